// Copyright (c) 2024, Jay Shah, Ganesh Bikshandi, Ying Zhang, Vijay Thakkar, Pradeep Ramani, Tri Dao.
// Splitting the different template instantiations to different files to speed up compilation.
// This file is auto-generated. See "generate_kernels.py"

#include "flash_fwd_launch_template.h"

#ifndef FLASHATTENTION_DISABLE_HDIM64
template void run_mha_fwd_<90, cutlass::half_t, 64, 64, false, false, false, true>(Flash_fwd_params &params, cudaStream_t stream);
#endif


// ===== COMPILED SASS (sm_90a) =====

	.target	sm_90a

	.elftype	@"ET_EXEC"


//--------------------- .note.nv.tkinfo           --------------------------
	.section	.note.nv.tkinfo,"",@"SHT_NOTE"
	.sectionflags	@"SHF_NOTE_NV_TKINFO"
	.tkinfo
        /*0018*/ 	.word	0x00000002
        /*0030*/ 	.string	""
        /*0030*/ 	.string	"ptxas"
        /*0030*/ 	.string	"Cuda compilation tools, release 13.0, V13.0.88"
        /*0030*/ 	.string	"Build cuda_13.0.r13.0/compiler.36424714_0"
        /*0030*/ 	.string	"-arch sm_90a -m 64 "



//--------------------- .note.nv.cuinfo           --------------------------
	.section	.note.nv.cuinfo,"",@"SHT_NOTE"
	.sectionflags	@"SHF_NOTE_NV_CUINFO"
        /*0018*/ 	.short	0x0002
        /*001a*/ 	.short	0x005a
        /*001c*/ 	.short	0x0082
	.zero		2


//--------------------- .nv.info                  --------------------------
	.section	.nv.info,"",@"SHT_CUDA_INFO"
	.align	4


	//----- nvinfo : EIATTR_REGCOUNT
	.align		4
        /*0000*/ 	.byte	0x04, 0x2f
        /*0002*/ 	.short	(.L_23 - .L_22)
	.align		4
.L_22:
        /*0004*/ 	.word	index@(_ZN7cutlass13device_kernelIN5flash11enable_sm90INS1_16FlashAttnFwdSm90INS1_25CollectiveMainloopFwdSm90ILi2EN4cute5tupleIJNS5_1CILi1EEES8_S8_EEENS6_IJNS7_ILi192EEENS7_ILi128EEENS7_ILi64EEEEEELi64ENS_6half_tEfNS_4arch4Sm90ELb1ELb0ELb0ELb1ELb0ELb1ELb0ELb1ELb1ELb1ELb0ELb0EEENS1_21CollectiveEpilogueFwdINS6_IJSA_SC_SB_EEES9_SE_SG_Li384ELb1ELb1ELb0ELb0EEENS1_36VarlenDynamicPersistentTileSchedulerILi192ELi128ELi384ELi128ELb0ELb1ELb1ELb1ELb1ELb1EEEEEEEEEvNT_6ParamsE)
        /*0008*/ 	.word	0x00000080


	//----- nvinfo : EIATTR_FRAME_SIZE
	.align		4
.L_23:
        /*000c*/ 	.byte	0x04, 0x11
        /*000e*/ 	.short	(.L_25 - .L_24)
	.align		4
.L_24:
        /*0010*/ 	.word	index@(_ZN7cutlass13device_kernelIN5flash11enable_sm90INS1_16FlashAttnFwdSm90INS1_25CollectiveMainloopFwdSm90ILi2EN4cute5tupleIJNS5_1CILi1EEES8_S8_EEENS6_IJNS7_ILi192EEENS7_ILi128EEENS7_ILi64EEEEEELi64ENS_6half_tEfNS_4arch4Sm90ELb1ELb0ELb0ELb1ELb0ELb1ELb0ELb1ELb1ELb1ELb0ELb0EEENS1_21CollectiveEpilogueFwdINS6_IJSA_SC_SB_EEES9_SE_SG_Li384ELb1ELb1ELb0ELb0EEENS1_36VarlenDynamicPersistentTileSchedulerILi192ELi128ELi384ELi128ELb0ELb1ELb1ELb1ELb1ELb1EEEEEEEEEvNT_6ParamsE)
        /*0014*/ 	.word	0x00000068


	//----- nvinfo : EIATTR_REGCOUNT
	.align		4
.L_25:
        /*0018*/ 	.byte	0x04, 0x2f
        /*001a*/ 	.short	(.L_27 - .L_26)
	.align		4
.L_26:
        /*001c*/ 	.word	index@(_ZN7cutlass13device_kernelIN5flash11enable_sm90INS1_16FlashAttnFwdSm90INS1_25CollectiveMainloopFwdSm90ILi2EN4cute5tupleIJNS5_1CILi1EEES8_S8_EEENS6_IJNS7_ILi192EEENS7_ILi128EEENS7_ILi64EEEEEELi64ENS_6half_tEfNS_4arch4Sm90ELb1ELb0ELb0ELb1ELb0ELb0ELb0ELb1ELb1ELb1ELb0ELb0EEENS1_21CollectiveEpilogueFwdINS6_IJSA_SC_SB_EEES9_SE_SG_Li384ELb1ELb1ELb0ELb0EEENS1_36VarlenDynamicPersistentTileSchedulerILi192ELi128ELi384ELi128ELb0ELb1ELb1ELb1ELb1ELb1EEEEEEEEEvNT_6ParamsE)
        /*0020*/ 	.word	0x00000080


	//----- nvinfo : EIATTR_FRAME_SIZE
	.align		4
.L_27:
        /*0024*/ 	.byte	0x04, 0x11
        /*0026*/ 	.short	(.L_29 - .L_28)
	.align		4
.L_28:
        /*0028*/ 	.word	index@(_ZN7cutlass13device_kernelIN5flash11enable_sm90INS1_16FlashAttnFwdSm90INS1_25CollectiveMainloopFwdSm90ILi2EN4cute5tupleIJNS5_1CILi1EEES8_S8_EEENS6_IJNS7_ILi192EEENS7_ILi128EEENS7_ILi64EEEEEELi64ENS_6half_tEfNS_4arch4Sm90ELb1ELb0ELb0ELb1ELb0ELb0ELb0ELb1ELb1ELb1ELb0ELb0EEENS1_21CollectiveEpilogueFwdINS6_IJSA_SC_SB_EEES9_SE_SG_Li384ELb1ELb1ELb0ELb0EEENS1_36VarlenDynamicPersistentTileSchedulerILi192ELi128ELi384ELi128ELb0ELb1ELb1ELb1ELb1ELb1EEEEEEEEEvNT_6ParamsE)
        /*002c*/ 	.word	0x00000038


	//----- nvinfo : EIATTR_REGCOUNT
	.align		4
.L_29:
        /*0030*/ 	.byte	0x04, 0x2f
        /*0032*/ 	.short	(.L_31 - .L_30)
	.align		4
.L_30:
        /*0034*/ 	.word	index@(_ZN7cutlass13device_kernelIN5flash11enable_sm90INS1_16FlashAttnFwdSm90INS1_25CollectiveMainloopFwdSm90ILi2EN4cute5tupleIJNS5_1CILi1EEES8_S8_EEENS6_IJNS7_ILi192EEENS7_ILi128EEENS7_ILi64EEEEEELi64ENS_6half_tEfNS_4arch4Sm90ELb1ELb0ELb0ELb0ELb0ELb0ELb0ELb1ELb1ELb1ELb0ELb0EEENS1_21CollectiveEpilogueFwdINS6_IJSA_SC_SB_EEES9_SE_SG_Li384ELb0ELb1ELb0ELb0EEENS1_30DynamicPersistentTileSchedulerILi384ELi128ELb0ELb1ELb1EEEEEEEEEvNT_6ParamsE)
        /*0038*/ 	.word	0x00000080


	//----- nvinfo : EIATTR_FRAME_SIZE
	.align		4
.L_31:
        /*003c*/ 	.byte	0x04, 0x11
        /*003e*/ 	.short	(.L_33 - .L_32)
	.align		4
.L_32:
        /*0040*/ 	.word	index@(_ZN7cutlass13device_kernelIN5flash11enable_sm90INS1_16FlashAttnFwdSm90INS1_25CollectiveMainloopFwdSm90ILi2EN4cute5tupleIJNS5_1CILi1EEES8_S8_EEENS6_IJNS7_ILi192EEENS7_ILi128EEENS7_ILi64EEEEEELi64ENS_6half_tEfNS_4arch4Sm90ELb1ELb0ELb0ELb0ELb0ELb0ELb0ELb1ELb1ELb1ELb0ELb0EEENS1_21CollectiveEpilogueFwdINS6_IJSA_SC_SB_EEES9_SE_SG_Li384ELb0ELb1ELb0ELb0EEENS1_30DynamicPersistentTileSchedulerILi384ELi128ELb0ELb1ELb1EEEEEEEEEvNT_6ParamsE)
        /*0044*/ 	.word	0x00000008


	//----- nvinfo : EIATTR_REGCOUNT
	.align		4
.L_33:
        /*0048*/ 	.byte	0x04, 0x2f
        /*004a*/ 	.short	(.L_35 - .L_34)
	.align		4
.L_34:
        /*004c*/ 	.word	index@(_ZN7cutlass13device_kernelIN5flash11enable_sm90INS1_16FlashAttnFwdSm90INS1_25CollectiveMainloopFwdSm90ILi2EN4cute5tupleIJNS5_1CILi1EEES8_S8_EEENS6_IJNS7_ILi192EEENS7_ILi128EEENS7_ILi64EEEEEELi64ENS_6half_tEfNS_4arch4Sm90ELb0ELb1ELb0ELb1ELb0ELb1ELb0ELb1ELb1ELb1ELb0ELb0EEENS1_21CollectiveEpilogueFwdINS6_IJSA_SC_SB_EEES9_SE_SG_Li384ELb1ELb1ELb0ELb0EEENS1_36VarlenDynamicPersistentTileSchedulerILi192ELi128ELi384ELi128ELb0ELb1ELb1ELb1ELb0ELb1EEEEEEEEEvNT_6ParamsE)
        /*0050*/ 	.word	0x00000080


	//----- nvinfo : EIATTR_FRAME_SIZE
	.align		4
.L_35:
        /*0054*/ 	.byte	0x04, 0x11
        /*0056*/ 	.short	(.L_37 - .L_36)
	.align		4
.L_36:
        /*0058*/ 	.word	index@(_ZN7cutlass13device_kernelIN5flash11enable_sm90INS1_16FlashAttnFwdSm90INS1_25CollectiveMainloopFwdSm90ILi2EN4cute5tupleIJNS5_1CILi1EEES8_S8_EEENS6_IJNS7_ILi192EEENS7_ILi128EEENS7_ILi64EEEEEELi64ENS_6half_tEfNS_4arch4Sm90ELb0ELb1ELb0ELb1ELb0ELb1ELb0ELb1ELb1ELb1ELb0ELb0EEENS1_21CollectiveEpilogueFwdINS6_IJSA_SC_SB_EEES9_SE_SG_Li384ELb1ELb1ELb0ELb0EEENS1_36VarlenDynamicPersistentTileSchedulerILi192ELi128ELi384ELi128ELb0ELb1ELb1ELb1ELb0ELb1EEEEEEEEEvNT_6ParamsE)
        /*005c*/ 	.word	0x00000058


	//----- nvinfo : EIATTR_REGCOUNT
	.align		4
.L_37:
        /*0060*/ 	.byte	0x04, 0x2f
        /*0062*/ 	.short	(.L_39 - .L_38)
	.align		4
.L_38:
        /*0064*/ 	.word	index@(_ZN7cutlass13device_kernelIN5flash11enable_sm90INS1_16FlashAttnFwdSm90INS1_25CollectiveMainloopFwdSm90ILi2EN4cute5tupleIJNS5_1CILi1EEES8_S8_EEENS6_IJNS7_ILi192EEENS7_ILi128EEENS7_ILi64EEEEEELi64ENS_6half_tEfNS_4arch4Sm90ELb0ELb1ELb0ELb1ELb0ELb0ELb0ELb1ELb1ELb1ELb0ELb0EEENS1_21CollectiveEpilogueFwdINS6_IJSA_SC_SB_EEES9_SE_SG_Li384ELb1ELb1ELb0ELb0EEENS1_36VarlenDynamicPersistentTileSchedulerILi192ELi128ELi384ELi128ELb0ELb1ELb1ELb1ELb0ELb1EEEEEEEEEvNT_6ParamsE)
        /*0068*/ 	.word	0x00000080


	//----- nvinfo : EIATTR_FRAME_SIZE
	.align		4
.L_39:
        /*006c*/ 	.byte	0x04, 0x11
        /*006e*/ 	.short	(.L_41 - .L_40)
	.align		4
.L_40:
        /*0070*/ 	.word	index@(_ZN7cutlass13device_kernelIN5flash11enable_sm90INS1_16FlashAttnFwdSm90INS1_25CollectiveMainloopFwdSm90ILi2EN4cute5tupleIJNS5_1CILi1EEES8_S8_EEENS6_IJNS7_ILi192EEENS7_ILi128EEENS7_ILi64EEEEEELi64ENS_6half_tEfNS_4arch4Sm90ELb0ELb1ELb0ELb1ELb0ELb0ELb0ELb1ELb1ELb1ELb0ELb0EEENS1_21CollectiveEpilogueFwdINS6_IJSA_SC_SB_EEES9_SE_SG_Li384ELb1ELb1ELb0ELb0EEENS1_36VarlenDynamicPersistentTileSchedulerILi192ELi128ELi384ELi128ELb0ELb1ELb1ELb1ELb0ELb1EEEEEEEEEvNT_6ParamsE)
        /*0074*/ 	.word	0x00000038


	//----- nvinfo : EIATTR_REGCOUNT
	.align		4
.L_41:
        /*0078*/ 	.byte	0x04, 0x2f
        /*007a*/ 	.short	(.L_43 - .L_42)
	.align		4
.L_42:
        /*007c*/ 	.word	index@(_ZN7cutlass13device_kernelIN5flash11enable_sm90INS1_16FlashAttnFwdSm90INS1_25CollectiveMainloopFwdSm90ILi2EN4cute5tupleIJNS5_1CILi1EEES8_S8_EEENS6_IJNS7_ILi192EEENS7_ILi128EEENS7_ILi64EEEEEELi64ENS_6half_tEfNS_4arch4Sm90ELb0ELb1ELb0ELb0ELb0ELb0ELb0ELb1ELb1ELb1ELb0ELb0EEENS1_21CollectiveEpilogueFwdINS6_IJSA_SC_SB_EEES9_SE_SG_Li384ELb0ELb1ELb0ELb0EEENS1_30DynamicPersistentTileSchedulerILi384ELi128ELb0ELb1ELb1EEEEEEEEEvNT_6ParamsE)
        /*0080*/ 	.word	0x00000080


	//----- nvinfo : EIATTR_FRAME_SIZE
	.align		4
.L_43:
        /*0084*/ 	.byte	0x04, 0x11
        /*0086*/ 	.short	(.L_45 - .L_44)
	.align		4
.L_44:
        /*0088*/ 	.word	index@(_ZN7cutlass13device_kernelIN5flash11enable_sm90INS1_16FlashAttnFwdSm90INS1_25CollectiveMainloopFwdSm90ILi2EN4cute5tupleIJNS5_1CILi1EEES8_S8_EEENS6_IJNS7_ILi192EEENS7_ILi128EEENS7_ILi64EEEEEELi64ENS_6half_tEfNS_4arch4Sm90ELb0ELb1ELb0ELb0ELb0ELb0ELb0ELb1ELb1ELb1ELb0ELb0EEENS1_21CollectiveEpilogueFwdINS6_IJSA_SC_SB_EEES9_SE_SG_Li384ELb0ELb1ELb0ELb0EEENS1_30DynamicPersistentTileSchedulerILi384ELi128ELb0ELb1ELb1EEEEEEEEEvNT_6ParamsE)
        /*008c*/ 	.word	0x00000000


	//----- nvinfo : EIATTR_REGCOUNT
	.align		4
.L_45:
        /*0090*/ 	.byte	0x04, 0x2f
        /*0092*/ 	.short	(.L_47 - .L_46)
	.align		4
.L_46:
        /*0094*/ 	.word	index@(_ZN7cutlass13device_kernelIN5flash11enable_sm90INS1_16FlashAttnFwdSm90INS1_25CollectiveMainloopFwdSm90ILi2EN4cute5tupleIJNS5_1CILi1EEES8_S8_EEENS6_IJNS7_ILi192EEESA_NS7_ILi64EEEEEELi64ENS_6half_tEfNS_4arch4Sm90ELb0ELb0ELb0ELb1ELb0ELb1ELb0ELb0ELb1ELb1ELb0ELb0EEENS1_21CollectiveEpilogueFwdINS6_IJSA_SB_SA_EEES9_SD_SF_Li384ELb1ELb1ELb0ELb0EEENS1_36VarlenDynamicPersistentTileSchedulerILi192ELi192ELi384ELi128ELb0ELb1ELb1ELb0ELb1ELb1EEEEEEEEEvNT_6ParamsE)
        /*0098*/ 	.word	0x00000080


	//----- nvinfo : EIATTR_FRAME_SIZE
	.align		4
.L_47:
        /*009c*/ 	.byte	0x04, 0x11
        /*009e*/ 	.short	(.L_49 - .L_48)
	.align		4
.L_48:
        /*00a0*/ 	.word	index@(_ZN7cutlass13device_kernelIN5flash11enable_sm90INS1_16FlashAttnFwdSm90INS1_25CollectiveMainloopFwdSm90ILi2EN4cute5tupleIJNS5_1CILi1EEES8_S8_EEENS6_IJNS7_ILi192EEESA_NS7_ILi64EEEEEELi64ENS_6half_tEfNS_4arch4Sm90ELb0ELb0ELb0ELb1ELb0ELb1ELb0ELb0ELb1ELb1ELb0ELb0EEENS1_21CollectiveEpilogueFwdINS6_IJSA_SB_SA_EEES9_SD_SF_Li384ELb1ELb1ELb0ELb0EEENS1_36VarlenDynamicPersistentTileSchedulerILi192ELi192ELi384ELi128ELb0ELb1ELb1ELb0ELb1ELb1EEEEEEEEEvNT_6ParamsE)
        /*00a4*/ 	.word	0x00000080


	//----- nvinfo : EIATTR_REGCOUNT
	.align		4
.L_49:
        /*00a8*/ 	.byte	0x04, 0x2f
        /*00aa*/ 	.short	(.L_51 - .L_50)
	.align		4
.L_50:
        /*00ac*/ 	.word	index@(_ZN7cutlass13device_kernelIN5flash11enable_sm90INS1_16FlashAttnFwdSm90INS1_25CollectiveMainloopFwdSm90ILi2EN4cute5tupleIJNS5_1CILi1EEES8_S8_EEENS6_IJNS7_ILi192EEESA_NS7_ILi64EEEEEELi64ENS_6half_tEfNS_4arch4Sm90ELb0ELb0ELb0ELb1ELb0ELb0ELb0ELb0ELb1ELb1ELb0ELb0EEENS1_21CollectiveEpilogueFwdINS6_IJSA_SB_SA_EEES9_SD_SF_Li384ELb1ELb1ELb0ELb0EEENS1_36VarlenDynamicPersistentTileSchedulerILi192ELi192ELi384ELi128ELb0ELb1ELb1ELb0ELb1ELb1EEEEEEEEEvNT_6ParamsE)
        /*00b0*/ 	.word	0x00000080


	//----- nvinfo : EIATTR_FRAME_SIZE
	.align		4
.L_51:
        /*00b4*/ 	.byte	0x04, 0x11
        /*00b6*/ 	.short	(.L_53 - .L_52)
	.align		4
.L_52:
        /*00b8*/ 	.word	index@(_ZN7cutlass13device_kernelIN5flash11enable_sm90INS1_16FlashAttnFwdSm90INS1_25CollectiveMainloopFwdSm90ILi2EN4cute5tupleIJNS5_1CILi1EEES8_S8_EEENS6_IJNS7_ILi192EEESA_NS7_ILi64EEEEEELi64ENS_6half_tEfNS_4arch4Sm90ELb0ELb0ELb0ELb1ELb0ELb0ELb0ELb0ELb1ELb1ELb0ELb0EEENS1_21CollectiveEpilogueFwdINS6_IJSA_SB_SA_EEES9_SD_SF_Li384ELb1ELb1ELb0ELb0EEENS1_36VarlenDynamicPersistentTileSchedulerILi192ELi192ELi384ELi128ELb0ELb1ELb1ELb0ELb1ELb1EEEEEEEEEvNT_6ParamsE)
        /*00bc*/ 	.word	0x00000038


	//----- nvinfo : EIATTR_REGCOUNT
	.align		4
.L_53:
        /*00c0*/ 	.byte	0x04, 0x2f
        /*00c2*/ 	.short	(.L_55 - .L_54)
	.align		4
.L_54:
        /*00c4*/ 	.word	index@(_ZN7cutlass13device_kernelIN5flash11enable_sm90INS1_16FlashAttnFwdSm90INS1_25CollectiveMainloopFwdSm90ILi2EN4cute5tupleIJNS5_1CILi1EEES8_S8_EEENS6_IJNS7_ILi192EEESA_NS7_ILi64EEEEEELi64ENS_6half_tEfNS_4arch4Sm90ELb0ELb0ELb0ELb0ELb0ELb0ELb0ELb0ELb1ELb1ELb0ELb0EEENS1_21CollectiveEpilogueFwdINS6_IJSA_SB_SA_EEES9_SD_SF_Li384ELb0ELb1ELb0ELb0EEENS1_29StaticPersistentTileSchedulerILb0EEEEEEEEEvNT_6ParamsE)
        /*00c8*/ 	.word	0x00000080


	//----- nvinfo : EIATTR_FRAME_SIZE
	.align		4
.L_55:
        /*00cc*/ 	.byte	0x04, 0x11
        /*00ce*/ 	.short	(.L_57 - .L_56)
	.align		4
.L_56:
        /*00d0*/ 	.word	index@(_ZN7cutlass13device_kernelIN5flash11enable_sm90INS1_16FlashAttnFwdSm90INS1_25CollectiveMainloopFwdSm90ILi2EN4cute5tupleIJNS5_1CILi1EEES8_S8_EEENS6_IJNS7_ILi192EEESA_NS7_ILi64EEEEEELi64ENS_6half_tEfNS_4arch4Sm90ELb0ELb0ELb0ELb0ELb0ELb0ELb0ELb0ELb1ELb1ELb0ELb0EEENS1_21CollectiveEpilogueFwdINS6_IJSA_SB_SA_EEES9_SD_SF_Li384ELb0ELb1ELb0ELb0EEENS1_29StaticPersistentTileSchedulerILb0EEEEEEEEEvNT_6ParamsE)
        /*00d4*/ 	.word	0x00000028


	//----- nvinfo : EIATTR_MIN_STACK_SIZE
	.align		4
.L_57:
        /*00d8*/ 	.byte	0x04, 0x12
        /*00da*/ 	.short	(.L_59 - .L_58)
	.align		4
.L_58:
        /*00dc*/ 	.word	index@(_ZN7cutlass13device_kernelIN5flash11enable_sm90INS1_16FlashAttnFwdSm90INS1_25CollectiveMainloopFwdSm90ILi2EN4cute5tupleIJNS5_1CILi1EEES8_S8_EEENS6_IJNS7_ILi192EEESA_NS7_ILi64EEEEEELi64ENS_6half_tEfNS_4arch4Sm90ELb0ELb0ELb0ELb0ELb0ELb0ELb0ELb0ELb1ELb1ELb0ELb0EEENS1_21CollectiveEpilogueFwdINS6_IJSA_SB_SA_EEES9_SD_SF_Li384ELb0ELb1ELb0ELb0EEENS1_29StaticPersistentTileSchedulerILb0EEEEEEEEEvNT_6ParamsE)
        /*00e0*/ 	.word	0x00000028


	//----- nvinfo : EIATTR_MIN_STACK_SIZE
	.align		4
.L_59:
        /*00e4*/ 	.byte	0x04, 0x12
        /*00e6*/ 	.short	(.L_61 - .L_60)
	.align		4
.L_60:
        /*00e8*/ 	.word	index@(_ZN7cutlass13device_kernelIN5flash11enable_sm90INS1_16FlashAttnFwdSm90INS1_25CollectiveMainloopFwdSm90ILi2EN4cute5tupleIJNS5_1CILi1EEES8_S8_EEENS6_IJNS7_ILi192EEESA_NS7_ILi64EEEEEELi64ENS_6half_tEfNS_4arch4Sm90ELb0ELb0ELb0ELb1ELb0ELb0ELb0ELb0ELb1ELb1ELb0ELb0EEENS1_21CollectiveEpilogueFwdINS6_IJSA_SB_SA_EEES9_SD_SF_Li384ELb1ELb1ELb0ELb0EEENS1_36VarlenDynamicPersistentTileSchedulerILi192ELi192ELi384ELi128ELb0ELb1ELb1ELb0ELb1ELb1EEEEEEEEEvNT_6ParamsE)
        /*00ec*/ 	.word	0x00000038


	//----- nvinfo : EIATTR_MIN_STACK_SIZE
	.align		4
.L_61:
        /*00f0*/ 	.byte	0x04, 0x12
        /*00f2*/ 	.short	(.L_63 - .L_62)
	.align		4
.L_62:
        /*00f4*/ 	.word	index@(_ZN7cutlass13device_kernelIN5flash11enable_sm90INS1_16FlashAttnFwdSm90INS1_25CollectiveMainloopFwdSm90ILi2EN4cute5tupleIJNS5_1CILi1EEES8_S8_EEENS6_IJNS7_ILi192EEESA_NS7_ILi64EEEEEELi64ENS_6half_tEfNS_4arch4Sm90ELb0ELb0ELb0ELb1ELb0ELb1ELb0ELb0ELb1ELb1ELb0ELb0EEENS1_21CollectiveEpilogueFwdINS6_IJSA_SB_SA_EEES9_SD_SF_Li384ELb1ELb1ELb0ELb0EEENS1_36VarlenDynamicPersistentTileSchedulerILi192ELi192ELi384ELi128ELb0ELb1ELb1ELb0ELb1ELb1EEEEEEEEEvNT_6ParamsE)
        /*00f8*/ 	.word	0x00000080


	//----- nvinfo : EIATTR_MIN_STACK_SIZE
	.align		4
.L_63:
        /*00fc*/ 	.byte	0x04, 0x12
        /*00fe*/ 	.short	(.L_65 - .L_64)
	.align		4
.L_64:
        /*0100*/ 	.word	index@(_ZN7cutlass13device_kernelIN5flash11enable_sm90INS1_16FlashAttnFwdSm90INS1_25CollectiveMainloopFwdSm90ILi2EN4cute5tupleIJNS5_1CILi1EEES8_S8_EEENS6_IJNS7_ILi192EEENS7_ILi128EEENS7_ILi64EEEEEELi64ENS_6half_tEfNS_4arch4Sm90ELb0ELb1ELb0ELb0ELb0ELb0ELb0ELb1ELb1ELb1ELb0ELb0EEENS1_21CollectiveEpilogueFwdINS6_IJSA_SC_SB_EEES9_SE_SG_Li384ELb0ELb1ELb0ELb0EEENS1_30DynamicPersistentTileSchedulerILi384ELi128ELb0ELb1ELb1EEEEEEEEEvNT_6ParamsE)
        /*0104*/ 	.word	0x00000000


	//----- nvinfo : EIATTR_MIN_STACK_SIZE
	.align		4
.L_65:
        /*0108*/ 	.byte	0x04, 0x12
        /*010a*/ 	.short	(.L_67 - .L_66)
	.align		4
.L_66:
        /*010c*/ 	.word	index@(_ZN7cutlass13device_kernelIN5flash11enable_sm90INS1_16FlashAttnFwdSm90INS1_25CollectiveMainloopFwdSm90ILi2EN4cute5tupleIJNS5_1CILi1EEES8_S8_EEENS6_IJNS7_ILi192EEENS7_ILi128EEENS7_ILi64EEEEEELi64ENS_6half_tEfNS_4arch4Sm90ELb0ELb1ELb0ELb1ELb0ELb0ELb0ELb1ELb1ELb1ELb0ELb0EEENS1_21CollectiveEpilogueFwdINS6_IJSA_SC_SB_EEES9_SE_SG_Li384ELb1ELb1ELb0ELb0EEENS1_36VarlenDynamicPersistentTileSchedulerILi192ELi128ELi384ELi128ELb0ELb1ELb1ELb1ELb0ELb1EEEEEEEEEvNT_6ParamsE)
        /*0110*/ 	.word	0x00000038


	//----- nvinfo : EIATTR_MIN_STACK_SIZE
	.align		4
.L_67:
        /*0114*/ 	.byte	0x04, 0x12
        /*0116*/ 	.short	(.L_69 - .L_68)
	.align		4
.L_68:
        /*0118*/ 	.word	index@(_ZN7cutlass13device_kernelIN5flash11enable_sm90INS1_16FlashAttnFwdSm90INS1_25CollectiveMainloopFwdSm90ILi2EN4cute5tupleIJNS5_1CILi1EEES8_S8_EEENS6_IJNS7_ILi192EEENS7_ILi128EEENS7_ILi64EEEEEELi64ENS_6half_tEfNS_4arch4Sm90ELb0ELb1ELb0ELb1ELb0ELb1ELb0ELb1ELb1ELb1ELb0ELb0EEENS1_21CollectiveEpilogueFwdINS6_IJSA_SC_SB_EEES9_SE_SG_Li384ELb1ELb1ELb0ELb0EEENS1_36VarlenDynamicPersistentTileSchedulerILi192ELi128ELi384ELi128ELb0ELb1ELb1ELb1ELb0ELb1EEEEEEEEEvNT_6ParamsE)
        /*011c*/ 	.word	0x00000058


	//----- nvinfo : EIATTR_MIN_STACK_SIZE
	.align		4
.L_69:
        /*0120*/ 	.byte	0x04, 0x12
        /*0122*/ 	.short	(.L_71 - .L_70)
	.align		4
.L_70:
        /*0124*/ 	.word	index@(_ZN7cutlass13device_kernelIN5flash11enable_sm90INS1_16FlashAttnFwdSm90INS1_25CollectiveMainloopFwdSm90ILi2EN4cute5tupleIJNS5_1CILi1EEES8_S8_EEENS6_IJNS7_ILi192EEENS7_ILi128EEENS7_ILi64EEEEEELi64ENS_6half_tEfNS_4arch4Sm90ELb1ELb0ELb0ELb0ELb0ELb0ELb0ELb1ELb1ELb1ELb0ELb0EEENS1_21CollectiveEpilogueFwdINS6_IJSA_SC_SB_EEES9_SE_SG_Li384ELb0ELb1ELb0ELb0EEENS1_30DynamicPersistentTileSchedulerILi384ELi128ELb0ELb1ELb1EEEEEEEEEvNT_6ParamsE)
        /*0128*/ 	.word	0x00000008


	//----- nvinfo : EIATTR_MIN_STACK_SIZE
	.align		4
.L_71:
        /*012c*/ 	.byte	0x04, 0x12
        /*012e*/ 	.short	(.L_73 - .L_72)
	.align		4
.L_72:
        /*0130*/ 	.word	index@(_ZN7cutlass13device_kernelIN5flash11enable_sm90INS1_16FlashAttnFwdSm90INS1_25CollectiveMainloopFwdSm90ILi2EN4cute5tupleIJNS5_1CILi1EEES8_S8_EEENS6_IJNS7_ILi192EEENS7_ILi128EEENS7_ILi64EEEEEELi64ENS_6half_tEfNS_4arch4Sm90ELb1ELb0ELb0ELb1ELb0ELb0ELb0ELb1ELb1ELb1ELb0ELb0EEENS1_21CollectiveEpilogueFwdINS6_IJSA_SC_SB_EEES9_SE_SG_Li384ELb1ELb1ELb0ELb0EEENS1_36VarlenDynamicPersistentTileSchedulerILi192ELi128ELi384ELi128ELb0ELb1ELb1ELb1ELb1ELb1EEEEEEEEEvNT_6ParamsE)
        /*0134*/ 	.word	0x00000038


	//----- nvinfo : EIATTR_MIN_STACK_SIZE
	.align		4
.L_73:
        /*0138*/ 	.byte	0x04, 0x12
        /*013a*/ 	.short	(.L_75 - .L_74)
	.align		4
.L_74:
        /*013c*/ 	.word	index@(_ZN7cutlass13device_kernelIN5flash11enable_sm90INS1_16FlashAttnFwdSm90INS1_25CollectiveMainloopFwdSm90ILi2EN4cute5tupleIJNS5_1CILi1EEES8_S8_EEENS6_IJNS7_ILi192EEENS7_ILi128EEENS7_ILi64EEEEEELi64ENS_6half_tEfNS_4arch4Sm90ELb1ELb0ELb0ELb1ELb0ELb1ELb0ELb1ELb1ELb1ELb0ELb0EEENS1_21CollectiveEpilogueFwdINS6_IJSA_SC_SB_EEES9_SE_SG_Li384ELb1ELb1ELb0ELb0EEENS1_36VarlenDynamicPersistentTileSchedulerILi192ELi128ELi384ELi128ELb0ELb1ELb1ELb1ELb1ELb1EEEEEEEEEvNT_6ParamsE)
        /*0140*/ 	.word	0x00000068
.L_75:


//--------------------- .nv.compat                --------------------------
	.section	.nv.compat,"",@"SHT_CUDA_COMPAT_INFO"
	.align	4
        /*0000*/ 	.byte	0x02, 0x09, 0x01, 0x00, 0x02, 0x02, 0x04, 0x00, 0x02, 0x05, 0x05, 0x00, 0x03, 0x07, 0x01, 0x01
        /*0010*/ 	.byte	0x02, 0x03, 0x01, 0x00, 0x02, 0x06, 0x01, 0x00, 0x04, 0x0b, 0x08, 0x00, 0x00, 0x00, 0x00, 0x00
        /*0020*/ 	.byte	0x00, 0x00, 0x00, 0x00


//--------------------- .nv.info._ZN7cutlass13device_kernelIN5flash11enable_sm90INS1_16FlashAttnFwdSm90INS1_25CollectiveMainloopFwdSm90ILi2EN4cute5tupleIJNS5_1CILi1EEES8_S8_EEENS6_IJNS7_ILi192EEESA_NS7_ILi64EEEEEELi64ENS_6half_tEfNS_4arch4Sm90ELb0ELb0ELb0ELb0ELb0ELb0ELb0ELb0ELb1ELb1ELb0ELb0EEENS1_21CollectiveEpilogueFwdINS6_IJSA_SB_SA_EEES9_SD_SF_Li384ELb0ELb1ELb0ELb0EEENS1_29StaticPersistentTileSchedulerILb0EEEEEEEEEvNT_6ParamsE --------------------------
	.section	.nv.info._ZN7cutlass13device_kernelIN5flash11enable_sm90INS1_16FlashAttnFwdSm90INS1_25CollectiveMainloopFwdSm90ILi2EN4cute5tupleIJNS5_1CILi1EEES8_S8_EEENS6_IJNS7_ILi192EEESA_NS7_ILi64EEEEEELi64ENS_6half_tEfNS_4arch4Sm90ELb0ELb0ELb0ELb0ELb0ELb0ELb0ELb0ELb1ELb1ELb0ELb0EEENS1_21CollectiveEpilogueFwdINS6_IJSA_SB_SA_EEES9_SD_SF_Li384ELb0ELb1ELb0ELb0EEENS1_29StaticPersistentTileSchedulerILb0EEEEEEEEEvNT_6ParamsE,"",@"SHT_CUDA_INFO"
	.sectionflags	@""
	.align	4


	//----- nvinfo : EIATTR_CUDA_API_VERSION
	.align		4
        /*0000*/ 	.byte	0x04, 0x37
        /*0002*/ 	.short	(.L_77 - .L_76)
.L_76:
        /*0004*/ 	.word	0x00000082


	//----- nvinfo : EIATTR_KPARAM_INFO
	.align		4
.L_77:
        /*0008*/ 	.byte	0x04, 0x17
        /*000a*/ 	.short	(.L_79 - .L_78)
.L_78:
        /*000c*/ 	.word	0x00000000
        /*0010*/ 	.short	0x0000
        /*0012*/ 	.short	0x0070
        /*0014*/ 	.byte	0x00, 0xf0, 0x01, 0x28


	//----- nvinfo : EIATTR_SPARSE_MMA_MASK
	.align		4
.L_79:
        /*0018*/ 	.byte	0x03, 0x50
        /*001a*/ 	.short	0x0000


	//----- nvinfo : EIATTR_MAXREG_COUNT
	.align		4
        /*001c*/ 	.byte	0x03, 0x1b
        /*001e*/ 	.short	0x0080


	//----- nvinfo : EIATTR_NUM_BARRIERS
	.align		4
        /*0020*/ 	.byte	0x02, 0x4c
        /*0022*/ 	.byte	0x10
	.zero		1


	//----- nvinfo : EIATTR_EXTERNS
	.align		4
        /*0024*/ 	.byte	0x04, 0x0f
        /*0026*/ 	.short	(.L_81 - .L_80)


	//   ....[0]....
	.align		4
.L_80:
        /*0028*/ 	.word	index@(__assertfail)


	//----- nvinfo : EIATTR_ANNOTATIONS
	.align		4
.L_81:
        /*002c*/ 	.byte	0x04, 0x55
        /*002e*/ 	.short	(.L_83 - .L_82)


	//   ....[0]....
.L_82:
        /*0030*/ 	.word	0x00000001
        /*0034*/ 	.byte	0x50, 0x0e, 0x00, 0x00, 0x01, 0x00, 0x00, 0x00, 0xc0, 0x0e, 0x00, 0x00, 0x01, 0x00, 0x00, 0x00
        /* <DEDUP_REMOVED lines=12> */
        /*0104*/ 	.byte	0xe0, 0xb5, 0x00, 0x00, 0x01, 0x00, 0x00, 0x00, 0x00, 0xb6, 0x00, 0x00


	//----- nvinfo : EIATTR_MERCURY_ISA_VERSION
	.align		4
.L_83:
        /*0110*/ 	.byte	0x03, 0x5f
        /*0112*/ 	.short	0x0101


	//----- nvinfo : EIATTR_INT_WARP_WIDE_INSTR_OFFSETS
	.align		4
        /*0114*/ 	.byte	0x04, 0x31
        /*0116*/ 	.short	(.L_85 - .L_84)


	//   ....[0]....
.L_84:
        /*0118*/ 	.word	0x00000130


	//   ....[1]....
        /*011c*/ 	.word	0x00000170


	//   ....[2]....
        /*0120*/ 	.word	0x000001e0


	//----- nvinfo : EIATTR_COOP_GROUP_MASK_REGIDS
	.align		4
.L_85:
        /*0124*/ 	.byte	0x04, 0x29
        /*0126*/ 	.short	(.L_87 - .L_86)


	//   ....[0]....
.L_86:
        /*0128*/ 	.word	0xffffffff


	//   ....[1]....
        /*012c*/ 	.word	0xffffffff


	//   ....[2]....
        /*0130*/ 	.word	0xffffffff


	//   ....[3]....
        /*0134*/ 	.word	0xffffffff


	//   ....[4]....
        /*0138*/ 	.word	0xffffffff


	//   ....[5]....
        /*013c*/ 	.word	0xffffffff


	//   ....[6]....
        /*0140*/ 	.word	0xffffffff


	//   ....[7]....
        /*0144*/ 	.word	0xffffffff


	//   ....[8]....
        /*0148*/ 	.word	0xffffffff


	//   ....[9]....
        /*014c*/ 	.word	0xffffffff


	//   ....[10]....
        /*0150*/ 	.word	0xffffffff


	//   ....[11]....
        /*0154*/ 	.word	0xffffffff


	//   ....[12]....
        /*0158*/ 	.word	0xffffffff


	//   ....[13]....
        /*015c*/ 	.word	0xffffffff


	//   ....[14]....
        /*0160*/ 	.word	0xffffffff


	//   ....[15]....
        /*0164*/ 	.word	0xffffffff


	//   ....[16]....
        /*0168*/ 	.word	0xffffffff


	//   ....[17]....
        /*016c*/ 	.word	0xffffffff


	//   ....[18]....
        /*0170*/ 	.word	0xffffffff


	//   ....[19]....
        /*0174*/ 	.word	0xffffffff


	//   ....[20]....
        /*0178*/ 	.word	0xffffffff


	//   ....[21]....
        /*017c*/ 	.word	0xffffffff


	//   ....[22]....
        /*0180*/ 	.word	0xffffffff


	//   ....[23]....
        /*0184*/ 	.word	0xffffffff


	//   ....[24]....
        /*0188*/ 	.word	0xffffffff


	//   ....[25]....
        /*018c*/ 	.word	0xffffffff


	//   ....[26]....
        /*0190*/ 	.word	0xffffffff


	//   ....[27]....
        /*0194*/ 	.word	0xffffffff


	//   ....[28]....
        /*0198*/ 	.word	0xffffffff


	//   ....[29]....
        /*019c*/ 	.word	0xffffffff


	//   ....[30]....
        /*01a0*/ 	.word	0xffffffff


	//   ....[31]....
        /*01a4*/ 	.word	0xffffffff


	//   ....[32]....
        /*01a8*/ 	.word	0xffffffff


	//   ....[33]....
        /*01ac*/ 	.word	0xffffffff


	//   ....[34]....
        /*01b0*/ 	.word	0xffffffff


	//   ....[35]....
        /*01b4*/ 	.word	0xffffffff


	//   ....[36]....
        /*01b8*/ 	.word	0xffffffff


	//   ....[37]....
        /*01bc*/ 	.word	0xffffffff


	//   ....[38]....
        /*01c0*/ 	.word	0xffffffff


	//   ....[39]....
        /*01c4*/ 	.word	0xffffffff


	//   ....[40]....
        /*01c8*/ 	.word	0xffffffff


	//   ....[41]....
        /*01cc*/ 	.word	0xffffffff


	//   ....[42]....
        /*01d0*/ 	.word	0xffffffff


	//   ....[43]....
        /*01d4*/ 	.word	0xffffffff


	//   ....[44]....
        /*01d8*/ 	.word	0xffffffff


	//   ....[45]....
        /*01dc*/ 	.word	0xffffffff


	//   ....[46]....
        /*01e0*/ 	.word	0xffffffff


	//   ....[47]....
        /*01e4*/ 	.word	0xffffffff


	//   ....[48]....
        /*01e8*/ 	.word	0xffffffff


	//   ....[49]....
        /*01ec*/ 	.word	0xffffffff


	//   ....[50]....
        /*01f0*/ 	.word	0xffffffff


	//   ....[51]....
        /*01f4*/ 	.word	0xffffffff


	//   ....[52]....
        /*01f8*/ 	.word	0xffffffff


	//   ....[53]....
        /*01fc*/ 	.word	0xffffffff


	//   ....[54]....
        /*0200*/ 	.word	0xffffffff


	//   ....[55]....
        /*0204*/ 	.word	0xffffffff


	//   ....[56]....
        /*0208*/ 	.word	0xffffffff


	//   ....[57]....
        /*020c*/ 	.word	0xffffffff


	//   ....[58]....
        /*0210*/ 	.word	0xffffffff


	//   ....[59]....
        /*0214*/ 	.word	0xffffffff


	//   ....[60]....
        /*0218*/ 	.word	0x0500000f


	//   ....[61]....
        /*021c*/ 	.word	0x0500000f


	//   ....[62]....
        /*0220*/ 	.word	0x0500000f


	//   ....[63]....
        /*0224*/ 	.word	0x0500000f


	//   ....[64]....
        /*0228*/ 	.word	0x0500000f


	//   ....[65]....
        /*022c*/ 	.word	0x0500000f


	//   ....[66]....
        /*0230*/ 	.word	0x0500000f


	//   ....[67]....
        /*0234*/ 	.word	0x0500000f


	//   ....[68]....
        /*0238*/ 	.word	0x0500000f


	//   ....[69]....
        /*023c*/ 	.word	0x0500000f


	//   ....[70]....
        /*0240*/ 	.word	0x0500000f


	//   ....[71]....
        /*0244*/ 	.word	0x0500000f


	//   ....[72]....
        /*0248*/ 	.word	0x0500000f


	//   ....[73]....
        /*024c*/ 	.word	0x0500000f


	//   ....[74]....
        /*0250*/ 	.word	0x0500000f


	//   ....[75]....
        /*0254*/ 	.word	0x0500000f


	//   ....[76]....
        /*0258*/ 	.word	0x0500000f


	//   ....[77]....
        /*025c*/ 	.word	0x0500000f


	//   ....[78]....
        /*0260*/ 	.word	0x0500000f


	//   ....[79]....
        /*0264*/ 	.word	0x0500000f


	//   ....[80]....
        /*0268*/ 	.word	0x0500000f


	//   ....[81]....
        /*026c*/ 	.word	0x0500000f


	//   ....[82]....
        /*0270*/ 	.word	0x0500000f


	//   ....[83]....
        /*0274*/ 	.word	0x0500000f


	//   ....[84]....
        /*0278*/ 	.word	0x0500000f


	//   ....[85]....
        /*027c*/ 	.word	0x0500000f


	//----- nvinfo : EIATTR_COOP_GROUP_INSTR_OFFSETS
	.align		4
.L_87:
        /*0280*/ 	.byte	0x04, 0x28
        /*0282*/ 	.short	(.L_89 - .L_88)


	//   ....[0]....
.L_88:
        /*0284*/ 	.word	0x00000070


	//   ....[1]....
        /*0288*/ 	.word	0x00000140


	//   ....[2]....
        /*028c*/ 	.word	0x00000190


	//   ....[3]....
        /*0290*/ 	.word	0x000003c0


	//   ....[4]....
        /*0294*/ 	.word	0x00000520


	//   ....[5]....
        /*0298*/ 	.word	0x00000640


	//   ....[6]....
        /*029c*/ 	.word	0x000007a0


	//   ....[7]....
        /*02a0*/ 	.word	0x00000f60


	//   ....[8]....
        /*02a4*/ 	.word	0x000025f0


	//   ....[9]....
        /*02a8*/ 	.word	0x000026f0


	//   ....[10]....
        /*02ac*/ 	.word	0x00002ac0


	//   ....[11]....
        /*02b0*/ 	.word	0x00002c30


	//   ....[12]....
        /*02b4*/ 	.word	0x00003f50


	//   ....[13]....
        /*02b8*/ 	.word	0x00005120


	//   ....[14]....
        /*02bc*/ 	.word	0x00005180


	//   ....[15]....
        /*02c0*/ 	.word	0x000051a0


	//   ....[16]....
        /*02c4*/ 	.word	0x000051c0


	//   ....[17]....
        /*02c8*/ 	.word	0x00006a70


	//   ....[18]....
        /*02cc*/ 	.word	0x00006c70


	//   ....[19]....
        /*02d0*/ 	.word	0x00006cc0


	//   ....[20]....
        /*02d4*/ 	.word	0x00006d30


	//   ....[21]....
        /*02d8*/ 	.word	0x00006d60


	//   ....[22]....
        /*02dc*/ 	.word	0x00007bf0


	//   ....[23]....
        /*02e0*/ 	.word	0x00007c20


	//   ....[24]....
        /*02e4*/ 	.word	0x00007c40


	//   ....[25]....
        /*02e8*/ 	.word	0x00007c70


	//   ....[26]....
        /*02ec*/ 	.word	0x00007fc0


	//   ....[27]....
        /*02f0*/ 	.word	0x00007fe0


	//   ....[28]....
        /*02f4*/ 	.word	0x00008000


	//   ....[29]....
        /*02f8*/ 	.word	0x00008030


	//   ....[30]....
        /*02fc*/ 	.word	0x00008040


	//   ....[31]....
        /*0300*/ 	.word	0x00008050


	//   ....[32]....
        /*0304*/ 	.word	0x00008060


	//   ....[33]....
        /*0308*/ 	.word	0x00008070


	//   ....[34]....
        /*030c*/ 	.word	0x00008aa0


	//   ....[35]....
        /*0310*/ 	.word	0x00009530


	//   ....[36]....
        /*0314*/ 	.word	0x00009560


	//   ....[37]....
        /*0318*/ 	.word	0x00009590


	//   ....[38]....
        /*031c*/ 	.word	0x00009620


	//   ....[39]....
        /*0320*/ 	.word	0x00009660


	//   ....[40]....
        /*0324*/ 	.word	0x000096a0


	//   ....[41]....
        /*0328*/ 	.word	0x000096e0


	//   ....[42]....
        /*032c*/ 	.word	0x00009720


	//   ....[43]....
        /*0330*/ 	.word	0x00009760


	//   ....[44]....
        /*0334*/ 	.word	0x000097a0


	//   ....[45]....
        /*0338*/ 	.word	0x000097e0


	//   ....[46]....
        /*033c*/ 	.word	0x00009820


	//   ....[47]....
        /*0340*/ 	.word	0x00009860


	//   ....[48]....
        /*0344*/ 	.word	0x00009890


	//   ....[49]....
        /*0348*/ 	.word	0x000098a0


	//   ....[50]....
        /*034c*/ 	.word	0x000098b0


	//   ....[51]....
        /*0350*/ 	.word	0x000098c0


	//   ....[52]....
        /*0354*/ 	.word	0x00009920


	//   ....[53]....
        /*0358*/ 	.word	0x000099a0


	//   ....[54]....
        /*035c*/ 	.word	0x000099d0


	//   ....[55]....
        /*0360*/ 	.word	0x00009a10


	//   ....[56]....
        /*0364*/ 	.word	0x00009a30


	//   ....[57]....
        /*0368*/ 	.word	0x00009a60


	//   ....[58]....
        /*036c*/ 	.word	0x00009aa0


	//   ....[59]....
        /*0370*/ 	.word	0x0000b700


	//   ....[60]....
        /*0374*/ 	.word	0x0000bbe0


	//   ....[61]....
        /*0378*/ 	.word	0x0000bd50


	//   ....[62]....
        /*037c*/ 	.word	0x0000bda0


	//   ....[63]....
        /*0380*/ 	.word	0x0000be30


	//   ....[64]....
        /*0384*/ 	.word	0x0000bf20


	//   ....[65]....
        /*0388*/ 	.word	0x0000bfa0


	//   ....[66]....
        /*038c*/ 	.word	0x0000c050


	//   ....[67]....
        /*0390*/ 	.word	0x0000c0d0


	//   ....[68]....
        /*0394*/ 	.word	0x0000c180


	//   ....[69]....
        /*0398*/ 	.word	0x0000c200


	//   ....[70]....
        /*039c*/ 	.word	0x0000c2b0


	//   ....[71]....
        /*03a0*/ 	.word	0x0000c330


	//   ....[72]....
        /*03a4*/ 	.word	0x0000c3e0


	//   ....[73]....
        /*03a8*/ 	.word	0x0000c460


	//   ....[74]....
        /*03ac*/ 	.word	0x0000c500


	//   ....[75]....
        /*03b0*/ 	.word	0x0000c580


	//   ....[76]....
        /*03b4*/ 	.word	0x0000c630


	//   ....[77]....
        /*03b8*/ 	.word	0x0000c690


	//   ....[78]....
        /*03bc*/ 	.word	0x0000c770


	//   ....[79]....
        /*03c0*/ 	.word	0x0000c7d0


	//   ....[80]....
        /*03c4*/ 	.word	0x0000c880


	//   ....[81]....
        /*03c8*/ 	.word	0x0000c8f0


	//   ....[82]....
        /*03cc*/ 	.word	0x0000c9b0


	//   ....[83]....
        /*03d0*/ 	.word	0x0000ca20


	//   ....[84]....
        /*03d4*/ 	.word	0x0000cac0


	//   ....[85]....
        /*03d8*/ 	.word	0x0000ce50


	//----- nvinfo : EIATTR_REG_RECONFIG
	.align		4
.L_89:
        /*03dc*/ 	.byte	0x01, 0x54
	.zero		2


	//----- nvinfo : EIATTR_SYSCALL_OFFSETS
	.align		4
        /*03e0*/ 	.byte	0x04, 0x46
        /*03e2*/ 	.short	(.L_91 - .L_90)


	//   ....[0]....
.L_90:
        /*03e4*/ 	.word	0x00001260


	//   ....[1]....
        /*03e8*/ 	.word	0x00008720


	//   ....[2]....
        /*03ec*/ 	.word	0x00008860


	//   ....[3]....
        /*03f0*/ 	.word	0x00008950


	//   ....[4]....
        /*03f4*/ 	.word	0x000090a0


	//----- nvinfo : EIATTR_MBARRIER_INSTR_OFFSETS
	.align		4
.L_91:
        /*03f8*/ 	.byte	0x04, 0x39
        /*03fa*/ 	.short	(.L_93 - .L_92)


	//   ....[0]....
.L_92:
        /*03fc*/ 	.word	0x00000270
        /*0400*/ 	.word	0x000000ff
        /*0404*/ 	.word	0x00030800
        /*0408*/ 	.short	0x0100
        /*040a*/ 	.byte	0x08
	.zero		1


	//   ....[1]....
        /*040c*/ 	.word	0x00000280
        /*0410*/ 	.word	0x000000ff
        /*0414*/ 	.word	0x00030820
        /*0418*/ 	.short	0x0100
        /*041a*/ 	.byte	0x08
	.zero		1


	//   ....[2]....
        /*041c*/ 	.word	0x00000370
        /*0420*/ 	.word	0x000000ff
        /*0424*/ 	.word	0x00030830
        /*0428*/ 	.short	0x0100
        /*042a*/ 	.byte	0x08
	.zero		1


	//   ....[3]....
        /*042c*/ 	.word	0x00000380
        /*0430*/ 	.word	0x000000ff
        /*0434*/ 	.word	0x00030840
        /*0438*/ 	.short	0x0100
        /*043a*/ 	.byte	0x08
	.zero		1


	//   ....[4]....
        /*043c*/ 	.word	0x00000390
        /*0440*/ 	.word	0x000000ff
        /*0444*/ 	.word	0x00030838
        /*0448*/ 	.short	0x0100
        /*044a*/ 	.byte	0x08
	.zero		1


	//   ....[5]....
        /*044c*/ 	.word	0x000003a0
        /*0450*/ 	.word	0x000000ff
        /*0454*/ 	.word	0x00030848
        /*0458*/ 	.short	0x0100
        /*045a*/ 	.byte	0x08
	.zero		1


	//   ....[6]....
        /*045c*/ 	.word	0x000004d0
        /*0460*/ 	.word	0x000000ff
        /*0464*/ 	.word	0x00030850
        /*0468*/ 	.short	0x0100
        /*046a*/ 	.byte	0x08
	.zero		1


	//   ....[7]....
        /*046c*/ 	.word	0x000004e0
        /*0470*/ 	.word	0x000000ff
        /*0474*/ 	.word	0x00030860
        /*0478*/ 	.short	0x0100
        /*047a*/ 	.byte	0x08
	.zero		1


	//   ....[8]....
        /*047c*/ 	.word	0x000004f0
        /*0480*/ 	.word	0x000000ff
        /*0484*/ 	.word	0x00030858
        /*0488*/ 	.short	0x0100
        /*048a*/ 	.byte	0x08
	.zero		1


	//   ....[9]....
        /*048c*/ 	.word	0x00000500
        /*0490*/ 	.word	0x000000ff
        /*0494*/ 	.word	0x00030868
        /*0498*/ 	.short	0x0100
        /*049a*/ 	.byte	0x08
	.zero		1


	//   ....[10]....
        /*049c*/ 	.word	0x000005f0
        /*04a0*/ 	.word	0x000000ff
        /*04a4*/ 	.word	0x00030870
        /*04a8*/ 	.short	0x0100
        /*04aa*/ 	.byte	0x06
	.zero		1


	//   ....[11]....
        /*04ac*/ 	.word	0x00000600
        /*04b0*/ 	.word	0x000000ff
        /*04b4*/ 	.word	0x00030880
        /*04b8*/ 	.short	0x0100
        /*04ba*/ 	.byte	0x06
	.zero		1


	//   ....[12]....
        /*04bc*/ 	.word	0x00000610
        /*04c0*/ 	.word	0x000000ff
        /*04c4*/ 	.word	0x00030878
        /*04c8*/ 	.short	0x0100
        /*04ca*/ 	.byte	0x06
	.zero		1


	//   ....[13]....
        /*04cc*/ 	.word	0x00000620
        /*04d0*/ 	.word	0x000000ff
        /*04d4*/ 	.word	0x00030888
        /*04d8*/ 	.short	0x0100
        /*04da*/ 	.byte	0x06
	.zero		1


	//   ....[14]....
        /*04dc*/ 	.word	0x00000750
        /*04e0*/ 	.word	0x000000ff
        /*04e4*/ 	.word	0x00030890
        /*04e8*/ 	.short	0x0100
        /*04ea*/ 	.byte	0x08
	.zero		1


	//   ....[15]....
        /*04ec*/ 	.word	0x00000760
        /*04f0*/ 	.word	0x000000ff
        /*04f4*/ 	.word	0x000308a0
        /*04f8*/ 	.short	0x0100
        /*04fa*/ 	.byte	0x08
	.zero		1


	//   ....[16]....
        /*04fc*/ 	.word	0x00000770
        /*0500*/ 	.word	0x000000ff
        /*0504*/ 	.word	0x00030898
        /*0508*/ 	.short	0x0100
        /*050a*/ 	.byte	0x08
	.zero		1


	//   ....[17]....
        /*050c*/ 	.word	0x00000780
        /*0510*/ 	.word	0x000000ff
        /*0514*/ 	.word	0x000308a8
        /*0518*/ 	.short	0x0100
        /*051a*/ 	.byte	0x08
	.zero		1


	//   ....[18]....
        /*051c*/ 	.word	0x000008b0
        /*0520*/ 	.word	0x000000ff
        /*0524*/ 	.word	0x000308b0
        /*0528*/ 	.short	0x0100
        /*052a*/ 	.byte	0x08
	.zero		1


	//   ....[19]....
        /*052c*/ 	.word	0x000008c0
        /*0530*/ 	.word	0x000000ff
        /*0534*/ 	.word	0x000308c0
        /*0538*/ 	.short	0x0100
        /*053a*/ 	.byte	0x08
	.zero		1


	//   ....[20]....
        /*053c*/ 	.word	0x000008d0
        /*0540*/ 	.word	0x000000ff
        /*0544*/ 	.word	0x000308b8
        /*0548*/ 	.short	0x0100
        /*054a*/ 	.byte	0x08
	.zero		1


	//   ....[21]....
        /*054c*/ 	.word	0x000008e0
        /*0550*/ 	.word	0x000000ff
        /*0554*/ 	.word	0x000308c8
        /*0558*/ 	.short	0x0100
        /*055a*/ 	.byte	0x08
	.zero		1


	//   ....[22]....
        /*055c*/ 	.word	0x000012c0
        /*0560*/ 	.word	0x000000ff
        /*0564*/ 	.word	0x00030800
        /*0568*/ 	.short	0x010a
        /*056a*/ 	.byte	0x28
	.zero		1


	//   ....[23]....
        /*056c*/ 	.word	0x00001340
        /*0570*/ 	.word	0x00000004
        /*0574*/ 	.word	0x00030830
        /*0578*/ 	.short	0x010a
        /*057a*/ 	.byte	0x3f
	.zero		1


	//   ....[24]....
        /*057c*/ 	.word	0x000013f0
        /*0580*/ 	.word	0x00000004
        /*0584*/ 	.word	0x00030830
        /*0588*/ 	.short	0x010a
        /*058a*/ 	.byte	0x3f
	.zero		1


	//   ....[25]....
        /*058c*/ 	.word	0x00002820
        /*0590*/ 	.word	0x00000004
        /*0594*/ 	.word	0x00000000
        /*0598*/ 	.short	0x0101
        /*059a*/ 	.byte	0x3f
	.zero		1


	//   ....[26]....
        /*059c*/ 	.word	0x00004190
        /*05a0*/ 	.word	0x000000ff
        /*05a4*/ 	.word	0x00030830
        /*05a8*/ 	.short	0x010a
        /*05aa*/ 	.byte	0x06
	.zero		1


	//   ....[27]....
        /*05ac*/ 	.word	0x000041d0
        /*05b0*/ 	.word	0x000000ff
        /*05b4*/ 	.word	0x00030830
        /*05b8*/ 	.short	0x010a
        /*05ba*/ 	.byte	0x06
	.zero		1


	//   ....[28]....
        /*05bc*/ 	.word	0x000043f0
        /*05c0*/ 	.word	0x000000ff
        /*05c4*/ 	.word	0x00030850
        /*05c8*/ 	.short	0x010a
        /*05ca*/ 	.byte	0x06
	.zero		1


	//   ....[29]....
        /*05cc*/ 	.word	0x00004430
        /*05d0*/ 	.word	0x000000ff
        /*05d4*/ 	.word	0x00030850
        /*05d8*/ 	.short	0x010a
        /*05da*/ 	.byte	0x06
	.zero		1


	//   ....[30]....
        /*05dc*/ 	.word	0x00004ba0
        /*05e0*/ 	.word	0x00000003
        /*05e4*/ 	.word	0x00000000
        /*05e8*/ 	.short	0x0101
        /*05ea*/ 	.byte	0x3f
	.zero		1


	//   ....[31]....
        /*05ec*/ 	.word	0x00004bd0
        /*05f0*/ 	.word	0x0000000a
        /*05f4*/ 	.word	0x00000000
        /*05f8*/ 	.short	0x0101
        /*05fa*/ 	.byte	0x3f
	.zero		1


	//   ....[32]....
        /*05fc*/ 	.word	0x00006af0
        /*0600*/ 	.word	0x000000ff
        /*0604*/ 	.word	0x00030850
        /*0608*/ 	.short	0x010a
        /*060a*/ 	.byte	0x0c
	.zero		1


	//   ....[33]....
        /*060c*/ 	.word	0x00006b30
        /*0610*/ 	.word	0x000000ff
        /*0614*/ 	.word	0x00030850
        /*0618*/ 	.short	0x010a
        /*061a*/ 	.byte	0x0c
	.zero		1


	//   ....[34]....
        /*061c*/ 	.word	0x000077f0
        /*0620*/ 	.word	0x00000003
        /*0624*/ 	.word	0x00000000
        /*0628*/ 	.short	0x0101
        /*062a*/ 	.byte	0x3f
	.zero		1


	//   ....[35]....
        /*062c*/ 	.word	0x00008110
        /*0630*/ 	.word	0x000000ff
        /*0634*/ 	.word	0x00000000
        /*0638*/ 	.short	0x0101
        /*063a*/ 	.byte	0x04
	.zero		1


	//   ....[36]....
        /*063c*/ 	.word	0x00008ce0
        /*0640*/ 	.word	0x00000003
        /*0644*/ 	.word	0x00030840
        /*0648*/ 	.short	0x010a
        /*064a*/ 	.byte	0x3f
	.zero		1


	//   ....[37]....
        /*064c*/ 	.word	0x00009b60
        /*0650*/ 	.word	0x000000ff
        /*0654*/ 	.word	0x00030800
        /*0658*/ 	.short	0x0107
        /*065a*/ 	.byte	0x25
	.zero		1


	//   ....[38]....
        /*065c*/ 	.word	0x00009bd0
        /*0660*/ 	.word	0x000000ff
        /*0664*/ 	.word	0x00030800
        /*0668*/ 	.short	0x0101
        /*066a*/ 	.byte	0x25
	.zero		1


	//   ....[39]....
        /*066c*/ 	.word	0x00009c00
        /*0670*/ 	.word	0x000000ff
        /*0674*/ 	.word	0x00030820
        /*0678*/ 	.short	0x010a
        /*067a*/ 	.byte	0x25
	.zero		1


	//   ....[40]....
        /*067c*/ 	.word	0x00009ef0
        /*0680*/ 	.word	0x00000003
        /*0684*/ 	.word	0x00030840
        /*0688*/ 	.short	0x010a
        /*068a*/ 	.byte	0x3f
	.zero		1


	//   ....[41]....
        /*068c*/ 	.word	0x0000a170
        /*0690*/ 	.word	0x00000003
        /*0694*/ 	.word	0x00000060
        /*0698*/ 	.short	0x010a
        /*069a*/ 	.byte	0x3f
	.zero		1


	//   ....[42]....
        /*069c*/ 	.word	0x0000a6b0
        /*06a0*/ 	.word	0x00000003
        /*06a4*/ 	.word	0x00030840
        /*06a8*/ 	.short	0x010a
        /*06aa*/ 	.byte	0x3f
	.zero		1


	//   ....[43]....
        /*06ac*/ 	.word	0x0000a900
        /*06b0*/ 	.word	0x00000005
        /*06b4*/ 	.word	0x00000060
        /*06b8*/ 	.short	0x010a
        /*06ba*/ 	.byte	0x3f
	.zero		1


	//   ....[44]....
        /*06bc*/ 	.word	0x0000ad90
        /*06c0*/ 	.word	0x00000002
        /*06c4*/ 	.word	0x00030840
        /*06c8*/ 	.short	0x010a
        /*06ca*/ 	.byte	0x3f
	.zero		1


	//   ....[45]....
        /*06cc*/ 	.word	0x0000aff0
        /*06d0*/ 	.word	0x00000005
        /*06d4*/ 	.word	0x00000060
        /*06d8*/ 	.short	0x010a
        /*06da*/ 	.byte	0x3f
	.zero		1


	//   ....[46]....
        /*06dc*/ 	.word	0x0000b320
        /*06e0*/ 	.word	0x00000003
        /*06e4*/ 	.word	0x00030860
        /*06e8*/ 	.short	0x010a
        /*06ea*/ 	.byte	0x3f
	.zero		1


	//   ....[47]....
        /*06ec*/ 	.word	0x0000b680
        /*06f0*/ 	.word	0x00000007
        /*06f4*/ 	.word	0x00030820
        /*06f8*/ 	.short	0x010a
        /*06fa*/ 	.byte	0x3f
	.zero		1


	//   ....[48]....
        /*06fc*/ 	.word	0x0000b820
        /*0700*/ 	.word	0x00000005
        /*0704*/ 	.word	0x00000000
        /*0708*/ 	.short	0x010a
        /*070a*/ 	.byte	0x3f
	.zero		1


	//   ....[49]....
        /*070c*/ 	.word	0x0000b890
        /*0710*/ 	.word	0x00000003
        /*0714*/ 	.word	0x00000000
        /*0718*/ 	.short	0x010a
        /*071a*/ 	.byte	0x3f
	.zero		1


	//   ....[50]....
        /*071c*/ 	.word	0x0000b8f0
        /*0720*/ 	.word	0x00000005
        /*0724*/ 	.word	0x00000000
        /*0728*/ 	.short	0x010a
        /*072a*/ 	.byte	0x3f
	.zero		1


	//   ....[51]....
        /*072c*/ 	.word	0x0000b920
        /*0730*/ 	.word	0x00000003
        /*0734*/ 	.word	0x00000000
        /*0738*/ 	.short	0x010a
        /*073a*/ 	.byte	0x3f
	.zero		1


	//   ....[52]....
        /*073c*/ 	.word	0x0000b990
        /*0740*/ 	.word	0x00000003
        /*0744*/ 	.word	0x00030800
        /*0748*/ 	.short	0x010a
        /*074a*/ 	.byte	0x3f
	.zero		1


	//   ....[53]....
        /*074c*/ 	.word	0x0000b9e0
        /*0750*/ 	.word	0x00000004
        /*0754*/ 	.word	0x00030830
        /*0758*/ 	.short	0x010a
        /*075a*/ 	.byte	0x3f
	.zero		1


	//   ....[54]....
        /*075c*/ 	.word	0x0000ba40
        /*0760*/ 	.word	0x00000003
        /*0764*/ 	.word	0x00030830
        /*0768*/ 	.short	0x010a
        /*076a*/ 	.byte	0x3f
	.zero		1


	//   ....[55]....
        /*076c*/ 	.word	0x0000baa0
        /*0770*/ 	.word	0x00000003
        /*0774*/ 	.word	0x00030850
        /*0778*/ 	.short	0x010a
        /*077a*/ 	.byte	0x3f
	.zero		1


	//   ....[56]....
        /*077c*/ 	.word	0x0000bb00
        /*0780*/ 	.word	0x00000005
        /*0784*/ 	.word	0x00030850
        /*0788*/ 	.short	0x010a
        /*078a*/ 	.byte	0x3f
	.zero		1


	//   ....[57]....
        /*078c*/ 	.word	0x0000bca0
        /*0790*/ 	.word	0x00000003
        /*0794*/ 	.word	0x00030840
        /*0798*/ 	.short	0x010a
        /*079a*/ 	.byte	0x3f
	.zero		1


	//   ....[58]....
        /*079c*/ 	.word	0x0000caf0
        /*07a0*/ 	.word	0x00000009
        /*07a4*/ 	.word	0x00030820
        /*07a8*/ 	.short	0x010a
        /*07aa*/ 	.byte	0x3f
	.zero		1


	//   ....[59]....
        /*07ac*/ 	.word	0x0000cb40
        /*07b0*/ 	.word	0x00000003
        /*07b4*/ 	.word	0x00030840
        /*07b8*/ 	.short	0x010a
        /*07ba*/ 	.byte	0x3f
	.zero		1


	//   ....[60]....
        /*07bc*/ 	.word	0x0000cb90
        /*07c0*/ 	.word	0x00000003
        /*07c4*/ 	.word	0x00000060
        /*07c8*/ 	.short	0x010a
        /*07ca*/ 	.byte	0x3f
	.zero		1


	//   ....[61]....
        /*07cc*/ 	.word	0x0000cbe0
        /*07d0*/ 	.word	0x00000003
        /*07d4*/ 	.word	0x00030840
        /*07d8*/ 	.short	0x010a
        /*07da*/ 	.byte	0x3f
	.zero		1


	//   ....[62]....
        /*07dc*/ 	.word	0x0000cc30
        /*07e0*/ 	.word	0x00000005
        /*07e4*/ 	.word	0x00000060
        /*07e8*/ 	.short	0x010a
        /*07ea*/ 	.byte	0x3f
	.zero		1


	//   ....[63]....
        /*07ec*/ 	.word	0x0000cc80
        /*07f0*/ 	.word	0x00000002
        /*07f4*/ 	.word	0x00030840
        /*07f8*/ 	.short	0x010a
        /*07fa*/ 	.byte	0x3f
	.zero		1


	//   ....[64]....
        /*07fc*/ 	.word	0x0000ccd0
        /*0800*/ 	.word	0x00000005
        /*0804*/ 	.word	0x00000060
        /*0808*/ 	.short	0x010a
        /*080a*/ 	.byte	0x3f
	.zero		1


	//   ....[65]....
        /*080c*/ 	.word	0x0000cd20
        /*0810*/ 	.word	0x00000003
        /*0814*/ 	.word	0x00030860
        /*0818*/ 	.short	0x010a
        /*081a*/ 	.byte	0x3f
	.zero		1


	//   ....[66]....
        /*081c*/ 	.word	0x0000cd70
        /*0820*/ 	.word	0x00000007
        /*0824*/ 	.word	0x00030820
        /*0828*/ 	.short	0x010a
        /*082a*/ 	.byte	0x3f
	.zero		1


	//   ....[67]....
        /*082c*/ 	.word	0x0000cf10
        /*0830*/ 	.word	0x00000005
        /*0834*/ 	.word	0x00000000
        /*0838*/ 	.short	0x010a
        /*083a*/ 	.byte	0x3f
	.zero		1


	//   ....[68]....
        /*083c*/ 	.word	0x0000cf60
        /*0840*/ 	.word	0x00000003
        /*0844*/ 	.word	0x00000000
        /*0848*/ 	.short	0x010a
        /*084a*/ 	.byte	0x3f
	.zero		1


	//   ....[69]....
        /*084c*/ 	.word	0x0000cfb0
        /*0850*/ 	.word	0x00000005
        /*0854*/ 	.word	0x00000000
        /*0858*/ 	.short	0x010a
        /*085a*/ 	.byte	0x3f
	.zero		1


	//----- nvinfo : EIATTR_NUM_MBARRIERS
	.align		4
.L_93:
        /*085c*/ 	.byte	0x03, 0x38
        /*085e*/ 	.short	0x0016


	//----- nvinfo : EIATTR_EXIT_INSTR_OFFSETS
	.align		4
        /*0860*/ 	.byte	0x04, 0x1c
        /*0862*/ 	.short	(.L_95 - .L_94)


	//   ....[0]....
.L_94:
        /*0864*/ 	.word	0x00000a30


	//   ....[1]....
        /*0868*/ 	.word	0x00008220


	//   ....[2]....
        /*086c*/ 	.word	0x0000b970


	//----- nvinfo : EIATTR_MAX_THREADS
	.align		4
.L_95:
        /*0870*/ 	.byte	0x04, 0x05
        /*0872*/ 	.short	(.L_97 - .L_96)
.L_96:
        /*0874*/ 	.word	0x00000200
        /*0878*/ 	.word	0x00000001
        /*087c*/ 	.word	0x00000001


	//----- nvinfo : EIATTR_CRS_STACK_SIZE
	.align		4
.L_97:
        /*0880*/ 	.byte	0x04, 0x1e
        /*0882*/ 	.short	(.L_99 - .L_98)
.L_98:
        /*0884*/ 	.word	0x00000000


	//----- nvinfo : EIATTR_CBANK_PARAM_SIZE
	.align		4
.L_99:
        /*0888*/ 	.byte	0x03, 0x19
        /*088a*/ 	.short	0x0a70


	//----- nvinfo : EIATTR_PARAM_CBANK
	.align		4
        /*088c*/ 	.byte	0x04, 0x0a
        /*088e*/ 	.short	(.L_101 - .L_100)
	.align		4
.L_100:
        /*0890*/ 	.word	index@(.nv.constant0._ZN7cutlass13device_kernelIN5flash11enable_sm90INS1_16FlashAttnFwdSm90INS1_25CollectiveMainloopFwdSm90ILi2EN4cute5tupleIJNS5_1CILi1EEES8_S8_EEENS6_IJNS7_ILi192EEESA_NS7_ILi64EEEEEELi64ENS_6half_tEfNS_4arch4Sm90ELb0ELb0ELb0ELb0ELb0ELb0ELb0ELb0ELb1ELb1ELb0ELb0EEENS1_21CollectiveEpilogueFwdINS6_IJSA_SB_SA_EEES9_SD_SF_Li384ELb0ELb1ELb0ELb0EEENS1_29StaticPersistentTileSchedulerILb0EEEEEEEEEvNT_6ParamsE)
        /*0894*/ 	.short	0x0210
        /*0896*/ 	.short	0x0a70


	//----- nvinfo : EIATTR_SW_WAR
	.align		4
.L_101:
        /*0898*/ 	.byte	0x04, 0x36
        /*089a*/ 	.short	(.L_103 - .L_102)
.L_102:
        /*089c*/ 	.word	0x00000008
.L_103:


//--------------------- .nv.info._ZN7cutlass13device_kernelIN5flash11enable_sm90INS1_16FlashAttnFwdSm90INS1_25CollectiveMainloopFwdSm90ILi2EN4cute5tupleIJNS5_1CILi1EEES8_S8_EEENS6_IJNS7_ILi192EEESA_NS7_ILi64EEEEEELi64ENS_6half_tEfNS_4arch4Sm90ELb0ELb0ELb0ELb1ELb0ELb0ELb0ELb0ELb1ELb1ELb0ELb0EEENS1_21CollectiveEpilogueFwdINS6_IJSA_SB_SA_EEES9_SD_SF_Li384ELb1ELb1ELb0ELb0EEENS1_36VarlenDynamicPersistentTileSchedulerILi192ELi192ELi384ELi128ELb0ELb1ELb1ELb0ELb1ELb1EEEEEEEEEvNT_6ParamsE --------------------------
	.section	.nv.info._ZN7cutlass13device_kernelIN5flash11enable_sm90INS1_16FlashAttnFwdSm90INS1_25CollectiveMainloopFwdSm90ILi2EN4cute5tupleIJNS5_1CILi1EEES8_S8_EEENS6_IJNS7_ILi192EEESA_NS7_ILi64EEEEEELi64ENS_6half_tEfNS_4arch4Sm90ELb0ELb0ELb0ELb1ELb0ELb0ELb0ELb0ELb1ELb1ELb0ELb0EEENS1_21CollectiveEpilogueFwdINS6_IJSA_SB_SA_EEES9_SD_SF_Li384ELb1ELb1ELb0ELb0EEENS1_36VarlenDynamicPersistentTileSchedulerILi192ELi192ELi384ELi128ELb0ELb1ELb1ELb0ELb1ELb1EEEEEEEEEvNT_6ParamsE,"",@"SHT_CUDA_INFO"
	.sectionflags	@""
	.align	4


	//----- nvinfo : EIATTR_CUDA_API_VERSION
	.align		4
        /*0000*/ 	.byte	0x04, 0x37
        /*0002*/ 	.short	(.L_105 - .L_104)
.L_104:
        /*0004*/ 	.word	0x00000082


	//----- nvinfo : EIATTR_KPARAM_INFO
	.align		4
.L_105:
        /*0008*/ 	.byte	0x04, 0x17
        /*000a*/ 	.short	(.L_107 - .L_106)
.L_106:
        /*000c*/ 	.word	0x00000000
        /*0010*/ 	.short	0x0000
        /*0012*/ 	.short	0x0070
        /*0014*/ 	.byte	0x00, 0xf0, 0x01, 0x2a


	//----- nvinfo : EIATTR_SPARSE_MMA_MASK
	.align		4
.L_107:
        /*0018*/ 	.byte	0x03, 0x50
        /*001a*/ 	.short	0x0000


	//----- nvinfo : EIATTR_MAXREG_COUNT
	.align		4
        /*001c*/ 	.byte	0x03, 0x1b
        /*001e*/ 	.short	0x0080


	//----- nvinfo : EIATTR_NUM_BARRIERS
	.align		4
        /*0020*/ 	.byte	0x02, 0x4c
        /*0022*/ 	.byte	0x10
	.zero		1


	//----- nvinfo : EIATTR_EXTERNS
	.align		4
        /*0024*/ 	.byte	0x04, 0x0f
        /*0026*/ 	.short	(.L_109 - .L_108)


	//   ....[0]....
	.align		4
.L_108:
        /*0028*/ 	.word	index@(__assertfail)


	//----- nvinfo : EIATTR_ANNOTATIONS
	.align		4
.L_109:
        /*002c*/ 	.byte	0x04, 0x55
        /*002e*/ 	.short	(.L_111 - .L_110)


	//   ....[0]....
.L_110:
        /* <DEDUP_REMOVED lines=23> */
        /*0194*/ 	.byte	0x40, 0xe8, 0x00, 0x00


	//----- nvinfo : EIATTR_MERCURY_ISA_VERSION
	.align		4
.L_111:
        /*0198*/ 	.byte	0x03, 0x5f
        /*019a*/ 	.short	0x0101


	//----- nvinfo : EIATTR_UNUSED_LOAD_BYTE_OFFSET
	.align		4
        /*019c*/ 	.byte	0x04, 0x44
        /*019e*/ 	.short	(.L_113 - .L_112)


	//   ....[0]....
.L_112:
        /*01a0*/ 	.word	0x00000a50
        /*01a4*/ 	.word	0x0000fff0


	//   ....[1]....
        /*01a8*/ 	.word	0x000078c0
        /*01ac*/ 	.word	0x0000fff0


	//----- nvinfo : EIATTR_INT_WARP_WIDE_INSTR_OFFSETS
	.align		4
.L_113:
        /*01b0*/ 	.byte	0x04, 0x31
        /*01b2*/ 	.short	(.L_115 - .L_114)


	//   ....[0]....
.L_114:
        /*01b4*/ 	.word	0x00000130


	//   ....[1]....
        /*01b8*/ 	.word	0x00000170


	//   ....[2]....
        /*01bc*/ 	.word	0x000001e0


	//   ....[3]....
        /*01c0*/ 	.word	0x0000a260


	//   ....[4]....
        /*01c4*/ 	.word	0x0000a2f0


	//   ....[5]....
        /*01c8*/ 	.word	0x0000d390


	//   ....[6]....
        /*01cc*/ 	.word	0x0000d420


	//----- nvinfo : EIATTR_COOP_GROUP_MASK_REGIDS
	.align		4
.L_115:
        /*01d0*/ 	.byte	0x04, 0x29
        /*01d2*/ 	.short	(.L_117 - .L_116)


	//   ....[0]....
.L_116:
        /*01d4*/ 	.word	0xffffffff


	//   ....[1]....
        /*01d8*/ 	.word	0xffffffff


	//   ....[2]....
        /*01dc*/ 	.word	0xffffffff


	//   ....[3]....
        /*01e0*/ 	.word	0xffffffff


	//   ....[4]....
        /*01e4*/ 	.word	0xffffffff


	//   ....[5]....
        /*01e8*/ 	.word	0xffffffff


	//   ....[6]....
        /*01ec*/ 	.word	0xffffffff


	//   ....[7]....
        /*01f0*/ 	.word	0xffffffff


	//   ....[8]....
        /*01f4*/ 	.word	0xffffffff


	//   ....[9]....
        /*01f8*/ 	.word	0xffffffff


	//   ....[10]....
        /*01fc*/ 	.word	0xffffffff


	//   ....[11]....
        /*0200*/ 	.word	0xffffffff


	//   ....[12]....
        /*0204*/ 	.word	0xffffffff


	//   ....[13]....
        /*0208*/ 	.word	0xffffffff


	//   ....[14]....
        /*020c*/ 	.word	0xffffffff


	//   ....[15]....
        /*0210*/ 	.word	0xffffffff


	//   ....[16]....
        /*0214*/ 	.word	0xffffffff


	//   ....[17]....
        /*0218*/ 	.word	0xffffffff


	//   ....[18]....
        /*021c*/ 	.word	0xffffffff


	//   ....[19]....
        /*0220*/ 	.word	0xffffffff


	//   ....[20]....
        /*0224*/ 	.word	0xffffffff


	//   ....[21]....
        /*0228*/ 	.word	0xffffffff


	//   ....[22]....
        /*022c*/ 	.word	0xffffffff


	//   ....[23]....
        /*0230*/ 	.word	0xffffffff


	//   ....[24]....
        /*0234*/ 	.word	0xffffffff


	//   ....[25]....
        /*0238*/ 	.word	0xffffffff


	//   ....[26]....
        /*023c*/ 	.word	0xffffffff


	//   ....[27]....
        /*0240*/ 	.word	0xffffffff


	//   ....[28]....
        /*0244*/ 	.word	0xffffffff


	//   ....[29]....
        /*0248*/ 	.word	0xffffffff


	//   ....[30]....
        /*024c*/ 	.word	0xffffffff


	//   ....[31]....
        /*0250*/ 	.word	0xffffffff


	//   ....[32]....
        /*0254*/ 	.word	0xffffffff


	//   ....[33]....
        /*0258*/ 	.word	0xffffffff


	//   ....[34]....
        /*025c*/ 	.word	0xffffffff


	//   ....[35]....
        /*0260*/ 	.word	0xffffffff


	//   ....[36]....
        /*0264*/ 	.word	0xffffffff


	//   ....[37]....
        /*0268*/ 	.word	0xffffffff


	//   ....[38]....
        /*026c*/ 	.word	0xffffffff


	//   ....[39]....
        /*0270*/ 	.word	0xffffffff


	//   ....[40]....
        /*0274*/ 	.word	0xffffffff


	//   ....[41]....
        /*0278*/ 	.word	0xffffffff


	//   ....[42]....
        /*027c*/ 	.word	0xffffffff


	//   ....[43]....
        /*0280*/ 	.word	0xffffffff


	//   ....[44]....
        /*0284*/ 	.word	0xffffffff


	//   ....[45]....
        /*0288*/ 	.word	0xffffffff


	//   ....[46]....
        /*028c*/ 	.word	0xffffffff


	//   ....[47]....
        /*0290*/ 	.word	0xffffffff


	//   ....[48]....
        /*0294*/ 	.word	0xffffffff


	//   ....[49]....
        /*0298*/ 	.word	0xffffffff


	//   ....[50]....
        /*029c*/ 	.word	0xffffffff


	//   ....[51]....
        /*02a0*/ 	.word	0xffffffff


	//   ....[52]....
        /*02a4*/ 	.word	0xffffffff


	//   ....[53]....
        /*02a8*/ 	.word	0xffffffff


	//   ....[54]....
        /*02ac*/ 	.word	0xffffffff


	//   ....[55]....
        /*02b0*/ 	.word	0xffffffff


	//   ....[56]....
        /*02b4*/ 	.word	0xffffffff


	//   ....[57]....
        /*02b8*/ 	.word	0xffffffff


	//   ....[58]....
        /*02bc*/ 	.word	0xffffffff


	//   ....[59]....
        /*02c0*/ 	.word	0xffffffff


	//   ....[60]....
        /*02c4*/ 	.word	0xffffffff


	//   ....[61]....
        /*02c8*/ 	.word	0xffffffff


	//   ....[62]....
        /*02cc*/ 	.word	0xffffffff


	//   ....[63]....
        /*02d0*/ 	.word	0xffffffff


	//   ....[64]....
        /*02d4*/ 	.word	0xffffffff


	//   ....[65]....
        /*02d8*/ 	.word	0xffffffff


	//   ....[66]....
        /*02dc*/ 	.word	0xffffffff


	//   ....[67]....
        /*02e0*/ 	.word	0xffffffff


	//   ....[68]....
        /*02e4*/ 	.word	0xffffffff


	//   ....[69]....
        /*02e8*/ 	.word	0xffffffff


	//   ....[70]....
        /*02ec*/ 	.word	0xffffffff


	//   ....[71]....
        /*02f0*/ 	.word	0xffffffff


	//   ....[72]....
        /*02f4*/ 	.word	0xffffffff


	//   ....[73]....
        /*02f8*/ 	.word	0xffffffff


	//   ....[74]....
        /*02fc*/ 	.word	0xffffffff


	//   ....[75]....
        /*0300*/ 	.word	0xffffffff


	//   ....[76]....
        /*0304*/ 	.word	0xffffffff


	//   ....[77]....
        /*0308*/ 	.word	0xffffffff


	//   ....[78]....
        /*030c*/ 	.word	0xffffffff


	//   ....[79]....
        /*0310*/ 	.word	0xffffffff


	//   ....[80]....
        /*0314*/ 	.word	0xffffffff


	//   ....[81]....
        /*0318*/ 	.word	0xffffffff


	//   ....[82]....
        /*031c*/ 	.word	0xffffffff


	//   ....[83]....
        /*0320*/ 	.word	0xffffffff


	//   ....[84]....
        /*0324*/ 	.word	0xffffffff


	//   ....[85]....
        /*0328*/ 	.word	0xffffffff


	//   ....[86]....
        /*032c*/ 	.word	0xffffffff


	//   ....[87]....
        /*0330*/ 	.word	0xffffffff


	//   ....[88]....
        /*0334*/ 	.word	0xffffffff


	//   ....[89]....
        /*0338*/ 	.word	0xffffffff


	//   ....[90]....
        /*033c*/ 	.word	0xffffffff


	//   ....[91]....
        /*0340*/ 	.word	0xffffffff


	//   ....[92]....
        /*0344*/ 	.word	0xffffffff


	//   ....[93]....
        /*0348*/ 	.word	0xffffffff


	//   ....[94]....
        /*034c*/ 	.word	0xffffffff


	//   ....[95]....
        /*0350*/ 	.word	0xffffffff


	//   ....[96]....
        /*0354*/ 	.word	0xffffffff


	//   ....[97]....
        /*0358*/ 	.word	0xffffffff


	//   ....[98]....
        /*035c*/ 	.word	0xffffffff


	//   ....[99]....
        /*0360*/ 	.word	0xffffffff


	//   ....[100]....
        /*0364*/ 	.word	0xffffffff


	//   ....[101]....
        /*0368*/ 	.word	0x0500000f


	//   ....[102]....
        /*036c*/ 	.word	0x0500000f


	//   ....[103]....
        /*0370*/ 	.word	0x0500000f


	//   ....[104]....
        /*0374*/ 	.word	0x0500000f


	//   ....[105]....
        /*0378*/ 	.word	0x0500000f


	//   ....[106]....
        /*037c*/ 	.word	0x0500000f


	//   ....[107]....
        /*0380*/ 	.word	0x0500000f


	//   ....[108]....
        /*0384*/ 	.word	0x0500000f


	//   ....[109]....
        /*0388*/ 	.word	0x0500000f


	//   ....[110]....
        /*038c*/ 	.word	0x0500000f


	//   ....[111]....
        /*0390*/ 	.word	0x0500000f


	//   ....[112]....
        /*0394*/ 	.word	0x0500000f


	//   ....[113]....
        /*0398*/ 	.word	0x0500000f


	//   ....[114]....
        /*039c*/ 	.word	0x0500000f


	//   ....[115]....
        /*03a0*/ 	.word	0x0500000f


	//   ....[116]....
        /*03a4*/ 	.word	0x0500000f


	//   ....[117]....
        /*03a8*/ 	.word	0x0500000f


	//   ....[118]....
        /*03ac*/ 	.word	0x0500000f


	//   ....[119]....
        /*03b0*/ 	.word	0x0500000f


	//   ....[120]....
        /*03b4*/ 	.word	0x0500000f


	//   ....[121]....
        /*03b8*/ 	.word	0x0500000f


	//   ....[122]....
        /*03bc*/ 	.word	0x0500000f


	//   ....[123]....
        /*03c0*/ 	.word	0x0500000f


	//   ....[124]....
        /*03c4*/ 	.word	0x0500000f


	//   ....[125]....
        /*03c8*/ 	.word	0x0500000f


	//   ....[126]....
        /*03cc*/ 	.word	0x0500000f


	//   ....[127]....
        /*03d0*/ 	.word	0x0500000f


	//   ....[128]....
        /*03d4*/ 	.word	0x0500000f


	//   ....[129]....
        /*03d8*/ 	.word	0x0500000f


	//   ....[130]....
        /*03dc*/ 	.word	0x0500000f


	//   ....[131]....
        /*03e0*/ 	.word	0x0500000f


	//   ....[132]....
        /*03e4*/ 	.word	0x0500000f


	//   ....[133]....
        /*03e8*/ 	.word	0x0500000f


	//   ....[134]....
        /*03ec*/ 	.word	0x0500000f


	//   ....[135]....
        /*03f0*/ 	.word	0x0500000f


	//   ....[136]....
        /*03f4*/ 	.word	0x0500000f


	//   ....[137]....
        /*03f8*/ 	.word	0x0500000f


	//   ....[138]....
        /*03fc*/ 	.word	0x0500000f


	//   ....[139]....
        /*0400*/ 	.word	0x0500000f


	//   ....[140]....
        /*0404*/ 	.word	0x0500000f


	//   ....[141]....
        /*0408*/ 	.word	0x0500000f


	//   ....[142]....
        /*040c*/ 	.word	0x0500000f


	//   ....[143]....
        /*0410*/ 	.word	0x0500000f


	//----- nvinfo : EIATTR_COOP_GROUP_INSTR_OFFSETS
	.align		4
.L_117:
        /*0414*/ 	.byte	0x04, 0x28
        /*0416*/ 	.short	(.L_119 - .L_118)


	//   ....[0]....
.L_118:
        /*0418*/ 	.word	0x00000070


	//   ....[1]....
        /*041c*/ 	.word	0x00000140


	//   ....[2]....
        /*0420*/ 	.word	0x00000190


	//   ....[3]....
        /*0424*/ 	.word	0x000003c0


	//   ....[4]....
        /*0428*/ 	.word	0x00000520


	//   ....[5]....
        /*042c*/ 	.word	0x00000640


	//   ....[6]....
        /*0430*/ 	.word	0x000007a0


	//   ....[7]....
        /*0434*/ 	.word	0x00001490


	//   ....[8]....
        /*0438*/ 	.word	0x00002900


	//   ....[9]....
        /*043c*/ 	.word	0x00002a00


	//   ....[10]....
        /*0440*/ 	.word	0x00002e80


	//   ....[11]....
        /*0444*/ 	.word	0x00002fb0


	//   ....[12]....
        /*0448*/ 	.word	0x000042b0


	//   ....[13]....
        /*044c*/ 	.word	0x00005450


	//   ....[14]....
        /*0450*/ 	.word	0x000054b0


	//   ....[15]....
        /*0454*/ 	.word	0x000054d0


	//   ....[16]....
        /*0458*/ 	.word	0x000054f0


	//   ....[17]....
        /*045c*/ 	.word	0x00006da0


	//   ....[18]....
        /*0460*/ 	.word	0x00006eb0


	//   ....[19]....
        /*0464*/ 	.word	0x00006ef0


	//   ....[20]....
        /*0468*/ 	.word	0x00007060


	//   ....[21]....
        /*046c*/ 	.word	0x00007080


	//   ....[22]....
        /*0470*/ 	.word	0x000080a0


	//   ....[23]....
        /*0474*/ 	.word	0x000080e0


	//   ....[24]....
        /*0478*/ 	.word	0x00008110


	//   ....[25]....
        /*047c*/ 	.word	0x00008140


	//   ....[26]....
        /*0480*/ 	.word	0x00008630


	//   ....[27]....
        /*0484*/ 	.word	0x00008670


	//   ....[28]....
        /*0488*/ 	.word	0x000086a0


	//   ....[29]....
        /*048c*/ 	.word	0x000086e0


	//   ....[30]....
        /*0490*/ 	.word	0x00008700


	//   ....[31]....
        /*0494*/ 	.word	0x00008730


	//   ....[32]....
        /*0498*/ 	.word	0x00008750


	//   ....[33]....
        /*049c*/ 	.word	0x00008770


	//   ....[34]....
        /*04a0*/ 	.word	0x00009040


	//   ....[35]....
        /*04a4*/ 	.word	0x00009070


	//   ....[36]....
        /*04a8*/ 	.word	0x000090b0


	//   ....[37]....
        /*04ac*/ 	.word	0x000090e0


	//   ....[38]....
        /*04b0*/ 	.word	0x00009110


	//   ....[39]....
        /*04b4*/ 	.word	0x00009120


	//   ....[40]....
        /*04b8*/ 	.word	0x00009130


	//   ....[41]....
        /*04bc*/ 	.word	0x00009150


	//   ....[42]....
        /*04c0*/ 	.word	0x000092a0


	//   ....[43]....
        /*04c4*/ 	.word	0x00009470


	//   ....[44]....
        /*04c8*/ 	.word	0x000094a0


	//   ....[45]....
        /*04cc*/ 	.word	0x000094d0


	//   ....[46]....
        /*04d0*/ 	.word	0x00009500


	//   ....[47]....
        /*04d4*/ 	.word	0x00009530


	//   ....[48]....
        /*04d8*/ 	.word	0x00009560


	//   ....[49]....
        /*04dc*/ 	.word	0x000096d0


	//   ....[50]....
        /*04e0*/ 	.word	0x00009700


	//   ....[51]....
        /*04e4*/ 	.word	0x00009730


	//   ....[52]....
        /*04e8*/ 	.word	0x00009760


	//   ....[53]....
        /*04ec*/ 	.word	0x00009790


	//   ....[54]....
        /*04f0*/ 	.word	0x000097c0


	//   ....[55]....
        /*04f4*/ 	.word	0x00009850


	//   ....[56]....
        /*04f8*/ 	.word	0x00009880


	//   ....[57]....
        /*04fc*/ 	.word	0x00009900


	//   ....[58]....
        /*0500*/ 	.word	0x0000a820


	//   ....[59]....
        /*0504*/ 	.word	0x0000b3e0


	//   ....[60]....
        /*0508*/ 	.word	0x0000b3f0


	//   ....[61]....
        /*050c*/ 	.word	0x0000b400


	//   ....[62]....
        /*0510*/ 	.word	0x0000b420


	//   ....[63]....
        /*0514*/ 	.word	0x0000b4b0


	//   ....[64]....
        /*0518*/ 	.word	0x0000b4d0


	//   ....[65]....
        /*051c*/ 	.word	0x0000b550


	//   ....[66]....
        /*0520*/ 	.word	0x0000b570


	//   ....[67]....
        /*0524*/ 	.word	0x0000b5f0


	//   ....[68]....
        /*0528*/ 	.word	0x0000b610


	//   ....[69]....
        /*052c*/ 	.word	0x0000b690


	//   ....[70]....
        /*0530*/ 	.word	0x0000b6b0


	//   ....[71]....
        /*0534*/ 	.word	0x0000b730


	//   ....[72]....
        /*0538*/ 	.word	0x0000b750


	//   ....[73]....
        /*053c*/ 	.word	0x0000b7d0


	//   ....[74]....
        /*0540*/ 	.word	0x0000b7f0


	//   ....[75]....
        /*0544*/ 	.word	0x0000b800


	//   ....[76]....
        /*0548*/ 	.word	0x0000b870


	//   ....[77]....
        /*054c*/ 	.word	0x0000b8c0


	//   ....[78]....
        /*0550*/ 	.word	0x0000b960


	//   ....[79]....
        /*0554*/ 	.word	0x0000b980


	//   ....[80]....
        /*0558*/ 	.word	0x0000b9a0


	//   ....[81]....
        /*055c*/ 	.word	0x0000ba00


	//   ....[82]....
        /*0560*/ 	.word	0x0000ba30


	//   ....[83]....
        /*0564*/ 	.word	0x0000d8d0


	//   ....[84]....
        /*0568*/ 	.word	0x0000d900


	//   ....[85]....
        /*056c*/ 	.word	0x0000d930


	//   ....[86]....
        /*0570*/ 	.word	0x0000d960


	//   ....[87]....
        /*0574*/ 	.word	0x0000d990


	//   ....[88]....
        /*0578*/ 	.word	0x0000d9c0


	//   ....[89]....
        /*057c*/ 	.word	0x0000d9f0


	//   ....[90]....
        /*0580*/ 	.word	0x0000da20


	//   ....[91]....
        /*0584*/ 	.word	0x0000dba0


	//   ....[92]....
        /*0588*/ 	.word	0x0000dbd0


	//   ....[93]....
        /*058c*/ 	.word	0x0000dc00


	//   ....[94]....
        /*0590*/ 	.word	0x0000dc30


	//   ....[95]....
        /*0594*/ 	.word	0x0000dc60


	//   ....[96]....
        /*0598*/ 	.word	0x0000dc90


	//   ....[97]....
        /*059c*/ 	.word	0x0000dd50


	//   ....[98]....
        /*05a0*/ 	.word	0x0000dd70


	//   ....[99]....
        /*05a4*/ 	.word	0x0000dde0


	//   ....[100]....
        /*05a8*/ 	.word	0x0000e250


	//   ....[101]....
        /*05ac*/ 	.word	0x0000e730


	//   ....[102]....
        /*05b0*/ 	.word	0x0000e8e0


	//   ....[103]....
        /*05b4*/ 	.word	0x0000e930


	//   ....[104]....
        /*05b8*/ 	.word	0x0000e990


	//   ....[105]....
        /*05bc*/ 	.word	0x0000ea80


	//   ....[106]....
        /*05c0*/ 	.word	0x0000eae0


	//   ....[107]....
        /*05c4*/ 	.word	0x0000ebe0


	//   ....[108]....
        /*05c8*/ 	.word	0x0000ec40


	//   ....[109]....
        /*05cc*/ 	.word	0x0000ed40


	//   ....[110]....
        /*05d0*/ 	.word	0x0000eda0


	//   ....[111]....
        /*05d4*/ 	.word	0x0000eea0


	//   ....[112]....
        /*05d8*/ 	.word	0x0000ef00


	//   ....[113]....
        /*05dc*/ 	.word	0x0000f000


	//   ....[114]....
        /*05e0*/ 	.word	0x0000f060


	//   ....[115]....
        /*05e4*/ 	.word	0x0000f160


	//   ....[116]....
        /*05e8*/ 	.word	0x0000f1c0


	//   ....[117]....
        /*05ec*/ 	.word	0x0000f270


	//   ....[118]....
        /*05f0*/ 	.word	0x0000f340


	//   ....[119]....
        /*05f4*/ 	.word	0x0000f400


	//   ....[120]....
        /*05f8*/ 	.word	0x0000f460


	//   ....[121]....
        /*05fc*/ 	.word	0x0000f530


	//   ....[122]....
        /*0600*/ 	.word	0x0000f590


	//   ....[123]....
        /*0604*/ 	.word	0x0000f650


	//   ....[124]....
        /*0608*/ 	.word	0x0000f6d0


	//   ....[125]....
        /*060c*/ 	.word	0x0000f780


	//   ....[126]....
        /*0610*/ 	.word	0x0000fa90


	//   ....[127]....
        /*0614*/ 	.word	0x0000fb30


	//   ....[128]....
        /*0618*/ 	.word	0x0000fc50


	//   ....[129]....
        /*061c*/ 	.word	0x0000fcc0


	//   ....[130]....
        /*0620*/ 	.word	0x0000fd30


	//   ....[131]....
        /*0624*/ 	.word	0x0000fda0


	//   ....[132]....
        /*0628*/ 	.word	0x0000fe10


	//   ....[133]....
        /*062c*/ 	.word	0x0000fe90


	//   ....[134]....
        /*0630*/ 	.word	0x0000ff20


	//   ....[135]....
        /*0634*/ 	.word	0x0000ffb0


	//   ....[136]....
        /*0638*/ 	.word	0x00010020


	//   ....[137]....
        /*063c*/ 	.word	0x00010090


	//   ....[138]....
        /*0640*/ 	.word	0x00010100


	//   ....[139]....
        /*0644*/ 	.word	0x00010180


	//   ....[140]....
        /*0648*/ 	.word	0x000101f0


	//   ....[141]....
        /*064c*/ 	.word	0x00010290


	//   ....[142]....
        /*0650*/ 	.word	0x00010320


	//   ....[143]....
        /*0654*/ 	.word	0x00010440


	//----- nvinfo : EIATTR_REG_RECONFIG
	.align		4
.L_119:
        /*0658*/ 	.byte	0x01, 0x54
	.zero		2


	//----- nvinfo : EIATTR_SYSCALL_OFFSETS
	.align		4
        /*065c*/ 	.byte	0x04, 0x46
        /*065e*/ 	.short	(.L_121 - .L_120)


	//   ....[0]....
.L_120:
        /*0660*/ 	.word	0x00001610


	//   ....[1]....
        /*0664*/ 	.word	0x0000a450


	//   ....[2]....
        /*0668*/ 	.word	0x0000a5a0


	//   ....[3]....
        /*066c*/ 	.word	0x0000a6a0


	//   ....[4]....
        /*0670*/ 	.word	0x0000aed0


	//----- nvinfo : EIATTR_MBARRIER_INSTR_OFFSETS
	.align		4
.L_121:
        /*0674*/ 	.byte	0x04, 0x39
        /*0676*/ 	.short	(.L_123 - .L_122)


	//   ....[0]....
.L_122:
        /*0678*/ 	.word	0x00000270
        /*067c*/ 	.word	0x000000ff
        /*0680*/ 	.word	0x00030800
        /*0684*/ 	.short	0x0100
        /*0686*/ 	.byte	0x08
	.zero		1


	//   ....[1]....
        /*0688*/ 	.word	0x00000280
        /*068c*/ 	.word	0x000000ff
        /*0690*/ 	.word	0x00030820
        /*0694*/ 	.short	0x0100
        /*0696*/ 	.byte	0x08
	.zero		1


	//   ....[2]....
        /*0698*/ 	.word	0x00000370
        /*069c*/ 	.word	0x000000ff
        /*06a0*/ 	.word	0x00030830
        /*06a4*/ 	.short	0x0100
        /*06a6*/ 	.byte	0x08
	.zero		1


	//   ....[3]....
        /*06a8*/ 	.word	0x00000380
        /*06ac*/ 	.word	0x000000ff
        /*06b0*/ 	.word	0x00030840
        /*06b4*/ 	.short	0x0100
        /*06b6*/ 	.byte	0x08
	.zero		1


	//   ....[4]....
        /*06b8*/ 	.word	0x00000390
        /*06bc*/ 	.word	0x000000ff
        /*06c0*/ 	.word	0x00030838
        /*06c4*/ 	.short	0x0100
        /*06c6*/ 	.byte	0x08
	.zero		1


	//   ....[5]....
        /*06c8*/ 	.word	0x000003a0
        /*06cc*/ 	.word	0x000000ff
        /*06d0*/ 	.word	0x00030848
        /*06d4*/ 	.short	0x0100
        /*06d6*/ 	.byte	0x08
	.zero		1


	//   ....[6]....
        /*06d8*/ 	.word	0x000004d0
        /*06dc*/ 	.word	0x000000ff
        /*06e0*/ 	.word	0x00030850
        /*06e4*/ 	.short	0x0100
        /*06e6*/ 	.byte	0x08
	.zero		1


	//   ....[7]....
        /*06e8*/ 	.word	0x000004e0
        /*06ec*/ 	.word	0x000000ff
        /*06f0*/ 	.word	0x00030860
        /*06f4*/ 	.short	0x0100
        /*06f6*/ 	.byte	0x08
	.zero		1


	//   ....[8]....
        /*06f8*/ 	.word	0x000004f0
        /*06fc*/ 	.word	0x000000ff
        /*0700*/ 	.word	0x00030858
        /*0704*/ 	.short	0x0100
        /*0706*/ 	.byte	0x08
	.zero		1


	//   ....[9]....
        /*0708*/ 	.word	0x00000500
        /*070c*/ 	.word	0x000000ff
        /*0710*/ 	.word	0x00030868
        /*0714*/ 	.short	0x0100
        /*0716*/ 	.byte	0x08
	.zero		1


	//   ....[10]....
        /*0718*/ 	.word	0x000005f0
        /*071c*/ 	.word	0x000000ff
        /*0720*/ 	.word	0x00030870
        /*0724*/ 	.short	0x0100
        /*0726*/ 	.byte	0x06
	.zero		1


	//   ....[11]....
        /*0728*/ 	.word	0x00000600
        /*072c*/ 	.word	0x000000ff
        /*0730*/ 	.word	0x00030880
        /*0734*/ 	.short	0x0100
        /*0736*/ 	.byte	0x06
	.zero		1


	//   ....[12]....
        /*0738*/ 	.word	0x00000610
        /*073c*/ 	.word	0x000000ff
        /*0740*/ 	.word	0x00030878
        /*0744*/ 	.short	0x0100
        /*0746*/ 	.byte	0x06
	.zero		1


	//   ....[13]....
        /*0748*/ 	.word	0x00000620
        /*074c*/ 	.word	0x000000ff
        /*0750*/ 	.word	0x00030888
        /*0754*/ 	.short	0x0100
        /*0756*/ 	.byte	0x06
	.zero		1


	//   ....[14]....
        /*0758*/ 	.word	0x00000750
        /*075c*/ 	.word	0x000000ff
        /*0760*/ 	.word	0x00030890
        /*0764*/ 	.short	0x0100
        /*0766*/ 	.byte	0x08
	.zero		1


	//   ....[15]....
        /*0768*/ 	.word	0x00000760
        /*076c*/ 	.word	0x000000ff
        /*0770*/ 	.word	0x000308a0
        /*0774*/ 	.short	0x0100
        /*0776*/ 	.byte	0x08
	.zero		1


	//   ....[16]....
        /*0778*/ 	.word	0x00000770
        /*077c*/ 	.word	0x000000ff
        /*0780*/ 	.word	0x00030898
        /*0784*/ 	.short	0x0100
        /*0786*/ 	.byte	0x08
	.zero		1


	//   ....[17]....
        /*0788*/ 	.word	0x00000780
        /*078c*/ 	.word	0x000000ff
        /*0790*/ 	.word	0x000308a8
        /*0794*/ 	.short	0x0100
        /*0796*/ 	.byte	0x08
	.zero		1


	//   ....[18]....
        /*0798*/ 	.word	0x000008b0
        /*079c*/ 	.word	0x000000ff
        /*07a0*/ 	.word	0x000308b0
        /*07a4*/ 	.short	0x0100
        /*07a6*/ 	.byte	0x08
	.zero		1


	//   ....[19]....
        /*07a8*/ 	.word	0x000008c0
        /*07ac*/ 	.word	0x000000ff
        /*07b0*/ 	.word	0x000308c0
        /*07b4*/ 	.short	0x0100
        /*07b6*/ 	.byte	0x08
	.zero		1


	//   ....[20]....
        /*07b8*/ 	.word	0x000008d0
        /*07bc*/ 	.word	0x000000ff
        /*07c0*/ 	.word	0x000308b8
        /*07c4*/ 	.short	0x0100
        /*07c6*/ 	.byte	0x08
	.zero		1


	//   ....[21]....
        /*07c8*/ 	.word	0x000008e0
        /*07cc*/ 	.word	0x000000ff
        /*07d0*/ 	.word	0x000308c8
        /*07d4*/ 	.short	0x0100
        /*07d6*/ 	.byte	0x08
	.zero		1


	//   ....[22]....
        /*07d8*/ 	.word	0x00001690
        /*07dc*/ 	.word	0x000000ff
        /*07e0*/ 	.word	0x00030800
        /*07e4*/ 	.short	0x010a
        /*07e6*/ 	.byte	0x27
	.zero		1


	//   ....[23]....
        /*07e8*/ 	.word	0x00001710
        /*07ec*/ 	.word	0x00000004
        /*07f0*/ 	.word	0x00030830
        /*07f4*/ 	.short	0x010a
        /*07f6*/ 	.byte	0x3f
	.zero		1


	//   ....[24]....
        /*07f8*/ 	.word	0x00001780
        /*07fc*/ 	.word	0x00000004
        /*0800*/ 	.word	0x00030830
        /*0804*/ 	.short	0x010a
        /*0806*/ 	.byte	0x3f
	.zero		1


	//   ....[25]....
        /*0808*/ 	.word	0x00002f50
        /*080c*/ 	.word	0x00000004
        /*0810*/ 	.word	0x00000000
        /*0814*/ 	.short	0x0101
        /*0816*/ 	.byte	0x3f
	.zero		1


	//   ....[26]....
        /*0818*/ 	.word	0x000044f0
        /*081c*/ 	.word	0x000000ff
        /*0820*/ 	.word	0x00030830
        /*0824*/ 	.short	0x010a
        /*0826*/ 	.byte	0x06
	.zero		1


	//   ....[27]....
        /*0828*/ 	.word	0x00004530
        /*082c*/ 	.word	0x000000ff
        /*0830*/ 	.word	0x00030830
        /*0834*/ 	.short	0x010a
        /*0836*/ 	.byte	0x06
	.zero		1


	//   ....[28]....
        /*0838*/ 	.word	0x00004730
        /*083c*/ 	.word	0x000000ff
        /*0840*/ 	.word	0x00030850
        /*0844*/ 	.short	0x010a
        /*0846*/ 	.byte	0x06
	.zero		1


	//   ....[29]....
        /*0848*/ 	.word	0x00004770
        /*084c*/ 	.word	0x000000ff
        /*0850*/ 	.word	0x00030850
        /*0854*/ 	.short	0x010a
        /*0856*/ 	.byte	0x06
	.zero		1


	//   ....[30]....
        /*0858*/ 	.word	0x00004ed0
        /*085c*/ 	.word	0x00000003
        /*0860*/ 	.word	0x00000000
        /*0864*/ 	.short	0x0101
        /*0866*/ 	.byte	0x3f
	.zero		1


	//   ....[31]....
        /*0868*/ 	.word	0x00004f00
        /*086c*/ 	.word	0x0000000a
        /*0870*/ 	.word	0x00000000
        /*0874*/ 	.short	0x0101
        /*0876*/ 	.byte	0x3f
	.zero		1


	//   ....[32]....
        /*0878*/ 	.word	0x00006e20
        /*087c*/ 	.word	0x000000ff
        /*0880*/ 	.word	0x00030850
        /*0884*/ 	.short	0x010a
        /*0886*/ 	.byte	0x0c
	.zero		1


	//   ....[33]....
        /*0888*/ 	.word	0x00006e60
        /*088c*/ 	.word	0x000000ff
        /*0890*/ 	.word	0x00030850
        /*0894*/ 	.short	0x010a
        /*0896*/ 	.byte	0x0c
	.zero		1


	//   ....[34]....
        /*0898*/ 	.word	0x00007660
        /*089c*/ 	.word	0x0000000a
        /*08a0*/ 	.word	0x00000000
        /*08a4*/ 	.short	0x0101
        /*08a6*/ 	.byte	0x3f
	.zero		1


	//   ....[35]....
        /*08a8*/ 	.word	0x00008720
        /*08ac*/ 	.word	0x000000ff
        /*08b0*/ 	.word	0x00000000
        /*08b4*/ 	.short	0x0101
        /*08b6*/ 	.byte	0x04
	.zero		1


	//   ....[36]....
        /*08b8*/ 	.word	0x0000aa30
        /*08bc*/ 	.word	0x00000000
        /*08c0*/ 	.word	0x00030840
        /*08c4*/ 	.short	0x010a
        /*08c6*/ 	.byte	0x3f
	.zero		1


	//   ....[37]....
        /*08c8*/ 	.word	0x0000baf0
        /*08cc*/ 	.word	0x00000016
        /*08d0*/ 	.word	0x00030800
        /*08d4*/ 	.short	0x0107
        /*08d6*/ 	.byte	0x3f
	.zero		1


	//   ....[38]....
        /*08d8*/ 	.word	0x0000bbf0
        /*08dc*/ 	.word	0x00000016
        /*08e0*/ 	.word	0x00030800
        /*08e4*/ 	.short	0x0101
        /*08e6*/ 	.byte	0x3f
	.zero		1


	//   ....[39]....
        /*08e8*/ 	.word	0x0000bc10
        /*08ec*/ 	.word	0x00000016
        /*08f0*/ 	.word	0x00030820
        /*08f4*/ 	.short	0x010a
        /*08f6*/ 	.byte	0x3f
	.zero		1


	//   ....[40]....
        /*08f8*/ 	.word	0x0000bf30
        /*08fc*/ 	.word	0x00000002
        /*0900*/ 	.word	0x00030840
        /*0904*/ 	.short	0x010a
        /*0906*/ 	.byte	0x3f
	.zero		1


	//   ....[41]....
        /*0908*/ 	.word	0x0000c1b0
        /*090c*/ 	.word	0x00000003
        /*0910*/ 	.word	0x00000060
        /*0914*/ 	.short	0x010a
        /*0916*/ 	.byte	0x3f
	.zero		1


	//   ....[42]....
        /*0918*/ 	.word	0x0000c700
        /*091c*/ 	.word	0x00000002
        /*0920*/ 	.word	0x00030840
        /*0924*/ 	.short	0x010a
        /*0926*/ 	.byte	0x3f
	.zero		1


	//   ....[43]....
        /*0928*/ 	.word	0x0000c980
        /*092c*/ 	.word	0x0000000a
        /*0930*/ 	.word	0x00000060
        /*0934*/ 	.short	0x010a
        /*0936*/ 	.byte	0x3f
	.zero		1


	//   ....[44]....
        /*0938*/ 	.word	0x0000ce00
        /*093c*/ 	.word	0x00000002
        /*0940*/ 	.word	0x00030840
        /*0944*/ 	.short	0x010a
        /*0946*/ 	.byte	0x3f
	.zero		1


	//   ....[45]....
        /*0948*/ 	.word	0x0000d090
        /*094c*/ 	.word	0x00000008
        /*0950*/ 	.word	0x00000060
        /*0954*/ 	.short	0x010a
        /*0956*/ 	.byte	0x3f
	.zero		1


	//   ....[46]....
        /*0958*/ 	.word	0x0000d4c0
        /*095c*/ 	.word	0x00000003
        /*0960*/ 	.word	0x00030860
        /*0964*/ 	.short	0x010a
        /*0966*/ 	.byte	0x3f
	.zero		1


	//   ....[47]....
        /*0968*/ 	.word	0x0000e1d0
        /*096c*/ 	.word	0x00000009
        /*0970*/ 	.word	0x00030820
        /*0974*/ 	.short	0x010a
        /*0976*/ 	.byte	0x3f
	.zero		1


	//   ....[48]....
        /*0978*/ 	.word	0x0000e370
        /*097c*/ 	.word	0x00000005
        /*0980*/ 	.word	0x00000000
        /*0984*/ 	.short	0x010a
        /*0986*/ 	.byte	0x3f
	.zero		1


	//   ....[49]....
        /*0988*/ 	.word	0x0000e3e0
        /*098c*/ 	.word	0x00000003
        /*0990*/ 	.word	0x00000000
        /*0994*/ 	.short	0x010a
        /*0996*/ 	.byte	0x3f
	.zero		1


	//   ....[50]....
        /*0998*/ 	.word	0x0000e440
        /*099c*/ 	.word	0x00000017
        /*09a0*/ 	.word	0x00000000
        /*09a4*/ 	.short	0x010a
        /*09a6*/ 	.byte	0x3f
	.zero		1


	//   ....[51]....
        /*09a8*/ 	.word	0x0000e470
        /*09ac*/ 	.word	0x00000007
        /*09b0*/ 	.word	0x00000000
        /*09b4*/ 	.short	0x010a
        /*09b6*/ 	.byte	0x3f
	.zero		1


	//   ....[52]....
        /*09b8*/ 	.word	0x0000e4e0
        /*09bc*/ 	.word	0x00000003
        /*09c0*/ 	.word	0x00030800
        /*09c4*/ 	.short	0x010a
        /*09c6*/ 	.byte	0x3f
	.zero		1


	//   ....[53]....
        /*09c8*/ 	.word	0x0000e530
        /*09cc*/ 	.word	0x00000004
        /*09d0*/ 	.word	0x00030830
        /*09d4*/ 	.short	0x010a
        /*09d6*/ 	.byte	0x3f
	.zero		1


	//   ....[54]....
        /*09d8*/ 	.word	0x0000e590
        /*09dc*/ 	.word	0x00000003
        /*09e0*/ 	.word	0x00030830
        /*09e4*/ 	.short	0x010a
        /*09e6*/ 	.byte	0x3f
	.zero		1


	//   ....[55]....
        /*09e8*/ 	.word	0x0000e5f0
        /*09ec*/ 	.word	0x00000003
        /*09f0*/ 	.word	0x00030850
        /*09f4*/ 	.short	0x010a
        /*09f6*/ 	.byte	0x3f
	.zero		1


	//   ....[56]....
        /*09f8*/ 	.word	0x0000e650
        /*09fc*/ 	.word	0x00000005
        /*0a00*/ 	.word	0x00030850
        /*0a04*/ 	.short	0x010a
        /*0a06*/ 	.byte	0x3f
	.zero		1


	//   ....[57]....
        /*0a08*/ 	.word	0x0000e7f0
        /*0a0c*/ 	.word	0x00000000
        /*0a10*/ 	.word	0x00030840
        /*0a14*/ 	.short	0x010a
        /*0a16*/ 	.byte	0x3f
	.zero		1


	//   ....[58]....
        /*0a18*/ 	.word	0x0000f7b0
        /*0a1c*/ 	.word	0x00000016
        /*0a20*/ 	.word	0x00030820
        /*0a24*/ 	.short	0x010a
        /*0a26*/ 	.byte	0x3f
	.zero		1


	//   ....[59]....
        /*0a28*/ 	.word	0x0000f800
        /*0a2c*/ 	.word	0x00000002
        /*0a30*/ 	.word	0x00030840
        /*0a34*/ 	.short	0x010a
        /*0a36*/ 	.byte	0x3f
	.zero		1


	//   ....[60]....
        /*0a38*/ 	.word	0x0000f850
        /*0a3c*/ 	.word	0x00000003
        /*0a40*/ 	.word	0x00000060
        /*0a44*/ 	.short	0x010a
        /*0a46*/ 	.byte	0x3f
	.zero		1


	//   ....[61]....
        /*0a48*/ 	.word	0x0000f8a0
        /*0a4c*/ 	.word	0x00000002
        /*0a50*/ 	.word	0x00030840
        /*0a54*/ 	.short	0x010a
        /*0a56*/ 	.byte	0x3f
	.zero		1


	//   ....[62]....
        /*0a58*/ 	.word	0x0000f8f0
        /*0a5c*/ 	.word	0x0000000a
        /*0a60*/ 	.word	0x00000060
        /*0a64*/ 	.short	0x010a
        /*0a66*/ 	.byte	0x3f
	.zero		1


	//   ....[63]....
        /*0a68*/ 	.word	0x0000f940
        /*0a6c*/ 	.word	0x00000002
        /*0a70*/ 	.word	0x00030840
        /*0a74*/ 	.short	0x010a
        /*0a76*/ 	.byte	0x3f
	.zero		1


	//   ....[64]....
        /*0a78*/ 	.word	0x0000f990
        /*0a7c*/ 	.word	0x00000008
        /*0a80*/ 	.word	0x00000060
        /*0a84*/ 	.short	0x010a
        /*0a86*/ 	.byte	0x3f
	.zero		1


	//   ....[65]....
        /*0a88*/ 	.word	0x0000f9e0
        /*0a8c*/ 	.word	0x00000003
        /*0a90*/ 	.word	0x00030860
        /*0a94*/ 	.short	0x010a
        /*0a96*/ 	.byte	0x3f
	.zero		1


	//   ....[66]....
        /*0a98*/ 	.word	0x00010360
        /*0a9c*/ 	.word	0x00000009
        /*0aa0*/ 	.word	0x00030820
        /*0aa4*/ 	.short	0x010a
        /*0aa6*/ 	.byte	0x3f
	.zero		1


	//   ....[67]....
        /*0aa8*/ 	.word	0x00010500
        /*0aac*/ 	.word	0x00000005
        /*0ab0*/ 	.word	0x00000000
        /*0ab4*/ 	.short	0x010a
        /*0ab6*/ 	.byte	0x3f
	.zero		1


	//   ....[68]....
        /*0ab8*/ 	.word	0x00010550
        /*0abc*/ 	.word	0x00000003
        /*0ac0*/ 	.word	0x00000000
        /*0ac4*/ 	.short	0x010a
        /*0ac6*/ 	.byte	0x3f
	.zero		1


	//   ....[69]....
        /*0ac8*/ 	.word	0x000105a0
        /*0acc*/ 	.word	0x00000017
        /*0ad0*/ 	.word	0x00000000
        /*0ad4*/ 	.short	0x010a
        /*0ad6*/ 	.byte	0x3f
	.zero		1


	//----- nvinfo : EIATTR_NUM_MBARRIERS
	.align		4
.L_123:
        /*0ad8*/ 	.byte	0x03, 0x38
        /*0ada*/ 	.short	0x0016


	//----- nvinfo : EIATTR_EXIT_INSTR_OFFSETS
	.align		4
        /*0adc*/ 	.byte	0x04, 0x1c
        /*0ade*/ 	.short	(.L_125 - .L_124)


	//   ....[0]....
.L_124:
        /*0ae0*/ 	.word	0x00000a80


	//   ....[1]....
        /*0ae4*/ 	.word	0x00009250


	//   ....[2]....
        /*0ae8*/ 	.word	0x0000e4c0


	//----- nvinfo : EIATTR_MAX_THREADS
	.align		4
.L_125:
        /*0aec*/ 	.byte	0x04, 0x05
        /*0aee*/ 	.short	(.L_127 - .L_126)
.L_126:
        /*0af0*/ 	.word	0x00000200
        /*0af4*/ 	.word	0x00000001
        /*0af8*/ 	.word	0x00000001


	//----- nvinfo : EIATTR_CRS_STACK_SIZE
	.align		4
.L_127:
        /*0afc*/ 	.byte	0x04, 0x1e
        /*0afe*/ 	.short	(.L_129 - .L_128)
.L_128:
        /*0b00*/ 	.word	0x00000000


	//----- nvinfo : EIATTR_CBANK_PARAM_SIZE
	.align		4
.L_129:
        /*0b04*/ 	.byte	0x03, 0x19
        /*0b06*/ 	.short	0x0af0


	//----- nvinfo : EIATTR_PARAM_CBANK
	.align		4
        /*0b08*/ 	.byte	0x04, 0x0a
        /*0b0a*/ 	.short	(.L_131 - .L_130)
	.align		4
.L_130:
        /*0b0c*/ 	.word	index@(.nv.constant0._ZN7cutlass13device_kernelIN5flash11enable_sm90INS1_16FlashAttnFwdSm90INS1_25CollectiveMainloopFwdSm90ILi2EN4cute5tupleIJNS5_1CILi1EEES8_S8_EEENS6_IJNS7_ILi192EEESA_NS7_ILi64EEEEEELi64ENS_6half_tEfNS_4arch4Sm90ELb0ELb0ELb0ELb1ELb0ELb0ELb0ELb0ELb1ELb1ELb0ELb0EEENS1_21CollectiveEpilogueFwdINS6_IJSA_SB_SA_EEES9_SD_SF_Li384ELb1ELb1ELb0ELb0EEENS1_36VarlenDynamicPersistentTileSchedulerILi192ELi192ELi384ELi128ELb0ELb1ELb1ELb0ELb1ELb1EEEEEEEEEvNT_6ParamsE)
        /*0b10*/ 	.short	0x0210
        /*0b12*/ 	.short	0x0af0


	//----- nvinfo : EIATTR_SW_WAR
	.align		4
.L_131:
        /*0b14*/ 	.byte	0x04, 0x36
        /*0b16*/ 	.short	(.L_133 - .L_132)
.L_132:
        /*0b18*/ 	.word	0x00000008
.L_133:


//--------------------- .nv.info._ZN7cutlass13device_kernelIN5flash11enable_sm90INS1_16FlashAttnFwdSm90INS1_25CollectiveMainloopFwdSm90ILi2EN4cute5tupleIJNS5_1CILi1EEES8_S8_EEENS6_IJNS7_ILi192EEESA_NS7_ILi64EEEEEELi64ENS_6half_tEfNS_4arch4Sm90ELb0ELb0ELb0ELb1ELb0ELb1ELb0ELb0ELb1ELb1ELb0ELb0EEENS1_21CollectiveEpilogueFwdINS6_IJSA_SB_SA_EEES9_SD_SF_Li384ELb1ELb1ELb0ELb0EEENS1_36VarlenDynamicPersistentTileSchedulerILi192ELi192ELi384ELi128ELb0ELb1ELb1ELb0ELb1ELb1EEEEEEEEEvNT_6ParamsE --------------------------
	.section	.nv.info._ZN7cutlass13device_kernelIN5flash11enable_sm90INS1_16FlashAttnFwdSm90INS1_25CollectiveMainloopFwdSm90ILi2EN4cute5tupleIJNS5_1CILi1EEES8_S8_EEENS6_IJNS7_ILi192EEESA_NS7_ILi64EEEEEELi64ENS_6half_tEfNS_4arch4Sm90ELb0ELb0ELb0ELb1ELb0ELb1ELb0ELb0ELb1ELb1ELb0ELb0EEENS1_21CollectiveEpilogueFwdINS6_IJSA_SB_SA_EEES9_SD_SF_Li384ELb1ELb1ELb0ELb0EEENS1_36VarlenDynamicPersistentTileSchedulerILi192ELi192ELi384ELi128ELb0ELb1ELb1ELb0ELb1ELb1EEEEEEEEEvNT_6ParamsE,"",@"SHT_CUDA_INFO"
	.sectionflags	@""
	.align	4


	//----- nvinfo : EIATTR_CUDA_API_VERSION
	.align		4
        /*0000*/ 	.byte	0x04, 0x37
        /*0002*/ 	.short	(.L_135 - .L_134)
.L_134:
        /*0004*/ 	.word	0x00000082


	//----- nvinfo : EIATTR_KPARAM_INFO
	.align		4
.L_135:
        /*0008*/ 	.byte	0x04, 0x17
        /*000a*/ 	.short	(.L_137 - .L_136)
.L_136:
        /*000c*/ 	.word	0x00000000
        /*0010*/ 	.short	0x0000
        /*0012*/ 	.short	0x0070
        /*0014*/ 	.byte	0x00, 0xf0, 0x01, 0x2a


	//----- nvinfo : EIATTR_SPARSE_MMA_MASK
	.align		4
.L_137:
        /*0018*/ 	.byte	0x03, 0x50
        /*001a*/ 	.short	0x0000


	//----- nvinfo : EIATTR_MAXREG_COUNT
	.align		4
        /*001c*/ 	.byte	0x03, 0x1b
        /*001e*/ 	.short	0x0080


	//----- nvinfo : EIATTR_NUM_BARRIERS
	.align		4
        /*0020*/ 	.byte	0x02, 0x4c
        /*0022*/ 	.byte	0x10
	.zero		1


	//----- nvinfo : EIATTR_EXTERNS
	.align		4
        /*0024*/ 	.byte	0x04, 0x0f
        /*0026*/ 	.short	(.L_139 - .L_138)


	//   ....[0]....
	.align		4
.L_138:
        /*0028*/ 	.word	index@(__assertfail)


	//----- nvinfo : EIATTR_ANNOTATIONS
	.align		4
.L_139:
        /*002c*/ 	.byte	0x04, 0x55
        /*002e*/ 	.short	(.L_141 - .L_140)


	//   ....[0]....
.L_140:
        /* <DEDUP_REMOVED lines=71> */


	//----- nvinfo : EIATTR_MERCURY_ISA_VERSION
	.align		4
.L_141:
        /*0490*/ 	.byte	0x03, 0x5f
        /*0492*/ 	.short	0x0101


	//----- nvinfo : EIATTR_UNUSED_LOAD_BYTE_OFFSET
	.align		4
        /*0494*/ 	.byte	0x04, 0x44
        /*0496*/ 	.short	(.L_143 - .L_142)


	//   ....[0]....
.L_142:
        /*0498*/ 	.word	0x00000ad0
        /*049c*/ 	.word	0x0000fff0


	//   ....[1]....
        /*04a0*/ 	.word	0x0000eb20
        /*04a4*/ 	.word	0x0000fff0


	//----- nvinfo : EIATTR_INT_WARP_WIDE_INSTR_OFFSETS
	.align		4
.L_143:
        /*04a8*/ 	.byte	0x04, 0x31
        /*04aa*/ 	.short	(.L_145 - .L_144)


	//   ....[0]....
.L_144:
        /*04ac*/ 	.word	0x00000180


	//   ....[1]....
        /*04b0*/ 	.word	0x00000220


	//   ....[2]....
        /*04b4*/ 	.word	0x00000290


	//   ....[3]....
        /*04b8*/ 	.word	0x00012270


	//   ....[4]....
        /*04bc*/ 	.word	0x00012300


	//   ....[5]....
        /*04c0*/ 	.word	0x00015430


	//   ....[6]....
        /*04c4*/ 	.word	0x000154c0


	//----- nvinfo : EIATTR_COOP_GROUP_MASK_REGIDS
	.align		4
.L_145:
        /*04c8*/ 	.byte	0x04, 0x29
        /*04ca*/ 	.short	(.L_147 - .L_146)


	//   ....[0]....
.L_146:
        /*04cc*/ 	.word	0xffffffff


	//   ....[1]....
        /*04d0*/ 	.word	0xffffffff


	//   ....[2]....
        /*04d4*/ 	.word	0xffffffff


	//   ....[3]....
        /*04d8*/ 	.word	0xffffffff


	//   ....[4]....
        /*04dc*/ 	.word	0xffffffff


	//   ....[5]....
        /*04e0*/ 	.word	0xffffffff


	//   ....[6]....
        /*04e4*/ 	.word	0xffffffff


	//   ....[7]....
        /*04e8*/ 	.word	0xffffffff


	//   ....[8]....
        /*04ec*/ 	.word	0xffffffff


	//   ....[9]....
        /*04f0*/ 	.word	0xffffffff


	//   ....[10]....
        /*04f4*/ 	.word	0xffffffff


	//   ....[11]....
        /*04f8*/ 	.word	0xffffffff


	//   ....[12]....
        /*04fc*/ 	.word	0xffffffff


	//   ....[13]....
        /*0500*/ 	.word	0xffffffff


	//   ....[14]....
        /*0504*/ 	.word	0xffffffff


	//   ....[15]....
        /*0508*/ 	.word	0xffffffff


	//   ....[16]....
        /*050c*/ 	.word	0xffffffff


	//   ....[17]....
        /*0510*/ 	.word	0xffffffff


	//   ....[18]....
        /*0514*/ 	.word	0xffffffff


	//   ....[19]....
        /*0518*/ 	.word	0xffffffff


	//   ....[20]....
        /*051c*/ 	.word	0xffffffff


	//   ....[21]....
        /*0520*/ 	.word	0xffffffff


	//   ....[22]....
        /*0524*/ 	.word	0xffffffff


	//   ....[23]....
        /*0528*/ 	.word	0xffffffff


	//   ....[24]....
        /*052c*/ 	.word	0xffffffff


	//   ....[25]....
        /*0530*/ 	.word	0xffffffff


	//   ....[26]....
        /*0534*/ 	.word	0xffffffff


	//   ....[27]....
        /*0538*/ 	.word	0xffffffff


	//   ....[28]....
        /*053c*/ 	.word	0xffffffff


	//   ....[29]....
        /*0540*/ 	.word	0xffffffff


	//   ....[30]....
        /*0544*/ 	.word	0xffffffff


	//   ....[31]....
        /*0548*/ 	.word	0xffffffff


	//   ....[32]....
        /*054c*/ 	.word	0xffffffff


	//   ....[33]....
        /*0550*/ 	.word	0xffffffff


	//   ....[34]....
        /*0554*/ 	.word	0xffffffff


	//   ....[35]....
        /*0558*/ 	.word	0xffffffff


	//   ....[36]....
        /*055c*/ 	.word	0xffffffff


	//   ....[37]....
        /*0560*/ 	.word	0xffffffff


	//   ....[38]....
        /*0564*/ 	.word	0xffffffff


	//   ....[39]....
        /*0568*/ 	.word	0xffffffff


	//   ....[40]....
        /*056c*/ 	.word	0xffffffff


	//   ....[41]....
        /*0570*/ 	.word	0xffffffff


	//   ....[42]....
        /*0574*/ 	.word	0xffffffff


	//   ....[43]....
        /*0578*/ 	.word	0xffffffff


	//   ....[44]....
        /*057c*/ 	.word	0xffffffff


	//   ....[45]....
        /*0580*/ 	.word	0xffffffff


	//   ....[46]....
        /*0584*/ 	.word	0xffffffff


	//   ....[47]....
        /*0588*/ 	.word	0xffffffff


	//   ....[48]....
        /*058c*/ 	.word	0xffffffff


	//   ....[49]....
        /*0590*/ 	.word	0xffffffff


	//   ....[50]....
        /*0594*/ 	.word	0xffffffff


	//   ....[51]....
        /*0598*/ 	.word	0xffffffff


	//   ....[52]....
        /*059c*/ 	.word	0xffffffff


	//   ....[53]....
        /*05a0*/ 	.word	0xffffffff


	//   ....[54]....
        /*05a4*/ 	.word	0xffffffff


	//   ....[55]....
        /*05a8*/ 	.word	0xffffffff


	//   ....[56]....
        /*05ac*/ 	.word	0xffffffff


	//   ....[57]....
        /*05b0*/ 	.word	0xffffffff


	//   ....[58]....
        /*05b4*/ 	.word	0xffffffff


	//   ....[59]....
        /*05b8*/ 	.word	0xffffffff


	//   ....[60]....
        /*05bc*/ 	.word	0xffffffff


	//   ....[61]....
        /*05c0*/ 	.word	0xffffffff


	//   ....[62]....
        /*05c4*/ 	.word	0xffffffff


	//   ....[63]....
        /*05c8*/ 	.word	0xffffffff


	//   ....[64]....
        /*05cc*/ 	.word	0xffffffff


	//   ....[65]....
        /*05d0*/ 	.word	0xffffffff


	//   ....[66]....
        /*05d4*/ 	.word	0xffffffff


	//   ....[67]....
        /*05d8*/ 	.word	0xffffffff


	//   ....[68]....
        /*05dc*/ 	.word	0xffffffff


	//   ....[69]....
        /*05e0*/ 	.word	0xffffffff


	//   ....[70]....
        /*05e4*/ 	.word	0xffffffff


	//   ....[71]....
        /*05e8*/ 	.word	0xffffffff


	//   ....[72]....
        /*05ec*/ 	.word	0xffffffff


	//   ....[73]....
        /*05f0*/ 	.word	0xffffffff


	//   ....[74]....
        /*05f4*/ 	.word	0xffffffff


	//   ....[75]....
        /*05f8*/ 	.word	0xffffffff


	//   ....[76]....
        /*05fc*/ 	.word	0xffffffff


	//   ....[77]....
        /*0600*/ 	.word	0xffffffff


	//   ....[78]....
        /*0604*/ 	.word	0xffffffff


	//   ....[79]....
        /*0608*/ 	.word	0xffffffff


	//   ....[80]....
        /*060c*/ 	.word	0xffffffff


	//   ....[81]....
        /*0610*/ 	.word	0xffffffff


	//   ....[82]....
        /*0614*/ 	.word	0xffffffff


	//   ....[83]....
        /*0618*/ 	.word	0xffffffff


	//   ....[84]....
        /*061c*/ 	.word	0xffffffff


	//   ....[85]....
        /*0620*/ 	.word	0xffffffff


	//   ....[86]....
        /*0624*/ 	.word	0xffffffff


	//   ....[87]....
        /*0628*/ 	.word	0xffffffff


	//   ....[88]....
        /*062c*/ 	.word	0xffffffff


	//   ....[89]....
        /*0630*/ 	.word	0xffffffff


	//   ....[90]....
        /*0634*/ 	.word	0xffffffff


	//   ....[91]....
        /*0638*/ 	.word	0xffffffff


	//   ....[92]....
        /*063c*/ 	.word	0xffffffff


	//   ....[93]....
        /*0640*/ 	.word	0xffffffff


	//   ....[94]....
        /*0644*/ 	.word	0xffffffff


	//   ....[95]....
        /*0648*/ 	.word	0xffffffff


	//   ....[96]....
        /*064c*/ 	.word	0xffffffff


	//   ....[97]....
        /*0650*/ 	.word	0xffffffff


	//   ....[98]....
        /*0654*/ 	.word	0xffffffff


	//   ....[99]....
        /*0658*/ 	.word	0xffffffff


	//   ....[100]....
        /*065c*/ 	.word	0xffffffff


	//   ....[101]....
        /*0660*/ 	.word	0xffffffff


	//   ....[102]....
        /*0664*/ 	.word	0xffffffff


	//   ....[103]....
        /*0668*/ 	.word	0xffffffff


	//   ....[104]....
        /*066c*/ 	.word	0xffffffff


	//   ....[105]....
        /*0670*/ 	.word	0xffffffff


	//   ....[106]....
        /*0674*/ 	.word	0xffffffff


	//   ....[107]....
        /*0678*/ 	.word	0xffffffff


	//   ....[108]....
        /*067c*/ 	.word	0xffffffff


	//   ....[109]....
        /*0680*/ 	.word	0xffffffff


	//   ....[110]....
        /*0684*/ 	.word	0x0500000f


	//   ....[111]....
        /*0688*/ 	.word	0x0500000f


	//   ....[112]....
        /*068c*/ 	.word	0x0500000f


	//   ....[113]....
        /*0690*/ 	.word	0x0500000f


	//   ....[114]....
        /*0694*/ 	.word	0x0500000f


	//   ....[115]....
        /*0698*/ 	.word	0x0500000f


	//   ....[116]....
        /*069c*/ 	.word	0x0500000f


	//   ....[117]....
        /*06a0*/ 	.word	0x0500000f


	//   ....[118]....
        /*06a4*/ 	.word	0x0500000f


	//   ....[119]....
        /*06a8*/ 	.word	0x0500000f


	//   ....[120]....
        /*06ac*/ 	.word	0x0500000f


	//   ....[121]....
        /*06b0*/ 	.word	0x0500000f


	//   ....[122]....
        /*06b4*/ 	.word	0x0500000f


	//   ....[123]....
        /*06b8*/ 	.word	0x0500000f


	//   ....[124]....
        /*06bc*/ 	.word	0x0500000f


	//   ....[125]....
        /*06c0*/ 	.word	0x0500000f


	//   ....[126]....
        /*06c4*/ 	.word	0x0500000f


	//   ....[127]....
        /*06c8*/ 	.word	0x0500000f


	//   ....[128]....
        /*06cc*/ 	.word	0x0500000f


	//   ....[129]....
        /*06d0*/ 	.word	0x0500000f


	//   ....[130]....
        /*06d4*/ 	.word	0x0500000f


	//   ....[131]....
        /*06d8*/ 	.word	0x0500000f


	//   ....[132]....
        /*06dc*/ 	.word	0x0500000f


	//   ....[133]....
        /*06e0*/ 	.word	0x0500000f


	//   ....[134]....
        /*06e4*/ 	.word	0x0500000f


	//   ....[135]....
        /*06e8*/ 	.word	0x0500000f


	//   ....[136]....
        /*06ec*/ 	.word	0x0500000f


	//   ....[137]....
        /*06f0*/ 	.word	0x0500000f


	//   ....[138]....
        /*06f4*/ 	.word	0x0500000f


	//   ....[139]....
        /*06f8*/ 	.word	0x0500000f


	//   ....[140]....
        /*06fc*/ 	.word	0x0500000f


	//   ....[141]....
        /*0700*/ 	.word	0x0500000f


	//   ....[142]....
        /*0704*/ 	.word	0x0500000f


	//   ....[143]....
        /*0708*/ 	.word	0x0500000f


	//   ....[144]....
        /*070c*/ 	.word	0x0500000f


	//   ....[145]....
        /*0710*/ 	.word	0x0500000f


	//   ....[146]....
        /*0714*/ 	.word	0x0500000f


	//   ....[147]....
        /*0718*/ 	.word	0x0500000f


	//   ....[148]....
        /*071c*/ 	.word	0x0500000f


	//   ....[149]....
        /*0720*/ 	.word	0x0500000f


	//   ....[150]....
        /*0724*/ 	.word	0x0500000f


	//   ....[151]....
        /*0728*/ 	.word	0x0500000f


	//   ....[152]....
        /*072c*/ 	.word	0x0500000f


	//   ....[153]....
        /*0730*/ 	.word	0x0500000f


	//   ....[154]....
        /*0734*/ 	.word	0x0500000f


	//   ....[155]....
        /*0738*/ 	.word	0x0500000f


	//   ....[156]....
        /*073c*/ 	.word	0x0500000f


	//   ....[157]....
        /*0740*/ 	.word	0x0500000f


	//   ....[158]....
        /*0744*/ 	.word	0x0500000f


	//   ....[159]....
        /*0748*/ 	.word	0x0500000f


	//   ....[160]....
        /*074c*/ 	.word	0x0500000f


	//   ....[161]....
        /*0750*/ 	.word	0x0500000f


	//   ....[162]....
        /*0754*/ 	.word	0x0500000f


	//   ....[163]....
        /*0758*/ 	.word	0x0500000f


	//   ....[164]....
        /*075c*/ 	.word	0x0500000f


	//   ....[165]....
        /*0760*/ 	.word	0x0500000f


	//   ....[166]....
        /*0764*/ 	.word	0x0500000f


	//   ....[167]....
        /*0768*/ 	.word	0x0500000f


	//   ....[168]....
        /*076c*/ 	.word	0x0500000f


	//   ....[169]....
        /*0770*/ 	.word	0x0500000f


	//   ....[170]....
        /*0774*/ 	.word	0x0500000f


	//----- nvinfo : EIATTR_COOP_GROUP_INSTR_OFFSETS
	.align		4
.L_147:
        /*0778*/ 	.byte	0x04, 0x28
        /*077a*/ 	.short	(.L_149 - .L_148)


	//   ....[0]....
.L_148:
        /*077c*/ 	.word	0x00000060


	//   ....[1]....
        /*0780*/ 	.word	0x00000190


	//   ....[2]....
        /*0784*/ 	.word	0x00000240


	//   ....[3]....
        /*0788*/ 	.word	0x00000400


	//   ....[4]....
        /*078c*/ 	.word	0x00000560


	//   ....[5]....
        /*0790*/ 	.word	0x00000680


	//   ....[6]....
        /*0794*/ 	.word	0x000007e0


	//   ....[7]....
        /*0798*/ 	.word	0x00005880


	//   ....[8]....
        /*079c*/ 	.word	0x00005e30


	//   ....[9]....
        /*07a0*/ 	.word	0x00005e40


	//   ....[10]....
        /*07a4*/ 	.word	0x00005e50


	//   ....[11]....
        /*07a8*/ 	.word	0x00005e60


	//   ....[12]....
        /*07ac*/ 	.word	0x00006ee0


	//   ....[13]....
        /*07b0*/ 	.word	0x00006ef0


	//   ....[14]....
        /*07b4*/ 	.word	0x00006f00


	//   ....[15]....
        /*07b8*/ 	.word	0x00006f10


	//   ....[16]....
        /*07bc*/ 	.word	0x00008fc0


	//   ....[17]....
        /*07c0*/ 	.word	0x000090c0


	//   ....[18]....
        /*07c4*/ 	.word	0x00009810


	//   ....[19]....
        /*07c8*/ 	.word	0x00009870


	//   ....[20]....
        /*07cc*/ 	.word	0x0000acf0


	//   ....[21]....
        /*07d0*/ 	.word	0x0000b680


	//   ....[22]....
        /*07d4*/ 	.word	0x0000b6a0


	//   ....[23]....
        /*07d8*/ 	.word	0x0000bdb0


	//   ....[24]....
        /*07dc*/ 	.word	0x0000bdd0


	//   ....[25]....
        /*07e0*/ 	.word	0x0000dc40


	//   ....[26]....
        /*07e4*/ 	.word	0x0000dea0


	//   ....[27]....
        /*07e8*/ 	.word	0x0000dee0


	//   ....[28]....
        /*07ec*/ 	.word	0x0000dfd0


	//   ....[29]....
        /*07f0*/ 	.word	0x0000dfe0


	//   ....[30]....
        /*07f4*/ 	.word	0x0000f2e0


	//   ....[31]....
        /*07f8*/ 	.word	0x0000f320


	//   ....[32]....
        /*07fc*/ 	.word	0x0000f340


	//   ....[33]....
        /*0800*/ 	.word	0x0000f370


	//   ....[34]....
        /*0804*/ 	.word	0x0000f810


	//   ....[35]....
        /*0808*/ 	.word	0x0000f840


	//   ....[36]....
        /*080c*/ 	.word	0x0000f880


	//   ....[37]....
        /*0810*/ 	.word	0x0000f8c0


	//   ....[38]....
        /*0814*/ 	.word	0x0000f8e0


	//   ....[39]....
        /*0818*/ 	.word	0x0000f900


	//   ....[40]....
        /*081c*/ 	.word	0x0000f910


	//   ....[41]....
        /*0820*/ 	.word	0x0000f930


	//   ....[42]....
        /*0824*/ 	.word	0x00010140


	//   ....[43]....
        /*0828*/ 	.word	0x00010170


	//   ....[44]....
        /*082c*/ 	.word	0x00010190


	//   ....[45]....
        /*0830*/ 	.word	0x000101c0


	//   ....[46]....
        /*0834*/ 	.word	0x000101f0


	//   ....[47]....
        /*0838*/ 	.word	0x00010200


	//   ....[48]....
        /*083c*/ 	.word	0x00010230


	//   ....[49]....
        /*0840*/ 	.word	0x000102a0


	//   ....[50]....
        /*0844*/ 	.word	0x000103c0


	//   ....[51]....
        /*0848*/ 	.word	0x000105b0


	//   ....[52]....
        /*084c*/ 	.word	0x000105e0


	//   ....[53]....
        /*0850*/ 	.word	0x00010610


	//   ....[54]....
        /*0854*/ 	.word	0x00010640


	//   ....[55]....
        /*0858*/ 	.word	0x00010670


	//   ....[56]....
        /*085c*/ 	.word	0x000106a0


	//   ....[57]....
        /*0860*/ 	.word	0x00010810


	//   ....[58]....
        /*0864*/ 	.word	0x00010840


	//   ....[59]....
        /*0868*/ 	.word	0x00010870


	//   ....[60]....
        /*086c*/ 	.word	0x000108a0


	//   ....[61]....
        /*0870*/ 	.word	0x000108d0


	//   ....[62]....
        /*0874*/ 	.word	0x00010900


	//   ....[63]....
        /*0878*/ 	.word	0x00010990


	//   ....[64]....
        /*087c*/ 	.word	0x000109c0


	//   ....[65]....
        /*0880*/ 	.word	0x00010a40


	//   ....[66]....
        /*0884*/ 	.word	0x00011570


	//   ....[67]....
        /*0888*/ 	.word	0x00012830


	//   ....[68]....
        /*088c*/ 	.word	0x00013440


	//   ....[69]....
        /*0890*/ 	.word	0x00013450


	//   ....[70]....
        /*0894*/ 	.word	0x00013470


	//   ....[71]....
        /*0898*/ 	.word	0x00013500


	//   ....[72]....
        /*089c*/ 	.word	0x00013520


	//   ....[73]....
        /*08a0*/ 	.word	0x000135a0


	//   ....[74]....
        /*08a4*/ 	.word	0x000135c0


	//   ....[75]....
        /*08a8*/ 	.word	0x00013640


	//   ....[76]....
        /*08ac*/ 	.word	0x00013660


	//   ....[77]....
        /*08b0*/ 	.word	0x000136e0


	//   ....[78]....
        /*08b4*/ 	.word	0x00013700


	//   ....[79]....
        /*08b8*/ 	.word	0x00013780


	//   ....[80]....
        /*08bc*/ 	.word	0x000137a0


	//   ....[81]....
        /*08c0*/ 	.word	0x00013820


	//   ....[82]....
        /*08c4*/ 	.word	0x00013840


	//   ....[83]....
        /*08c8*/ 	.word	0x00013850


	//   ....[84]....
        /*08cc*/ 	.word	0x000138c0


	//   ....[85]....
        /*08d0*/ 	.word	0x00013910


	//   ....[86]....
        /*08d4*/ 	.word	0x000139c0


	//   ....[87]....
        /*08d8*/ 	.word	0x000139d0


	//   ....[88]....
        /*08dc*/ 	.word	0x00013a40


	//   ....[89]....
        /*08e0*/ 	.word	0x00013a50


	//   ....[90]....
        /*08e4*/ 	.word	0x00013a90


	//   ....[91]....
        /*08e8*/ 	.word	0x00013ab0


	//   ....[92]....
        /*08ec*/ 	.word	0x00015980


	//   ....[93]....
        /*08f0*/ 	.word	0x000159b0


	//   ....[94]....
        /*08f4*/ 	.word	0x000159f0


	//   ....[95]....
        /*08f8*/ 	.word	0x00015a20


	//   ....[96]....
        /*08fc*/ 	.word	0x00015a50


	//   ....[97]....
        /*0900*/ 	.word	0x00015a80


	//   ....[98]....
        /*0904*/ 	.word	0x00015ab0


	//   ....[99]....
        /*0908*/ 	.word	0x00015ae0


	//   ....[100]....
        /*090c*/ 	.word	0x00015c60


	//   ....[101]....
        /*0910*/ 	.word	0x00015c90


	//   ....[102]....
        /*0914*/ 	.word	0x00015cc0


	//   ....[103]....
        /*0918*/ 	.word	0x00015cf0


	//   ....[104]....
        /*091c*/ 	.word	0x00015d20


	//   ....[105]....
        /*0920*/ 	.word	0x00015d50


	//   ....[106]....
        /*0924*/ 	.word	0x00015e10


	//   ....[107]....
        /*0928*/ 	.word	0x00015e30


	//   ....[108]....
        /*092c*/ 	.word	0x00015ea0


	//   ....[109]....
        /*0930*/ 	.word	0x00016310


	//   ....[110]....
        /*0934*/ 	.word	0x00016770


	//   ....[111]....
        /*0938*/ 	.word	0x00016820


	//   ....[112]....
        /*093c*/ 	.word	0x000168b0


	//   ....[113]....
        /*0940*/ 	.word	0x00016900


	//   ....[114]....
        /*0944*/ 	.word	0x00016950


	//   ....[115]....
        /*0948*/ 	.word	0x00016a30


	//   ....[116]....
        /*094c*/ 	.word	0x00016ac0


	//   ....[117]....
        /*0950*/ 	.word	0x00016b10


	//   ....[118]....
        /*0954*/ 	.word	0x00016b60


	//   ....[119]....
        /*0958*/ 	.word	0x00016d90


	//   ....[120]....
        /*095c*/ 	.word	0x00016e30


	//   ....[121]....
        /*0960*/ 	.word	0x00016e90


	//   ....[122]....
        /*0964*/ 	.word	0x00016f00


	//   ....[123]....
        /*0968*/ 	.word	0x00016f60


	//   ....[124]....
        /*096c*/ 	.word	0x00016fd0


	//   ....[125]....
        /*0970*/ 	.word	0x00017090


	//   ....[126]....
        /*0974*/ 	.word	0x000170f0


	//   ....[127]....
        /*0978*/ 	.word	0x000171b0


	//   ....[128]....
        /*097c*/ 	.word	0x00017490


	//   ....[129]....
        /*0980*/ 	.word	0x00017640


	//   ....[130]....
        /*0984*/ 	.word	0x00017690


	//   ....[131]....
        /*0988*/ 	.word	0x000176f0


	//   ....[132]....
        /*098c*/ 	.word	0x000177e0


	//   ....[133]....
        /*0990*/ 	.word	0x00017840


	//   ....[134]....
        /*0994*/ 	.word	0x00017940


	//   ....[135]....
        /*0998*/ 	.word	0x000179a0


	//   ....[136]....
        /*099c*/ 	.word	0x00017aa0


	//   ....[137]....
        /*09a0*/ 	.word	0x00017b00


	//   ....[138]....
        /*09a4*/ 	.word	0x00017c00


	//   ....[139]....
        /*09a8*/ 	.word	0x00017c60


	//   ....[140]....
        /*09ac*/ 	.word	0x00017d60


	//   ....[141]....
        /*09b0*/ 	.word	0x00017dc0


	//   ....[142]....
        /*09b4*/ 	.word	0x00017ec0


	//   ....[143]....
        /*09b8*/ 	.word	0x00017f20


	//   ....[144]....
        /*09bc*/ 	.word	0x00017fd0


	//   ....[145]....
        /*09c0*/ 	.word	0x000180a0


	//   ....[146]....
        /*09c4*/ 	.word	0x00018170


	//   ....[147]....
        /*09c8*/ 	.word	0x000181d0


	//   ....[148]....
        /*09cc*/ 	.word	0x000182b0


	//   ....[149]....
        /*09d0*/ 	.word	0x00018310


	//   ....[150]....
        /*09d4*/ 	.word	0x000183e0


	//   ....[151]....
        /*09d8*/ 	.word	0x00018440


	//   ....[152]....
        /*09dc*/ 	.word	0x00018500


	//   ....[153]....
        /*09e0*/ 	.word	0x00018820


	//   ....[154]....
        /*09e4*/ 	.word	0x000188c0


	//   ....[155]....
        /*09e8*/ 	.word	0x000189e0


	//   ....[156]....
        /*09ec*/ 	.word	0x00018a50


	//   ....[157]....
        /*09f0*/ 	.word	0x00018ac0


	//   ....[158]....
        /*09f4*/ 	.word	0x00018b30


	//   ....[159]....
        /*09f8*/ 	.word	0x00018ba0


	//   ....[160]....
        /*09fc*/ 	.word	0x00018c20


	//   ....[161]....
        /*0a00*/ 	.word	0x00018cb0


	//   ....[162]....
        /*0a04*/ 	.word	0x00018d40


	//   ....[163]....
        /*0a08*/ 	.word	0x00018db0


	//   ....[164]....
        /*0a0c*/ 	.word	0x00018e20


	//   ....[165]....
        /*0a10*/ 	.word	0x00018e90


	//   ....[166]....
        /*0a14*/ 	.word	0x00018f10


	//   ....[167]....
        /*0a18*/ 	.word	0x00018f80


	//   ....[168]....
        /*0a1c*/ 	.word	0x00019020


	//   ....[169]....
        /*0a20*/ 	.word	0x000190b0


	//   ....[170]....
        /*0a24*/ 	.word	0x000191d0


	//----- nvinfo : EIATTR_REG_RECONFIG
	.align		4
.L_149:
        /*0a28*/ 	.byte	0x01, 0x54
	.zero		2


	//----- nvinfo : EIATTR_SYSCALL_OFFSETS
	.align		4
        /*0a2c*/ 	.byte	0x04, 0x46
        /*0a2e*/ 	.short	(.L_151 - .L_150)


	//   ....[0]....
.L_150:
        /*0a30*/ 	.word	0x00001970


	//   ....[1]....
        /*0a34*/ 	.word	0x00001ac0


	//   ....[2]....
        /*0a38*/ 	.word	0x00005a10


	//   ....[3]....
        /*0a3c*/ 	.word	0x00005da0


	//   ....[4]....
        /*0a40*/ 	.word	0x00012460


	//   ....[5]....
        /*0a44*/ 	.word	0x000125b0


	//   ....[6]....
        /*0a48*/ 	.word	0x000126b0


	//   ....[7]....
        /*0a4c*/ 	.word	0x00012f30


	//----- nvinfo : EIATTR_MBARRIER_INSTR_OFFSETS
	.align		4
.L_151:
        /*0a50*/ 	.byte	0x04, 0x39
        /*0a52*/ 	.short	(.L_153 - .L_152)


	//   ....[0]....
.L_152:
        /*0a54*/ 	.word	0x000002b0
        /*0a58*/ 	.word	0x000000ff
        /*0a5c*/ 	.word	0x00030800
        /*0a60*/ 	.short	0x0100
        /*0a62*/ 	.byte	0x08
	.zero		1


	//   ....[1]....
        /*0a64*/ 	.word	0x000002c0
        /*0a68*/ 	.word	0x000000ff
        /*0a6c*/ 	.word	0x00030820
        /*0a70*/ 	.short	0x0100
        /*0a72*/ 	.byte	0x08
	.zero		1


	//   ....[2]....
        /*0a74*/ 	.word	0x000003b0
        /*0a78*/ 	.word	0x000000ff
        /*0a7c*/ 	.word	0x00030830
        /*0a80*/ 	.short	0x0100
        /*0a82*/ 	.byte	0x08
	.zero		1


	//   ....[3]....
        /*0a84*/ 	.word	0x000003c0
        /*0a88*/ 	.word	0x000000ff
        /*0a8c*/ 	.word	0x00030840
        /*0a90*/ 	.short	0x0100
        /*0a92*/ 	.byte	0x08
	.zero		1


	//   ....[4]....
        /*0a94*/ 	.word	0x000003d0
        /*0a98*/ 	.word	0x000000ff
        /*0a9c*/ 	.word	0x00030838
        /*0aa0*/ 	.short	0x0100
        /*0aa2*/ 	.byte	0x08
	.zero		1


	//   ....[5]....
        /*0aa4*/ 	.word	0x000003e0
        /*0aa8*/ 	.word	0x000000ff
        /*0aac*/ 	.word	0x00030848
        /*0ab0*/ 	.short	0x0100
        /*0ab2*/ 	.byte	0x08
	.zero		1


	//   ....[6]....
        /*0ab4*/ 	.word	0x00000510
        /*0ab8*/ 	.word	0x000000ff
        /*0abc*/ 	.word	0x00030850
        /*0ac0*/ 	.short	0x0100
        /*0ac2*/ 	.byte	0x08
	.zero		1


	//   ....[7]....
        /*0ac4*/ 	.word	0x00000520
        /*0ac8*/ 	.word	0x000000ff
        /*0acc*/ 	.word	0x00030860
        /*0ad0*/ 	.short	0x0100
        /*0ad2*/ 	.byte	0x08
	.zero		1


	//   ....[8]....
        /*0ad4*/ 	.word	0x00000530
        /*0ad8*/ 	.word	0x000000ff
        /*0adc*/ 	.word	0x00030858
        /*0ae0*/ 	.short	0x0100
        /*0ae2*/ 	.byte	0x08
	.zero		1


	//   ....[9]....
        /*0ae4*/ 	.word	0x00000540
        /*0ae8*/ 	.word	0x000000ff
        /*0aec*/ 	.word	0x00030868
        /*0af0*/ 	.short	0x0100
        /*0af2*/ 	.byte	0x08
	.zero		1


	//   ....[10]....
        /*0af4*/ 	.word	0x00000630
        /*0af8*/ 	.word	0x000000ff
        /*0afc*/ 	.word	0x00030870
        /*0b00*/ 	.short	0x0100
        /*0b02*/ 	.byte	0x06
	.zero		1


	//   ....[11]....
        /*0b04*/ 	.word	0x00000640
        /*0b08*/ 	.word	0x000000ff
        /*0b0c*/ 	.word	0x00030880
        /*0b10*/ 	.short	0x0100
        /*0b12*/ 	.byte	0x06
	.zero		1


	//   ....[12]....
        /*0b14*/ 	.word	0x00000650
        /*0b18*/ 	.word	0x000000ff
        /*0b1c*/ 	.word	0x00030878
        /*0b20*/ 	.short	0x0100
        /*0b22*/ 	.byte	0x06
	.zero		1


	//   ....[13]....
        /*0b24*/ 	.word	0x00000660
        /*0b28*/ 	.word	0x000000ff
        /*0b2c*/ 	.word	0x00030888
        /*0b30*/ 	.short	0x0100
        /*0b32*/ 	.byte	0x06
	.zero		1


	//   ....[14]....
        /*0b34*/ 	.word	0x00000790
        /*0b38*/ 	.word	0x000000ff
        /*0b3c*/ 	.word	0x00030890
        /*0b40*/ 	.short	0x0100
        /*0b42*/ 	.byte	0x08
	.zero		1


	//   ....[15]....
        /*0b44*/ 	.word	0x000007a0
        /*0b48*/ 	.word	0x000000ff
        /*0b4c*/ 	.word	0x000308a0
        /*0b50*/ 	.short	0x0100
        /*0b52*/ 	.byte	0x08
	.zero		1


	//   ....[16]....
        /*0b54*/ 	.word	0x000007b0
        /*0b58*/ 	.word	0x000000ff
        /*0b5c*/ 	.word	0x00030898
        /*0b60*/ 	.short	0x0100
        /*0b62*/ 	.byte	0x08
	.zero		1


	//   ....[17]....
        /*0b64*/ 	.word	0x000007c0
        /*0b68*/ 	.word	0x000000ff
        /*0b6c*/ 	.word	0x000308a8
        /*0b70*/ 	.short	0x0100
        /*0b72*/ 	.byte	0x08
	.zero		1


	//   ....[18]....
        /*0b74*/ 	.word	0x000008f0
        /*0b78*/ 	.word	0x000000ff
        /*0b7c*/ 	.word	0x000308b0
        /*0b80*/ 	.short	0x0100
        /*0b82*/ 	.byte	0x08
	.zero		1


	//   ....[19]....
        /*0b84*/ 	.word	0x00000900
        /*0b88*/ 	.word	0x000000ff
        /*0b8c*/ 	.word	0x000308c0
        /*0b90*/ 	.short	0x0100
        /*0b92*/ 	.byte	0x08
	.zero		1


	//   ....[20]....
        /*0b94*/ 	.word	0x00000910
        /*0b98*/ 	.word	0x000000ff
        /*0b9c*/ 	.word	0x000308b8
        /*0ba0*/ 	.short	0x0100
        /*0ba2*/ 	.byte	0x08
	.zero		1


	//   ....[21]....
        /*0ba4*/ 	.word	0x00000920
        /*0ba8*/ 	.word	0x000000ff
        /*0bac*/ 	.word	0x000308c8
        /*0bb0*/ 	.short	0x0100
        /*0bb2*/ 	.byte	0x08
	.zero		1


	//   ....[22]....
        /*0bb4*/ 	.word	0x00002cd0
        /*0bb8*/ 	.word	0x00000051
        /*0bbc*/ 	.word	0x00030890
        /*0bc0*/ 	.short	0x010a
        /*0bc2*/ 	.byte	0x3f
	.zero		1


	//   ....[23]....
        /*0bc4*/ 	.word	0x00003ec0
        /*0bc8*/ 	.word	0x00000051
        /*0bcc*/ 	.word	0x00030890
        /*0bd0*/ 	.short	0x010a
        /*0bd2*/ 	.byte	0x3f
	.zero		1


	//   ....[24]....
        /*0bd4*/ 	.word	0x00004f90
        /*0bd8*/ 	.word	0x00000051
        /*0bdc*/ 	.word	0x00030890
        /*0be0*/ 	.short	0x010a
        /*0be2*/ 	.byte	0x3f
	.zero		1


	//   ....[25]....
        /*0be4*/ 	.word	0x000051b0
        /*0be8*/ 	.word	0x0000000c
        /*0bec*/ 	.word	0x00000000
        /*0bf0*/ 	.short	0x0101
        /*0bf2*/ 	.byte	0x3f
	.zero		1


	//   ....[26]....
        /*0bf4*/ 	.word	0x000051f0
        /*0bf8*/ 	.word	0x00000051
        /*0bfc*/ 	.word	0x000308b0
        /*0c00*/ 	.short	0x010a
        /*0c02*/ 	.byte	0x3f
	.zero		1


	//   ....[27]....
        /*0c04*/ 	.word	0x000055b0
        /*0c08*/ 	.word	0x00000051
        /*0c0c*/ 	.word	0x00000000
        /*0c10*/ 	.short	0x0101
        /*0c12*/ 	.byte	0x3f
	.zero		1


	//   ....[28]....
        /*0c14*/ 	.word	0x00005ab0
        /*0c18*/ 	.word	0x00000002
        /*0c1c*/ 	.word	0x00030800
        /*0c20*/ 	.short	0x010a
        /*0c22*/ 	.byte	0x3f
	.zero		1


	//   ....[29]....
        /*0c24*/ 	.word	0x00005b00
        /*0c28*/ 	.word	0x00000002
        /*0c2c*/ 	.word	0x00030800
        /*0c30*/ 	.short	0x010a
        /*0c32*/ 	.byte	0x3f
	.zero		1


	//   ....[30]....
        /*0c34*/ 	.word	0x00006180
        /*0c38*/ 	.word	0x00000002
        /*0c3c*/ 	.word	0x00030800
        /*0c40*/ 	.short	0x010a
        /*0c42*/ 	.byte	0x3f
	.zero		1


	//   ....[31]....
        /*0c44*/ 	.word	0x000070f0
        /*0c48*/ 	.word	0x00000002
        /*0c4c*/ 	.word	0x00030800
        /*0c50*/ 	.short	0x010a
        /*0c52*/ 	.byte	0x3f
	.zero		1


	//   ....[32]....
        /*0c54*/ 	.word	0x00007f90
        /*0c58*/ 	.word	0x00000004
        /*0c5c*/ 	.word	0x00030830
        /*0c60*/ 	.short	0x010a
        /*0c62*/ 	.byte	0x3f
	.zero		1


	//   ....[33]....
        /*0c64*/ 	.word	0x00008070
        /*0c68*/ 	.word	0x00000004
        /*0c6c*/ 	.word	0x00030830
        /*0c70*/ 	.short	0x010a
        /*0c72*/ 	.byte	0x3f
	.zero		1


	//   ....[34]....
        /*0c74*/ 	.word	0x00009a60
        /*0c78*/ 	.word	0x00000004
        /*0c7c*/ 	.word	0x00000000
        /*0c80*/ 	.short	0x0101
        /*0c82*/ 	.byte	0x3f
	.zero		1


	//   ....[35]....
        /*0c84*/ 	.word	0x0000af40
        /*0c88*/ 	.word	0x00000000
        /*0c8c*/ 	.word	0x00030830
        /*0c90*/ 	.short	0x010a
        /*0c92*/ 	.byte	0x3f
	.zero		1


	//   ....[36]....
        /*0c94*/ 	.word	0x0000af90
        /*0c98*/ 	.word	0x00000000
        /*0c9c*/ 	.word	0x00030830
        /*0ca0*/ 	.short	0x010a
        /*0ca2*/ 	.byte	0x3f
	.zero		1


	//   ....[37]....
        /*0ca4*/ 	.word	0x0000b2e0
        /*0ca8*/ 	.word	0x00000003
        /*0cac*/ 	.word	0x00030850
        /*0cb0*/ 	.short	0x010a
        /*0cb2*/ 	.byte	0x3f
	.zero		1


	//   ....[38]....
        /*0cb4*/ 	.word	0x0000b330
        /*0cb8*/ 	.word	0x00000003
        /*0cbc*/ 	.word	0x00030850
        /*0cc0*/ 	.short	0x010a
        /*0cc2*/ 	.byte	0x3f
	.zero		1


	//   ....[39]....
        /*0cc4*/ 	.word	0x0000ca70
        /*0cc8*/ 	.word	0x0000000e
        /*0ccc*/ 	.word	0x00000000
        /*0cd0*/ 	.short	0x0101
        /*0cd2*/ 	.byte	0x3f
	.zero		1


	//   ....[40]....
        /*0cd4*/ 	.word	0x0000ca80
        /*0cd8*/ 	.word	0x0000000d
        /*0cdc*/ 	.word	0x00000000
        /*0ce0*/ 	.short	0x0101
        /*0ce2*/ 	.byte	0x3f
	.zero		1


	//   ....[41]....
        /*0ce4*/ 	.word	0x0000dcc0
        /*0ce8*/ 	.word	0x0000000c
        /*0cec*/ 	.word	0x00030850
        /*0cf0*/ 	.short	0x010a
        /*0cf2*/ 	.byte	0x3f
	.zero		1


	//   ....[42]....
        /*0cf4*/ 	.word	0x0000dd70
        /*0cf8*/ 	.word	0x0000000c
        /*0cfc*/ 	.word	0x00030850
        /*0d00*/ 	.short	0x010a
        /*0d02*/ 	.byte	0x3f
	.zero		1


	//   ....[43]....
        /*0d04*/ 	.word	0x0000e800
        /*0d08*/ 	.word	0x00000008
        /*0d0c*/ 	.word	0x00000000
        /*0d10*/ 	.short	0x0101
        /*0d12*/ 	.byte	0x3f
	.zero		1


	//   ....[44]....
        /*0d14*/ 	.word	0x0000f8d0
        /*0d18*/ 	.word	0x00000000
        /*0d1c*/ 	.word	0x00000000
        /*0d20*/ 	.short	0x0101
        /*0d22*/ 	.byte	0x3f
	.zero		1


	//   ....[45]....
        /*0d24*/ 	.word	0x00011650
        /*0d28*/ 	.word	0x00000016
        /*0d2c*/ 	.word	0x00030820
        /*0d30*/ 	.short	0x010a
        /*0d32*/ 	.byte	0x3f
	.zero		1


	//   ....[46]....
        /*0d34*/ 	.word	0x00011710
        /*0d38*/ 	.word	0x00000006
        /*0d3c*/ 	.word	0x000308a0
        /*0d40*/ 	.short	0x010a
        /*0d42*/ 	.byte	0x3f
	.zero		1


	//   ....[47]....
        /*0d44*/ 	.word	0x00011940
        /*0d48*/ 	.word	0x00000006
        /*0d4c*/ 	.word	0x000308c0
        /*0d50*/ 	.short	0x010a
        /*0d52*/ 	.byte	0x3f
	.zero		1


	//   ....[48]....
        /*0d54*/ 	.word	0x00011cc0
        /*0d58*/ 	.word	0x00000005
        /*0d5c*/ 	.word	0x000308a0
        /*0d60*/ 	.short	0x010a
        /*0d62*/ 	.byte	0x3f
	.zero		1


	//   ....[49]....
        /*0d64*/ 	.word	0x00011ee0
        /*0d68*/ 	.word	0x00000005
        /*0d6c*/ 	.word	0x000308c0
        /*0d70*/ 	.short	0x010a
        /*0d72*/ 	.byte	0x3f
	.zero		1


	//   ....[50]....
        /*0d74*/ 	.word	0x00012a70
        /*0d78*/ 	.word	0x00000000
        /*0d7c*/ 	.word	0x00030840
        /*0d80*/ 	.short	0x010a
        /*0d82*/ 	.byte	0x3f
	.zero		1


	//   ....[51]....
        /*0d84*/ 	.word	0x00013b60
        /*0d88*/ 	.word	0x00000016
        /*0d8c*/ 	.word	0x00030800
        /*0d90*/ 	.short	0x0107
        /*0d92*/ 	.byte	0x3f
	.zero		1


	//   ....[52]....
        /*0d94*/ 	.word	0x00013c60
        /*0d98*/ 	.word	0x00000016
        /*0d9c*/ 	.word	0x00030800
        /*0da0*/ 	.short	0x0101
        /*0da2*/ 	.byte	0x3f
	.zero		1


	//   ....[53]....
        /*0da4*/ 	.word	0x00013c80
        /*0da8*/ 	.word	0x00000016
        /*0dac*/ 	.word	0x00030820
        /*0db0*/ 	.short	0x010a
        /*0db2*/ 	.byte	0x3f
	.zero		1


	//   ....[54]....
        /*0db4*/ 	.word	0x00013fb0
        /*0db8*/ 	.word	0x00000002
        /*0dbc*/ 	.word	0x00030840
        /*0dc0*/ 	.short	0x010a
        /*0dc2*/ 	.byte	0x3f
	.zero		1


	//   ....[55]....
        /*0dc4*/ 	.word	0x00014230
        /*0dc8*/ 	.word	0x00000003
        /*0dcc*/ 	.word	0x00000060
        /*0dd0*/ 	.short	0x010a
        /*0dd2*/ 	.byte	0x3f
	.zero		1


	//   ....[56]....
        /*0dd4*/ 	.word	0x00014790
        /*0dd8*/ 	.word	0x00000002
        /*0ddc*/ 	.word	0x00030840
        /*0de0*/ 	.short	0x010a
        /*0de2*/ 	.byte	0x3f
	.zero		1


	//   ....[57]....
        /*0de4*/ 	.word	0x00014a10
        /*0de8*/ 	.word	0x0000000a
        /*0dec*/ 	.word	0x00000060
        /*0df0*/ 	.short	0x010a
        /*0df2*/ 	.byte	0x3f
	.zero		1


	//   ....[58]....
        /*0df4*/ 	.word	0x00014ea0
        /*0df8*/ 	.word	0x00000002
        /*0dfc*/ 	.word	0x00030840
        /*0e00*/ 	.short	0x010a
        /*0e02*/ 	.byte	0x3f
	.zero		1


	//   ....[59]....
        /*0e04*/ 	.word	0x00015130
        /*0e08*/ 	.word	0x00000007
        /*0e0c*/ 	.word	0x00000060
        /*0e10*/ 	.short	0x010a
        /*0e12*/ 	.byte	0x3f
	.zero		1


	//   ....[60]....
        /*0e14*/ 	.word	0x00015570
        /*0e18*/ 	.word	0x00000003
        /*0e1c*/ 	.word	0x00030860
        /*0e20*/ 	.short	0x010a
        /*0e22*/ 	.byte	0x3f
	.zero		1


	//   ....[61]....
        /*0e24*/ 	.word	0x00016290
        /*0e28*/ 	.word	0x00000009
        /*0e2c*/ 	.word	0x00030820
        /*0e30*/ 	.short	0x010a
        /*0e32*/ 	.byte	0x3f
	.zero		1


	//   ....[62]....
        /*0e34*/ 	.word	0x00016420
        /*0e38*/ 	.word	0x00000005
        /*0e3c*/ 	.word	0x00000000
        /*0e40*/ 	.short	0x010a
        /*0e42*/ 	.byte	0x3f
	.zero		1


	//   ....[63]....
        /*0e44*/ 	.word	0x00016490
        /*0e48*/ 	.word	0x00000003
        /*0e4c*/ 	.word	0x00000000
        /*0e50*/ 	.short	0x010a
        /*0e52*/ 	.byte	0x3f
	.zero		1


	//   ....[64]....
        /*0e54*/ 	.word	0x000164f0
        /*0e58*/ 	.word	0x00000017
        /*0e5c*/ 	.word	0x00000000
        /*0e60*/ 	.short	0x010a
        /*0e62*/ 	.byte	0x3f
	.zero		1


	//   ....[65]....
        /*0e64*/ 	.word	0x00016520
        /*0e68*/ 	.word	0x00000007
        /*0e6c*/ 	.word	0x00000000
        /*0e70*/ 	.short	0x010a
        /*0e72*/ 	.byte	0x3f
	.zero		1


	//   ....[66]....
        /*0e74*/ 	.word	0x00016580
        /*0e78*/ 	.word	0x00000051
        /*0e7c*/ 	.word	0x00030890
        /*0e80*/ 	.short	0x010a
        /*0e82*/ 	.byte	0x3f
	.zero		1


	//   ....[67]....
        /*0e84*/ 	.word	0x000165d0
        /*0e88*/ 	.word	0x00000051
        /*0e8c*/ 	.word	0x00030890
        /*0e90*/ 	.short	0x010a
        /*0e92*/ 	.byte	0x3f
	.zero		1


	//   ....[68]....
        /*0e94*/ 	.word	0x00016620
        /*0e98*/ 	.word	0x00000051
        /*0e9c*/ 	.word	0x00030890
        /*0ea0*/ 	.short	0x010a
        /*0ea2*/ 	.byte	0x3f
	.zero		1


	//   ....[69]....
        /*0ea4*/ 	.word	0x00016670
        /*0ea8*/ 	.word	0x00000051
        /*0eac*/ 	.word	0x000308b0
        /*0eb0*/ 	.short	0x010a
        /*0eb2*/ 	.byte	0x3f
	.zero		1


	//   ....[70]....
        /*0eb4*/ 	.word	0x00016980
        /*0eb8*/ 	.word	0x00000002
        /*0ebc*/ 	.word	0x00030800
        /*0ec0*/ 	.short	0x010a
        /*0ec2*/ 	.byte	0x3f
	.zero		1


	//   ....[71]....
        /*0ec4*/ 	.word	0x00016b90
        /*0ec8*/ 	.word	0x00000002
        /*0ecc*/ 	.word	0x00030800
        /*0ed0*/ 	.short	0x010a
        /*0ed2*/ 	.byte	0x3f
	.zero		1


	//   ....[72]....
        /*0ed4*/ 	.word	0x00016be0
        /*0ed8*/ 	.word	0x00000004
        /*0edc*/ 	.word	0x00030830
        /*0ee0*/ 	.short	0x010a
        /*0ee2*/ 	.byte	0x3f
	.zero		1


	//   ....[73]....
        /*0ee4*/ 	.word	0x00016c30
        /*0ee8*/ 	.word	0x00000000
        /*0eec*/ 	.word	0x00030830
        /*0ef0*/ 	.short	0x010a
        /*0ef2*/ 	.byte	0x3f
	.zero		1


	//   ....[74]....
        /*0ef4*/ 	.word	0x00016c80
        /*0ef8*/ 	.word	0x00000003
        /*0efc*/ 	.word	0x00030850
        /*0f00*/ 	.short	0x010a
        /*0f02*/ 	.byte	0x3f
	.zero		1


	//   ....[75]....
        /*0f04*/ 	.word	0x00016cd0
        /*0f08*/ 	.word	0x0000000c
        /*0f0c*/ 	.word	0x00030850
        /*0f10*/ 	.short	0x010a
        /*0f12*/ 	.byte	0x3f
	.zero		1


	//   ....[76]....
        /*0f14*/ 	.word	0x00017270
        /*0f18*/ 	.word	0x00000016
        /*0f1c*/ 	.word	0x00030820
        /*0f20*/ 	.short	0x010a
        /*0f22*/ 	.byte	0x3f
	.zero		1


	//   ....[77]....
        /*0f24*/ 	.word	0x000172c0
        /*0f28*/ 	.word	0x00000006
        /*0f2c*/ 	.word	0x000308a0
        /*0f30*/ 	.short	0x010a
        /*0f32*/ 	.byte	0x3f
	.zero		1


	//   ....[78]....
        /*0f34*/ 	.word	0x00017310
        /*0f38*/ 	.word	0x00000006
        /*0f3c*/ 	.word	0x000308c0
        /*0f40*/ 	.short	0x010a
        /*0f42*/ 	.byte	0x3f
	.zero		1


	//   ....[79]....
        /*0f44*/ 	.word	0x00017360
        /*0f48*/ 	.word	0x00000005
        /*0f4c*/ 	.word	0x000308a0
        /*0f50*/ 	.short	0x010a
        /*0f52*/ 	.byte	0x3f
	.zero		1


	//   ....[80]....
        /*0f54*/ 	.word	0x000173b0
        /*0f58*/ 	.word	0x00000005
        /*0f5c*/ 	.word	0x000308c0
        /*0f60*/ 	.short	0x010a
        /*0f62*/ 	.byte	0x3f
	.zero		1


	//   ....[81]....
        /*0f64*/ 	.word	0x00017550
        /*0f68*/ 	.word	0x00000000
        /*0f6c*/ 	.word	0x00030840
        /*0f70*/ 	.short	0x010a
        /*0f72*/ 	.byte	0x3f
	.zero		1


	//   ....[82]....
        /*0f74*/ 	.word	0x00018540
        /*0f78*/ 	.word	0x00000016
        /*0f7c*/ 	.word	0x00030820
        /*0f80*/ 	.short	0x010a
        /*0f82*/ 	.byte	0x3f
	.zero		1


	//   ....[83]....
        /*0f84*/ 	.word	0x00018590
        /*0f88*/ 	.word	0x00000002
        /*0f8c*/ 	.word	0x00030840
        /*0f90*/ 	.short	0x010a
        /*0f92*/ 	.byte	0x3f
	.zero		1


	//   ....[84]....
        /*0f94*/ 	.word	0x000185e0
        /*0f98*/ 	.word	0x00000003
        /*0f9c*/ 	.word	0x00000060
        /*0fa0*/ 	.short	0x010a
        /*0fa2*/ 	.byte	0x3f
	.zero		1


	//   ....[85]....
        /*0fa4*/ 	.word	0x00018630
        /*0fa8*/ 	.word	0x00000002
        /*0fac*/ 	.word	0x00030840
        /*0fb0*/ 	.short	0x010a
        /*0fb2*/ 	.byte	0x3f
	.zero		1


	//   ....[86]....
        /*0fb4*/ 	.word	0x00018680
        /*0fb8*/ 	.word	0x0000000a
        /*0fbc*/ 	.word	0x00000060
        /*0fc0*/ 	.short	0x010a
        /*0fc2*/ 	.byte	0x3f
	.zero		1


	//   ....[87]....
        /*0fc4*/ 	.word	0x000186d0
        /*0fc8*/ 	.word	0x00000002
        /*0fcc*/ 	.word	0x00030840
        /*0fd0*/ 	.short	0x010a
        /*0fd2*/ 	.byte	0x3f
	.zero		1


	//   ....[88]....
        /*0fd4*/ 	.word	0x00018720
        /*0fd8*/ 	.word	0x00000007
        /*0fdc*/ 	.word	0x00000060
        /*0fe0*/ 	.short	0x010a
        /*0fe2*/ 	.byte	0x3f
	.zero		1


	//   ....[89]....
        /*0fe4*/ 	.word	0x00018770
        /*0fe8*/ 	.word	0x00000003
        /*0fec*/ 	.word	0x00030860
        /*0ff0*/ 	.short	0x010a
        /*0ff2*/ 	.byte	0x3f
	.zero		1


	//   ....[90]....
        /*0ff4*/ 	.word	0x000190f0
        /*0ff8*/ 	.word	0x00000009
        /*0ffc*/ 	.word	0x00030820
        /*1000*/ 	.short	0x010a
        /*1002*/ 	.byte	0x3f
	.zero		1


	//   ....[91]....
        /*1004*/ 	.word	0x00019290
        /*1008*/ 	.word	0x00000005
        /*100c*/ 	.word	0x00000000
        /*1010*/ 	.short	0x010a
        /*1012*/ 	.byte	0x3f
	.zero		1


	//   ....[92]....
        /*1014*/ 	.word	0x000192e0
        /*1018*/ 	.word	0x00000003
        /*101c*/ 	.word	0x00000000
        /*1020*/ 	.short	0x010a
        /*1022*/ 	.byte	0x3f
	.zero		1


	//   ....[93]....
        /*1024*/ 	.word	0x00019330
        /*1028*/ 	.word	0x00000017
        /*102c*/ 	.word	0x00000000
        /*1030*/ 	.short	0x010a
        /*1032*/ 	.byte	0x3f
	.zero		1


	//----- nvinfo : EIATTR_NUM_MBARRIERS
	.align		4
.L_153:
        /*1034*/ 	.byte	0x03, 0x38
        /*1036*/ 	.short	0x0016


	//----- nvinfo : EIATTR_EXIT_INSTR_OFFSETS
	.align		4
        /*1038*/ 	.byte	0x04, 0x1c
        /*103a*/ 	.short	(.L_155 - .L_154)


	//   ....[0]....
.L_154:
        /*103c*/ 	.word	0x00016570


	//----- nvinfo : EIATTR_MAX_THREADS
	.align		4
.L_155:
        /*1040*/ 	.byte	0x04, 0x05
        /*1042*/ 	.short	(.L_157 - .L_156)
.L_156:
        /*1044*/ 	.word	0x00000200
        /*1048*/ 	.word	0x00000001
        /*104c*/ 	.word	0x00000001


	//----- nvinfo : EIATTR_CRS_STACK_SIZE
	.align		4
.L_157:
        /*1050*/ 	.byte	0x04, 0x1e
        /*1052*/ 	.short	(.L_159 - .L_158)
.L_158:
        /*1054*/ 	.word	0x00000000


	//----- nvinfo : EIATTR_CBANK_PARAM_SIZE
	.align		4
.L_159:
        /*1058*/ 	.byte	0x03, 0x19
        /*105a*/ 	.short	0x0af0


	//----- nvinfo : EIATTR_PARAM_CBANK
	.align		4
        /*105c*/ 	.byte	0x04, 0x0a
        /*105e*/ 	.short	(.L_161 - .L_160)
	.align		4
.L_160:
        /*1060*/ 	.word	index@(.nv.constant0._ZN7cutlass13device_kernelIN5flash11enable_sm90INS1_16FlashAttnFwdSm90INS1_25CollectiveMainloopFwdSm90ILi2EN4cute5tupleIJNS5_1CILi1EEES8_S8_EEENS6_IJNS7_ILi192EEESA_NS7_ILi64EEEEEELi64ENS_6half_tEfNS_4arch4Sm90ELb0ELb0ELb0ELb1ELb0ELb1ELb0ELb0ELb1ELb1ELb0ELb0EEENS1_21CollectiveEpilogueFwdINS6_IJSA_SB_SA_EEES9_SD_SF_Li384ELb1ELb1ELb0ELb0EEENS1_36VarlenDynamicPersistentTileSchedulerILi192ELi192ELi384ELi128ELb0ELb1ELb1ELb0ELb1ELb1EEEEEEEEEvNT_6ParamsE)
        /*1064*/ 	.short	0x0210
        /*1066*/ 	.short	0x0af0


	//----- nvinfo : EIATTR_SW_WAR
	.align		4
.L_161:
        /*1068*/ 	.byte	0x04, 0x36
        /*106a*/ 	.short	(.L_163 - .L_162)
.L_162:
        /*106c*/ 	.word	0x00000008
.L_163:


//--------------------- .nv.info._ZN7cutlass13device_kernelIN5flash11enable_sm90INS1_16FlashAttnFwdSm90INS1_25CollectiveMainloopFwdSm90ILi2EN4cute5tupleIJNS5_1CILi1EEES8_S8_EEENS6_IJNS7_ILi192EEENS7_ILi128EEENS7_ILi64EEEEEELi64ENS_6half_tEfNS_4arch4Sm90ELb0ELb1ELb0ELb0ELb0ELb0ELb0ELb1ELb1ELb1ELb0ELb0EEENS1_21CollectiveEpilogueFwdINS6_IJSA_SC_SB_EEES9_SE_SG_Li384ELb0ELb1ELb0ELb0EEENS1_30DynamicPersistentTileSchedulerILi384ELi128ELb0ELb1ELb1EEEEEEEEEvNT_6ParamsE --------------------------
	.section	.nv.info._ZN7cutlass13device_kernelIN5flash11enable_sm90INS1_16FlashAttnFwdSm90INS1_25CollectiveMainloopFwdSm90ILi2EN4cute5tupleIJNS5_1CILi1EEES8_S8_EEENS6_IJNS7_ILi192EEENS7_ILi128EEENS7_ILi64EEEEEELi64ENS_6half_tEfNS_4arch4Sm90ELb0ELb1ELb0ELb0ELb0ELb0ELb0ELb1ELb1ELb1ELb0ELb0EEENS1_21CollectiveEpilogueFwdINS6_IJSA_SC_SB_EEES9_SE_SG_Li384ELb0ELb1ELb0ELb0EEENS1_30DynamicPersistentTileSchedulerILi384ELi128ELb0ELb1ELb1EEEEEEEEEvNT_6ParamsE,"",@"SHT_CUDA_INFO"
	.sectionflags	@""
	.align	4


	//----- nvinfo : EIATTR_CUDA_API_VERSION
	.align		4
        /*0000*/ 	.byte	0x04, 0x37
        /*0002*/ 	.short	(.L_165 - .L_164)
.L_164:
        /*0004*/ 	.word	0x00000082


	//----- nvinfo : EIATTR_KPARAM_INFO
	.align		4
.L_165:
        /*0008*/ 	.byte	0x04, 0x17
        /*000a*/ 	.short	(.L_167 - .L_166)
.L_166:
        /*000c*/ 	.word	0x00000000
        /*0010*/ 	.short	0x0000
        /*0012*/ 	.short	0x0070
        /*0014*/ 	.byte	0x00, 0xf0, 0x01, 0x2a


	//----- nvinfo : EIATTR_SPARSE_MMA_MASK
	.align		4
.L_167:
        /*0018*/ 	.byte	0x03, 0x50
        /*001a*/ 	.short	0x0000


	//----- nvinfo : EIATTR_MAXREG_COUNT
	.align		4
        /*001c*/ 	.byte	0x03, 0x1b
        /*001e*/ 	.short	0x0080


	//----- nvinfo : EIATTR_NUM_BARRIERS
	.align		4
        /*0020*/ 	.byte	0x02, 0x4c
        /*0022*/ 	.byte	0x10
	.zero		1


	//----- nvinfo : EIATTR_EXTERNS
	.align		4
        /*0024*/ 	.byte	0x04, 0x0f
        /*0026*/ 	.short	(.L_169 - .L_168)


	//   ....[0]....
	.align		4
.L_168:
        /*0028*/ 	.word	index@(__assertfail)


	//----- nvinfo : EIATTR_MERCURY_ISA_VERSION
	.align		4
.L_169:
        /*002c*/ 	.byte	0x03, 0x5f
        /*002e*/ 	.short	0x0101


	//----- nvinfo : EIATTR_INT_WARP_WIDE_INSTR_OFFSETS
	.align		4
        /*0030*/ 	.byte	0x04, 0x31
        /*0032*/ 	.short	(.L_171 - .L_170)


	//   ....[0]....
.L_170:
        /*0034*/ 	.word	0x00000120


	//   ....[1]....
        /*0038*/ 	.word	0x00000160


	//   ....[2]....
        /*003c*/ 	.word	0x000001d0


	//   ....[3]....
        /*0040*/ 	.word	0x0000ecf0


	//   ....[4]....
        /*0044*/ 	.word	0x0000ed80


	//   ....[5]....
        /*0048*/ 	.word	0x00011a20


	//   ....[6]....
        /*004c*/ 	.word	0x00011ab0


	//----- nvinfo : EIATTR_COOP_GROUP_MASK_REGIDS
	.align		4
.L_171:
        /*0050*/ 	.byte	0x04, 0x29
        /*0052*/ 	.short	(.L_173 - .L_172)


	//   ....[0]....
.L_172:
        /*0054*/ 	.word	0xffffffff


	//   ....[1]....
        /*0058*/ 	.word	0xffffffff


	//   ....[2]....
        /*005c*/ 	.word	0xffffffff


	//   ....[3]....
        /*0060*/ 	.word	0xffffffff


	//   ....[4]....
        /*0064*/ 	.word	0xffffffff


	//   ....[5]....
        /*0068*/ 	.word	0xffffffff


	//   ....[6]....
        /*006c*/ 	.word	0xffffffff


	//   ....[7]....
        /*0070*/ 	.word	0xffffffff


	//   ....[8]....
        /*0074*/ 	.word	0xffffffff


	//   ....[9]....
        /*0078*/ 	.word	0xffffffff


	//   ....[10]....
        /*007c*/ 	.word	0xffffffff


	//   ....[11]....
        /*0080*/ 	.word	0xffffffff


	//   ....[12]....
        /*0084*/ 	.word	0xffffffff


	//   ....[13]....
        /*0088*/ 	.word	0xffffffff


	//   ....[14]....
        /*008c*/ 	.word	0xffffffff


	//   ....[15]....
        /*0090*/ 	.word	0xffffffff


	//   ....[16]....
        /*0094*/ 	.word	0xffffffff


	//   ....[17]....
        /*0098*/ 	.word	0xffffffff


	//   ....[18]....
        /*009c*/ 	.word	0xffffffff


	//   ....[19]....
        /*00a0*/ 	.word	0xffffffff


	//   ....[20]....
        /*00a4*/ 	.word	0xffffffff


	//   ....[21]....
        /*00a8*/ 	.word	0xffffffff


	//   ....[22]....
        /*00ac*/ 	.word	0xffffffff


	//   ....[23]....
        /*00b0*/ 	.word	0xffffffff


	//   ....[24]....
        /*00b4*/ 	.word	0xffffffff


	//   ....[25]....
        /*00b8*/ 	.word	0xffffffff


	//   ....[26]....
        /*00bc*/ 	.word	0xffffffff


	//   ....[27]....
        /*00c0*/ 	.word	0xffffffff


	//   ....[28]....
        /*00c4*/ 	.word	0xffffffff


	//   ....[29]....
        /*00c8*/ 	.word	0xffffffff


	//   ....[30]....
        /*00cc*/ 	.word	0xffffffff


	//   ....[31]....
        /*00d0*/ 	.word	0xffffffff


	//   ....[32]....
        /*00d4*/ 	.word	0xffffffff


	//   ....[33]....
        /*00d8*/ 	.word	0xffffffff


	//   ....[34]....
        /*00dc*/ 	.word	0xffffffff


	//   ....[35]....
        /*00e0*/ 	.word	0xffffffff


	//   ....[36]....
        /*00e4*/ 	.word	0xffffffff


	//   ....[37]....
        /*00e8*/ 	.word	0xffffffff


	//   ....[38]....
        /*00ec*/ 	.word	0xffffffff


	//   ....[39]....
        /*00f0*/ 	.word	0xffffffff


	//   ....[40]....
        /*00f4*/ 	.word	0xffffffff


	//   ....[41]....
        /*00f8*/ 	.word	0xffffffff


	//   ....[42]....
        /*00fc*/ 	.word	0xffffffff


	//   ....[43]....
        /*0100*/ 	.word	0xffffffff


	//   ....[44]....
        /*0104*/ 	.word	0xffffffff


	//   ....[45]....
        /*0108*/ 	.word	0xffffffff


	//   ....[46]....
        /*010c*/ 	.word	0xffffffff


	//   ....[47]....
        /*0110*/ 	.word	0xffffffff


	//   ....[48]....
        /*0114*/ 	.word	0xffffffff


	//   ....[49]....
        /*0118*/ 	.word	0xffffffff


	//   ....[50]....
        /*011c*/ 	.word	0xffffffff


	//   ....[51]....
        /*0120*/ 	.word	0xffffffff


	//   ....[52]....
        /*0124*/ 	.word	0xffffffff


	//   ....[53]....
        /*0128*/ 	.word	0xffffffff


	//   ....[54]....
        /*012c*/ 	.word	0xffffffff


	//   ....[55]....
        /*0130*/ 	.word	0xffffffff


	//   ....[56]....
        /*0134*/ 	.word	0xffffffff


	//   ....[57]....
        /*0138*/ 	.word	0xffffffff


	//   ....[58]....
        /*013c*/ 	.word	0xffffffff


	//   ....[59]....
        /*0140*/ 	.word	0xffffffff


	//   ....[60]....
        /*0144*/ 	.word	0xffffffff


	//   ....[61]....
        /*0148*/ 	.word	0xffffffff


	//   ....[62]....
        /*014c*/ 	.word	0xffffffff


	//   ....[63]....
        /*0150*/ 	.word	0xffffffff


	//   ....[64]....
        /*0154*/ 	.word	0xffffffff


	//   ....[65]....
        /*0158*/ 	.word	0xffffffff


	//   ....[66]....
        /*015c*/ 	.word	0xffffffff


	//   ....[67]....
        /*0160*/ 	.word	0xffffffff


	//   ....[68]....
        /*0164*/ 	.word	0xffffffff


	//   ....[69]....
        /*0168*/ 	.word	0xffffffff


	//   ....[70]....
        /*016c*/ 	.word	0xffffffff


	//   ....[71]....
        /*0170*/ 	.word	0xffffffff


	//   ....[72]....
        /*0174*/ 	.word	0xffffffff


	//   ....[73]....
        /*0178*/ 	.word	0xffffffff


	//   ....[74]....
        /*017c*/ 	.word	0xffffffff


	//   ....[75]....
        /*0180*/ 	.word	0xffffffff


	//   ....[76]....
        /*0184*/ 	.word	0xffffffff


	//   ....[77]....
        /*0188*/ 	.word	0xffffffff


	//   ....[78]....
        /*018c*/ 	.word	0xffffffff


	//   ....[79]....
        /*0190*/ 	.word	0xffffffff


	//   ....[80]....
        /*0194*/ 	.word	0xffffffff


	//   ....[81]....
        /*0198*/ 	.word	0xffffffff


	//   ....[82]....
        /*019c*/ 	.word	0x0500000f


	//   ....[83]....
        /*01a0*/ 	.word	0x0500000f


	//   ....[84]....
        /*01a4*/ 	.word	0x0500000f


	//   ....[85]....
        /*01a8*/ 	.word	0x0500000f


	//   ....[86]....
        /*01ac*/ 	.word	0x0500000f


	//   ....[87]....
        /*01b0*/ 	.word	0x0500000f


	//   ....[88]....
        /*01b4*/ 	.word	0x0500000f


	//   ....[89]....
        /*01b8*/ 	.word	0x0500000f


	//   ....[90]....
        /*01bc*/ 	.word	0x0500000f


	//   ....[91]....
        /*01c0*/ 	.word	0x0500000f


	//   ....[92]....
        /*01c4*/ 	.word	0x0500000f


	//   ....[93]....
        /*01c8*/ 	.word	0x0500000f


	//   ....[94]....
        /*01cc*/ 	.word	0x0500000f


	//   ....[95]....
        /*01d0*/ 	.word	0x0500000f


	//   ....[96]....
        /*01d4*/ 	.word	0x0500000f


	//   ....[97]....
        /*01d8*/ 	.word	0x0500000f


	//   ....[98]....
        /*01dc*/ 	.word	0x0500000f


	//   ....[99]....
        /*01e0*/ 	.word	0x0500000f


	//   ....[100]....
        /*01e4*/ 	.word	0x0500000f


	//   ....[101]....
        /*01e8*/ 	.word	0x0500000f


	//   ....[102]....
        /*01ec*/ 	.word	0x0500000f


	//   ....[103]....
        /*01f0*/ 	.word	0x0500000f


	//   ....[104]....
        /*01f4*/ 	.word	0x0500000f


	//   ....[105]....
        /*01f8*/ 	.word	0x0500000f


	//   ....[106]....
        /*01fc*/ 	.word	0x0500000f


	//   ....[107]....
        /*0200*/ 	.word	0x0500000f


	//   ....[108]....
        /*0204*/ 	.word	0x0500000f


	//----- nvinfo : EIATTR_COOP_GROUP_INSTR_OFFSETS
	.align		4
.L_173:
        /*0208*/ 	.byte	0x04, 0x28
        /*020a*/ 	.short	(.L_175 - .L_174)


	//   ....[0]....
.L_174:
        /*020c*/ 	.word	0x00000060


	//   ....[1]....
        /*0210*/ 	.word	0x00000130


	//   ....[2]....
        /*0214*/ 	.word	0x00000180


	//   ....[3]....
        /*0218*/ 	.word	0x000003b0


	//   ....[4]....
        /*021c*/ 	.word	0x00000510


	//   ....[5]....
        /*0220*/ 	.word	0x00000630


	//   ....[6]....
        /*0224*/ 	.word	0x00000790


	//   ....[7]....
        /*0228*/ 	.word	0x000016c0


	//   ....[8]....
        /*022c*/ 	.word	0x00001d20


	//   ....[9]....
        /*0230*/ 	.word	0x00002b10


	//   ....[10]....
        /*0234*/ 	.word	0x000032a0


	//   ....[11]....
        /*0238*/ 	.word	0x000033b0


	//   ....[12]....
        /*023c*/ 	.word	0x00003ca0


	//   ....[13]....
        /*0240*/ 	.word	0x00003d00


	//   ....[14]....
        /*0244*/ 	.word	0x00005250


	//   ....[15]....
        /*0248*/ 	.word	0x00005490


	//   ....[16]....
        /*024c*/ 	.word	0x00006080


	//   ....[17]....
        /*0250*/ 	.word	0x00006180


	//   ....[18]....
        /*0254*/ 	.word	0x000069e0


	//   ....[19]....
        /*0258*/ 	.word	0x00006a60


	//   ....[20]....
        /*025c*/ 	.word	0x000081b0


	//   ....[21]....
        /*0260*/ 	.word	0x000081e0


	//   ....[22]....
        /*0264*/ 	.word	0x00008730


	//   ....[23]....
        /*0268*/ 	.word	0x000087b0


	//   ....[24]....
        /*026c*/ 	.word	0x00009d50


	//   ....[25]....
        /*0270*/ 	.word	0x0000a1c0


	//   ....[26]....
        /*0274*/ 	.word	0x0000ada0


	//   ....[27]....
        /*0278*/ 	.word	0x0000aea0


	//   ....[28]....
        /*027c*/ 	.word	0x0000b6d0


	//   ....[29]....
        /*0280*/ 	.word	0x0000b750


	//   ....[30]....
        /*0284*/ 	.word	0x0000c690


	//   ....[31]....
        /*0288*/ 	.word	0x0000c6d0


	//   ....[32]....
        /*028c*/ 	.word	0x0000c7c0


	//   ....[33]....
        /*0290*/ 	.word	0x0000c7d0


	//   ....[34]....
        /*0294*/ 	.word	0x0000d350


	//   ....[35]....
        /*0298*/ 	.word	0x0000d3b0


	//   ....[36]....
        /*029c*/ 	.word	0x0000d3e0


	//   ....[37]....
        /*02a0*/ 	.word	0x0000d460


	//   ....[38]....
        /*02a4*/ 	.word	0x0000d890


	//   ....[39]....
        /*02a8*/ 	.word	0x0000d8d0


	//   ....[40]....
        /*02ac*/ 	.word	0x0000d8f0


	//   ....[41]....
        /*02b0*/ 	.word	0x0000d920


	//   ....[42]....
        /*02b4*/ 	.word	0x0000d940


	//   ....[43]....
        /*02b8*/ 	.word	0x0000d950


	//   ....[44]....
        /*02bc*/ 	.word	0x0000d970


	//   ....[45]....
        /*02c0*/ 	.word	0x0000d990


	//   ....[46]....
        /*02c4*/ 	.word	0x0000e000


	//   ....[47]....
        /*02c8*/ 	.word	0x0000e040


	//   ....[48]....
        /*02cc*/ 	.word	0x0000e080


	//   ....[49]....
        /*02d0*/ 	.word	0x0000e0b0


	//   ....[50]....
        /*02d4*/ 	.word	0x0000e0d0


	//   ....[51]....
        /*02d8*/ 	.word	0x0000e0e0


	//   ....[52]....
        /*02dc*/ 	.word	0x0000e0f0


	//   ....[53]....
        /*02e0*/ 	.word	0x0000e110


	//   ....[54]....
        /*02e4*/ 	.word	0x0000e290


	//   ....[55]....
        /*02e8*/ 	.word	0x0000f2c0


	//   ....[56]....
        /*02ec*/ 	.word	0x0000fcd0


	//   ....[57]....
        /*02f0*/ 	.word	0x0000fce0


	//   ....[58]....
        /*02f4*/ 	.word	0x0000fcf0


	//   ....[59]....
        /*02f8*/ 	.word	0x0000fd20


	//   ....[60]....
        /*02fc*/ 	.word	0x0000fd80


	//   ....[61]....
        /*0300*/ 	.word	0x0000fdc0


	//   ....[62]....
        /*0304*/ 	.word	0x0000fe10


	//   ....[63]....
        /*0308*/ 	.word	0x0000fe70


	//   ....[64]....
        /*030c*/ 	.word	0x0000fe90


	//   ....[65]....
        /*0310*/ 	.word	0x0000feb0


	//   ....[66]....
        /*0314*/ 	.word	0x0000ff00


	//   ....[67]....
        /*0318*/ 	.word	0x0000ff60


	//   ....[68]....
        /*031c*/ 	.word	0x0000ff80


	//   ....[69]....
        /*0320*/ 	.word	0x0000ffa0


	//   ....[70]....
        /*0324*/ 	.word	0x00010000


	//   ....[71]....
        /*0328*/ 	.word	0x00010030


	//   ....[72]....
        /*032c*/ 	.word	0x00010070


	//   ....[73]....
        /*0330*/ 	.word	0x00010090


	//   ....[74]....
        /*0334*/ 	.word	0x000100b0


	//   ....[75]....
        /*0338*/ 	.word	0x00010130


	//   ....[76]....
        /*033c*/ 	.word	0x00010140


	//   ....[77]....
        /*0340*/ 	.word	0x00010160


	//   ....[78]....
        /*0344*/ 	.word	0x00010180


	//   ....[79]....
        /*0348*/ 	.word	0x000101f0


	//   ....[80]....
        /*034c*/ 	.word	0x00011e80


	//   ....[81]....
        /*0350*/ 	.word	0x00012050


	//   ....[82]....
        /*0354*/ 	.word	0x00012670


	//   ....[83]....
        /*0358*/ 	.word	0x000127f0


	//   ....[84]....
        /*035c*/ 	.word	0x00012850


	//   ....[85]....
        /*0360*/ 	.word	0x00012900


	//   ....[86]....
        /*0364*/ 	.word	0x000129a0


	//   ....[87]....
        /*0368*/ 	.word	0x00012a00


	//   ....[88]....
        /*036c*/ 	.word	0x00012af0


	//   ....[89]....
        /*0370*/ 	.word	0x00012b50


	//   ....[90]....
        /*0374*/ 	.word	0x00012c00


	//   ....[91]....
        /*0378*/ 	.word	0x00012c60


	//   ....[92]....
        /*037c*/ 	.word	0x00012d50


	//   ....[93]....
        /*0380*/ 	.word	0x00012db0


	//   ....[94]....
        /*0384*/ 	.word	0x00012e60


	//   ....[95]....
        /*0388*/ 	.word	0x00012ec0


	//   ....[96]....
        /*038c*/ 	.word	0x00012fa0


	//   ....[97]....
        /*0390*/ 	.word	0x00013000


	//   ....[98]....
        /*0394*/ 	.word	0x000130d0


	//   ....[99]....
        /*0398*/ 	.word	0x00013130


	//   ....[100]....
        /*039c*/ 	.word	0x00013200


	//   ....[101]....
        /*03a0*/ 	.word	0x00013260


	//   ....[102]....
        /*03a4*/ 	.word	0x00013310


	//   ....[103]....
        /*03a8*/ 	.word	0x00013370


	//   ....[104]....
        /*03ac*/ 	.word	0x00013420


	//   ....[105]....
        /*03b0*/ 	.word	0x000134a0


	//   ....[106]....
        /*03b4*/ 	.word	0x00013540


	//   ....[107]....
        /*03b8*/ 	.word	0x00013850


	//   ....[108]....
        /*03bc*/ 	.word	0x00013970


	//----- nvinfo : EIATTR_REG_RECONFIG
	.align		4
.L_175:
        /*03c0*/ 	.byte	0x01, 0x54
	.zero		2


	//----- nvinfo : EIATTR_SYSCALL_OFFSETS
	.align		4
        /*03c4*/ 	.byte	0x04, 0x46
        /*03c6*/ 	.short	(.L_177 - .L_176)


	//   ....[0]....
.L_176:
        /*03c8*/ 	.word	0x000018a0


	//   ....[1]....
        /*03cc*/ 	.word	0x0000eee0


	//   ....[2]....
        /*03d0*/ 	.word	0x0000f030


	//   ....[3]....
        /*03d4*/ 	.word	0x0000f120


	//   ....[4]....
        /*03d8*/ 	.word	0x0000f850


	//----- nvinfo : EIATTR_MBARRIER_INSTR_OFFSETS
	.align		4
.L_177:
        /*03dc*/ 	.byte	0x04, 0x39
        /*03de*/ 	.short	(.L_179 - .L_178)


	//   ....[0]....
.L_178:
        /*03e0*/ 	.word	0x00000260
        /*03e4*/ 	.word	0x000000ff
        /*03e8*/ 	.word	0x00016800
        /*03ec*/ 	.short	0x0100
        /*03ee*/ 	.byte	0x08
	.zero		1


	//   ....[1]....
        /*03f0*/ 	.word	0x00000270
        /*03f4*/ 	.word	0x000000ff
        /*03f8*/ 	.word	0x00016820
        /*03fc*/ 	.short	0x0100
        /*03fe*/ 	.byte	0x08
	.zero		1


	//   ....[2]....
        /*0400*/ 	.word	0x00000360
        /*0404*/ 	.word	0x000000ff
        /*0408*/ 	.word	0x00016830
        /*040c*/ 	.short	0x0100
        /*040e*/ 	.byte	0x08
	.zero		1


	//   ....[3]....
        /*0410*/ 	.word	0x00000370
        /*0414*/ 	.word	0x000000ff
        /*0418*/ 	.word	0x00016840
        /*041c*/ 	.short	0x0100
        /*041e*/ 	.byte	0x08
	.zero		1


	//   ....[4]....
        /*0420*/ 	.word	0x00000380
        /*0424*/ 	.word	0x000000ff
        /*0428*/ 	.word	0x00016838
        /*042c*/ 	.short	0x0100
        /*042e*/ 	.byte	0x08
	.zero		1


	//   ....[5]....
        /*0430*/ 	.word	0x00000390
        /*0434*/ 	.word	0x000000ff
        /*0438*/ 	.word	0x00016848
        /*043c*/ 	.short	0x0100
        /*043e*/ 	.byte	0x08
	.zero		1


	//   ....[6]....
        /*0440*/ 	.word	0x000004c0
        /*0444*/ 	.word	0x000000ff
        /*0448*/ 	.word	0x00016850
        /*044c*/ 	.short	0x0100
        /*044e*/ 	.byte	0x08
	.zero		1


	//   ....[7]....
        /*0450*/ 	.word	0x000004d0
        /*0454*/ 	.word	0x000000ff
        /*0458*/ 	.word	0x00016860
        /*045c*/ 	.short	0x0100
        /*045e*/ 	.byte	0x08
	.zero		1


	//   ....[8]....
        /*0460*/ 	.word	0x000004e0
        /*0464*/ 	.word	0x000000ff
        /*0468*/ 	.word	0x00016858
        /*046c*/ 	.short	0x0100
        /*046e*/ 	.byte	0x08
	.zero		1


	//   ....[9]....
        /*0470*/ 	.word	0x000004f0
        /*0474*/ 	.word	0x000000ff
        /*0478*/ 	.word	0x00016868
        /*047c*/ 	.short	0x0100
        /*047e*/ 	.byte	0x08
	.zero		1


	//   ....[10]....
        /*0480*/ 	.word	0x000005e0
        /*0484*/ 	.word	0x000000ff
        /*0488*/ 	.word	0x00016870
        /*048c*/ 	.short	0x0100
        /*048e*/ 	.byte	0x06
	.zero		1


	//   ....[11]....
        /*0490*/ 	.word	0x000005f0
        /*0494*/ 	.word	0x000000ff
        /*0498*/ 	.word	0x00016880
        /*049c*/ 	.short	0x0100
        /*049e*/ 	.byte	0x06
	.zero		1


	//   ....[12]....
        /*04a0*/ 	.word	0x00000600
        /*04a4*/ 	.word	0x000000ff
        /*04a8*/ 	.word	0x00016878
        /*04ac*/ 	.short	0x0100
        /*04ae*/ 	.byte	0x06
	.zero		1


	//   ....[13]....
        /*04b0*/ 	.word	0x00000610
        /*04b4*/ 	.word	0x000000ff
        /*04b8*/ 	.word	0x00016888
        /*04bc*/ 	.short	0x0100
        /*04be*/ 	.byte	0x06
	.zero		1


	//   ....[14]....
        /*04c0*/ 	.word	0x00000740
        /*04c4*/ 	.word	0x000000ff
        /*04c8*/ 	.word	0x00016890
        /*04cc*/ 	.short	0x0100
        /*04ce*/ 	.byte	0x08
	.zero		1


	//   ....[15]....
        /*04d0*/ 	.word	0x00000750
        /*04d4*/ 	.word	0x000000ff
        /*04d8*/ 	.word	0x000168a0
        /*04dc*/ 	.short	0x0100
        /*04de*/ 	.byte	0x08
	.zero		1


	//   ....[16]....
        /*04e0*/ 	.word	0x00000760
        /*04e4*/ 	.word	0x000000ff
        /*04e8*/ 	.word	0x00016898
        /*04ec*/ 	.short	0x0100
        /*04ee*/ 	.byte	0x08
	.zero		1


	//   ....[17]....
        /*04f0*/ 	.word	0x00000770
        /*04f4*/ 	.word	0x000000ff
        /*04f8*/ 	.word	0x000168a8
        /*04fc*/ 	.short	0x0100
        /*04fe*/ 	.byte	0x08
	.zero		1


	//   ....[18]....
        /*0500*/ 	.word	0x000008a0
        /*0504*/ 	.word	0x000000ff
        /*0508*/ 	.word	0x000168b0
        /*050c*/ 	.short	0x0100
        /*050e*/ 	.byte	0x08
	.zero		1


	//   ....[19]....
        /*0510*/ 	.word	0x000008b0
        /*0514*/ 	.word	0x000000ff
        /*0518*/ 	.word	0x000168c0
        /*051c*/ 	.short	0x0100
        /*051e*/ 	.byte	0x08
	.zero		1


	//   ....[20]....
        /*0520*/ 	.word	0x000008c0
        /*0524*/ 	.word	0x000000ff
        /*0528*/ 	.word	0x000168b8
        /*052c*/ 	.short	0x0100
        /*052e*/ 	.byte	0x08
	.zero		1


	//   ....[21]....
        /*0530*/ 	.word	0x000008d0
        /*0534*/ 	.word	0x000000ff
        /*0538*/ 	.word	0x000168c8
        /*053c*/ 	.short	0x0100
        /*053e*/ 	.byte	0x08
	.zero		1


	//   ....[22]....
        /*0540*/ 	.word	0x00001920
        /*0544*/ 	.word	0x000000ff
        /*0548*/ 	.word	0x00016800
        /*054c*/ 	.short	0x010a
        /*054e*/ 	.byte	0x2d
	.zero		1


	//   ....[23]....
        /*0550*/ 	.word	0x000019a0
        /*0554*/ 	.word	0x00000005
        /*0558*/ 	.word	0x00016830
        /*055c*/ 	.short	0x010a
        /*055e*/ 	.byte	0x3f
	.zero		1


	//   ....[24]....
        /*0560*/ 	.word	0x00001a00
        /*0564*/ 	.word	0x00000005
        /*0568*/ 	.word	0x00016830
        /*056c*/ 	.short	0x010a
        /*056e*/ 	.byte	0x3f
	.zero		1


	//   ....[25]....
        /*0570*/ 	.word	0x00001dc0
        /*0574*/ 	.word	0x00000000
        /*0578*/ 	.word	0x00000000
        /*057c*/ 	.short	0x0101
        /*057e*/ 	.byte	0x3f
	.zero		1


	//   ....[26]....
        /*0580*/ 	.word	0x00004bd0
        /*0584*/ 	.word	0x000000ff
        /*0588*/ 	.word	0x00016830
        /*058c*/ 	.short	0x010a
        /*058e*/ 	.byte	0x06
	.zero		1


	//   ....[27]....
        /*0590*/ 	.word	0x00004c10
        /*0594*/ 	.word	0x000000ff
        /*0598*/ 	.word	0x00016830
        /*059c*/ 	.short	0x010a
        /*059e*/ 	.byte	0x06
	.zero		1


	//   ....[28]....
        /*05a0*/ 	.word	0x00004df0
        /*05a4*/ 	.word	0x000000ff
        /*05a8*/ 	.word	0x00016850
        /*05ac*/ 	.short	0x010a
        /*05ae*/ 	.byte	0x06
	.zero		1


	//   ....[29]....
        /*05b0*/ 	.word	0x00004e30
        /*05b4*/ 	.word	0x000000ff
        /*05b8*/ 	.word	0x00016850
        /*05bc*/ 	.short	0x010a
        /*05be*/ 	.byte	0x06
	.zero		1


	//   ....[30]....
        /*05c0*/ 	.word	0x000052c0
        /*05c4*/ 	.word	0x0000000a
        /*05c8*/ 	.word	0x00000000
        /*05cc*/ 	.short	0x0101
        /*05ce*/ 	.byte	0x3f
	.zero		1


	//   ....[31]....
        /*05d0*/ 	.word	0x00007000
        /*05d4*/ 	.word	0x0000001f
        /*05d8*/ 	.word	0x00000000
        /*05dc*/ 	.short	0x0101
        /*05de*/ 	.byte	0x3f
	.zero		1


	//   ....[32]....
        /*05e0*/ 	.word	0x00007c20
        /*05e4*/ 	.word	0x000000ff
        /*05e8*/ 	.word	0x00016830
        /*05ec*/ 	.short	0x010a
        /*05ee*/ 	.byte	0x06
	.zero		1


	//   ....[33]....
        /*05f0*/ 	.word	0x00007c60
        /*05f4*/ 	.word	0x000000ff
        /*05f8*/ 	.word	0x00016830
        /*05fc*/ 	.short	0x010a
        /*05fe*/ 	.byte	0x06
	.zero		1


	//   ....[34]....
        /*0600*/ 	.word	0x00007e40
        /*0604*/ 	.word	0x000000ff
        /*0608*/ 	.word	0x00016850
        /*060c*/ 	.short	0x010a
        /*060e*/ 	.byte	0x06
	.zero		1


	//   ....[35]....
        /*0610*/ 	.word	0x00007e80
        /*0614*/ 	.word	0x000000ff
        /*0618*/ 	.word	0x00016850
        /*061c*/ 	.short	0x010a
        /*061e*/ 	.byte	0x06
	.zero		1


	//   ....[36]....
        /*0620*/ 	.word	0x00009140
        /*0624*/ 	.word	0x0000001b
        /*0628*/ 	.word	0x00000000
        /*062c*/ 	.short	0x0101
        /*062e*/ 	.byte	0x3f
	.zero		1


	//   ....[37]....
        /*0630*/ 	.word	0x000092f0
        /*0634*/ 	.word	0x0000001f
        /*0638*/ 	.word	0x00000000
        /*063c*/ 	.short	0x0101
        /*063e*/ 	.byte	0x3f
	.zero		1


	//   ....[38]....
        /*0640*/ 	.word	0x00009940
        /*0644*/ 	.word	0x000000ff
        /*0648*/ 	.word	0x00016830
        /*064c*/ 	.short	0x010a
        /*064e*/ 	.byte	0x06
	.zero		1


	//   ....[39]....
        /*0650*/ 	.word	0x00009980
        /*0654*/ 	.word	0x000000ff
        /*0658*/ 	.word	0x00016830
        /*065c*/ 	.short	0x010a
        /*065e*/ 	.byte	0x06
	.zero		1


	//   ....[40]....
        /*0660*/ 	.word	0x00009b60
        /*0664*/ 	.word	0x000000ff
        /*0668*/ 	.word	0x00016850
        /*066c*/ 	.short	0x010a
        /*066e*/ 	.byte	0x06
	.zero		1


	//   ....[41]....
        /*0670*/ 	.word	0x00009ba0
        /*0674*/ 	.word	0x000000ff
        /*0678*/ 	.word	0x00016850
        /*067c*/ 	.short	0x010a
        /*067e*/ 	.byte	0x06
	.zero		1


	//   ....[42]....
        /*0680*/ 	.word	0x0000a000
        /*0684*/ 	.word	0x0000000a
        /*0688*/ 	.word	0x00000000
        /*068c*/ 	.short	0x0101
        /*068e*/ 	.byte	0x3f
	.zero		1


	//   ....[43]....
        /*0690*/ 	.word	0x0000bc30
        /*0694*/ 	.word	0x0000001f
        /*0698*/ 	.word	0x00000000
        /*069c*/ 	.short	0x0101
        /*069e*/ 	.byte	0x3f
	.zero		1


	//   ....[44]....
        /*06a0*/ 	.word	0x0000c600
        /*06a4*/ 	.word	0x000000ff
        /*06a8*/ 	.word	0x00016850
        /*06ac*/ 	.short	0x010a
        /*06ae*/ 	.byte	0x05
	.zero		1


	//   ....[45]....
        /*06b0*/ 	.word	0x0000c640
        /*06b4*/ 	.word	0x000000ff
        /*06b8*/ 	.word	0x00016850
        /*06bc*/ 	.short	0x010a
        /*06be*/ 	.byte	0x05
	.zero		1


	//   ....[46]....
        /*06c0*/ 	.word	0x0000cb60
        /*06c4*/ 	.word	0x00000006
        /*06c8*/ 	.word	0x00000000
        /*06cc*/ 	.short	0x0101
        /*06ce*/ 	.byte	0x3f
	.zero		1


	//   ....[47]....
        /*06d0*/ 	.word	0x0000d7c0
        /*06d4*/ 	.word	0x00000000
        /*06d8*/ 	.word	0x00000000
        /*06dc*/ 	.short	0x0101
        /*06de*/ 	.byte	0x3f
	.zero		1


	//   ....[48]....
        /*06e0*/ 	.word	0x0000f4f0
        /*06e4*/ 	.word	0x00000003
        /*06e8*/ 	.word	0x00016840
        /*06ec*/ 	.short	0x010a
        /*06ee*/ 	.byte	0x3f
	.zero		1


	//   ....[49]....
        /*06f0*/ 	.word	0x000102c0
        /*06f4*/ 	.word	0x00000011
        /*06f8*/ 	.word	0x00016800
        /*06fc*/ 	.short	0x0107
        /*06fe*/ 	.byte	0x3f
	.zero		1


	//   ....[50]....
        /*0700*/ 	.word	0x00010390
        /*0704*/ 	.word	0x00000011
        /*0708*/ 	.word	0x00016800
        /*070c*/ 	.short	0x0101
        /*070e*/ 	.byte	0x3f
	.zero		1


	//   ....[51]....
        /*0710*/ 	.word	0x000103b0
        /*0714*/ 	.word	0x00000011
        /*0718*/ 	.word	0x00016820
        /*071c*/ 	.short	0x010a
        /*071e*/ 	.byte	0x3f
	.zero		1


	//   ....[52]....
        /*0720*/ 	.word	0x000106d0
        /*0724*/ 	.word	0x00000003
        /*0728*/ 	.word	0x00016840
        /*072c*/ 	.short	0x010a
        /*072e*/ 	.byte	0x3f
	.zero		1


	//   ....[53]....
        /*0730*/ 	.word	0x00010900
        /*0734*/ 	.word	0x00000002
        /*0738*/ 	.word	0x00000060
        /*073c*/ 	.short	0x010a
        /*073e*/ 	.byte	0x3f
	.zero		1


	//   ....[54]....
        /*0740*/ 	.word	0x00010e50
        /*0744*/ 	.word	0x00000003
        /*0748*/ 	.word	0x00016840
        /*074c*/ 	.short	0x010a
        /*074e*/ 	.byte	0x3f
	.zero		1


	//   ....[55]....
        /*0750*/ 	.word	0x00011080
        /*0754*/ 	.word	0x00000005
        /*0758*/ 	.word	0x00000060
        /*075c*/ 	.short	0x010a
        /*075e*/ 	.byte	0x3f
	.zero		1


	//   ....[56]....
        /*0760*/ 	.word	0x00011500
        /*0764*/ 	.word	0x00000002
        /*0768*/ 	.word	0x00016840
        /*076c*/ 	.short	0x010a
        /*076e*/ 	.byte	0x3f
	.zero		1


	//   ....[57]....
        /*0770*/ 	.word	0x00011740
        /*0774*/ 	.word	0x00000005
        /*0778*/ 	.word	0x00000060
        /*077c*/ 	.short	0x010a
        /*077e*/ 	.byte	0x3f
	.zero		1


	//   ....[58]....
        /*0780*/ 	.word	0x00011b50
        /*0784*/ 	.word	0x00000003
        /*0788*/ 	.word	0x00016860
        /*078c*/ 	.short	0x010a
        /*078e*/ 	.byte	0x3f
	.zero		1


	//   ....[59]....
        /*0790*/ 	.word	0x00011fd0
        /*0794*/ 	.word	0x00000009
        /*0798*/ 	.word	0x00016820
        /*079c*/ 	.short	0x010a
        /*079e*/ 	.byte	0x3f
	.zero		1


	//   ....[60]....
        /*07a0*/ 	.word	0x00012170
        /*07a4*/ 	.word	0x00000007
        /*07a8*/ 	.word	0x00000000
        /*07ac*/ 	.short	0x010a
        /*07ae*/ 	.byte	0x3f
	.zero		1


	//   ....[61]....
        /*07b0*/ 	.word	0x000121e0
        /*07b4*/ 	.word	0x00000003
        /*07b8*/ 	.word	0x00000000
        /*07bc*/ 	.short	0x010a
        /*07be*/ 	.byte	0x3f
	.zero		1


	//   ....[62]....
        /*07c0*/ 	.word	0x00012240
        /*07c4*/ 	.word	0x00000005
        /*07c8*/ 	.word	0x00000000
        /*07cc*/ 	.short	0x010a
        /*07ce*/ 	.byte	0x3f
	.zero		1


	//   ....[63]....
        /*07d0*/ 	.word	0x00012270
        /*07d4*/ 	.word	0x00000003
        /*07d8*/ 	.word	0x00000000
        /*07dc*/ 	.short	0x010a
        /*07de*/ 	.byte	0x3f
	.zero		1


	//   ....[64]....
        /*07e0*/ 	.word	0x000122e0
        /*07e4*/ 	.word	0x00000003
        /*07e8*/ 	.word	0x00016800
        /*07ec*/ 	.short	0x010a
        /*07ee*/ 	.byte	0x3f
	.zero		1


	//   ....[65]....
        /*07f0*/ 	.word	0x00012330
        /*07f4*/ 	.word	0x00000005
        /*07f8*/ 	.word	0x00016830
        /*07fc*/ 	.short	0x010a
        /*07fe*/ 	.byte	0x3f
	.zero		1


	//   ....[66]....
        /*0800*/ 	.word	0x00012390
        /*0804*/ 	.word	0x00000007
        /*0808*/ 	.word	0x00016830
        /*080c*/ 	.short	0x010a
        /*080e*/ 	.byte	0x3f
	.zero		1


	//   ....[67]....
        /*0810*/ 	.word	0x000123f0
        /*0814*/ 	.word	0x00000007
        /*0818*/ 	.word	0x00016850
        /*081c*/ 	.short	0x010a
        /*081e*/ 	.byte	0x3f
	.zero		1


	//   ....[68]....
        /*0820*/ 	.word	0x00012450
        /*0824*/ 	.word	0x0000000b
        /*0828*/ 	.word	0x00016830
        /*082c*/ 	.short	0x010a
        /*082e*/ 	.byte	0x3f
	.zero		1


	//   ....[69]....
        /*0830*/ 	.word	0x000124b0
        /*0834*/ 	.word	0x0000000b
        /*0838*/ 	.word	0x00016850
        /*083c*/ 	.short	0x010a
        /*083e*/ 	.byte	0x3f
	.zero		1


	//   ....[70]....
        /*0840*/ 	.word	0x00012510
        /*0844*/ 	.word	0x00000009
        /*0848*/ 	.word	0x00016830
        /*084c*/ 	.short	0x010a
        /*084e*/ 	.byte	0x3f
	.zero		1


	//   ....[71]....
        /*0850*/ 	.word	0x00012570
        /*0854*/ 	.word	0x00000009
        /*0858*/ 	.word	0x00016850
        /*085c*/ 	.short	0x010a
        /*085e*/ 	.byte	0x3f
	.zero		1


	//   ....[72]....
        /*0860*/ 	.word	0x000125d0
        /*0864*/ 	.word	0x00000006
        /*0868*/ 	.word	0x00016850
        /*086c*/ 	.short	0x010a
        /*086e*/ 	.byte	0x3f
	.zero		1


	//   ....[73]....
        /*0870*/ 	.word	0x00012720
        /*0874*/ 	.word	0x00000003
        /*0878*/ 	.word	0x00016840
        /*087c*/ 	.short	0x010a
        /*087e*/ 	.byte	0x3f
	.zero		1


	//   ....[74]....
        /*0880*/ 	.word	0x00013570
        /*0884*/ 	.word	0x00000011
        /*0888*/ 	.word	0x00016820
        /*088c*/ 	.short	0x010a
        /*088e*/ 	.byte	0x3f
	.zero		1


	//   ....[75]....
        /*0890*/ 	.word	0x000135c0
        /*0894*/ 	.word	0x00000003
        /*0898*/ 	.word	0x00016840
        /*089c*/ 	.short	0x010a
        /*089e*/ 	.byte	0x3f
	.zero		1


	//   ....[76]....
        /*08a0*/ 	.word	0x00013610
        /*08a4*/ 	.word	0x00000002
        /*08a8*/ 	.word	0x00000060
        /*08ac*/ 	.short	0x010a
        /*08ae*/ 	.byte	0x3f
	.zero		1


	//   ....[77]....
        /*08b0*/ 	.word	0x00013660
        /*08b4*/ 	.word	0x00000003
        /*08b8*/ 	.word	0x00016840
        /*08bc*/ 	.short	0x010a
        /*08be*/ 	.byte	0x3f
	.zero		1


	//   ....[78]....
        /*08c0*/ 	.word	0x000136b0
        /*08c4*/ 	.word	0x00000005
        /*08c8*/ 	.word	0x00000060
        /*08cc*/ 	.short	0x010a
        /*08ce*/ 	.byte	0x3f
	.zero		1


	//   ....[79]....
        /*08d0*/ 	.word	0x00013700
        /*08d4*/ 	.word	0x00000002
        /*08d8*/ 	.word	0x00016840
        /*08dc*/ 	.short	0x010a
        /*08de*/ 	.byte	0x3f
	.zero		1


	//   ....[80]....
        /*08e0*/ 	.word	0x00013750
        /*08e4*/ 	.word	0x00000005
        /*08e8*/ 	.word	0x00000060
        /*08ec*/ 	.short	0x010a
        /*08ee*/ 	.byte	0x3f
	.zero		1


	//   ....[81]....
        /*08f0*/ 	.word	0x000137a0
        /*08f4*/ 	.word	0x00000003
        /*08f8*/ 	.word	0x00016860
        /*08fc*/ 	.short	0x010a
        /*08fe*/ 	.byte	0x3f
	.zero		1


	//   ....[82]....
        /*0900*/ 	.word	0x00013890
        /*0904*/ 	.word	0x00000009
        /*0908*/ 	.word	0x00016820
        /*090c*/ 	.short	0x010a
        /*090e*/ 	.byte	0x3f
	.zero		1


	//   ....[83]....
        /*0910*/ 	.word	0x00013a30
        /*0914*/ 	.word	0x00000007
        /*0918*/ 	.word	0x00000000
        /*091c*/ 	.short	0x010a
        /*091e*/ 	.byte	0x3f
	.zero		1


	//   ....[84]....
        /*0920*/ 	.word	0x00013a80
        /*0924*/ 	.word	0x00000003
        /*0928*/ 	.word	0x00000000
        /*092c*/ 	.short	0x010a
        /*092e*/ 	.byte	0x3f
	.zero		1


	//   ....[85]....
        /*0930*/ 	.word	0x00013ad0
        /*0934*/ 	.word	0x00000005
        /*0938*/ 	.word	0x00000000
        /*093c*/ 	.short	0x010a
        /*093e*/ 	.byte	0x3f
	.zero		1


	//----- nvinfo : EIATTR_NUM_MBARRIERS
	.align		4
.L_179:
        /*0940*/ 	.byte	0x03, 0x38
        /*0942*/ 	.short	0x0016


	//----- nvinfo : EIATTR_EXIT_INSTR_OFFSETS
	.align		4
        /*0944*/ 	.byte	0x04, 0x1c
        /*0946*/ 	.short	(.L_181 - .L_180)


	//   ....[0]....
.L_180:
        /*0948*/ 	.word	0x00000a30


	//   ....[1]....
        /*094c*/ 	.word	0x0000e220


	//   ....[2]....
        /*0950*/ 	.word	0x000122c0


	//----- nvinfo : EIATTR_MAX_THREADS
	.align		4
.L_181:
        /*0954*/ 	.byte	0x04, 0x05
        /*0956*/ 	.short	(.L_183 - .L_182)
.L_182:
        /*0958*/ 	.word	0x00000200
        /*095c*/ 	.word	0x00000001
        /*0960*/ 	.word	0x00000001


	//----- nvinfo : EIATTR_CRS_STACK_SIZE
	.align		4
.L_183:
        /*0964*/ 	.byte	0x04, 0x1e
        /*0966*/ 	.short	(.L_185 - .L_184)
.L_184:
        /*0968*/ 	.word	0x00000000


	//----- nvinfo : EIATTR_CBANK_PARAM_SIZE
	.align		4
.L_185:
        /*096c*/ 	.byte	0x03, 0x19
        /*096e*/ 	.short	0x0af0


	//----- nvinfo : EIATTR_PARAM_CBANK
	.align		4
        /*0970*/ 	.byte	0x04, 0x0a
        /*0972*/ 	.short	(.L_187 - .L_186)
	.align		4
.L_186:
        /*0974*/ 	.word	index@(.nv.constant0._ZN7cutlass13device_kernelIN5flash11enable_sm90INS1_16FlashAttnFwdSm90INS1_25CollectiveMainloopFwdSm90ILi2EN4cute5tupleIJNS5_1CILi1EEES8_S8_EEENS6_IJNS7_ILi192EEENS7_ILi128EEENS7_ILi64EEEEEELi64ENS_6half_tEfNS_4arch4Sm90ELb0ELb1ELb0ELb0ELb0ELb0ELb0ELb1ELb1ELb1ELb0ELb0EEENS1_21CollectiveEpilogueFwdINS6_IJSA_SC_SB_EEES9_SE_SG_Li384ELb0ELb1ELb0ELb0EEENS1_30DynamicPersistentTileSchedulerILi384ELi128ELb0ELb1ELb1EEEEEEEEEvNT_6ParamsE)
        /*0978*/ 	.short	0x0210
        /*097a*/ 	.short	0x0af0


	//----- nvinfo : EIATTR_SW_WAR
	.align		4
.L_187:
        /*097c*/ 	.byte	0x04, 0x36
        /*097e*/ 	.short	(.L_189 - .L_188)
.L_188:
        /*0980*/ 	.word	0x00000008
.L_189:


//--------------------- .nv.info._ZN7cutlass13device_kernelIN5flash11enable_sm90INS1_16FlashAttnFwdSm90INS1_25CollectiveMainloopFwdSm90ILi2EN4cute5tupleIJNS5_1CILi1EEES8_S8_EEENS6_IJNS7_ILi192EEENS7_ILi128EEENS7_ILi64EEEEEELi64ENS_6half_tEfNS_4arch4Sm90ELb0ELb1ELb0ELb1ELb0ELb0ELb0ELb1ELb1ELb1ELb0ELb0EEENS1_21CollectiveEpilogueFwdINS6_IJSA_SC_SB_EEES9_SE_SG_Li384ELb1ELb1ELb0ELb0EEENS1_36VarlenDynamicPersistentTileSchedulerILi192ELi128ELi384ELi128ELb0ELb1ELb1ELb1ELb0ELb1EEEEEEEEEvNT_6ParamsE --------------------------
	.section	.nv.info._ZN7cutlass13device_kernelIN5flash11enable_sm90INS1_16FlashAttnFwdSm90INS1_25CollectiveMainloopFwdSm90ILi2EN4cute5tupleIJNS5_1CILi1EEES8_S8_EEENS6_IJNS7_ILi192EEENS7_ILi128EEENS7_ILi64EEEEEELi64ENS_6half_tEfNS_4arch4Sm90ELb0ELb1ELb0ELb1ELb0ELb0ELb0ELb1ELb1ELb1ELb0ELb0EEENS1_21CollectiveEpilogueFwdINS6_IJSA_SC_SB_EEES9_SE_SG_Li384ELb1ELb1ELb0ELb0EEENS1_36VarlenDynamicPersistentTileSchedulerILi192ELi128ELi384ELi128ELb0ELb1ELb1ELb1ELb0ELb1EEEEEEEEEvNT_6ParamsE,"",@"SHT_CUDA_INFO"
	.sectionflags	@""
	.align	4


	//----- nvinfo : EIATTR_CUDA_API_VERSION
	.align		4
        /*0000*/ 	.byte	0x04, 0x37
        /*0002*/ 	.short	(.L_191 - .L_190)
.L_190:
        /*0004*/ 	.word	0x00000082


	//----- nvinfo : EIATTR_KPARAM_INFO
	.align		4
.L_191:
        /*0008*/ 	.byte	0x04, 0x17
        /*000a*/ 	.short	(.L_193 - .L_192)
.L_192:
        /*000c*/ 	.word	0x00000000
        /*0010*/ 	.short	0x0000
        /*0012*/ 	.short	0x0070
        /*0014*/ 	.byte	0x00, 0xf0, 0x01, 0x2a


	//----- nvinfo : EIATTR_SPARSE_MMA_MASK
	.align		4
.L_193:
        /*0018*/ 	.byte	0x03, 0x50
        /*001a*/ 	.short	0x0000


	//----- nvinfo : EIATTR_MAXREG_COUNT
	.align		4
        /*001c*/ 	.byte	0x03, 0x1b
        /*001e*/ 	.short	0x0080


	//----- nvinfo : EIATTR_NUM_BARRIERS
	.align		4
        /*0020*/ 	.byte	0x02, 0x4c
        /*0022*/ 	.byte	0x10
	.zero		1


	//----- nvinfo : EIATTR_EXTERNS
	.align		4
        /*0024*/ 	.byte	0x04, 0x0f
        /*0026*/ 	.short	(.L_195 - .L_194)


	//   ....[0]....
	.align		4
.L_194:
        /*0028*/ 	.word	index@(__assertfail)


	//----- nvinfo : EIATTR_ANNOTATIONS
	.align		4
.L_195:
        /*002c*/ 	.byte	0x04, 0x55
        /*002e*/ 	.short	(.L_197 - .L_196)


	//   ....[0]....
.L_196:
        /* <DEDUP_REMOVED lines=23> */


	//----- nvinfo : EIATTR_MERCURY_ISA_VERSION
	.align		4
.L_197:
        /*0190*/ 	.byte	0x03, 0x5f
        /*0192*/ 	.short	0x0101


	//----- nvinfo : EIATTR_UNUSED_LOAD_BYTE_OFFSET
	.align		4
        /*0194*/ 	.byte	0x04, 0x44
        /*0196*/ 	.short	(.L_199 - .L_198)


	//   ....[0]....
.L_198:
        /*0198*/ 	.word	0x00000a40
        /*019c*/ 	.word	0x0000fff0


	//   ....[1]....
        /*01a0*/ 	.word	0x0000cf00
        /*01a4*/ 	.word	0x0000fff0


	//----- nvinfo : EIATTR_INT_WARP_WIDE_INSTR_OFFSETS
	.align		4
.L_199:
        /*01a8*/ 	.byte	0x04, 0x31
        /*01aa*/ 	.short	(.L_201 - .L_200)


	//   ....[0]....
.L_200:
        /*01ac*/ 	.word	0x00000130


	//   ....[1]....
        /*01b0*/ 	.word	0x00000170


	//   ....[2]....
        /*01b4*/ 	.word	0x000001e0


	//   ....[3]....
        /*01b8*/ 	.word	0x0000fdc0


	//   ....[4]....
        /*01bc*/ 	.word	0x0000fe50


	//   ....[5]....
        /*01c0*/ 	.word	0x00012e30


	//   ....[6]....
        /*01c4*/ 	.word	0x00012ec0


	//----- nvinfo : EIATTR_COOP_GROUP_MASK_REGIDS
	.align		4
.L_201:
        /*01c8*/ 	.byte	0x04, 0x29
        /*01ca*/ 	.short	(.L_203 - .L_202)


	//   ....[0]....
.L_202:
        /*01cc*/ 	.word	0xffffffff


	//   ....[1]....
        /*01d0*/ 	.word	0xffffffff


	//   ....[2]....
        /*01d4*/ 	.word	0xffffffff


	//   ....[3]....
        /*01d8*/ 	.word	0xffffffff


	//   ....[4]....
        /*01dc*/ 	.word	0xffffffff


	//   ....[5]....
        /*01e0*/ 	.word	0xffffffff


	//   ....[6]....
        /*01e4*/ 	.word	0xffffffff


	//   ....[7]....
        /*01e8*/ 	.word	0xffffffff


	//   ....[8]....
        /*01ec*/ 	.word	0xffffffff


	//   ....[9]....
        /*01f0*/ 	.word	0xffffffff


	//   ....[10]....
        /*01f4*/ 	.word	0xffffffff


	//   ....[11]....
        /*01f8*/ 	.word	0xffffffff


	//   ....[12]....
        /*01fc*/ 	.word	0xffffffff


	//   ....[13]....
        /*0200*/ 	.word	0xffffffff


	//   ....[14]....
        /*0204*/ 	.word	0xffffffff


	//   ....[15]....
        /*0208*/ 	.word	0xffffffff


	//   ....[16]....
        /*020c*/ 	.word	0xffffffff


	//   ....[17]....
        /*0210*/ 	.word	0xffffffff


	//   ....[18]....
        /*0214*/ 	.word	0xffffffff


	//   ....[19]....
        /*0218*/ 	.word	0xffffffff


	//   ....[20]....
        /*021c*/ 	.word	0xffffffff


	//   ....[21]....
        /*0220*/ 	.word	0xffffffff


	//   ....[22]....
        /*0224*/ 	.word	0xffffffff


	//   ....[23]....
        /*0228*/ 	.word	0xffffffff


	//   ....[24]....
        /*022c*/ 	.word	0xffffffff


	//   ....[25]....
        /*0230*/ 	.word	0xffffffff


	//   ....[26]....
        /*0234*/ 	.word	0xffffffff


	//   ....[27]....
        /*0238*/ 	.word	0xffffffff


	//   ....[28]....
        /*023c*/ 	.word	0xffffffff


	//   ....[29]....
        /*0240*/ 	.word	0xffffffff


	//   ....[30]....
        /*0244*/ 	.word	0xffffffff


	//   ....[31]....
        /*0248*/ 	.word	0xffffffff


	//   ....[32]....
        /*024c*/ 	.word	0xffffffff


	//   ....[33]....
        /*0250*/ 	.word	0xffffffff


	//   ....[34]....
        /*0254*/ 	.word	0xffffffff


	//   ....[35]....
        /*0258*/ 	.word	0xffffffff


	//   ....[36]....
        /*025c*/ 	.word	0xffffffff


	//   ....[37]....
        /*0260*/ 	.word	0xffffffff


	//   ....[38]....
        /*0264*/ 	.word	0xffffffff


	//   ....[39]....
        /*0268*/ 	.word	0xffffffff


	//   ....[40]....
        /*026c*/ 	.word	0xffffffff


	//   ....[41]....
        /*0270*/ 	.word	0xffffffff


	//   ....[42]....
        /*0274*/ 	.word	0xffffffff


	//   ....[43]....
        /*0278*/ 	.word	0xffffffff


	//   ....[44]....
        /*027c*/ 	.word	0xffffffff


	//   ....[45]....
        /*0280*/ 	.word	0xffffffff


	//   ....[46]....
        /*0284*/ 	.word	0xffffffff


	//   ....[47]....
        /*0288*/ 	.word	0xffffffff


	//   ....[48]....
        /*028c*/ 	.word	0xffffffff


	//   ....[49]....
        /*0290*/ 	.word	0xffffffff


	//   ....[50]....
        /*0294*/ 	.word	0xffffffff


	//   ....[51]....
        /*0298*/ 	.word	0xffffffff


	//   ....[52]....
        /*029c*/ 	.word	0xffffffff


	//   ....[53]....
        /*02a0*/ 	.word	0xffffffff


	//   ....[54]....
        /*02a4*/ 	.word	0xffffffff


	//   ....[55]....
        /*02a8*/ 	.word	0xffffffff


	//   ....[56]....
        /*02ac*/ 	.word	0xffffffff


	//   ....[57]....
        /*02b0*/ 	.word	0xffffffff


	//   ....[58]....
        /*02b4*/ 	.word	0xffffffff


	//   ....[59]....
        /*02b8*/ 	.word	0xffffffff


	//   ....[60]....
        /*02bc*/ 	.word	0xffffffff


	//   ....[61]....
        /*02c0*/ 	.word	0xffffffff


	//   ....[62]....
        /*02c4*/ 	.word	0xffffffff


	//   ....[63]....
        /*02c8*/ 	.word	0xffffffff


	//   ....[64]....
        /*02cc*/ 	.word	0xffffffff


	//   ....[65]....
        /*02d0*/ 	.word	0xffffffff


	//   ....[66]....
        /*02d4*/ 	.word	0xffffffff


	//   ....[67]....
        /*02d8*/ 	.word	0xffffffff


	//   ....[68]....
        /*02dc*/ 	.word	0xffffffff


	//   ....[69]....
        /*02e0*/ 	.word	0xffffffff


	//   ....[70]....
        /*02e4*/ 	.word	0xffffffff


	//   ....[71]....
        /*02e8*/ 	.word	0xffffffff


	//   ....[72]....
        /*02ec*/ 	.word	0xffffffff


	//   ....[73]....
        /*02f0*/ 	.word	0xffffffff


	//   ....[74]....
        /*02f4*/ 	.word	0xffffffff


	//   ....[75]....
        /*02f8*/ 	.word	0xffffffff


	//   ....[76]....
        /*02fc*/ 	.word	0xffffffff


	//   ....[77]....
        /*0300*/ 	.word	0xffffffff


	//   ....[78]....
        /*0304*/ 	.word	0xffffffff


	//   ....[79]....
        /*0308*/ 	.word	0xffffffff


	//   ....[80]....
        /*030c*/ 	.word	0xffffffff


	//   ....[81]....
        /*0310*/ 	.word	0xffffffff


	//   ....[82]....
        /*0314*/ 	.word	0xffffffff


	//   ....[83]....
        /*0318*/ 	.word	0xffffffff


	//   ....[84]....
        /*031c*/ 	.word	0xffffffff


	//   ....[85]....
        /*0320*/ 	.word	0xffffffff


	//   ....[86]....
        /*0324*/ 	.word	0xffffffff


	//   ....[87]....
        /*0328*/ 	.word	0xffffffff


	//   ....[88]....
        /*032c*/ 	.word	0xffffffff


	//   ....[89]....
        /*0330*/ 	.word	0xffffffff


	//   ....[90]....
        /*0334*/ 	.word	0xffffffff


	//   ....[91]....
        /*0338*/ 	.word	0xffffffff


	//   ....[92]....
        /*033c*/ 	.word	0xffffffff


	//   ....[93]....
        /*0340*/ 	.word	0xffffffff


	//   ....[94]....
        /*0344*/ 	.word	0xffffffff


	//   ....[95]....
        /*0348*/ 	.word	0xffffffff


	//   ....[96]....
        /*034c*/ 	.word	0xffffffff


	//   ....[97]....
        /*0350*/ 	.word	0xffffffff


	//   ....[98]....
        /*0354*/ 	.word	0xffffffff


	//   ....[99]....
        /*0358*/ 	.word	0xffffffff


	//   ....[100]....
        /*035c*/ 	.word	0xffffffff


	//   ....[101]....
        /*0360*/ 	.word	0xffffffff


	//   ....[102]....
        /*0364*/ 	.word	0xffffffff


	//   ....[103]....
        /*0368*/ 	.word	0xffffffff


	//   ....[104]....
        /*036c*/ 	.word	0xffffffff


	//   ....[105]....
        /*0370*/ 	.word	0xffffffff


	//   ....[106]....
        /*0374*/ 	.word	0xffffffff


	//   ....[107]....
        /*0378*/ 	.word	0xffffffff


	//   ....[108]....
        /*037c*/ 	.word	0xffffffff


	//   ....[109]....
        /*0380*/ 	.word	0xffffffff


	//   ....[110]....
        /*0384*/ 	.word	0xffffffff


	//   ....[111]....
        /*0388*/ 	.word	0xffffffff


	//   ....[112]....
        /*038c*/ 	.word	0xffffffff


	//   ....[113]....
        /*0390*/ 	.word	0x0500000f


	//   ....[114]....
        /*0394*/ 	.word	0x0500000f


	//   ....[115]....
        /*0398*/ 	.word	0x0500000f


	//   ....[116]....
        /*039c*/ 	.word	0x0500000f


	//   ....[117]....
        /*03a0*/ 	.word	0x0500000f


	//   ....[118]....
        /*03a4*/ 	.word	0x0500000f


	//   ....[119]....
        /*03a8*/ 	.word	0x0500000f


	//   ....[120]....
        /*03ac*/ 	.word	0x0500000f


	//   ....[121]....
        /*03b0*/ 	.word	0x0500000f


	//   ....[122]....
        /*03b4*/ 	.word	0x0500000f


	//   ....[123]....
        /*03b8*/ 	.word	0x0500000f


	//   ....[124]....
        /*03bc*/ 	.word	0x0500000f


	//   ....[125]....
        /*03c0*/ 	.word	0x0500000f


	//   ....[126]....
        /*03c4*/ 	.word	0x0500000f


	//   ....[127]....
        /*03c8*/ 	.word	0x0500000f


	//   ....[128]....
        /*03cc*/ 	.word	0x0500000f


	//   ....[129]....
        /*03d0*/ 	.word	0x0500000f


	//   ....[130]....
        /*03d4*/ 	.word	0x0500000f


	//   ....[131]....
        /*03d8*/ 	.word	0x0500000f


	//   ....[132]....
        /*03dc*/ 	.word	0x0500000f


	//   ....[133]....
        /*03e0*/ 	.word	0x0500000f


	//   ....[134]....
        /*03e4*/ 	.word	0x0500000f


	//   ....[135]....
        /*03e8*/ 	.word	0x0500000f


	//   ....[136]....
        /*03ec*/ 	.word	0x0500000f


	//   ....[137]....
        /*03f0*/ 	.word	0x0500000f


	//   ....[138]....
        /*03f4*/ 	.word	0x0500000f


	//   ....[139]....
        /*03f8*/ 	.word	0x0500000f


	//   ....[140]....
        /*03fc*/ 	.word	0x0500000f


	//   ....[141]....
        /*0400*/ 	.word	0x0500000f


	//   ....[142]....
        /*0404*/ 	.word	0x0500000f


	//   ....[143]....
        /*0408*/ 	.word	0x0500000f


	//   ....[144]....
        /*040c*/ 	.word	0x0500000f


	//   ....[145]....
        /*0410*/ 	.word	0x0500000f


	//   ....[146]....
        /*0414*/ 	.word	0x0500000f


	//   ....[147]....
        /*0418*/ 	.word	0x0500000f


	//   ....[148]....
        /*041c*/ 	.word	0x0500000f


	//   ....[149]....
        /*0420*/ 	.word	0x0500000f


	//   ....[150]....
        /*0424*/ 	.word	0x0500000f


	//   ....[151]....
        /*0428*/ 	.word	0x0500000f


	//   ....[152]....
        /*042c*/ 	.word	0x0500000f


	//   ....[153]....
        /*0430*/ 	.word	0x0500000f


	//   ....[154]....
        /*0434*/ 	.word	0x0500000f


	//   ....[155]....
        /*0438*/ 	.word	0x0500000f


	//----- nvinfo : EIATTR_COOP_GROUP_INSTR_OFFSETS
	.align		4
.L_203:
        /*043c*/ 	.byte	0x04, 0x28
        /*043e*/ 	.short	(.L_205 - .L_204)


	//   ....[0]....
.L_204:
        /*0440*/ 	.word	0x00000070


	//   ....[1]....
        /*0444*/ 	.word	0x00000140


	//   ....[2]....
        /*0448*/ 	.word	0x00000190


	//   ....[3]....
        /*044c*/ 	.word	0x000003c0


	//   ....[4]....
        /*0450*/ 	.word	0x00000520


	//   ....[5]....
        /*0454*/ 	.word	0x00000640


	//   ....[6]....
        /*0458*/ 	.word	0x000007a0


	//   ....[7]....
        /*045c*/ 	.word	0x00001840


	//   ....[8]....
        /*0460*/ 	.word	0x00001e80


	//   ....[9]....
        /*0464*/ 	.word	0x00002160


	//   ....[10]....
        /*0468*/ 	.word	0x000033f0


	//   ....[11]....
        /*046c*/ 	.word	0x00003540


	//   ....[12]....
        /*0470*/ 	.word	0x00003e30


	//   ....[13]....
        /*0474*/ 	.word	0x00003e80


	//   ....[14]....
        /*0478*/ 	.word	0x00005390


	//   ....[15]....
        /*047c*/ 	.word	0x000055f0


	//   ....[16]....
        /*0480*/ 	.word	0x000061a0


	//   ....[17]....
        /*0484*/ 	.word	0x000061c0


	//   ....[18]....
        /*0488*/ 	.word	0x00006b80


	//   ....[19]....
        /*048c*/ 	.word	0x00006c00


	//   ....[20]....
        /*0490*/ 	.word	0x00008320


	//   ....[21]....
        /*0494*/ 	.word	0x00008350


	//   ....[22]....
        /*0498*/ 	.word	0x000088d0


	//   ....[23]....
        /*049c*/ 	.word	0x00008950


	//   ....[24]....
        /*04a0*/ 	.word	0x0000a0b0


	//   ....[25]....
        /*04a4*/ 	.word	0x0000a310


	//   ....[26]....
        /*04a8*/ 	.word	0x0000aee0


	//   ....[27]....
        /*04ac*/ 	.word	0x0000af30


	//   ....[28]....
        /*04b0*/ 	.word	0x0000b870


	//   ....[29]....
        /*04b4*/ 	.word	0x0000b910


	//   ....[30]....
        /*04b8*/ 	.word	0x0000c7e0


	//   ....[31]....
        /*04bc*/ 	.word	0x0000c820


	//   ....[32]....
        /*04c0*/ 	.word	0x0000c900


	//   ....[33]....
        /*04c4*/ 	.word	0x0000c910


	//   ....[34]....
        /*04c8*/ 	.word	0x0000d680


	//   ....[35]....
        /*04cc*/ 	.word	0x0000d6c0


	//   ....[36]....
        /*04d0*/ 	.word	0x0000d700


	//   ....[37]....
        /*04d4*/ 	.word	0x0000d730


	//   ....[38]....
        /*04d8*/ 	.word	0x0000dc10


	//   ....[39]....
        /*04dc*/ 	.word	0x0000dc50


	//   ....[40]....
        /*04e0*/ 	.word	0x0000dc80


	//   ....[41]....
        /*04e4*/ 	.word	0x0000dcb0


	//   ....[42]....
        /*04e8*/ 	.word	0x0000dcd0


	//   ....[43]....
        /*04ec*/ 	.word	0x0000dce0


	//   ....[44]....
        /*04f0*/ 	.word	0x0000dd00


	//   ....[45]....
        /*04f4*/ 	.word	0x0000dd20


	//   ....[46]....
        /*04f8*/ 	.word	0x0000e5c0


	//   ....[47]....
        /*04fc*/ 	.word	0x0000e5f0


	//   ....[48]....
        /*0500*/ 	.word	0x0000e630


	//   ....[49]....
        /*0504*/ 	.word	0x0000e660


	//   ....[50]....
        /*0508*/ 	.word	0x0000e670


	//   ....[51]....
        /*050c*/ 	.word	0x0000e680


	//   ....[52]....
        /*0510*/ 	.word	0x0000e690


	//   ....[53]....
        /*0514*/ 	.word	0x0000e6b0


	//   ....[54]....
        /*0518*/ 	.word	0x0000e810


	//   ....[55]....
        /*051c*/ 	.word	0x0000ea00


	//   ....[56]....
        /*0520*/ 	.word	0x0000ea30


	//   ....[57]....
        /*0524*/ 	.word	0x0000ea60


	//   ....[58]....
        /*0528*/ 	.word	0x0000ea90


	//   ....[59]....
        /*052c*/ 	.word	0x0000eac0


	//   ....[60]....
        /*0530*/ 	.word	0x0000eaf0


	//   ....[61]....
        /*0534*/ 	.word	0x0000ec60


	//   ....[62]....
        /*0538*/ 	.word	0x0000ec90


	//   ....[63]....
        /*053c*/ 	.word	0x0000ecc0


	//   ....[64]....
        /*0540*/ 	.word	0x0000ecf0


	//   ....[65]....
        /*0544*/ 	.word	0x0000ed20


	//   ....[66]....
        /*0548*/ 	.word	0x0000ed50


	//   ....[67]....
        /*054c*/ 	.word	0x0000edf0


	//   ....[68]....
        /*0550*/ 	.word	0x0000ee50


	//   ....[69]....
        /*0554*/ 	.word	0x0000eef0


	//   ....[70]....
        /*0558*/ 	.word	0x00010340


	//   ....[71]....
        /*055c*/ 	.word	0x00010f30


	//   ....[72]....
        /*0560*/ 	.word	0x00010f40


	//   ....[73]....
        /*0564*/ 	.word	0x00010f60


	//   ....[74]....
        /*0568*/ 	.word	0x00010ff0


	//   ....[75]....
        /*056c*/ 	.word	0x00011000


	//   ....[76]....
        /*0570*/ 	.word	0x00011070


	//   ....[77]....
        /*0574*/ 	.word	0x00011080


	//   ....[78]....
        /*0578*/ 	.word	0x000110f0


	//   ....[79]....
        /*057c*/ 	.word	0x00011100


	//   ....[80]....
        /*0580*/ 	.word	0x00011170


	//   ....[81]....
        /*0584*/ 	.word	0x00011180


	//   ....[82]....
        /*0588*/ 	.word	0x000111f0


	//   ....[83]....
        /*058c*/ 	.word	0x00011200


	//   ....[84]....
        /*0590*/ 	.word	0x00011270


	//   ....[85]....
        /*0594*/ 	.word	0x00011280


	//   ....[86]....
        /*0598*/ 	.word	0x00011290


	//   ....[87]....
        /*059c*/ 	.word	0x00011320


	//   ....[88]....
        /*05a0*/ 	.word	0x00011330


	//   ....[89]....
        /*05a4*/ 	.word	0x00011340


	//   ....[90]....
        /*05a8*/ 	.word	0x000113d0


	//   ....[91]....
        /*05ac*/ 	.word	0x00011410


	//   ....[92]....
        /*05b0*/ 	.word	0x00011430


	//   ....[93]....
        /*05b4*/ 	.word	0x00011490


	//   ....[94]....
        /*05b8*/ 	.word	0x000114b0


	//   ....[95]....
        /*05bc*/ 	.word	0x00013390


	//   ....[96]....
        /*05c0*/ 	.word	0x000133e0


	//   ....[97]....
        /*05c4*/ 	.word	0x00013410


	//   ....[98]....
        /*05c8*/ 	.word	0x00013440


	//   ....[99]....
        /*05cc*/ 	.word	0x00013450


	//   ....[100]....
        /*05d0*/ 	.word	0x00013480


	//   ....[101]....
        /*05d4*/ 	.word	0x000134b0


	//   ....[102]....
        /*05d8*/ 	.word	0x000134e0


	//   ....[103]....
        /*05dc*/ 	.word	0x00013660


	//   ....[104]....
        /*05e0*/ 	.word	0x00013690


	//   ....[105]....
        /*05e4*/ 	.word	0x000136c0


	//   ....[106]....
        /*05e8*/ 	.word	0x000136f0


	//   ....[107]....
        /*05ec*/ 	.word	0x00013720


	//   ....[108]....
        /*05f0*/ 	.word	0x00013750


	//   ....[109]....
        /*05f4*/ 	.word	0x00013810


	//   ....[110]....
        /*05f8*/ 	.word	0x00013830


	//   ....[111]....
        /*05fc*/ 	.word	0x000138a0


	//   ....[112]....
        /*0600*/ 	.word	0x00013f40


	//   ....[113]....
        /*0604*/ 	.word	0x000145a0


	//   ....[114]....
        /*0608*/ 	.word	0x00014750


	//   ....[115]....
        /*060c*/ 	.word	0x000147a0


	//   ....[116]....
        /*0610*/ 	.word	0x00014800


	//   ....[117]....
        /*0614*/ 	.word	0x000148e0


	//   ....[118]....
        /*0618*/ 	.word	0x00014940


	//   ....[119]....
        /*061c*/ 	.word	0x00014a20


	//   ....[120]....
        /*0620*/ 	.word	0x00014a80


	//   ....[121]....
        /*0624*/ 	.word	0x00014b60


	//   ....[122]....
        /*0628*/ 	.word	0x00014bc0


	//   ....[123]....
        /*062c*/ 	.word	0x00014ca0


	//   ....[124]....
        /*0630*/ 	.word	0x00014d00


	//   ....[125]....
        /*0634*/ 	.word	0x00014de0


	//   ....[126]....
        /*0638*/ 	.word	0x00014e40


	//   ....[127]....
        /*063c*/ 	.word	0x00014f20


	//   ....[128]....
        /*0640*/ 	.word	0x00014f80


	//   ....[129]....
        /*0644*/ 	.word	0x00015070


	//   ....[130]....
        /*0648*/ 	.word	0x000150e0


	//   ....[131]....
        /*064c*/ 	.word	0x000151a0


	//   ....[132]....
        /*0650*/ 	.word	0x00015200


	//   ....[133]....
        /*0654*/ 	.word	0x000152d0


	//   ....[134]....
        /*0658*/ 	.word	0x00015340


	//   ....[135]....
        /*065c*/ 	.word	0x00015410


	//   ....[136]....
        /*0660*/ 	.word	0x00015470


	//   ....[137]....
        /*0664*/ 	.word	0x00015510


	//   ....[138]....
        /*0668*/ 	.word	0x00015820


	//   ....[139]....
        /*066c*/ 	.word	0x000158c0


	//   ....[140]....
        /*0670*/ 	.word	0x000159e0


	//   ....[141]....
        /*0674*/ 	.word	0x00015a50


	//   ....[142]....
        /*0678*/ 	.word	0x00015ac0


	//   ....[143]....
        /*067c*/ 	.word	0x00015b30


	//   ....[144]....
        /*0680*/ 	.word	0x00015ba0


	//   ....[145]....
        /*0684*/ 	.word	0x00015c20


	//   ....[146]....
        /*0688*/ 	.word	0x00015cb0


	//   ....[147]....
        /*068c*/ 	.word	0x00015d40


	//   ....[148]....
        /*0690*/ 	.word	0x00015db0


	//   ....[149]....
        /*0694*/ 	.word	0x00015e20


	//   ....[150]....
        /*0698*/ 	.word	0x00015e90


	//   ....[151]....
        /*069c*/ 	.word	0x00015f10


	//   ....[152]....
        /*06a0*/ 	.word	0x00015f80


	//   ....[153]....
        /*06a4*/ 	.word	0x00016020


	//   ....[154]....
        /*06a8*/ 	.word	0x000160b0


	//   ....[155]....
        /*06ac*/ 	.word	0x000161d0


	//----- nvinfo : EIATTR_REG_RECONFIG
	.align		4
.L_205:
        /*06b0*/ 	.byte	0x01, 0x54
	.zero		2


	//----- nvinfo : EIATTR_SYSCALL_OFFSETS
	.align		4
        /*06b4*/ 	.byte	0x04, 0x46
        /*06b6*/ 	.short	(.L_207 - .L_206)


	//   ....[0]....
.L_206:
        /*06b8*/ 	.word	0x00001a20


	//   ....[1]....
        /*06bc*/ 	.word	0x0000ffb0


	//   ....[2]....
        /*06c0*/ 	.word	0x00010100


	//   ....[3]....
        /*06c4*/ 	.word	0x000101f0


	//   ....[4]....
        /*06c8*/ 	.word	0x00010a10


	//----- nvinfo : EIATTR_MBARRIER_INSTR_OFFSETS
	.align		4
.L_207:
        /*06cc*/ 	.byte	0x04, 0x39
        /*06ce*/ 	.short	(.L_209 - .L_208)


	//   ....[0]....
.L_208:
        /*06d0*/ 	.word	0x00000270
        /*06d4*/ 	.word	0x000000ff
        /*06d8*/ 	.word	0x00016800
        /*06dc*/ 	.short	0x0100
        /*06de*/ 	.byte	0x08
	.zero		1


	//   ....[1]....
        /*06e0*/ 	.word	0x00000280
        /*06e4*/ 	.word	0x000000ff
        /*06e8*/ 	.word	0x00016820
        /*06ec*/ 	.short	0x0100
        /*06ee*/ 	.byte	0x08
	.zero		1


	//   ....[2]....
        /*06f0*/ 	.word	0x00000370
        /*06f4*/ 	.word	0x000000ff
        /*06f8*/ 	.word	0x00016830
        /*06fc*/ 	.short	0x0100
        /*06fe*/ 	.byte	0x08
	.zero		1


	//   ....[3]....
        /*0700*/ 	.word	0x00000380
        /*0704*/ 	.word	0x000000ff
        /*0708*/ 	.word	0x00016840
        /*070c*/ 	.short	0x0100
        /*070e*/ 	.byte	0x08
	.zero		1


	//   ....[4]....
        /*0710*/ 	.word	0x00000390
        /*0714*/ 	.word	0x000000ff
        /*0718*/ 	.word	0x00016838
        /*071c*/ 	.short	0x0100
        /*071e*/ 	.byte	0x08
	.zero		1


	//   ....[5]....
        /*0720*/ 	.word	0x000003a0
        /*0724*/ 	.word	0x000000ff
        /*0728*/ 	.word	0x00016848
        /*072c*/ 	.short	0x0100
        /*072e*/ 	.byte	0x08
	.zero		1


	//   ....[6]....
        /*0730*/ 	.word	0x000004d0
        /*0734*/ 	.word	0x000000ff
        /*0738*/ 	.word	0x00016850
        /*073c*/ 	.short	0x0100
        /*073e*/ 	.byte	0x08
	.zero		1


	//   ....[7]....
        /*0740*/ 	.word	0x000004e0
        /*0744*/ 	.word	0x000000ff
        /*0748*/ 	.word	0x00016860
        /*074c*/ 	.short	0x0100
        /*074e*/ 	.byte	0x08
	.zero		1


	//   ....[8]....
        /*0750*/ 	.word	0x000004f0
        /*0754*/ 	.word	0x000000ff
        /*0758*/ 	.word	0x00016858
        /*075c*/ 	.short	0x0100
        /*075e*/ 	.byte	0x08
	.zero		1


	//   ....[9]....
        /*0760*/ 	.word	0x00000500
        /*0764*/ 	.word	0x000000ff
        /*0768*/ 	.word	0x00016868
        /*076c*/ 	.short	0x0100
        /*076e*/ 	.byte	0x08
	.zero		1


	//   ....[10]....
        /*0770*/ 	.word	0x000005f0
        /*0774*/ 	.word	0x000000ff
        /*0778*/ 	.word	0x00016870
        /*077c*/ 	.short	0x0100
        /*077e*/ 	.byte	0x06
	.zero		1


	//   ....[11]....
        /*0780*/ 	.word	0x00000600
        /*0784*/ 	.word	0x000000ff
        /*0788*/ 	.word	0x00016880
        /*078c*/ 	.short	0x0100
        /*078e*/ 	.byte	0x06
	.zero		1


	//   ....[12]....
        /*0790*/ 	.word	0x00000610
        /*0794*/ 	.word	0x000000ff
        /*0798*/ 	.word	0x00016878
        /*079c*/ 	.short	0x0100
        /*079e*/ 	.byte	0x06
	.zero		1


	//   ....[13]....
        /*07a0*/ 	.word	0x00000620
        /*07a4*/ 	.word	0x000000ff
        /*07a8*/ 	.word	0x00016888
        /*07ac*/ 	.short	0x0100
        /*07ae*/ 	.byte	0x06
	.zero		1


	//   ....[14]....
        /*07b0*/ 	.word	0x00000750
        /*07b4*/ 	.word	0x000000ff
        /*07b8*/ 	.word	0x00016890
        /*07bc*/ 	.short	0x0100
        /*07be*/ 	.byte	0x08
	.zero		1


	//   ....[15]....
        /*07c0*/ 	.word	0x00000760
        /*07c4*/ 	.word	0x000000ff
        /*07c8*/ 	.word	0x000168a0
        /*07cc*/ 	.short	0x0100
        /*07ce*/ 	.byte	0x08
	.zero		1


	//   ....[16]....
        /*07d0*/ 	.word	0x00000770
        /*07d4*/ 	.word	0x000000ff
        /*07d8*/ 	.word	0x00016898
        /*07dc*/ 	.short	0x0100
        /*07de*/ 	.byte	0x08
	.zero		1


	//   ....[17]....
        /*07e0*/ 	.word	0x00000780
        /*07e4*/ 	.word	0x000000ff
        /*07e8*/ 	.word	0x000168a8
        /*07ec*/ 	.short	0x0100
        /*07ee*/ 	.byte	0x08
	.zero		1


	//   ....[18]....
        /*07f0*/ 	.word	0x000008b0
        /*07f4*/ 	.word	0x000000ff
        /*07f8*/ 	.word	0x000168b0
        /*07fc*/ 	.short	0x0100
        /*07fe*/ 	.byte	0x08
	.zero		1


	//   ....[19]....
        /*0800*/ 	.word	0x000008c0
        /*0804*/ 	.word	0x000000ff
        /*0808*/ 	.word	0x000168c0
        /*080c*/ 	.short	0x0100
        /*080e*/ 	.byte	0x08
	.zero		1


	//   ....[20]....
        /*0810*/ 	.word	0x000008d0
        /*0814*/ 	.word	0x000000ff
        /*0818*/ 	.word	0x000168b8
        /*081c*/ 	.short	0x0100
        /*081e*/ 	.byte	0x08
	.zero		1


	//   ....[21]....
        /*0820*/ 	.word	0x000008e0
        /*0824*/ 	.word	0x000000ff
        /*0828*/ 	.word	0x000168c8
        /*082c*/ 	.short	0x0100
        /*082e*/ 	.byte	0x08
	.zero		1


	//   ....[22]....
        /*0830*/ 	.word	0x00001aa0
        /*0834*/ 	.word	0x000000ff
        /*0838*/ 	.word	0x00016800
        /*083c*/ 	.short	0x010a
        /*083e*/ 	.byte	0x2d
	.zero		1


	//   ....[23]....
        /*0840*/ 	.word	0x00001b20
        /*0844*/ 	.word	0x00000005
        /*0848*/ 	.word	0x00016830
        /*084c*/ 	.short	0x010a
        /*084e*/ 	.byte	0x3f
	.zero		1


	//   ....[24]....
        /*0850*/ 	.word	0x00001b80
        /*0854*/ 	.word	0x00000005
        /*0858*/ 	.word	0x00016830
        /*085c*/ 	.short	0x010a
        /*085e*/ 	.byte	0x3f
	.zero		1


	//   ....[25]....
        /*0860*/ 	.word	0x00001f20
        /*0864*/ 	.word	0x00000000
        /*0868*/ 	.word	0x00000000
        /*086c*/ 	.short	0x0101
        /*086e*/ 	.byte	0x3f
	.zero		1


	//   ....[26]....
        /*0870*/ 	.word	0x00004d50
        /*0874*/ 	.word	0x000000ff
        /*0878*/ 	.word	0x00016830
        /*087c*/ 	.short	0x010a
        /*087e*/ 	.byte	0x06
	.zero		1


	//   ....[27]....
        /*0880*/ 	.word	0x00004d90
        /*0884*/ 	.word	0x000000ff
        /*0888*/ 	.word	0x00016830
        /*088c*/ 	.short	0x010a
        /*088e*/ 	.byte	0x06
	.zero		1


	//   ....[28]....
        /*0890*/ 	.word	0x00004f70
        /*0894*/ 	.word	0x000000ff
        /*0898*/ 	.word	0x00016850
        /*089c*/ 	.short	0x010a
        /*089e*/ 	.byte	0x06
	.zero		1


	//   ....[29]....
        /*08a0*/ 	.word	0x00004fb0
        /*08a4*/ 	.word	0x000000ff
        /*08a8*/ 	.word	0x00016850
        /*08ac*/ 	.short	0x010a
        /*08ae*/ 	.byte	0x06
	.zero		1


	//   ....[30]....
        /*08b0*/ 	.word	0x000053f0
        /*08b4*/ 	.word	0x00000008
        /*08b8*/ 	.word	0x00000000
        /*08bc*/ 	.short	0x0101
        /*08be*/ 	.byte	0x3f
	.zero		1


	//   ....[31]....
        /*08c0*/ 	.word	0x00007080
        /*08c4*/ 	.word	0x00000019
        /*08c8*/ 	.word	0x00000000
        /*08cc*/ 	.short	0x0101
        /*08ce*/ 	.byte	0x3f
	.zero		1


	//   ....[32]....
        /*08d0*/ 	.word	0x00007d90
        /*08d4*/ 	.word	0x000000ff
        /*08d8*/ 	.word	0x00016830
        /*08dc*/ 	.short	0x010a
        /*08de*/ 	.byte	0x06
	.zero		1


	//   ....[33]....
        /*08e0*/ 	.word	0x00007dd0
        /*08e4*/ 	.word	0x000000ff
        /*08e8*/ 	.word	0x00016830
        /*08ec*/ 	.short	0x010a
        /*08ee*/ 	.byte	0x06
	.zero		1


	//   ....[34]....
        /*08f0*/ 	.word	0x00007fb0
        /*08f4*/ 	.word	0x000000ff
        /*08f8*/ 	.word	0x00016850
        /*08fc*/ 	.short	0x010a
        /*08fe*/ 	.byte	0x06
	.zero		1


	//   ....[35]....
        /*0900*/ 	.word	0x00007ff0
        /*0904*/ 	.word	0x000000ff
        /*0908*/ 	.word	0x00016850
        /*090c*/ 	.short	0x010a
        /*090e*/ 	.byte	0x06
	.zero		1


	//   ....[36]....
        /*0910*/ 	.word	0x00009250
        /*0914*/ 	.word	0x0000001b
        /*0918*/ 	.word	0x00000000
        /*091c*/ 	.short	0x0101
        /*091e*/ 	.byte	0x3f
	.zero		1


	//   ....[37]....
        /*0920*/ 	.word	0x00009300
        /*0924*/ 	.word	0x0000001f
        /*0928*/ 	.word	0x00000000
        /*092c*/ 	.short	0x0101
        /*092e*/ 	.byte	0x3f
	.zero		1


	//   ....[38]....
        /*0930*/ 	.word	0x00009a90
        /*0934*/ 	.word	0x000000ff
        /*0938*/ 	.word	0x00016830
        /*093c*/ 	.short	0x010a
        /*093e*/ 	.byte	0x06
	.zero		1


	//   ....[39]....
        /*0940*/ 	.word	0x00009ad0
        /*0944*/ 	.word	0x000000ff
        /*0948*/ 	.word	0x00016830
        /*094c*/ 	.short	0x010a
        /*094e*/ 	.byte	0x06
	.zero		1


	//   ....[40]....
        /*0950*/ 	.word	0x00009cb0
        /*0954*/ 	.word	0x000000ff
        /*0958*/ 	.word	0x00016850
        /*095c*/ 	.short	0x010a
        /*095e*/ 	.byte	0x06
	.zero		1


	//   ....[41]....
        /*0960*/ 	.word	0x00009cf0
        /*0964*/ 	.word	0x000000ff
        /*0968*/ 	.word	0x00016850
        /*096c*/ 	.short	0x010a
        /*096e*/ 	.byte	0x06
	.zero		1


	//   ....[42]....
        /*0970*/ 	.word	0x0000a150
        /*0974*/ 	.word	0x0000000a
        /*0978*/ 	.word	0x00000000
        /*097c*/ 	.short	0x0101
        /*097e*/ 	.byte	0x3f
	.zero		1


	//   ....[43]....
        /*0980*/ 	.word	0x0000bd80
        /*0984*/ 	.word	0x00000019
        /*0988*/ 	.word	0x00000000
        /*098c*/ 	.short	0x0101
        /*098e*/ 	.byte	0x3f
	.zero		1


	//   ....[44]....
        /*0990*/ 	.word	0x0000c750
        /*0994*/ 	.word	0x000000ff
        /*0998*/ 	.word	0x00016850
        /*099c*/ 	.short	0x010a
        /*099e*/ 	.byte	0x05
	.zero		1


	//   ....[45]....
        /*09a0*/ 	.word	0x0000c790
        /*09a4*/ 	.word	0x000000ff
        /*09a8*/ 	.word	0x00016850
        /*09ac*/ 	.short	0x010a
        /*09ae*/ 	.byte	0x05
	.zero		1


	//   ....[46]....
        /*09b0*/ 	.word	0x0000cca0
        /*09b4*/ 	.word	0x00000000
        /*09b8*/ 	.word	0x00000000
        /*09bc*/ 	.short	0x0101
        /*09be*/ 	.byte	0x3f
	.zero		1


	//   ....[47]....
        /*09c0*/ 	.word	0x0000db80
        /*09c4*/ 	.word	0x00000000
        /*09c8*/ 	.word	0x00000000
        /*09cc*/ 	.short	0x0101
        /*09ce*/ 	.byte	0x3f
	.zero		1


	//   ....[48]....
        /*09d0*/ 	.word	0x00010590
        /*09d4*/ 	.word	0x00000003
        /*09d8*/ 	.word	0x00016840
        /*09dc*/ 	.short	0x010a
        /*09de*/ 	.byte	0x3f
	.zero		1


	//   ....[49]....
        /*09e0*/ 	.word	0x00011570
        /*09e4*/ 	.word	0x00000016
        /*09e8*/ 	.word	0x00016800
        /*09ec*/ 	.short	0x0107
        /*09ee*/ 	.byte	0x3f
	.zero		1


	//   ....[50]....
        /*09f0*/ 	.word	0x00011670
        /*09f4*/ 	.word	0x00000016
        /*09f8*/ 	.word	0x00016800
        /*09fc*/ 	.short	0x0101
        /*09fe*/ 	.byte	0x3f
	.zero		1


	//   ....[51]....
        /*0a00*/ 	.word	0x00011690
        /*0a04*/ 	.word	0x00000016
        /*0a08*/ 	.word	0x00016820
        /*0a0c*/ 	.short	0x010a
        /*0a0e*/ 	.byte	0x3f
	.zero		1


	//   ....[52]....
        /*0a10*/ 	.word	0x000119b0
        /*0a14*/ 	.word	0x00000002
        /*0a18*/ 	.word	0x00016840
        /*0a1c*/ 	.short	0x010a
        /*0a1e*/ 	.byte	0x3f
	.zero		1


	//   ....[53]....
        /*0a20*/ 	.word	0x00011c30
        /*0a24*/ 	.word	0x00000003
        /*0a28*/ 	.word	0x00000060
        /*0a2c*/ 	.short	0x010a
        /*0a2e*/ 	.byte	0x3f
	.zero		1


	//   ....[54]....
        /*0a30*/ 	.word	0x00012190
        /*0a34*/ 	.word	0x00000002
        /*0a38*/ 	.word	0x00016840
        /*0a3c*/ 	.short	0x010a
        /*0a3e*/ 	.byte	0x3f
	.zero		1


	//   ....[55]....
        /*0a40*/ 	.word	0x00012410
        /*0a44*/ 	.word	0x0000000a
        /*0a48*/ 	.word	0x00000060
        /*0a4c*/ 	.short	0x010a
        /*0a4e*/ 	.byte	0x3f
	.zero		1


	//   ....[56]....
        /*0a50*/ 	.word	0x000128a0
        /*0a54*/ 	.word	0x00000002
        /*0a58*/ 	.word	0x00016840
        /*0a5c*/ 	.short	0x010a
        /*0a5e*/ 	.byte	0x3f
	.zero		1


	//   ....[57]....
        /*0a60*/ 	.word	0x00012b30
        /*0a64*/ 	.word	0x00000007
        /*0a68*/ 	.word	0x00000060
        /*0a6c*/ 	.short	0x010a
        /*0a6e*/ 	.byte	0x3f
	.zero		1


	//   ....[58]....
        /*0a70*/ 	.word	0x00012f70
        /*0a74*/ 	.word	0x00000003
        /*0a78*/ 	.word	0x00016860
        /*0a7c*/ 	.short	0x010a
        /*0a7e*/ 	.byte	0x3f
	.zero		1


	//   ....[59]....
        /*0a80*/ 	.word	0x00013ec0
        /*0a84*/ 	.word	0x00000009
        /*0a88*/ 	.word	0x00016820
        /*0a8c*/ 	.short	0x010a
        /*0a8e*/ 	.byte	0x3f
	.zero		1


	//   ....[60]....
        /*0a90*/ 	.word	0x00014060
        /*0a94*/ 	.word	0x00000005
        /*0a98*/ 	.word	0x00000000
        /*0a9c*/ 	.short	0x010a
        /*0a9e*/ 	.byte	0x3f
	.zero		1


	//   ....[61]....
        /*0aa0*/ 	.word	0x000140d0
        /*0aa4*/ 	.word	0x00000003
        /*0aa8*/ 	.word	0x00000000
        /*0aac*/ 	.short	0x010a
        /*0aae*/ 	.byte	0x3f
	.zero		1


	//   ....[62]....
        /*0ab0*/ 	.word	0x00014130
        /*0ab4*/ 	.word	0x00000017
        /*0ab8*/ 	.word	0x00000000
        /*0abc*/ 	.short	0x010a
        /*0abe*/ 	.byte	0x3f
	.zero		1


	//   ....[63]....
        /*0ac0*/ 	.word	0x00014160
        /*0ac4*/ 	.word	0x00000007
        /*0ac8*/ 	.word	0x00000000
        /*0acc*/ 	.short	0x010a
        /*0ace*/ 	.byte	0x3f
	.zero		1


	//   ....[64]....
        /*0ad0*/ 	.word	0x000141d0
        /*0ad4*/ 	.word	0x00000003
        /*0ad8*/ 	.word	0x00016800
        /*0adc*/ 	.short	0x010a
        /*0ade*/ 	.byte	0x3f
	.zero		1


	//   ....[65]....
        /*0ae0*/ 	.word	0x00014220
        /*0ae4*/ 	.word	0x00000005
        /*0ae8*/ 	.word	0x00016830
        /*0aec*/ 	.short	0x010a
        /*0aee*/ 	.byte	0x3f
	.zero		1


	//   ....[66]....
        /*0af0*/ 	.word	0x00014280
        /*0af4*/ 	.word	0x00000007
        /*0af8*/ 	.word	0x00016830
        /*0afc*/ 	.short	0x010a
        /*0afe*/ 	.byte	0x3f
	.zero		1


	//   ....[67]....
        /*0b00*/ 	.word	0x000142e0
        /*0b04*/ 	.word	0x00000007
        /*0b08*/ 	.word	0x00016850
        /*0b0c*/ 	.short	0x010a
        /*0b0e*/ 	.byte	0x3f
	.zero		1


	//   ....[68]....
        /*0b10*/ 	.word	0x00014340
        /*0b14*/ 	.word	0x00000003
        /*0b18*/ 	.word	0x00016830
        /*0b1c*/ 	.short	0x010a
        /*0b1e*/ 	.byte	0x3f
	.zero		1


	//   ....[69]....
        /*0b20*/ 	.word	0x000143a0
        /*0b24*/ 	.word	0x00000003
        /*0b28*/ 	.word	0x00016850
        /*0b2c*/ 	.short	0x010a
        /*0b2e*/ 	.byte	0x3f
	.zero		1


	//   ....[70]....
        /*0b30*/ 	.word	0x00014400
        /*0b34*/ 	.word	0x00000003
        /*0b38*/ 	.word	0x00016830
        /*0b3c*/ 	.short	0x010a
        /*0b3e*/ 	.byte	0x3f
	.zero		1


	//   ....[71]....
        /*0b40*/ 	.word	0x00014460
        /*0b44*/ 	.word	0x00000003
        /*0b48*/ 	.word	0x00016850
        /*0b4c*/ 	.short	0x010a
        /*0b4e*/ 	.byte	0x3f
	.zero		1


	//   ....[72]....
        /*0b50*/ 	.word	0x000144c0
        /*0b54*/ 	.word	0x00000007
        /*0b58*/ 	.word	0x00016850
        /*0b5c*/ 	.short	0x010a
        /*0b5e*/ 	.byte	0x3f
	.zero		1


	//   ....[73]....
        /*0b60*/ 	.word	0x00014660
        /*0b64*/ 	.word	0x00000003
        /*0b68*/ 	.word	0x00016840
        /*0b6c*/ 	.short	0x010a
        /*0b6e*/ 	.byte	0x3f
	.zero		1


	//   ....[74]....
        /*0b70*/ 	.word	0x00015540
        /*0b74*/ 	.word	0x00000016
        /*0b78*/ 	.word	0x00016820
        /*0b7c*/ 	.short	0x010a
        /*0b7e*/ 	.byte	0x3f
	.zero		1


	//   ....[75]....
        /*0b80*/ 	.word	0x00015590
        /*0b84*/ 	.word	0x00000002
        /*0b88*/ 	.word	0x00016840
        /*0b8c*/ 	.short	0x010a
        /*0b8e*/ 	.byte	0x3f
	.zero		1


	//   ....[76]....
        /*0b90*/ 	.word	0x000155e0
        /*0b94*/ 	.word	0x00000003
        /*0b98*/ 	.word	0x00000060
        /*0b9c*/ 	.short	0x010a
        /*0b9e*/ 	.byte	0x3f
	.zero		1


	//   ....[77]....
        /*0ba0*/ 	.word	0x00015630
        /*0ba4*/ 	.word	0x00000002
        /*0ba8*/ 	.word	0x00016840
        /*0bac*/ 	.short	0x010a
        /*0bae*/ 	.byte	0x3f
	.zero		1


	//   ....[78]....
        /*0bb0*/ 	.word	0x00015680
        /*0bb4*/ 	.word	0x0000000a
        /*0bb8*/ 	.word	0x00000060
        /*0bbc*/ 	.short	0x010a
        /*0bbe*/ 	.byte	0x3f
	.zero		1


	//   ....[79]....
        /*0bc0*/ 	.word	0x000156d0
        /*0bc4*/ 	.word	0x00000002
        /*0bc8*/ 	.word	0x00016840
        /*0bcc*/ 	.short	0x010a
        /*0bce*/ 	.byte	0x3f
	.zero		1


	//   ....[80]....
        /*0bd0*/ 	.word	0x00015720
        /*0bd4*/ 	.word	0x00000007
        /*0bd8*/ 	.word	0x00000060
        /*0bdc*/ 	.short	0x010a
        /*0bde*/ 	.byte	0x3f
	.zero		1


	//   ....[81]....
        /*0be0*/ 	.word	0x00015770
        /*0be4*/ 	.word	0x00000003
        /*0be8*/ 	.word	0x00016860
        /*0bec*/ 	.short	0x010a
        /*0bee*/ 	.byte	0x3f
	.zero		1


	//   ....[82]....
        /*0bf0*/ 	.word	0x000160f0
        /*0bf4*/ 	.word	0x00000009
        /*0bf8*/ 	.word	0x00016820
        /*0bfc*/ 	.short	0x010a
        /*0bfe*/ 	.byte	0x3f
	.zero		1


	//   ....[83]....
        /*0c00*/ 	.word	0x00016290
        /*0c04*/ 	.word	0x00000005
        /*0c08*/ 	.word	0x00000000
        /*0c0c*/ 	.short	0x010a
        /*0c0e*/ 	.byte	0x3f
	.zero		1


	//   ....[84]....
        /*0c10*/ 	.word	0x000162e0
        /*0c14*/ 	.word	0x00000003
        /*0c18*/ 	.word	0x00000000
        /*0c1c*/ 	.short	0x010a
        /*0c1e*/ 	.byte	0x3f
	.zero		1


	//   ....[85]....
        /*0c20*/ 	.word	0x00016330
        /*0c24*/ 	.word	0x00000017
        /*0c28*/ 	.word	0x00000000
        /*0c2c*/ 	.short	0x010a
        /*0c2e*/ 	.byte	0x3f
	.zero		1


	//----- nvinfo : EIATTR_NUM_MBARRIERS
	.align		4
.L_209:
        /*0c30*/ 	.byte	0x03, 0x38
        /*0c32*/ 	.short	0x0016


	//----- nvinfo : EIATTR_EXIT_INSTR_OFFSETS
	.align		4
        /*0c34*/ 	.byte	0x04, 0x1c
        /*0c36*/ 	.short	(.L_211 - .L_210)


	//   ....[0]....
.L_210:
        /*0c38*/ 	.word	0x00000a80


	//   ....[1]....
        /*0c3c*/ 	.word	0x0000e7c0


	//   ....[2]....
        /*0c40*/ 	.word	0x000141b0


	//----- nvinfo : EIATTR_MAX_THREADS
	.align		4
.L_211:
        /*0c44*/ 	.byte	0x04, 0x05
        /*0c46*/ 	.short	(.L_213 - .L_212)
.L_212:
        /*0c48*/ 	.word	0x00000200
        /*0c4c*/ 	.word	0x00000001
        /*0c50*/ 	.word	0x00000001


	//----- nvinfo : EIATTR_CRS_STACK_SIZE
	.align		4
.L_213:
        /*0c54*/ 	.byte	0x04, 0x1e
        /*0c56*/ 	.short	(.L_215 - .L_214)
.L_214:
        /*0c58*/ 	.word	0x00000000


	//----- nvinfo : EIATTR_CBANK_PARAM_SIZE
	.align		4
.L_215:
        /*0c5c*/ 	.byte	0x03, 0x19
        /*0c5e*/ 	.short	0x0af0


	//----- nvinfo : EIATTR_PARAM_CBANK
	.align		4
        /*0c60*/ 	.byte	0x04, 0x0a
        /*0c62*/ 	.short	(.L_217 - .L_216)
	.align		4
.L_216:
        /*0c64*/ 	.word	index@(.nv.constant0._ZN7cutlass13device_kernelIN5flash11enable_sm90INS1_16FlashAttnFwdSm90INS1_25CollectiveMainloopFwdSm90ILi2EN4cute5tupleIJNS5_1CILi1EEES8_S8_EEENS6_IJNS7_ILi192EEENS7_ILi128EEENS7_ILi64EEEEEELi64ENS_6half_tEfNS_4arch4Sm90ELb0ELb1ELb0ELb1ELb0ELb0ELb0ELb1ELb1ELb1ELb0ELb0EEENS1_21CollectiveEpilogueFwdINS6_IJSA_SC_SB_EEES9_SE_SG_Li384ELb1ELb1ELb0ELb0EEENS1_36VarlenDynamicPersistentTileSchedulerILi192ELi128ELi384ELi128ELb0ELb1ELb1ELb1ELb0ELb1EEEEEEEEEvNT_6ParamsE)
        /*0c68*/ 	.short	0x0210
        /*0c6a*/ 	.short	0x0af0


	//----- nvinfo : EIATTR_SW_WAR
	.align		4
.L_217:
        /*0c6c*/ 	.byte	0x04, 0x36
        /*0c6e*/ 	.short	(.L_219 - .L_218)
.L_218:
        /*0c70*/ 	.word	0x00000008
.L_219:


//--------------------- .nv.info._ZN7cutlass13device_kernelIN5flash11enable_sm90INS1_16FlashAttnFwdSm90INS1_25CollectiveMainloopFwdSm90ILi2EN4cute5tupleIJNS5_1CILi1EEES8_S8_EEENS6_IJNS7_ILi192EEENS7_ILi128EEENS7_ILi64EEEEEELi64ENS_6half_tEfNS_4arch4Sm90ELb0ELb1ELb0ELb1ELb0ELb1ELb0ELb1ELb1ELb1ELb0ELb0EEENS1_21CollectiveEpilogueFwdINS6_IJSA_SC_SB_EEES9_SE_SG_Li384ELb1ELb1ELb0ELb0EEENS1_36VarlenDynamicPersistentTileSchedulerILi192ELi128ELi384ELi128ELb0ELb1ELb1ELb1ELb0ELb1EEEEEEEEEvNT_6ParamsE --------------------------
	.section	.nv.info._ZN7cutlass13device_kernelIN5flash11enable_sm90INS1_16FlashAttnFwdSm90INS1_25CollectiveMainloopFwdSm90ILi2EN4cute5tupleIJNS5_1CILi1EEES8_S8_EEENS6_IJNS7_ILi192EEENS7_ILi128EEENS7_ILi64EEEEEELi64ENS_6half_tEfNS_4arch4Sm90ELb0ELb1ELb0ELb1ELb0ELb1ELb0ELb1ELb1ELb1ELb0ELb0EEENS1_21CollectiveEpilogueFwdINS6_IJSA_SC_SB_EEES9_SE_SG_Li384ELb1ELb1ELb0ELb0EEENS1_36VarlenDynamicPersistentTileSchedulerILi192ELi128ELi384ELi128ELb0ELb1ELb1ELb1ELb0ELb1EEEEEEEEEvNT_6ParamsE,"",@"SHT_CUDA_INFO"
	.sectionflags	@""
	.align	4


	//----- nvinfo : EIATTR_CUDA_API_VERSION
	.align		4
        /*0000*/ 	.byte	0x04, 0x37
        /*0002*/ 	.short	(.L_221 - .L_220)
.L_220:
        /*0004*/ 	.word	0x00000082


	//----- nvinfo : EIATTR_KPARAM_INFO
	.align		4
.L_221:
        /*0008*/ 	.byte	0x04, 0x17
        /*000a*/ 	.short	(.L_223 - .L_222)
.L_222:
        /*000c*/ 	.word	0x00000000
        /*0010*/ 	.short	0x0000
        /*0012*/ 	.short	0x0070
        /*0014*/ 	.byte	0x00, 0xf0, 0x01, 0x2a


	//----- nvinfo : EIATTR_SPARSE_MMA_MASK
	.align		4
.L_223:
        /*0018*/ 	.byte	0x03, 0x50
        /*001a*/ 	.short	0x0000


	//----- nvinfo : EIATTR_MAXREG_COUNT
	.align		4
        /*001c*/ 	.byte	0x03, 0x1b
        /*001e*/ 	.short	0x0080


	//----- nvinfo : EIATTR_NUM_BARRIERS
	.align		4
        /*0020*/ 	.byte	0x02, 0x4c
        /*0022*/ 	.byte	0x10
	.zero		1


	//----- nvinfo : EIATTR_EXTERNS
	.align		4
        /*0024*/ 	.byte	0x04, 0x0f
        /*0026*/ 	.short	(.L_225 - .L_224)


	//   ....[0]....
	.align		4
.L_224:
        /*0028*/ 	.word	index@(__assertfail)


	//----- nvinfo : EIATTR_ANNOTATIONS
	.align		4
.L_225:
        /*002c*/ 	.byte	0x04, 0x55
        /*002e*/ 	.short	(.L_227 - .L_226)


	//   ....[0]....
.L_226:
        /* <DEDUP_REMOVED lines=76> */


	//----- nvinfo : EIATTR_MERCURY_ISA_VERSION
	.align		4
.L_227:
        /*04e0*/ 	.byte	0x03, 0x5f
        /*04e2*/ 	.short	0x0101


	//----- nvinfo : EIATTR_UNUSED_LOAD_BYTE_OFFSET
	.align		4
        /*04e4*/ 	.byte	0x04, 0x44
        /*04e6*/ 	.short	(.L_229 - .L_228)


	//   ....[0]....
.L_228:
        /*04e8*/ 	.word	0x00000ae0
        /*04ec*/ 	.word	0x0000fff0


	//   ....[1]....
        /*04f0*/ 	.word	0x00014f50
        /*04f4*/ 	.word	0x0000fff0


	//----- nvinfo : EIATTR_INT_WARP_WIDE_INSTR_OFFSETS
	.align		4
.L_229:
        /*04f8*/ 	.byte	0x04, 0x31
        /*04fa*/ 	.short	(.L_231 - .L_230)


	//   ....[0]....
.L_230:
        /*04fc*/ 	.word	0x00000190


	//   ....[1]....
        /*0500*/ 	.word	0x000001d0


	//   ....[2]....
        /*0504*/ 	.word	0x00000240


	//   ....[3]....
        /*0508*/ 	.word	0x000190a0


	//   ....[4]....
        /*050c*/ 	.word	0x00019130


	//   ....[5]....
        /*0510*/ 	.word	0x0001c1b0


	//   ....[6]....
        /*0514*/ 	.word	0x0001c240


	//----- nvinfo : EIATTR_COOP_GROUP_MASK_REGIDS
	.align		4
.L_231:
        /*0518*/ 	.byte	0x04, 0x29
        /*051a*/ 	.short	(.L_233 - .L_232)


	//   ....[0]....
.L_232:
        /*051c*/ 	.word	0xffffffff


	//   ....[1]....
        /*0520*/ 	.word	0xffffffff


	//   ....[2]....
        /*0524*/ 	.word	0xffffffff


	//   ....[3]....
        /*0528*/ 	.word	0xffffffff


	//   ....[4]....
        /*052c*/ 	.word	0xffffffff


	//   ....[5]....
        /*0530*/ 	.word	0xffffffff


	//   ....[6]....
        /*0534*/ 	.word	0xffffffff


	//   ....[7]....
        /*0538*/ 	.word	0xffffffff


	//   ....[8]....
        /*053c*/ 	.word	0xffffffff


	//   ....[9]....
        /*0540*/ 	.word	0xffffffff


	//   ....[10]....
        /*0544*/ 	.word	0xffffffff


	//   ....[11]....
        /*0548*/ 	.word	0xffffffff


	//   ....[12]....
        /*054c*/ 	.word	0xffffffff


	//   ....[13]....
        /*0550*/ 	.word	0xffffffff


	//   ....[14]....
        /*0554*/ 	.word	0xffffffff


	//   ....[15]....
        /*0558*/ 	.word	0xffffffff


	//   ....[16]....
        /*055c*/ 	.word	0xffffffff


	//   ....[17]....
        /*0560*/ 	.word	0xffffffff


	//   ....[18]....
        /*0564*/ 	.word	0xffffffff


	//   ....[19]....
        /*0568*/ 	.word	0xffffffff


	//   ....[20]....
        /*056c*/ 	.word	0xffffffff


	//   ....[21]....
        /*0570*/ 	.word	0xffffffff


	//   ....[22]....
        /*0574*/ 	.word	0xffffffff


	//   ....[23]....
        /*0578*/ 	.word	0xffffffff


	//   ....[24]....
        /*057c*/ 	.word	0xffffffff


	//   ....[25]....
        /*0580*/ 	.word	0xffffffff


	//   ....[26]....
        /*0584*/ 	.word	0xffffffff


	//   ....[27]....
        /*0588*/ 	.word	0xffffffff


	//   ....[28]....
        /*058c*/ 	.word	0xffffffff


	//   ....[29]....
        /*0590*/ 	.word	0xffffffff


	//   ....[30]....
        /*0594*/ 	.word	0xffffffff


	//   ....[31]....
        /*0598*/ 	.word	0xffffffff


	//   ....[32]....
        /*059c*/ 	.word	0xffffffff


	//   ....[33]....
        /*05a0*/ 	.word	0xffffffff


	//   ....[34]....
        /*05a4*/ 	.word	0xffffffff


	//   ....[35]....
        /*05a8*/ 	.word	0xffffffff


	//   ....[36]....
        /*05ac*/ 	.word	0xffffffff


	//   ....[37]....
        /*05b0*/ 	.word	0xffffffff


	//   ....[38]....
        /*05b4*/ 	.word	0xffffffff


	//   ....[39]....
        /*05b8*/ 	.word	0xffffffff


	//   ....[40]....
        /*05bc*/ 	.word	0xffffffff


	//   ....[41]....
        /*05c0*/ 	.word	0xffffffff


	//   ....[42]....
        /*05c4*/ 	.word	0xffffffff


	//   ....[43]....
        /*05c8*/ 	.word	0xffffffff


	//   ....[44]....
        /*05cc*/ 	.word	0xffffffff


	//   ....[45]....
        /*05d0*/ 	.word	0xffffffff


	//   ....[46]....
        /*05d4*/ 	.word	0xffffffff


	//   ....[47]....
        /*05d8*/ 	.word	0xffffffff


	//   ....[48]....
        /*05dc*/ 	.word	0xffffffff


	//   ....[49]....
        /*05e0*/ 	.word	0xffffffff


	//   ....[50]....
        /*05e4*/ 	.word	0xffffffff


	//   ....[51]....
        /*05e8*/ 	.word	0xffffffff


	//   ....[52]....
        /*05ec*/ 	.word	0xffffffff


	//   ....[53]....
        /*05f0*/ 	.word	0xffffffff


	//   ....[54]....
        /*05f4*/ 	.word	0xffffffff


	//   ....[55]....
        /*05f8*/ 	.word	0xffffffff


	//   ....[56]....
        /*05fc*/ 	.word	0xffffffff


	//   ....[57]....
        /*0600*/ 	.word	0xffffffff


	//   ....[58]....
        /*0604*/ 	.word	0xffffffff


	//   ....[59]....
        /*0608*/ 	.word	0xffffffff


	//   ....[60]....
        /*060c*/ 	.word	0xffffffff


	//   ....[61]....
        /*0610*/ 	.word	0xffffffff


	//   ....[62]....
        /*0614*/ 	.word	0xffffffff


	//   ....[63]....
        /*0618*/ 	.word	0xffffffff


	//   ....[64]....
        /*061c*/ 	.word	0xffffffff


	//   ....[65]....
        /*0620*/ 	.word	0xffffffff


	//   ....[66]....
        /*0624*/ 	.word	0xffffffff


	//   ....[67]....
        /*0628*/ 	.word	0xffffffff


	//   ....[68]....
        /*062c*/ 	.word	0xffffffff


	//   ....[69]....
        /*0630*/ 	.word	0xffffffff


	//   ....[70]....
        /*0634*/ 	.word	0xffffffff


	//   ....[71]....
        /*0638*/ 	.word	0xffffffff


	//   ....[72]....
        /*063c*/ 	.word	0xffffffff


	//   ....[73]....
        /*0640*/ 	.word	0xffffffff


	//   ....[74]....
        /*0644*/ 	.word	0xffffffff


	//   ....[75]....
        /*0648*/ 	.word	0xffffffff


	//   ....[76]....
        /*064c*/ 	.word	0xffffffff


	//   ....[77]....
        /*0650*/ 	.word	0xffffffff


	//   ....[78]....
        /*0654*/ 	.word	0xffffffff


	//   ....[79]....
        /*0658*/ 	.word	0xffffffff


	//   ....[80]....
        /*065c*/ 	.word	0xffffffff


	//   ....[81]....
        /*0660*/ 	.word	0xffffffff


	//   ....[82]....
        /*0664*/ 	.word	0xffffffff


	//   ....[83]....
        /*0668*/ 	.word	0xffffffff


	//   ....[84]....
        /*066c*/ 	.word	0xffffffff


	//   ....[85]....
        /*0670*/ 	.word	0xffffffff


	//   ....[86]....
        /*0674*/ 	.word	0xffffffff


	//   ....[87]....
        /*0678*/ 	.word	0xffffffff


	//   ....[88]....
        /*067c*/ 	.word	0xffffffff


	//   ....[89]....
        /*0680*/ 	.word	0xffffffff


	//   ....[90]....
        /*0684*/ 	.word	0xffffffff


	//   ....[91]....
        /*0688*/ 	.word	0xffffffff


	//   ....[92]....
        /*068c*/ 	.word	0xffffffff


	//   ....[93]....
        /*0690*/ 	.word	0xffffffff


	//   ....[94]....
        /*0694*/ 	.word	0xffffffff


	//   ....[95]....
        /*0698*/ 	.word	0xffffffff


	//   ....[96]....
        /*069c*/ 	.word	0xffffffff


	//   ....[97]....
        /*06a0*/ 	.word	0xffffffff


	//   ....[98]....
        /*06a4*/ 	.word	0xffffffff


	//   ....[99]....
        /*06a8*/ 	.word	0xffffffff


	//   ....[100]....
        /*06ac*/ 	.word	0xffffffff


	//   ....[101]....
        /*06b0*/ 	.word	0xffffffff


	//   ....[102]....
        /*06b4*/ 	.word	0xffffffff


	//   ....[103]....
        /*06b8*/ 	.word	0xffffffff


	//   ....[104]....
        /*06bc*/ 	.word	0xffffffff


	//   ....[105]....
        /*06c0*/ 	.word	0xffffffff


	//   ....[106]....
        /*06c4*/ 	.word	0xffffffff


	//   ....[107]....
        /*06c8*/ 	.word	0xffffffff


	//   ....[108]....
        /*06cc*/ 	.word	0xffffffff


	//   ....[109]....
        /*06d0*/ 	.word	0xffffffff


	//   ....[110]....
        /*06d4*/ 	.word	0xffffffff


	//   ....[111]....
        /*06d8*/ 	.word	0xffffffff


	//   ....[112]....
        /*06dc*/ 	.word	0xffffffff


	//   ....[113]....
        /*06e0*/ 	.word	0xffffffff


	//   ....[114]....
        /*06e4*/ 	.word	0xffffffff


	//   ....[115]....
        /*06e8*/ 	.word	0xffffffff


	//   ....[116]....
        /*06ec*/ 	.word	0xffffffff


	//   ....[117]....
        /*06f0*/ 	.word	0xffffffff


	//   ....[118]....
        /*06f4*/ 	.word	0xffffffff


	//   ....[119]....
        /*06f8*/ 	.word	0xffffffff


	//   ....[120]....
        /*06fc*/ 	.word	0xffffffff


	//   ....[121]....
        /*0700*/ 	.word	0xffffffff


	//   ....[122]....
        /*0704*/ 	.word	0xffffffff


	//   ....[123]....
        /*0708*/ 	.word	0xffffffff


	//   ....[124]....
        /*070c*/ 	.word	0xffffffff


	//   ....[125]....
        /*0710*/ 	.word	0xffffffff


	//   ....[126]....
        /*0714*/ 	.word	0xffffffff


	//   ....[127]....
        /*0718*/ 	.word	0xffffffff


	//   ....[128]....
        /*071c*/ 	.word	0xffffffff


	//   ....[129]....
        /*0720*/ 	.word	0xffffffff


	//   ....[130]....
        /*0724*/ 	.word	0x0500000f


	//   ....[131]....
        /*0728*/ 	.word	0x0500000f


	//   ....[132]....
        /*072c*/ 	.word	0x0500000f


	//   ....[133]....
        /*0730*/ 	.word	0x0500000f


	//   ....[134]....
        /*0734*/ 	.word	0x0500000f


	//   ....[135]....
        /*0738*/ 	.word	0x0500000f


	//   ....[136]....
        /*073c*/ 	.word	0x0500000f


	//   ....[137]....
        /*0740*/ 	.word	0x0500000f


	//   ....[138]....
        /*0744*/ 	.word	0x0500000f


	//   ....[139]....
        /*0748*/ 	.word	0x0500000f


	//   ....[140]....
        /*074c*/ 	.word	0x0500000f


	//   ....[141]....
        /*0750*/ 	.word	0x0500000f


	//   ....[142]....
        /*0754*/ 	.word	0x0500000f


	//   ....[143]....
        /*0758*/ 	.word	0x0500000f


	//   ....[144]....
        /*075c*/ 	.word	0x0500000f


	//   ....[145]....
        /*0760*/ 	.word	0x0500000f


	//   ....[146]....
        /*0764*/ 	.word	0x0500000f


	//   ....[147]....
        /*0768*/ 	.word	0x0500000f


	//   ....[148]....
        /*076c*/ 	.word	0x0500000f


	//   ....[149]....
        /*0770*/ 	.word	0x0500000f


	//   ....[150]....
        /*0774*/ 	.word	0x0500000f


	//   ....[151]....
        /*0778*/ 	.word	0x0500000f


	//   ....[152]....
        /*077c*/ 	.word	0x0500000f


	//   ....[153]....
        /*0780*/ 	.word	0x0500000f


	//   ....[154]....
        /*0784*/ 	.word	0x0500000f


	//   ....[155]....
        /*0788*/ 	.word	0x0500000f


	//   ....[156]....
        /*078c*/ 	.word	0x0500000f


	//   ....[157]....
        /*0790*/ 	.word	0x0500000f


	//   ....[158]....
        /*0794*/ 	.word	0x0500000f


	//   ....[159]....
        /*0798*/ 	.word	0x0500000f


	//   ....[160]....
        /*079c*/ 	.word	0x0500000f


	//   ....[161]....
        /*07a0*/ 	.word	0x0500000f


	//   ....[162]....
        /*07a4*/ 	.word	0x0500000f


	//   ....[163]....
        /*07a8*/ 	.word	0x0500000f


	//   ....[164]....
        /*07ac*/ 	.word	0x0500000f


	//   ....[165]....
        /*07b0*/ 	.word	0x0500000f


	//   ....[166]....
        /*07b4*/ 	.word	0x0500000f


	//   ....[167]....
        /*07b8*/ 	.word	0x0500000f


	//   ....[168]....
        /*07bc*/ 	.word	0x0500000f


	//   ....[169]....
        /*07c0*/ 	.word	0x0500000f


	//   ....[170]....
        /*07c4*/ 	.word	0x0500000f


	//   ....[171]....
        /*07c8*/ 	.word	0x0500000f


	//   ....[172]....
        /*07cc*/ 	.word	0x0500000f


	//   ....[173]....
        /*07d0*/ 	.word	0x0500000f


	//   ....[174]....
        /*07d4*/ 	.word	0x0500000f


	//   ....[175]....
        /*07d8*/ 	.word	0x0500000f


	//   ....[176]....
        /*07dc*/ 	.word	0x0500000f


	//   ....[177]....
        /*07e0*/ 	.word	0x0500000f


	//   ....[178]....
        /*07e4*/ 	.word	0x0500000f


	//   ....[179]....
        /*07e8*/ 	.word	0x0500000f


	//   ....[180]....
        /*07ec*/ 	.word	0x0500000f


	//   ....[181]....
        /*07f0*/ 	.word	0x0500000f


	//   ....[182]....
        /*07f4*/ 	.word	0x0500000f


	//   ....[183]....
        /*07f8*/ 	.word	0x0500000f


	//   ....[184]....
        /*07fc*/ 	.word	0x0500000f


	//   ....[185]....
        /*0800*/ 	.word	0x0500000f


	//   ....[186]....
        /*0804*/ 	.word	0x0500000f


	//   ....[187]....
        /*0808*/ 	.word	0x0500000f


	//   ....[188]....
        /*080c*/ 	.word	0x0500000f


	//   ....[189]....
        /*0810*/ 	.word	0x0500000f


	//   ....[190]....
        /*0814*/ 	.word	0x0500000f


	//   ....[191]....
        /*0818*/ 	.word	0x0500000f


	//   ....[192]....
        /*081c*/ 	.word	0x0500000f


	//   ....[193]....
        /*0820*/ 	.word	0x0500000f


	//   ....[194]....
        /*0824*/ 	.word	0x0500000f


	//   ....[195]....
        /*0828*/ 	.word	0x0500000f


	//   ....[196]....
        /*082c*/ 	.word	0x0500000f


	//   ....[197]....
        /*0830*/ 	.word	0x0500000f


	//   ....[198]....
        /*0834*/ 	.word	0x0500000f


	//----- nvinfo : EIATTR_COOP_GROUP_INSTR_OFFSETS
	.align		4
.L_233:
        /*0838*/ 	.byte	0x04, 0x28
        /*083a*/ 	.short	(.L_235 - .L_234)


	//   ....[0]....
.L_234:
        /*083c*/ 	.word	0x00000070


	//   ....[1]....
        /*0840*/ 	.word	0x000001a0


	//   ....[2]....
        /*0844*/ 	.word	0x000001f0


	//   ....[3]....
        /*0848*/ 	.word	0x00000420


	//   ....[4]....
        /*084c*/ 	.word	0x00000580


	//   ....[5]....
        /*0850*/ 	.word	0x000006a0


	//   ....[6]....
        /*0854*/ 	.word	0x00000800


	//   ....[7]....
        /*0858*/ 	.word	0x00005f40


	//   ....[8]....
        /*085c*/ 	.word	0x00006710


	//   ....[9]....
        /*0860*/ 	.word	0x00006720


	//   ....[10]....
        /*0864*/ 	.word	0x00006730


	//   ....[11]....
        /*0868*/ 	.word	0x00006740


	//   ....[12]....
        /*086c*/ 	.word	0x00006a60


	//   ....[13]....
        /*0870*/ 	.word	0x00006a70


	//   ....[14]....
        /*0874*/ 	.word	0x00006a80


	//   ....[15]....
        /*0878*/ 	.word	0x00006a90


	//   ....[16]....
        /*087c*/ 	.word	0x00007d90


	//   ....[17]....
        /*0880*/ 	.word	0x00007da0


	//   ....[18]....
        /*0884*/ 	.word	0x00007db0


	//   ....[19]....
        /*0888*/ 	.word	0x00007dc0


	//   ....[20]....
        /*088c*/ 	.word	0x00007ec0


	//   ....[21]....
        /*0890*/ 	.word	0x00007ee0


	//   ....[22]....
        /*0894*/ 	.word	0x00007f70


	//   ....[23]....
        /*0898*/ 	.word	0x00007fa0


	//   ....[24]....
        /*089c*/ 	.word	0x000095a0


	//   ....[25]....
        /*08a0*/ 	.word	0x00009880


	//   ....[26]....
        /*08a4*/ 	.word	0x0000aae0


	//   ....[27]....
        /*08a8*/ 	.word	0x0000abf0


	//   ....[28]....
        /*08ac*/ 	.word	0x0000b4f0


	//   ....[29]....
        /*08b0*/ 	.word	0x0000b560


	//   ....[30]....
        /*08b4*/ 	.word	0x0000cdb0


	//   ....[31]....
        /*08b8*/ 	.word	0x0000d030


	//   ....[32]....
        /*08bc*/ 	.word	0x0000dd00


	//   ....[33]....
        /*08c0*/ 	.word	0x0000de60


	//   ....[34]....
        /*08c4*/ 	.word	0x0000e530


	//   ....[35]....
        /*08c8*/ 	.word	0x0000e5a0


	//   ....[36]....
        /*08cc*/ 	.word	0x0000ff30


	//   ....[37]....
        /*08d0*/ 	.word	0x0000ff50


	//   ....[38]....
        /*08d4*/ 	.word	0x00010470


	//   ....[39]....
        /*08d8*/ 	.word	0x00010590


	//   ....[40]....
        /*08dc*/ 	.word	0x00011f80


	//   ....[41]....
        /*08e0*/ 	.word	0x00012200


	//   ....[42]....
        /*08e4*/ 	.word	0x00012ec0


	//   ....[43]....
        /*08e8*/ 	.word	0x00012f70


	//   ....[44]....
        /*08ec*/ 	.word	0x000136b0


	//   ....[45]....
        /*08f0*/ 	.word	0x000136f0


	//   ....[46]....
        /*08f4*/ 	.word	0x00014740


	//   ....[47]....
        /*08f8*/ 	.word	0x00014780


	//   ....[48]....
        /*08fc*/ 	.word	0x00014860


	//   ....[49]....
        /*0900*/ 	.word	0x00014b10


	//   ....[50]....
        /*0904*/ 	.word	0x00015780


	//   ....[51]....
        /*0908*/ 	.word	0x000157c0


	//   ....[52]....
        /*090c*/ 	.word	0x000157f0


	//   ....[53]....
        /*0910*/ 	.word	0x00015820


	//   ....[54]....
        /*0914*/ 	.word	0x00015c70


	//   ....[55]....
        /*0918*/ 	.word	0x00015cb0


	//   ....[56]....
        /*091c*/ 	.word	0x00015cd0


	//   ....[57]....
        /*0920*/ 	.word	0x00015d10


	//   ....[58]....
        /*0924*/ 	.word	0x00015d30


	//   ....[59]....
        /*0928*/ 	.word	0x00015d50


	//   ....[60]....
        /*092c*/ 	.word	0x00015d70


	//   ....[61]....
        /*0930*/ 	.word	0x00015da0


	//   ....[62]....
        /*0934*/ 	.word	0x000165c0


	//   ....[63]....
        /*0938*/ 	.word	0x000165f0


	//   ....[64]....
        /*093c*/ 	.word	0x00016610


	//   ....[65]....
        /*0940*/ 	.word	0x00016640


	//   ....[66]....
        /*0944*/ 	.word	0x00016670


	//   ....[67]....
        /*0948*/ 	.word	0x00016680


	//   ....[68]....
        /*094c*/ 	.word	0x000166b0


	//   ....[69]....
        /*0950*/ 	.word	0x00016720


	//   ....[70]....
        /*0954*/ 	.word	0x00016840


	//   ....[71]....
        /*0958*/ 	.word	0x00016a30


	//   ....[72]....
        /*095c*/ 	.word	0x00016a60


	//   ....[73]....
        /*0960*/ 	.word	0x00016a90


	//   ....[74]....
        /*0964*/ 	.word	0x00016ac0


	//   ....[75]....
        /*0968*/ 	.word	0x00016af0


	//   ....[76]....
        /*096c*/ 	.word	0x00016b20


	//   ....[77]....
        /*0970*/ 	.word	0x00016c90


	//   ....[78]....
        /*0974*/ 	.word	0x00016cc0


	//   ....[79]....
        /*0978*/ 	.word	0x00016cf0


	//   ....[80]....
        /*097c*/ 	.word	0x00016d20


	//   ....[81]....
        /*0980*/ 	.word	0x00016d50


	//   ....[82]....
        /*0984*/ 	.word	0x00016d80


	//   ....[83]....
        /*0988*/ 	.word	0x00016e20


	//   ....[84]....
        /*098c*/ 	.word	0x00016e80


	//   ....[85]....
        /*0990*/ 	.word	0x00016f20


	//   ....[86]....
        /*0994*/ 	.word	0x00017fb0


	//   ....[87]....
        /*0998*/ 	.word	0x00019630


	//   ....[88]....
        /*099c*/ 	.word	0x0001a230


	//   ....[89]....
        /*09a0*/ 	.word	0x0001a240


	//   ....[90]....
        /*09a4*/ 	.word	0x0001a260


	//   ....[91]....
        /*09a8*/ 	.word	0x0001a2f0


	//   ....[92]....
        /*09ac*/ 	.word	0x0001a300


	//   ....[93]....
        /*09b0*/ 	.word	0x0001a370


	//   ....[94]....
        /*09b4*/ 	.word	0x0001a380


	//   ....[95]....
        /*09b8*/ 	.word	0x0001a3f0


	//   ....[96]....
        /*09bc*/ 	.word	0x0001a400


	//   ....[97]....
        /*09c0*/ 	.word	0x0001a470


	//   ....[98]....
        /*09c4*/ 	.word	0x0001a480


	//   ....[99]....
        /*09c8*/ 	.word	0x0001a4f0


	//   ....[100]....
        /*09cc*/ 	.word	0x0001a500


	//   ....[101]....
        /*09d0*/ 	.word	0x0001a570


	//   ....[102]....
        /*09d4*/ 	.word	0x0001a580


	//   ....[103]....
        /*09d8*/ 	.word	0x0001a590


	//   ....[104]....
        /*09dc*/ 	.word	0x0001a5d0


	//   ....[105]....
        /*09e0*/ 	.word	0x0001a5f0


	//   ....[106]....
        /*09e4*/ 	.word	0x0001a640


	//   ....[107]....
        /*09e8*/ 	.word	0x0001a700


	//   ....[108]....
        /*09ec*/ 	.word	0x0001a710


	//   ....[109]....
        /*09f0*/ 	.word	0x0001a780


	//   ....[110]....
        /*09f4*/ 	.word	0x0001a790


	//   ....[111]....
        /*09f8*/ 	.word	0x0001a7a0


	//   ....[112]....
        /*09fc*/ 	.word	0x0001c710


	//   ....[113]....
        /*0a00*/ 	.word	0x0001c760


	//   ....[114]....
        /*0a04*/ 	.word	0x0001c790


	//   ....[115]....
        /*0a08*/ 	.word	0x0001c7c0


	//   ....[116]....
        /*0a0c*/ 	.word	0x0001c7d0


	//   ....[117]....
        /*0a10*/ 	.word	0x0001c800


	//   ....[118]....
        /*0a14*/ 	.word	0x0001c830


	//   ....[119]....
        /*0a18*/ 	.word	0x0001c860


	//   ....[120]....
        /*0a1c*/ 	.word	0x0001c9e0


	//   ....[121]....
        /*0a20*/ 	.word	0x0001ca10


	//   ....[122]....
        /*0a24*/ 	.word	0x0001ca40


	//   ....[123]....
        /*0a28*/ 	.word	0x0001ca70


	//   ....[124]....
        /*0a2c*/ 	.word	0x0001caa0


	//   ....[125]....
        /*0a30*/ 	.word	0x0001cad0


	//   ....[126]....
        /*0a34*/ 	.word	0x0001cb90


	//   ....[127]....
        /*0a38*/ 	.word	0x0001cbb0


	//   ....[128]....
        /*0a3c*/ 	.word	0x0001cc20


	//   ....[129]....
        /*0a40*/ 	.word	0x0001d2c0


	//   ....[130]....
        /*0a44*/ 	.word	0x0001d720


	//   ....[131]....
        /*0a48*/ 	.word	0x0001d7d0


	//   ....[132]....
        /*0a4c*/ 	.word	0x0001d860


	//   ....[133]....
        /*0a50*/ 	.word	0x0001d8b0


	//   ....[134]....
        /*0a54*/ 	.word	0x0001d900


	//   ....[135]....
        /*0a58*/ 	.word	0x0001d990


	//   ....[136]....
        /*0a5c*/ 	.word	0x0001da20


	//   ....[137]....
        /*0a60*/ 	.word	0x0001da70


	//   ....[138]....
        /*0a64*/ 	.word	0x0001dac0


	//   ....[139]....
        /*0a68*/ 	.word	0x0001dbb0


	//   ....[140]....
        /*0a6c*/ 	.word	0x0001dc60


	//   ....[141]....
        /*0a70*/ 	.word	0x0001dcb0


	//   ....[142]....
        /*0a74*/ 	.word	0x0001dd00


	//   ....[143]....
        /*0a78*/ 	.word	0x0001de90


	//   ....[144]....
        /*0a7c*/ 	.word	0x0001dfc0


	//   ....[145]....
        /*0a80*/ 	.word	0x0001e070


	//   ....[146]....
        /*0a84*/ 	.word	0x0001e0c0


	//   ....[147]....
        /*0a88*/ 	.word	0x0001e430


	//   ....[148]....
        /*0a8c*/ 	.word	0x0001e4d0


	//   ....[149]....
        /*0a90*/ 	.word	0x0001e530


	//   ....[150]....
        /*0a94*/ 	.word	0x0001e5a0


	//   ....[151]....
        /*0a98*/ 	.word	0x0001e600


	//   ....[152]....
        /*0a9c*/ 	.word	0x0001e670


	//   ....[153]....
        /*0aa0*/ 	.word	0x0001e730


	//   ....[154]....
        /*0aa4*/ 	.word	0x0001e790


	//   ....[155]....
        /*0aa8*/ 	.word	0x0001e850


	//   ....[156]....
        /*0aac*/ 	.word	0x0001eb30


	//   ....[157]....
        /*0ab0*/ 	.word	0x0001ed10


	//   ....[158]....
        /*0ab4*/ 	.word	0x0001ed60


	//   ....[159]....
        /*0ab8*/ 	.word	0x0001edc0


	//   ....[160]....
        /*0abc*/ 	.word	0x0001ee90


	//   ....[161]....
        /*0ac0*/ 	.word	0x0001eef0


	//   ....[162]....
        /*0ac4*/ 	.word	0x0001efd0


	//   ....[163]....
        /*0ac8*/ 	.word	0x0001f030


	//   ....[164]....
        /*0acc*/ 	.word	0x0001f110


	//   ....[165]....
        /*0ad0*/ 	.word	0x0001f170


	//   ....[166]....
        /*0ad4*/ 	.word	0x0001f250


	//   ....[167]....
        /*0ad8*/ 	.word	0x0001f2b0


	//   ....[168]....
        /*0adc*/ 	.word	0x0001f390


	//   ....[169]....
        /*0ae0*/ 	.word	0x0001f3f0


	//   ....[170]....
        /*0ae4*/ 	.word	0x0001f4d0


	//   ....[171]....
        /*0ae8*/ 	.word	0x0001f530


	//   ....[172]....
        /*0aec*/ 	.word	0x0001f620


	//   ....[173]....
        /*0af0*/ 	.word	0x0001f690


	//   ....[174]....
        /*0af4*/ 	.word	0x0001f760


	//   ....[175]....
        /*0af8*/ 	.word	0x0001f7c0


	//   ....[176]....
        /*0afc*/ 	.word	0x0001f8b0


	//   ....[177]....
        /*0b00*/ 	.word	0x0001f910


	//   ....[178]....
        /*0b04*/ 	.word	0x0001f9e0


	//   ....[179]....
        /*0b08*/ 	.word	0x0001fa40


	//   ....[180]....
        /*0b0c*/ 	.word	0x0001fb00


	//   ....[181]....
        /*0b10*/ 	.word	0x0001fe10


	//   ....[182]....
        /*0b14*/ 	.word	0x0001feb0


	//   ....[183]....
        /*0b18*/ 	.word	0x0001ffd0


	//   ....[184]....
        /*0b1c*/ 	.word	0x00020040


	//   ....[185]....
        /*0b20*/ 	.word	0x000200b0


	//   ....[186]....
        /*0b24*/ 	.word	0x00020120


	//   ....[187]....
        /*0b28*/ 	.word	0x00020190


	//   ....[188]....
        /*0b2c*/ 	.word	0x00020210


	//   ....[189]....
        /*0b30*/ 	.word	0x000202a0


	//   ....[190]....
        /*0b34*/ 	.word	0x00020330


	//   ....[191]....
        /*0b38*/ 	.word	0x000203a0


	//   ....[192]....
        /*0b3c*/ 	.word	0x00020410


	//   ....[193]....
        /*0b40*/ 	.word	0x00020480


	//   ....[194]....
        /*0b44*/ 	.word	0x00020500


	//   ....[195]....
        /*0b48*/ 	.word	0x00020570


	//   ....[196]....
        /*0b4c*/ 	.word	0x00020610


	//   ....[197]....
        /*0b50*/ 	.word	0x000206a0


	//   ....[198]....
        /*0b54*/ 	.word	0x000207c0


	//----- nvinfo : EIATTR_REG_RECONFIG
	.align		4
.L_235:
        /*0b58*/ 	.byte	0x01, 0x54
	.zero		2


	//----- nvinfo : EIATTR_SYSCALL_OFFSETS
	.align		4
        /*0b5c*/ 	.byte	0x04, 0x46
        /*0b5e*/ 	.short	(.L_237 - .L_236)


	//   ....[0]....
.L_236:
        /*0b60*/ 	.word	0x00001b90


	//   ....[1]....
        /*0b64*/ 	.word	0x00001ce0


	//   ....[2]....
        /*0b68*/ 	.word	0x00006110


	//   ....[3]....
        /*0b6c*/ 	.word	0x00006430


	//   ....[4]....
        /*0b70*/ 	.word	0x00019290


	//   ....[5]....
        /*0b74*/ 	.word	0x000193e0


	//   ....[6]....
        /*0b78*/ 	.word	0x000194d0


	//   ....[7]....
        /*0b7c*/ 	.word	0x00019d00


	//----- nvinfo : EIATTR_MBARRIER_INSTR_OFFSETS
	.align		4
.L_237:
        /*0b80*/ 	.byte	0x04, 0x39
        /*0b82*/ 	.short	(.L_239 - .L_238)


	//   ....[0]....
.L_238:
        /*0b84*/ 	.word	0x000002d0
        /*0b88*/ 	.word	0x000000ff
        /*0b8c*/ 	.word	0x00016800
        /*0b90*/ 	.short	0x0100
        /*0b92*/ 	.byte	0x08
	.zero		1


	//   ....[1]....
        /*0b94*/ 	.word	0x000002e0
        /*0b98*/ 	.word	0x000000ff
        /*0b9c*/ 	.word	0x00016820
        /*0ba0*/ 	.short	0x0100
        /*0ba2*/ 	.byte	0x08
	.zero		1


	//   ....[2]....
        /*0ba4*/ 	.word	0x000003d0
        /*0ba8*/ 	.word	0x000000ff
        /*0bac*/ 	.word	0x00016830
        /*0bb0*/ 	.short	0x0100
        /*0bb2*/ 	.byte	0x08
	.zero		1


	//   ....[3]....
        /*0bb4*/ 	.word	0x000003e0
        /*0bb8*/ 	.word	0x000000ff
        /*0bbc*/ 	.word	0x00016840
        /*0bc0*/ 	.short	0x0100
        /*0bc2*/ 	.byte	0x08
	.zero		1


	//   ....[4]....
        /*0bc4*/ 	.word	0x000003f0
        /*0bc8*/ 	.word	0x000000ff
        /*0bcc*/ 	.word	0x00016838
        /*0bd0*/ 	.short	0x0100
        /*0bd2*/ 	.byte	0x08
	.zero		1


	//   ....[5]....
        /*0bd4*/ 	.word	0x00000400
        /*0bd8*/ 	.word	0x000000ff
        /*0bdc*/ 	.word	0x00016848
        /*0be0*/ 	.short	0x0100
        /*0be2*/ 	.byte	0x08
	.zero		1


	//   ....[6]....
        /*0be4*/ 	.word	0x00000530
        /*0be8*/ 	.word	0x000000ff
        /*0bec*/ 	.word	0x00016850
        /*0bf0*/ 	.short	0x0100
        /*0bf2*/ 	.byte	0x08
	.zero		1


	//   ....[7]....
        /*0bf4*/ 	.word	0x00000540
        /*0bf8*/ 	.word	0x000000ff
        /*0bfc*/ 	.word	0x00016860
        /*0c00*/ 	.short	0x0100
        /*0c02*/ 	.byte	0x08
	.zero		1


	//   ....[8]....
        /*0c04*/ 	.word	0x00000550
        /*0c08*/ 	.word	0x000000ff
        /*0c0c*/ 	.word	0x00016858
        /*0c10*/ 	.short	0x0100
        /*0c12*/ 	.byte	0x08
	.zero		1


	//   ....[9]....
        /*0c14*/ 	.word	0x00000560
        /*0c18*/ 	.word	0x000000ff
        /*0c1c*/ 	.word	0x00016868
        /*0c20*/ 	.short	0x0100
        /*0c22*/ 	.byte	0x08
	.zero		1


	//   ....[10]....
        /*0c24*/ 	.word	0x00000650
        /*0c28*/ 	.word	0x000000ff
        /*0c2c*/ 	.word	0x00016870
        /*0c30*/ 	.short	0x0100
        /*0c32*/ 	.byte	0x06
	.zero		1


	//   ....[11]....
        /*0c34*/ 	.word	0x00000660
        /*0c38*/ 	.word	0x000000ff
        /*0c3c*/ 	.word	0x00016880
        /*0c40*/ 	.short	0x0100
        /*0c42*/ 	.byte	0x06
	.zero		1


	//   ....[12]....
        /*0c44*/ 	.word	0x00000670
        /*0c48*/ 	.word	0x000000ff
        /*0c4c*/ 	.word	0x00016878
        /*0c50*/ 	.short	0x0100
        /*0c52*/ 	.byte	0x06
	.zero		1


	//   ....[13]....
        /*0c54*/ 	.word	0x00000680
        /*0c58*/ 	.word	0x000000ff
        /*0c5c*/ 	.word	0x00016888
        /*0c60*/ 	.short	0x0100
        /*0c62*/ 	.byte	0x06
	.zero		1


	//   ....[14]....
        /*0c64*/ 	.word	0x000007b0
        /*0c68*/ 	.word	0x000000ff
        /*0c6c*/ 	.word	0x00016890
        /*0c70*/ 	.short	0x0100
        /*0c72*/ 	.byte	0x08
	.zero		1


	//   ....[15]....
        /*0c74*/ 	.word	0x000007c0
        /*0c78*/ 	.word	0x000000ff
        /*0c7c*/ 	.word	0x000168a0
        /*0c80*/ 	.short	0x0100
        /*0c82*/ 	.byte	0x08
	.zero		1


	//   ....[16]....
        /*0c84*/ 	.word	0x000007d0
        /*0c88*/ 	.word	0x000000ff
        /*0c8c*/ 	.word	0x00016898
        /*0c90*/ 	.short	0x0100
        /*0c92*/ 	.byte	0x08
	.zero		1


	//   ....[17]....
        /*0c94*/ 	.word	0x000007e0
        /*0c98*/ 	.word	0x000000ff
        /*0c9c*/ 	.word	0x000168a8
        /*0ca0*/ 	.short	0x0100
        /*0ca2*/ 	.byte	0x08
	.zero		1


	//   ....[18]....
        /*0ca4*/ 	.word	0x00000910
        /*0ca8*/ 	.word	0x000000ff
        /*0cac*/ 	.word	0x000168b0
        /*0cb0*/ 	.short	0x0100
        /*0cb2*/ 	.byte	0x08
	.zero		1


	//   ....[19]....
        /*0cb4*/ 	.word	0x00000920
        /*0cb8*/ 	.word	0x000000ff
        /*0cbc*/ 	.word	0x000168c0
        /*0cc0*/ 	.short	0x0100
        /*0cc2*/ 	.byte	0x08
	.zero		1


	//   ....[20]....
        /*0cc4*/ 	.word	0x00000930
        /*0cc8*/ 	.word	0x000000ff
        /*0ccc*/ 	.word	0x000168b8
        /*0cd0*/ 	.short	0x0100
        /*0cd2*/ 	.byte	0x08
	.zero		1


	//   ....[21]....
        /*0cd4*/ 	.word	0x00000940
        /*0cd8*/ 	.word	0x000000ff
        /*0cdc*/ 	.word	0x000168c8
        /*0ce0*/ 	.short	0x0100
        /*0ce2*/ 	.byte	0x08
	.zero		1


	//   ....[22]....
        /*0ce4*/ 	.word	0x00002ed0
        /*0ce8*/ 	.word	0x0000004f
        /*0cec*/ 	.word	0x00016890
        /*0cf0*/ 	.short	0x010a
        /*0cf2*/ 	.byte	0x3f
	.zero		1


	//   ....[23]....
        /*0cf4*/ 	.word	0x00004120
        /*0cf8*/ 	.word	0x0000004f
        /*0cfc*/ 	.word	0x00016890
        /*0d00*/ 	.short	0x010a
        /*0d02*/ 	.byte	0x3f
	.zero		1


	//   ....[24]....
        /*0d04*/ 	.word	0x00005230
        /*0d08*/ 	.word	0x0000004f
        /*0d0c*/ 	.word	0x00016890
        /*0d10*/ 	.short	0x010a
        /*0d12*/ 	.byte	0x3f
	.zero		1


	//   ....[25]....
        /*0d14*/ 	.word	0x00005440
        /*0d18*/ 	.word	0x0000000c
        /*0d1c*/ 	.word	0x00000000
        /*0d20*/ 	.short	0x0101
        /*0d22*/ 	.byte	0x3f
	.zero		1


	//   ....[26]....
        /*0d24*/ 	.word	0x00005480
        /*0d28*/ 	.word	0x0000004f
        /*0d2c*/ 	.word	0x000168b0
        /*0d30*/ 	.short	0x010a
        /*0d32*/ 	.byte	0x3f
	.zero		1


	//   ....[27]....
        /*0d34*/ 	.word	0x00005850
        /*0d38*/ 	.word	0x0000004f
        /*0d3c*/ 	.word	0x00000000
        /*0d40*/ 	.short	0x0101
        /*0d42*/ 	.byte	0x3f
	.zero		1


	//   ....[28]....
        /*0d44*/ 	.word	0x000061b0
        /*0d48*/ 	.word	0x00000002
        /*0d4c*/ 	.word	0x00016800
        /*0d50*/ 	.short	0x010a
        /*0d52*/ 	.byte	0x3f
	.zero		1


	//   ....[29]....
        /*0d54*/ 	.word	0x00006200
        /*0d58*/ 	.word	0x00000002
        /*0d5c*/ 	.word	0x00016800
        /*0d60*/ 	.short	0x010a
        /*0d62*/ 	.byte	0x3f
	.zero		1


	//   ....[30]....
        /*0d64*/ 	.word	0x00006d00
        /*0d68*/ 	.word	0x00000002
        /*0d6c*/ 	.word	0x00016800
        /*0d70*/ 	.short	0x010a
        /*0d72*/ 	.byte	0x3f
	.zero		1


	//   ....[31]....
        /*0d74*/ 	.word	0x00008210
        /*0d78*/ 	.word	0x00000002
        /*0d7c*/ 	.word	0x00016800
        /*0d80*/ 	.short	0x010a
        /*0d82*/ 	.byte	0x3f
	.zero		1


	//   ....[32]....
        /*0d84*/ 	.word	0x00009110
        /*0d88*/ 	.word	0x00000007
        /*0d8c*/ 	.word	0x00016830
        /*0d90*/ 	.short	0x010a
        /*0d92*/ 	.byte	0x3f
	.zero		1


	//   ....[33]....
        /*0d94*/ 	.word	0x00009180
        /*0d98*/ 	.word	0x00000007
        /*0d9c*/ 	.word	0x00016830
        /*0da0*/ 	.short	0x010a
        /*0da2*/ 	.byte	0x3f
	.zero		1


	//   ....[34]....
        /*0da4*/ 	.word	0x000096a0
        /*0da8*/ 	.word	0x00000004
        /*0dac*/ 	.word	0x00000000
        /*0db0*/ 	.short	0x0101
        /*0db2*/ 	.byte	0x3f
	.zero		1


	//   ....[35]....
        /*0db4*/ 	.word	0x0000c530
        /*0db8*/ 	.word	0x0000000b
        /*0dbc*/ 	.word	0x00016830
        /*0dc0*/ 	.short	0x010a
        /*0dc2*/ 	.byte	0x3f
	.zero		1


	//   ....[36]....
        /*0dc4*/ 	.word	0x0000c580
        /*0dc8*/ 	.word	0x0000000b
        /*0dcc*/ 	.word	0x00016830
        /*0dd0*/ 	.short	0x010a
        /*0dd2*/ 	.byte	0x3f
	.zero		1


	//   ....[37]....
        /*0dd4*/ 	.word	0x0000c890
        /*0dd8*/ 	.word	0x0000000b
        /*0ddc*/ 	.word	0x00016850
        /*0de0*/ 	.short	0x010a
        /*0de2*/ 	.byte	0x3f
	.zero		1


	//   ....[38]....
        /*0de4*/ 	.word	0x0000c8d0
        /*0de8*/ 	.word	0x0000000b
        /*0dec*/ 	.word	0x00016850
        /*0df0*/ 	.short	0x010a
        /*0df2*/ 	.byte	0x3f
	.zero		1


	//   ....[39]....
        /*0df4*/ 	.word	0x0000ce10
        /*0df8*/ 	.word	0x0000000a
        /*0dfc*/ 	.word	0x00000000
        /*0e00*/ 	.short	0x0101
        /*0e02*/ 	.byte	0x3f
	.zero		1


	//   ....[40]....
        /*0e04*/ 	.word	0x0000e750
        /*0e08*/ 	.word	0x00000022
        /*0e0c*/ 	.word	0x00000000
        /*0e10*/ 	.short	0x0101
        /*0e12*/ 	.byte	0x3f
	.zero		1


	//   ....[41]....
        /*0e14*/ 	.word	0x0000f7f0
        /*0e18*/ 	.word	0x00000000
        /*0e1c*/ 	.word	0x00016830
        /*0e20*/ 	.short	0x010a
        /*0e22*/ 	.byte	0x3f
	.zero		1


	//   ....[42]....
        /*0e24*/ 	.word	0x0000f840
        /*0e28*/ 	.word	0x00000000
        /*0e2c*/ 	.word	0x00016830
        /*0e30*/ 	.short	0x010a
        /*0e32*/ 	.byte	0x3f
	.zero		1


	//   ....[43]....
        /*0e34*/ 	.word	0x0000fb50
        /*0e38*/ 	.word	0x00000003
        /*0e3c*/ 	.word	0x00016850
        /*0e40*/ 	.short	0x010a
        /*0e42*/ 	.byte	0x3f
	.zero		1


	//   ....[44]....
        /*0e44*/ 	.word	0x0000fb90
        /*0e48*/ 	.word	0x00000003
        /*0e4c*/ 	.word	0x00016850
        /*0e50*/ 	.short	0x010a
        /*0e52*/ 	.byte	0x3f
	.zero		1


	//   ....[45]....
        /*0e54*/ 	.word	0x00010c40
        /*0e58*/ 	.word	0x0000002e
        /*0e5c*/ 	.word	0x00000000
        /*0e60*/ 	.short	0x0101
        /*0e62*/ 	.byte	0x3f
	.zero		1


	//   ....[46]....
        /*0e64*/ 	.word	0x00010c60
        /*0e68*/ 	.word	0x00000032
        /*0e6c*/ 	.word	0x00000000
        /*0e70*/ 	.short	0x0101
        /*0e72*/ 	.byte	0x3f
	.zero		1


	//   ....[47]....
        /*0e74*/ 	.word	0x00011720
        /*0e78*/ 	.word	0x00000000
        /*0e7c*/ 	.word	0x00016830
        /*0e80*/ 	.short	0x010a
        /*0e82*/ 	.byte	0x3f
	.zero		1


	//   ....[48]....
        /*0e84*/ 	.word	0x00011770
        /*0e88*/ 	.word	0x00000000
        /*0e8c*/ 	.word	0x00016830
        /*0e90*/ 	.short	0x010a
        /*0e92*/ 	.byte	0x3f
	.zero		1


	//   ....[49]....
        /*0e94*/ 	.word	0x00011a80
        /*0e98*/ 	.word	0x00000003
        /*0e9c*/ 	.word	0x00016850
        /*0ea0*/ 	.short	0x010a
        /*0ea2*/ 	.byte	0x3f
	.zero		1


	//   ....[50]....
        /*0ea4*/ 	.word	0x00011ac0
        /*0ea8*/ 	.word	0x00000003
        /*0eac*/ 	.word	0x00016850
        /*0eb0*/ 	.short	0x010a
        /*0eb2*/ 	.byte	0x3f
	.zero		1


	//   ....[51]....
        /*0eb4*/ 	.word	0x00012040
        /*0eb8*/ 	.word	0x00000003
        /*0ebc*/ 	.word	0x00000000
        /*0ec0*/ 	.short	0x0101
        /*0ec2*/ 	.byte	0x3f
	.zero		1


	//   ....[52]....
        /*0ec4*/ 	.word	0x00013b20
        /*0ec8*/ 	.word	0x00000022
        /*0ecc*/ 	.word	0x00000000
        /*0ed0*/ 	.short	0x0101
        /*0ed2*/ 	.byte	0x3f
	.zero		1


	//   ....[53]....
        /*0ed4*/ 	.word	0x00014630
        /*0ed8*/ 	.word	0x0000000b
        /*0edc*/ 	.word	0x00016850
        /*0ee0*/ 	.short	0x010a
        /*0ee2*/ 	.byte	0x3f
	.zero		1


	//   ....[54]....
        /*0ee4*/ 	.word	0x000146a0
        /*0ee8*/ 	.word	0x0000000b
        /*0eec*/ 	.word	0x00016850
        /*0ef0*/ 	.short	0x010a
        /*0ef2*/ 	.byte	0x3f
	.zero		1


	//   ....[55]....
        /*0ef4*/ 	.word	0x00014c90
        /*0ef8*/ 	.word	0x00000004
        /*0efc*/ 	.word	0x00000000
        /*0f00*/ 	.short	0x0101
        /*0f02*/ 	.byte	0x3f
	.zero		1


	//   ....[56]....
        /*0f04*/ 	.word	0x00015d40
        /*0f08*/ 	.word	0x00000000
        /*0f0c*/ 	.word	0x00000000
        /*0f10*/ 	.short	0x0101
        /*0f12*/ 	.byte	0x3f
	.zero		1


	//   ....[57]....
        /*0f14*/ 	.word	0x00018090
        /*0f18*/ 	.word	0x00000016
        /*0f1c*/ 	.word	0x00016820
        /*0f20*/ 	.short	0x010a
        /*0f22*/ 	.byte	0x3f
	.zero		1


	//   ....[58]....
        /*0f24*/ 	.word	0x00018140
        /*0f28*/ 	.word	0x00000005
        /*0f2c*/ 	.word	0x000168a0
        /*0f30*/ 	.short	0x010a
        /*0f32*/ 	.byte	0x3f
	.zero		1


	//   ....[59]....
        /*0f34*/ 	.word	0x00018380
        /*0f38*/ 	.word	0x00000005
        /*0f3c*/ 	.word	0x000168c0
        /*0f40*/ 	.short	0x010a
        /*0f42*/ 	.byte	0x3f
	.zero		1


	//   ....[60]....
        /*0f44*/ 	.word	0x000186e0
        /*0f48*/ 	.word	0x00000005
        /*0f4c*/ 	.word	0x000168a0
        /*0f50*/ 	.short	0x010a
        /*0f52*/ 	.byte	0x3f
	.zero		1


	//   ....[61]....
        /*0f54*/ 	.word	0x00018900
        /*0f58*/ 	.word	0x00000005
        /*0f5c*/ 	.word	0x000168c0
        /*0f60*/ 	.short	0x010a
        /*0f62*/ 	.byte	0x3f
	.zero		1


	//   ....[62]....
        /*0f64*/ 	.word	0x00019850
        /*0f68*/ 	.word	0x00000000
        /*0f6c*/ 	.word	0x00016840
        /*0f70*/ 	.short	0x010a
        /*0f72*/ 	.byte	0x3f
	.zero		1


	//   ....[63]....
        /*0f74*/ 	.word	0x0001a890
        /*0f78*/ 	.word	0x00000016
        /*0f7c*/ 	.word	0x00016800
        /*0f80*/ 	.short	0x0107
        /*0f82*/ 	.byte	0x3f
	.zero		1


	//   ....[64]....
        /*0f84*/ 	.word	0x0001a990
        /*0f88*/ 	.word	0x00000016
        /*0f8c*/ 	.word	0x00016800
        /*0f90*/ 	.short	0x0101
        /*0f92*/ 	.byte	0x3f
	.zero		1


	//   ....[65]....
        /*0f94*/ 	.word	0x0001a9c0
        /*0f98*/ 	.word	0x00000016
        /*0f9c*/ 	.word	0x00016820
        /*0fa0*/ 	.short	0x010a
        /*0fa2*/ 	.byte	0x3f
	.zero		1


	//   ....[66]....
        /*0fa4*/ 	.word	0x0001ad00
        /*0fa8*/ 	.word	0x00000002
        /*0fac*/ 	.word	0x00016840
        /*0fb0*/ 	.short	0x010a
        /*0fb2*/ 	.byte	0x3f
	.zero		1


	//   ....[67]....
        /*0fb4*/ 	.word	0x0001af80
        /*0fb8*/ 	.word	0x00000003
        /*0fbc*/ 	.word	0x00000060
        /*0fc0*/ 	.short	0x010a
        /*0fc2*/ 	.byte	0x3f
	.zero		1


	//   ....[68]....
        /*0fc4*/ 	.word	0x0001b4f0
        /*0fc8*/ 	.word	0x00000002
        /*0fcc*/ 	.word	0x00016840
        /*0fd0*/ 	.short	0x010a
        /*0fd2*/ 	.byte	0x3f
	.zero		1


	//   ....[69]....
        /*0fd4*/ 	.word	0x0001b770
        /*0fd8*/ 	.word	0x0000000a
        /*0fdc*/ 	.word	0x00000060
        /*0fe0*/ 	.short	0x010a
        /*0fe2*/ 	.byte	0x3f
	.zero		1


	//   ....[70]....
        /*0fe4*/ 	.word	0x0001bc10
        /*0fe8*/ 	.word	0x00000002
        /*0fec*/ 	.word	0x00016840
        /*0ff0*/ 	.short	0x010a
        /*0ff2*/ 	.byte	0x3f
	.zero		1


	//   ....[71]....
        /*0ff4*/ 	.word	0x0001bea0
        /*0ff8*/ 	.word	0x00000005
        /*0ffc*/ 	.word	0x00000060
        /*1000*/ 	.short	0x010a
        /*1002*/ 	.byte	0x3f
	.zero		1


	//   ....[72]....
        /*1004*/ 	.word	0x0001c2f0
        /*1008*/ 	.word	0x00000003
        /*100c*/ 	.word	0x00016860
        /*1010*/ 	.short	0x010a
        /*1012*/ 	.byte	0x3f
	.zero		1


	//   ....[73]....
        /*1014*/ 	.word	0x0001d240
        /*1018*/ 	.word	0x00000009
        /*101c*/ 	.word	0x00016820
        /*1020*/ 	.short	0x010a
        /*1022*/ 	.byte	0x3f
	.zero		1


	//   ....[74]....
        /*1024*/ 	.word	0x0001d3d0
        /*1028*/ 	.word	0x00000005
        /*102c*/ 	.word	0x00000000
        /*1030*/ 	.short	0x010a
        /*1032*/ 	.byte	0x3f
	.zero		1


	//   ....[75]....
        /*1034*/ 	.word	0x0001d440
        /*1038*/ 	.word	0x00000003
        /*103c*/ 	.word	0x00000000
        /*1040*/ 	.short	0x010a
        /*1042*/ 	.byte	0x3f
	.zero		1


	//   ....[76]....
        /*1044*/ 	.word	0x0001d4a0
        /*1048*/ 	.word	0x00000017
        /*104c*/ 	.word	0x00000000
        /*1050*/ 	.short	0x010a
        /*1052*/ 	.byte	0x3f
	.zero		1


	//   ....[77]....
        /*1054*/ 	.word	0x0001d4d0
        /*1058*/ 	.word	0x00000007
        /*105c*/ 	.word	0x00000000
        /*1060*/ 	.short	0x010a
        /*1062*/ 	.byte	0x3f
	.zero		1


	//   ....[78]....
        /*1064*/ 	.word	0x0001d530
        /*1068*/ 	.word	0x0000004f
        /*106c*/ 	.word	0x00016890
        /*1070*/ 	.short	0x010a
        /*1072*/ 	.byte	0x3f
	.zero		1


	//   ....[79]....
        /*1074*/ 	.word	0x0001d580
        /*1078*/ 	.word	0x0000004f
        /*107c*/ 	.word	0x00016890
        /*1080*/ 	.short	0x010a
        /*1082*/ 	.byte	0x3f
	.zero		1


	//   ....[80]....
        /*1084*/ 	.word	0x0001d5d0
        /*1088*/ 	.word	0x0000004f
        /*108c*/ 	.word	0x00016890
        /*1090*/ 	.short	0x010a
        /*1092*/ 	.byte	0x3f
	.zero		1


	//   ....[81]....
        /*1094*/ 	.word	0x0001d620
        /*1098*/ 	.word	0x0000004f
        /*109c*/ 	.word	0x000168b0
        /*10a0*/ 	.short	0x010a
        /*10a2*/ 	.byte	0x3f
	.zero		1


	//   ....[82]....
        /*10a4*/ 	.word	0x0001daf0
        /*10a8*/ 	.word	0x00000002
        /*10ac*/ 	.word	0x00016800
        /*10b0*/ 	.short	0x010a
        /*10b2*/ 	.byte	0x3f
	.zero		1


	//   ....[83]....
        /*10b4*/ 	.word	0x0001e0f0
        /*10b8*/ 	.word	0x00000002
        /*10bc*/ 	.word	0x00016800
        /*10c0*/ 	.short	0x010a
        /*10c2*/ 	.byte	0x3f
	.zero		1


	//   ....[84]....
        /*10c4*/ 	.word	0x0001e140
        /*10c8*/ 	.word	0x00000007
        /*10cc*/ 	.word	0x00016830
        /*10d0*/ 	.short	0x010a
        /*10d2*/ 	.byte	0x3f
	.zero		1


	//   ....[85]....
        /*10d4*/ 	.word	0x0001e190
        /*10d8*/ 	.word	0x0000000b
        /*10dc*/ 	.word	0x00016830
        /*10e0*/ 	.short	0x010a
        /*10e2*/ 	.byte	0x3f
	.zero		1


	//   ....[86]....
        /*10e4*/ 	.word	0x0001e1e0
        /*10e8*/ 	.word	0x0000000b
        /*10ec*/ 	.word	0x00016850
        /*10f0*/ 	.short	0x010a
        /*10f2*/ 	.byte	0x3f
	.zero		1


	//   ....[87]....
        /*10f4*/ 	.word	0x0001e230
        /*10f8*/ 	.word	0x00000000
        /*10fc*/ 	.word	0x00016830
        /*1100*/ 	.short	0x010a
        /*1102*/ 	.byte	0x3f
	.zero		1


	//   ....[88]....
        /*1104*/ 	.word	0x0001e280
        /*1108*/ 	.word	0x00000003
        /*110c*/ 	.word	0x00016850
        /*1110*/ 	.short	0x010a
        /*1112*/ 	.byte	0x3f
	.zero		1


	//   ....[89]....
        /*1114*/ 	.word	0x0001e2d0
        /*1118*/ 	.word	0x00000000
        /*111c*/ 	.word	0x00016830
        /*1120*/ 	.short	0x010a
        /*1122*/ 	.byte	0x3f
	.zero		1


	//   ....[90]....
        /*1124*/ 	.word	0x0001e320
        /*1128*/ 	.word	0x00000003
        /*112c*/ 	.word	0x00016850
        /*1130*/ 	.short	0x010a
        /*1132*/ 	.byte	0x3f
	.zero		1


	//   ....[91]....
        /*1134*/ 	.word	0x0001e370
        /*1138*/ 	.word	0x0000000b
        /*113c*/ 	.word	0x00016850
        /*1140*/ 	.short	0x010a
        /*1142*/ 	.byte	0x3f
	.zero		1


	//   ....[92]....
        /*1144*/ 	.word	0x0001e910
        /*1148*/ 	.word	0x00000016
        /*114c*/ 	.word	0x00016820
        /*1150*/ 	.short	0x010a
        /*1152*/ 	.byte	0x3f
	.zero		1


	//   ....[93]....
        /*1154*/ 	.word	0x0001e960
        /*1158*/ 	.word	0x00000005
        /*115c*/ 	.word	0x000168a0
        /*1160*/ 	.short	0x010a
        /*1162*/ 	.byte	0x3f
	.zero		1


	//   ....[94]....
        /*1164*/ 	.word	0x0001e9b0
        /*1168*/ 	.word	0x00000005
        /*116c*/ 	.word	0x000168c0
        /*1170*/ 	.short	0x010a
        /*1172*/ 	.byte	0x3f
	.zero		1


	//   ....[95]....
        /*1174*/ 	.word	0x0001ea00
        /*1178*/ 	.word	0x00000005
        /*117c*/ 	.word	0x000168a0
        /*1180*/ 	.short	0x010a
        /*1182*/ 	.byte	0x3f
	.zero		1


	//   ....[96]....
        /*1184*/ 	.word	0x0001ea50
        /*1188*/ 	.word	0x00000005
        /*118c*/ 	.word	0x000168c0
        /*1190*/ 	.short	0x010a
        /*1192*/ 	.byte	0x3f
	.zero		1


	//   ....[97]....
        /*1194*/ 	.word	0x0001ebf0
        /*1198*/ 	.word	0x00000000
        /*119c*/ 	.word	0x00016840
        /*11a0*/ 	.short	0x010a
        /*11a2*/ 	.byte	0x3f
	.zero		1


	//   ....[98]....
        /*11a4*/ 	.word	0x0001fb30
        /*11a8*/ 	.word	0x00000016
        /*11ac*/ 	.word	0x00016820
        /*11b0*/ 	.short	0x010a
        /*11b2*/ 	.byte	0x3f
	.zero		1


	//   ....[99]....
        /*11b4*/ 	.word	0x0001fb80
        /*11b8*/ 	.word	0x00000002
        /*11bc*/ 	.word	0x00016840
        /*11c0*/ 	.short	0x010a
        /*11c2*/ 	.byte	0x3f
	.zero		1


	//   ....[100]....
        /*11c4*/ 	.word	0x0001fbd0
        /*11c8*/ 	.word	0x00000003
        /*11cc*/ 	.word	0x00000060
        /*11d0*/ 	.short	0x010a
        /*11d2*/ 	.byte	0x3f
	.zero		1


	//   ....[101]....
        /*11d4*/ 	.word	0x0001fc20
        /*11d8*/ 	.word	0x00000002
        /*11dc*/ 	.word	0x00016840
        /*11e0*/ 	.short	0x010a
        /*11e2*/ 	.byte	0x3f
	.zero		1


	//   ....[102]....
        /*11e4*/ 	.word	0x0001fc70
        /*11e8*/ 	.word	0x0000000a
        /*11ec*/ 	.word	0x00000060
        /*11f0*/ 	.short	0x010a
        /*11f2*/ 	.byte	0x3f
	.zero		1


	//   ....[103]....
        /*11f4*/ 	.word	0x0001fcc0
        /*11f8*/ 	.word	0x00000002
        /*11fc*/ 	.word	0x00016840
        /*1200*/ 	.short	0x010a
        /*1202*/ 	.byte	0x3f
	.zero		1


	//   ....[104]....
        /*1204*/ 	.word	0x0001fd10
        /*1208*/ 	.word	0x00000005
        /*120c*/ 	.word	0x00000060
        /*1210*/ 	.short	0x010a
        /*1212*/ 	.byte	0x3f
	.zero		1


	//   ....[105]....
        /*1214*/ 	.word	0x0001fd60
        /*1218*/ 	.word	0x00000003
        /*121c*/ 	.word	0x00016860
        /*1220*/ 	.short	0x010a
        /*1222*/ 	.byte	0x3f
	.zero		1


	//   ....[106]....
        /*1224*/ 	.word	0x000206e0
        /*1228*/ 	.word	0x00000009
        /*122c*/ 	.word	0x00016820
        /*1230*/ 	.short	0x010a
        /*1232*/ 	.byte	0x3f
	.zero		1


	//   ....[107]....
        /*1234*/ 	.word	0x00020880
        /*1238*/ 	.word	0x00000005
        /*123c*/ 	.word	0x00000000
        /*1240*/ 	.short	0x010a
        /*1242*/ 	.byte	0x3f
	.zero		1


	//   ....[108]....
        /*1244*/ 	.word	0x000208d0
        /*1248*/ 	.word	0x00000003
        /*124c*/ 	.word	0x00000000
        /*1250*/ 	.short	0x010a
        /*1252*/ 	.byte	0x3f
	.zero		1


	//   ....[109]....
        /*1254*/ 	.word	0x00020920
        /*1258*/ 	.word	0x00000017
        /*125c*/ 	.word	0x00000000
        /*1260*/ 	.short	0x010a
        /*1262*/ 	.byte	0x3f
	.zero		1


	//----- nvinfo : EIATTR_NUM_MBARRIERS
	.align		4
.L_239:
        /*1264*/ 	.byte	0x03, 0x38
        /*1266*/ 	.short	0x0016


	//----- nvinfo : EIATTR_EXIT_INSTR_OFFSETS
	.align		4
        /*1268*/ 	.byte	0x04, 0x1c
        /*126a*/ 	.short	(.L_241 - .L_240)


	//   ....[0]....
.L_240:
        /*126c*/ 	.word	0x0001d520


	//----- nvinfo : EIATTR_MAX_THREADS
	.align		4
.L_241:
        /*1270*/ 	.byte	0x04, 0x05
        /*1272*/ 	.short	(.L_243 - .L_242)
.L_242:
        /*1274*/ 	.word	0x00000200
        /*1278*/ 	.word	0x00000001
        /*127c*/ 	.word	0x00000001


	//----- nvinfo : EIATTR_CRS_STACK_SIZE
	.align		4
.L_243:
        /*1280*/ 	.byte	0x04, 0x1e
        /*1282*/ 	.short	(.L_245 - .L_244)
.L_244:
        /*1284*/ 	.word	0x00000000


	//----- nvinfo : EIATTR_CBANK_PARAM_SIZE
	.align		4
.L_245:
        /*1288*/ 	.byte	0x03, 0x19
        /*128a*/ 	.short	0x0af0


	//----- nvinfo : EIATTR_PARAM_CBANK
	.align		4
        /*128c*/ 	.byte	0x04, 0x0a
        /*128e*/ 	.short	(.L_247 - .L_246)
	.align		4
.L_246:
        /*1290*/ 	.word	index@(.nv.constant0._ZN7cutlass13device_kernelIN5flash11enable_sm90INS1_16FlashAttnFwdSm90INS1_25CollectiveMainloopFwdSm90ILi2EN4cute5tupleIJNS5_1CILi1EEES8_S8_EEENS6_IJNS7_ILi192EEENS7_ILi128EEENS7_ILi64EEEEEELi64ENS_6half_tEfNS_4arch4Sm90ELb0ELb1ELb0ELb1ELb0ELb1ELb0ELb1ELb1ELb1ELb0ELb0EEENS1_21CollectiveEpilogueFwdINS6_IJSA_SC_SB_EEES9_SE_SG_Li384ELb1ELb1ELb0ELb0EEENS1_36VarlenDynamicPersistentTileSchedulerILi192ELi128ELi384ELi128ELb0ELb1ELb1ELb1ELb0ELb1EEEEEEEEEvNT_6ParamsE)
        /*1294*/ 	.short	0x0210
        /*1296*/ 	.short	0x0af0


	//----- nvinfo : EIATTR_SW_WAR
	.align		4
.L_247:
        /*1298*/ 	.byte	0x04, 0x36
        /*129a*/ 	.short	(.L_249 - .L_248)
.L_248:
        /*129c*/ 	.word	0x00000008
.L_249:


//--------------------- .nv.info._ZN7cutlass13device_kernelIN5flash11enable_sm90INS1_16FlashAttnFwdSm90INS1_25CollectiveMainloopFwdSm90ILi2EN4cute5tupleIJNS5_1CILi1EEES8_S8_EEENS6_IJNS7_ILi192EEENS7_ILi128EEENS7_ILi64EEEEEELi64ENS_6half_tEfNS_4arch4Sm90ELb1ELb0ELb0ELb0ELb0ELb0ELb0ELb1ELb1ELb1ELb0ELb0EEENS1_21CollectiveEpilogueFwdINS6_IJSA_SC_SB_EEES9_SE_SG_Li384ELb0ELb1ELb0ELb0EEENS1_30DynamicPersistentTileSchedulerILi384ELi128ELb0ELb1ELb1EEEEEEEEEvNT_6ParamsE --------------------------
	.section	.nv.info._ZN7cutlass13device_kernelIN5flash11enable_sm90INS1_16FlashAttnFwdSm90INS1_25CollectiveMainloopFwdSm90ILi2EN4cute5tupleIJNS5_1CILi1EEES8_S8_EEENS6_IJNS7_ILi192EEENS7_ILi128EEENS7_ILi64EEEEEELi64ENS_6half_tEfNS_4arch4Sm90ELb1ELb0ELb0ELb0ELb0ELb0ELb0ELb1ELb1ELb1ELb0ELb0EEENS1_21CollectiveEpilogueFwdINS6_IJSA_SC_SB_EEES9_SE_SG_Li384ELb0ELb1ELb0ELb0EEENS1_30DynamicPersistentTileSchedulerILi384ELi128ELb0ELb1ELb1EEEEEEEEEvNT_6ParamsE,"",@"SHT_CUDA_INFO"
	.sectionflags	@""
	.align	4


	//----- nvinfo : EIATTR_CUDA_API_VERSION
	.align		4
        /*0000*/ 	.byte	0x04, 0x37
        /*0002*/ 	.short	(.L_251 - .L_250)
.L_250:
        /*0004*/ 	.word	0x00000082


	//----- nvinfo : EIATTR_KPARAM_INFO
	.align		4
.L_251:
        /*0008*/ 	.byte	0x04, 0x17
        /*000a*/ 	.short	(.L_253 - .L_252)
.L_252:
        /*000c*/ 	.word	0x00000000
        /*0010*/ 	.short	0x0000
        /*0012*/ 	.short	0x0070
        /*0014*/ 	.byte	0x00, 0xf0, 0x01, 0x2a


	//----- nvinfo : EIATTR_SPARSE_MMA_MASK
	.align		4
.L_253:
        /*0018*/ 	.byte	0x03, 0x50
        /*001a*/ 	.short	0x0000


	//----- nvinfo : EIATTR_MAXREG_COUNT
	.align		4
        /*001c*/ 	.byte	0x03, 0x1b
        /*001e*/ 	.short	0x0080


	//----- nvinfo : EIATTR_NUM_BARRIERS
	.align		4
        /*0020*/ 	.byte	0x02, 0x4c
        /*0022*/ 	.byte	0x10
	.zero		1


	//----- nvinfo : EIATTR_EXTERNS
	.align		4
        /*0024*/ 	.byte	0x04, 0x0f
        /*0026*/ 	.short	(.L_255 - .L_254)


	//   ....[0]....
	.align		4
.L_254:
        /*0028*/ 	.word	index@(__assertfail)


	//----- nvinfo : EIATTR_ANNOTATIONS
	.align		4
.L_255:
        /*002c*/ 	.byte	0x04, 0x55
        /*002e*/ 	.short	(.L_257 - .L_256)


	//   ....[0]....
.L_256:
        /*0030*/ 	.word	0x00000001
        /*0034*/ 	.byte	0x70, 0x97, 0x00, 0x00, 0x01, 0x00, 0x00, 0x00, 0x80, 0x97, 0x00, 0x00, 0x01, 0x00, 0x00, 0x00
        /*0044*/ 	.byte	0x00, 0x98, 0x00, 0x00, 0x01, 0x00, 0x00, 0x00, 0x50, 0xb4, 0x00, 0x00, 0x01, 0x00, 0x00, 0x00
        /*0054*/ 	.byte	0x70, 0xb4, 0x00, 0x00, 0x01, 0x00, 0x00, 0x00, 0xb0, 0xce, 0x00, 0x00, 0x01, 0x00, 0x00, 0x00
        /*0064*/ 	.byte	0x50, 0xd0, 0x00, 0x00


	//----- nvinfo : EIATTR_MERCURY_ISA_VERSION
	.align		4
.L_257:
        /*0068*/ 	.byte	0x03, 0x5f
        /*006a*/ 	.short	0x0101


	//----- nvinfo : EIATTR_INT_WARP_WIDE_INSTR_OFFSETS
	.align		4
        /*006c*/ 	.byte	0x04, 0x31
        /*006e*/ 	.short	(.L_259 - .L_258)


	//   ....[0]....
.L_258:
        /*0070*/ 	.word	0x00000130


	//   ....[1]....
        /*0074*/ 	.word	0x00000170


	//   ....[2]....
        /*0078*/ 	.word	0x000001e0


	//   ....[3]....
        /*007c*/ 	.word	0x00009e10


	//   ....[4]....
        /*0080*/ 	.word	0x00009ea0


	//   ....[5]....
        /*0084*/ 	.word	0x0000cb20


	//   ....[6]....
        /*0088*/ 	.word	0x0000cbb0


	//----- nvinfo : EIATTR_COOP_GROUP_MASK_REGIDS
	.align		4
.L_259:
        /*008c*/ 	.byte	0x04, 0x29
        /*008e*/ 	.short	(.L_261 - .L_260)


	//   ....[0]....
.L_260:
        /*0090*/ 	.word	0xffffffff


	//   ....[1]....
        /*0094*/ 	.word	0xffffffff


	//   ....[2]....
        /*0098*/ 	.word	0xffffffff


	//   ....[3]....
        /*009c*/ 	.word	0xffffffff


	//   ....[4]....
        /*00a0*/ 	.word	0xffffffff


	//   ....[5]....
        /*00a4*/ 	.word	0xffffffff


	//   ....[6]....
        /*00a8*/ 	.word	0xffffffff


	//   ....[7]....
        /*00ac*/ 	.word	0xffffffff


	//   ....[8]....
        /*00b0*/ 	.word	0xffffffff


	//   ....[9]....
        /*00b4*/ 	.word	0xffffffff


	//   ....[10]....
        /*00b8*/ 	.word	0xffffffff


	//   ....[11]....
        /*00bc*/ 	.word	0xffffffff


	//   ....[12]....
        /*00c0*/ 	.word	0xffffffff


	//   ....[13]....
        /*00c4*/ 	.word	0xffffffff


	//   ....[14]....
        /*00c8*/ 	.word	0xffffffff


	//   ....[15]....
        /*00cc*/ 	.word	0xffffffff


	//   ....[16]....
        /*00d0*/ 	.word	0xffffffff


	//   ....[17]....
        /*00d4*/ 	.word	0xffffffff


	//   ....[18]....
        /*00d8*/ 	.word	0xffffffff


	//   ....[19]....
        /*00dc*/ 	.word	0xffffffff


	//   ....[20]....
        /*00e0*/ 	.word	0xffffffff


	//   ....[21]....
        /*00e4*/ 	.word	0xffffffff


	//   ....[22]....
        /*00e8*/ 	.word	0xffffffff


	//   ....[23]....
        /*00ec*/ 	.word	0xffffffff


	//   ....[24]....
        /*00f0*/ 	.word	0xffffffff


	//   ....[25]....
        /*00f4*/ 	.word	0xffffffff


	//   ....[26]....
        /*00f8*/ 	.word	0xffffffff


	//   ....[27]....
        /*00fc*/ 	.word	0xffffffff


	//   ....[28]....
        /*0100*/ 	.word	0xffffffff


	//   ....[29]....
        /*0104*/ 	.word	0xffffffff


	//   ....[30]....
        /*0108*/ 	.word	0xffffffff


	//   ....[31]....
        /*010c*/ 	.word	0xffffffff


	//   ....[32]....
        /*0110*/ 	.word	0xffffffff


	//   ....[33]....
        /*0114*/ 	.word	0xffffffff


	//   ....[34]....
        /*0118*/ 	.word	0xffffffff


	//   ....[35]....
        /*011c*/ 	.word	0xffffffff


	//   ....[36]....
        /*0120*/ 	.word	0xffffffff


	//   ....[37]....
        /*0124*/ 	.word	0xffffffff


	//   ....[38]....
        /*0128*/ 	.word	0xffffffff


	//   ....[39]....
        /*012c*/ 	.word	0xffffffff


	//   ....[40]....
        /*0130*/ 	.word	0xffffffff


	//   ....[41]....
        /*0134*/ 	.word	0xffffffff


	//   ....[42]....
        /*0138*/ 	.word	0xffffffff


	//   ....[43]....
        /*013c*/ 	.word	0xffffffff


	//   ....[44]....
        /*0140*/ 	.word	0xffffffff


	//   ....[45]....
        /*0144*/ 	.word	0xffffffff


	//   ....[46]....
        /*0148*/ 	.word	0xffffffff


	//   ....[47]....
        /*014c*/ 	.word	0xffffffff


	//   ....[48]....
        /*0150*/ 	.word	0xffffffff


	//   ....[49]....
        /*0154*/ 	.word	0xffffffff


	//   ....[50]....
        /*0158*/ 	.word	0xffffffff


	//   ....[51]....
        /*015c*/ 	.word	0xffffffff


	//   ....[52]....
        /*0160*/ 	.word	0xffffffff


	//   ....[53]....
        /*0164*/ 	.word	0xffffffff


	//   ....[54]....
        /*0168*/ 	.word	0xffffffff


	//   ....[55]....
        /*016c*/ 	.word	0xffffffff


	//   ....[56]....
        /*0170*/ 	.word	0xffffffff


	//   ....[57]....
        /*0174*/ 	.word	0xffffffff


	//   ....[58]....
        /*0178*/ 	.word	0xffffffff


	//   ....[59]....
        /*017c*/ 	.word	0xffffffff


	//   ....[60]....
        /*0180*/ 	.word	0xffffffff


	//   ....[61]....
        /*0184*/ 	.word	0xffffffff


	//   ....[62]....
        /*0188*/ 	.word	0xffffffff


	//   ....[63]....
        /*018c*/ 	.word	0xffffffff


	//   ....[64]....
        /*0190*/ 	.word	0xffffffff


	//   ....[65]....
        /*0194*/ 	.word	0xffffffff


	//   ....[66]....
        /*0198*/ 	.word	0xffffffff


	//   ....[67]....
        /*019c*/ 	.word	0xffffffff


	//   ....[68]....
        /*01a0*/ 	.word	0xffffffff


	//   ....[69]....
        /*01a4*/ 	.word	0xffffffff


	//   ....[70]....
        /*01a8*/ 	.word	0xffffffff


	//   ....[71]....
        /*01ac*/ 	.word	0xffffffff


	//   ....[72]....
        /*01b0*/ 	.word	0xffffffff


	//   ....[73]....
        /*01b4*/ 	.word	0xffffffff


	//   ....[74]....
        /*01b8*/ 	.word	0xffffffff


	//   ....[75]....
        /*01bc*/ 	.word	0xffffffff


	//   ....[76]....
        /*01c0*/ 	.word	0x0500000f


	//   ....[77]....
        /*01c4*/ 	.word	0x0500000f


	//   ....[78]....
        /*01c8*/ 	.word	0x0500000f


	//   ....[79]....
        /*01cc*/ 	.word	0x0500000f


	//   ....[80]....
        /*01d0*/ 	.word	0x0500000f


	//   ....[81]....
        /*01d4*/ 	.word	0x0500000f


	//   ....[82]....
        /*01d8*/ 	.word	0x0500000f


	//   ....[83]....
        /*01dc*/ 	.word	0x0500000f


	//   ....[84]....
        /*01e0*/ 	.word	0x0500000f


	//   ....[85]....
        /*01e4*/ 	.word	0x0500000f


	//   ....[86]....
        /*01e8*/ 	.word	0x0500000f


	//   ....[87]....
        /*01ec*/ 	.word	0x0500000f


	//   ....[88]....
        /*01f0*/ 	.word	0x0500000f


	//   ....[89]....
        /*01f4*/ 	.word	0x0500000f


	//   ....[90]....
        /*01f8*/ 	.word	0x0500000f


	//   ....[91]....
        /*01fc*/ 	.word	0x0500000f


	//   ....[92]....
        /*0200*/ 	.word	0x0500000f


	//   ....[93]....
        /*0204*/ 	.word	0x0500000f


	//   ....[94]....
        /*0208*/ 	.word	0x0500000f


	//   ....[95]....
        /*020c*/ 	.word	0x0500000f


	//   ....[96]....
        /*0210*/ 	.word	0x0500000f


	//   ....[97]....
        /*0214*/ 	.word	0x0500000f


	//   ....[98]....
        /*0218*/ 	.word	0x0500000f


	//   ....[99]....
        /*021c*/ 	.word	0x0500000f


	//   ....[100]....
        /*0220*/ 	.word	0x0500000f


	//   ....[101]....
        /*0224*/ 	.word	0x0500000f


	//   ....[102]....
        /*0228*/ 	.word	0x0500000f


	//----- nvinfo : EIATTR_COOP_GROUP_INSTR_OFFSETS
	.align		4
.L_261:
        /*022c*/ 	.byte	0x04, 0x28
        /*022e*/ 	.short	(.L_263 - .L_262)


	//   ....[0]....
.L_262:
        /*0230*/ 	.word	0x00000070


	//   ....[1]....
        /*0234*/ 	.word	0x00000140


	//   ....[2]....
        /*0238*/ 	.word	0x00000190


	//   ....[3]....
        /*023c*/ 	.word	0x000003c0


	//   ....[4]....
        /*0240*/ 	.word	0x00000520


	//   ....[5]....
        /*0244*/ 	.word	0x00000640


	//   ....[6]....
        /*0248*/ 	.word	0x000007a0


	//   ....[7]....
        /*024c*/ 	.word	0x00001350


	//   ....[8]....
        /*0250*/ 	.word	0x00001a10


	//   ....[9]....
        /*0254*/ 	.word	0x00002190


	//   ....[10]....
        /*0258*/ 	.word	0x000021a0


	//   ....[11]....
        /*025c*/ 	.word	0x000021c0


	//   ....[12]....
        /*0260*/ 	.word	0x00002c50


	//   ....[13]....
        /*0264*/ 	.word	0x00002cb0


	//   ....[14]....
        /*0268*/ 	.word	0x00003c20


	//   ....[15]....
        /*026c*/ 	.word	0x00003c60


	//   ....[16]....
        /*0270*/ 	.word	0x00004370


	//   ....[17]....
        /*0274*/ 	.word	0x000044a0


	//   ....[18]....
        /*0278*/ 	.word	0x00004d50


	//   ....[19]....
        /*027c*/ 	.word	0x00004dc0


	//   ....[20]....
        /*0280*/ 	.word	0x00006420


	//   ....[21]....
        /*0284*/ 	.word	0x00006450


	//   ....[22]....
        /*0288*/ 	.word	0x000069b0


	//   ....[23]....
        /*028c*/ 	.word	0x00006a40


	//   ....[24]....
        /*0290*/ 	.word	0x00007b40


	//   ....[25]....
        /*0294*/ 	.word	0x00007b80


	//   ....[26]....
        /*0298*/ 	.word	0x00007c90


	//   ....[27]....
        /*029c*/ 	.word	0x00007ca0


	//   ....[28]....
        /*02a0*/ 	.word	0x00008840


	//   ....[29]....
        /*02a4*/ 	.word	0x00008870


	//   ....[30]....
        /*02a8*/ 	.word	0x000088a0


	//   ....[31]....
        /*02ac*/ 	.word	0x000088d0


	//   ....[32]....
        /*02b0*/ 	.word	0x00008d50


	//   ....[33]....
        /*02b4*/ 	.word	0x00008d90


	//   ....[34]....
        /*02b8*/ 	.word	0x00008db0


	//   ....[35]....
        /*02bc*/ 	.word	0x00008de0


	//   ....[36]....
        /*02c0*/ 	.word	0x00008e00


	//   ....[37]....
        /*02c4*/ 	.word	0x00008e10


	//   ....[38]....
        /*02c8*/ 	.word	0x00008e30


	//   ....[39]....
        /*02cc*/ 	.word	0x00008e50


	//   ....[40]....
        /*02d0*/ 	.word	0x000094b0


	//   ....[41]....
        /*02d4*/ 	.word	0x000094f0


	//   ....[42]....
        /*02d8*/ 	.word	0x00009520


	//   ....[43]....
        /*02dc*/ 	.word	0x00009550


	//   ....[44]....
        /*02e0*/ 	.word	0x00009570


	//   ....[45]....
        /*02e4*/ 	.word	0x00009580


	//   ....[46]....
        /*02e8*/ 	.word	0x00009590


	//   ....[47]....
        /*02ec*/ 	.word	0x000095b0


	//   ....[48]....
        /*02f0*/ 	.word	0x00009730


	//   ....[49]....
        /*02f4*/ 	.word	0x0000a3d0


	//   ....[50]....
        /*02f8*/ 	.word	0x0000add0


	//   ....[51]....
        /*02fc*/ 	.word	0x0000ae00


	//   ....[52]....
        /*0300*/ 	.word	0x0000ae30


	//   ....[53]....
        /*0304*/ 	.word	0x0000aec0


	//   ....[54]....
        /*0308*/ 	.word	0x0000aef0


	//   ....[55]....
        /*030c*/ 	.word	0x0000af00


	//   ....[56]....
        /*0310*/ 	.word	0x0000af40


	//   ....[57]....
        /*0314*/ 	.word	0x0000af70


	//   ....[58]....
        /*0318*/ 	.word	0x0000afe0


	//   ....[59]....
        /*031c*/ 	.word	0x0000aff0


	//   ....[60]....
        /*0320*/ 	.word	0x0000b030


	//   ....[61]....
        /*0324*/ 	.word	0x0000b060


	//   ....[62]....
        /*0328*/ 	.word	0x0000b0d0


	//   ....[63]....
        /*032c*/ 	.word	0x0000b0e0


	//   ....[64]....
        /*0330*/ 	.word	0x0000b100


	//   ....[65]....
        /*0334*/ 	.word	0x0000b130


	//   ....[66]....
        /*0338*/ 	.word	0x0000b190


	//   ....[67]....
        /*033c*/ 	.word	0x0000b1a0


	//   ....[68]....
        /*0340*/ 	.word	0x0000b200


	//   ....[69]....
        /*0344*/ 	.word	0x0000b250


	//   ....[70]....
        /*0348*/ 	.word	0x0000b270


	//   ....[71]....
        /*034c*/ 	.word	0x0000b2b0


	//   ....[72]....
        /*0350*/ 	.word	0x0000b2c0


	//   ....[73]....
        /*0354*/ 	.word	0x0000b310


	//   ....[74]....
        /*0358*/ 	.word	0x0000cf90


	//   ....[75]....
        /*035c*/ 	.word	0x0000d170


	//   ....[76]....
        /*0360*/ 	.word	0x0000d6d0


	//   ....[77]....
        /*0364*/ 	.word	0x0000d830


	//   ....[78]....
        /*0368*/ 	.word	0x0000d890


	//   ....[79]....
        /*036c*/ 	.word	0x0000d950


	//   ....[80]....
        /*0370*/ 	.word	0x0000da00


	//   ....[81]....
        /*0374*/ 	.word	0x0000da80


	//   ....[82]....
        /*0378*/ 	.word	0x0000db20


	//   ....[83]....
        /*037c*/ 	.word	0x0000db80


	//   ....[84]....
        /*0380*/ 	.word	0x0000dc60


	//   ....[85]....
        /*0384*/ 	.word	0x0000dce0


	//   ....[86]....
        /*0388*/ 	.word	0x0000dd80


	//   ....[87]....
        /*038c*/ 	.word	0x0000dde0


	//   ....[88]....
        /*0390*/ 	.word	0x0000dec0


	//   ....[89]....
        /*0394*/ 	.word	0x0000df40


	//   ....[90]....
        /*0398*/ 	.word	0x0000dfe0


	//   ....[91]....
        /*039c*/ 	.word	0x0000e040


	//   ....[92]....
        /*03a0*/ 	.word	0x0000e0f0


	//   ....[93]....
        /*03a4*/ 	.word	0x0000e170


	//   ....[94]....
        /*03a8*/ 	.word	0x0000e250


	//   ....[95]....
        /*03ac*/ 	.word	0x0000e2b0


	//   ....[96]....
        /*03b0*/ 	.word	0x0000e360


	//   ....[97]....
        /*03b4*/ 	.word	0x0000e3c0


	//   ....[98]....
        /*03b8*/ 	.word	0x0000e480


	//   ....[99]....
        /*03bc*/ 	.word	0x0000e500


	//   ....[100]....
        /*03c0*/ 	.word	0x0000e5a0


	//   ....[101]....
        /*03c4*/ 	.word	0x0000e8b0


	//   ....[102]....
        /*03c8*/ 	.word	0x0000e9d0


	//----- nvinfo : EIATTR_REG_RECONFIG
	.align		4
.L_263:
        /*03cc*/ 	.byte	0x01, 0x54
	.zero		2


	//----- nvinfo : EIATTR_SYSCALL_OFFSETS
	.align		4
        /*03d0*/ 	.byte	0x04, 0x46
        /*03d2*/ 	.short	(.L_265 - .L_264)


	//   ....[0]....
.L_264:
        /*03d4*/ 	.word	0x00001530


	//   ....[1]....
        /*03d8*/ 	.word	0x0000a000


	//   ....[2]....
        /*03dc*/ 	.word	0x0000a150


	//   ....[3]....
        /*03e0*/ 	.word	0x0000a240


	//   ....[4]....
        /*03e4*/ 	.word	0x0000a940


	//----- nvinfo : EIATTR_MBARRIER_INSTR_OFFSETS
	.align		4
.L_265:
        /*03e8*/ 	.byte	0x04, 0x39
        /*03ea*/ 	.short	(.L_267 - .L_266)


	//   ....[0]....
.L_266:
        /*03ec*/ 	.word	0x00000270
        /*03f0*/ 	.word	0x000000ff
        /*03f4*/ 	.word	0x00016800
        /*03f8*/ 	.short	0x0100
        /*03fa*/ 	.byte	0x08
	.zero		1


	//   ....[1]....
        /*03fc*/ 	.word	0x00000280
        /*0400*/ 	.word	0x000000ff
        /*0404*/ 	.word	0x00016820
        /*0408*/ 	.short	0x0100
        /*040a*/ 	.byte	0x08
	.zero		1


	//   ....[2]....
        /*040c*/ 	.word	0x00000370
        /*0410*/ 	.word	0x000000ff
        /*0414*/ 	.word	0x00016830
        /*0418*/ 	.short	0x0100
        /*041a*/ 	.byte	0x08
	.zero		1


	//   ....[3]....
        /*041c*/ 	.word	0x00000380
        /*0420*/ 	.word	0x000000ff
        /*0424*/ 	.word	0x00016840
        /*0428*/ 	.short	0x0100
        /*042a*/ 	.byte	0x08
	.zero		1


	//   ....[4]....
        /*042c*/ 	.word	0x00000390
        /*0430*/ 	.word	0x000000ff
        /*0434*/ 	.word	0x00016838
        /*0438*/ 	.short	0x0100
        /*043a*/ 	.byte	0x08
	.zero		1


	//   ....[5]....
        /*043c*/ 	.word	0x000003a0
        /*0440*/ 	.word	0x000000ff
        /*0444*/ 	.word	0x00016848
        /*0448*/ 	.short	0x0100
        /*044a*/ 	.byte	0x08
	.zero		1


	//   ....[6]....
        /*044c*/ 	.word	0x000004d0
        /*0450*/ 	.word	0x000000ff
        /*0454*/ 	.word	0x00016850
        /*0458*/ 	.short	0x0100
        /*045a*/ 	.byte	0x08
	.zero		1


	//   ....[7]....
        /*045c*/ 	.word	0x000004e0
        /*0460*/ 	.word	0x000000ff
        /*0464*/ 	.word	0x00016860
        /*0468*/ 	.short	0x0100
        /*046a*/ 	.byte	0x08
	.zero		1


	//   ....[8]....
        /*046c*/ 	.word	0x000004f0
        /*0470*/ 	.word	0x000000ff
        /*0474*/ 	.word	0x00016858
        /*0478*/ 	.short	0x0100
        /*047a*/ 	.byte	0x08
	.zero		1


	//   ....[9]....
        /*047c*/ 	.word	0x00000500
        /*0480*/ 	.word	0x000000ff
        /*0484*/ 	.word	0x00016868
        /*0488*/ 	.short	0x0100
        /*048a*/ 	.byte	0x08
	.zero		1


	//   ....[10]....
        /*048c*/ 	.word	0x000005f0
        /*0490*/ 	.word	0x000000ff
        /*0494*/ 	.word	0x00016870
        /*0498*/ 	.short	0x0100
        /*049a*/ 	.byte	0x06
	.zero		1


	//   ....[11]....
        /*049c*/ 	.word	0x00000600
        /*04a0*/ 	.word	0x000000ff
        /*04a4*/ 	.word	0x00016880
        /*04a8*/ 	.short	0x0100
        /*04aa*/ 	.byte	0x06
	.zero		1


	//   ....[12]....
        /*04ac*/ 	.word	0x00000610
        /*04b0*/ 	.word	0x000000ff
        /*04b4*/ 	.word	0x00016878
        /*04b8*/ 	.short	0x0100
        /*04ba*/ 	.byte	0x06
	.zero		1


	//   ....[13]....
        /*04bc*/ 	.word	0x00000620
        /*04c0*/ 	.word	0x000000ff
        /*04c4*/ 	.word	0x00016888
        /*04c8*/ 	.short	0x0100
        /*04ca*/ 	.byte	0x06
	.zero		1


	//   ....[14]....
        /*04cc*/ 	.word	0x00000750
        /*04d0*/ 	.word	0x000000ff
        /*04d4*/ 	.word	0x00016890
        /*04d8*/ 	.short	0x0100
        /*04da*/ 	.byte	0x08
	.zero		1


	//   ....[15]....
        /*04dc*/ 	.word	0x00000760
        /*04e0*/ 	.word	0x000000ff
        /*04e4*/ 	.word	0x000168a0
        /*04e8*/ 	.short	0x0100
        /*04ea*/ 	.byte	0x08
	.zero		1


	//   ....[16]....
        /*04ec*/ 	.word	0x00000770
        /*04f0*/ 	.word	0x000000ff
        /*04f4*/ 	.word	0x00016898
        /*04f8*/ 	.short	0x0100
        /*04fa*/ 	.byte	0x08
	.zero		1


	//   ....[17]....
        /*04fc*/ 	.word	0x00000780
        /*0500*/ 	.word	0x000000ff
        /*0504*/ 	.word	0x000168a8
        /*0508*/ 	.short	0x0100
        /*050a*/ 	.byte	0x08
	.zero		1


	//   ....[18]....
        /*050c*/ 	.word	0x000008b0
        /*0510*/ 	.word	0x000000ff
        /*0514*/ 	.word	0x000168b0
        /*0518*/ 	.short	0x0100
        /*051a*/ 	.byte	0x08
	.zero		1


	//   ....[19]....
        /*051c*/ 	.word	0x000008c0
        /*0520*/ 	.word	0x000000ff
        /*0524*/ 	.word	0x000168c0
        /*0528*/ 	.short	0x0100
        /*052a*/ 	.byte	0x08
	.zero		1


	//   ....[20]....
        /*052c*/ 	.word	0x000008d0
        /*0530*/ 	.word	0x000000ff
        /*0534*/ 	.word	0x000168b8
        /*0538*/ 	.short	0x0100
        /*053a*/ 	.byte	0x08
	.zero		1


	//   ....[21]....
        /*053c*/ 	.word	0x000008e0
        /*0540*/ 	.word	0x000000ff
        /*0544*/ 	.word	0x000168c8
        /*0548*/ 	.short	0x0100
        /*054a*/ 	.byte	0x08
	.zero		1


	//   ....[22]....
        /*054c*/ 	.word	0x000015b0
        /*0550*/ 	.word	0x000000ff
        /*0554*/ 	.word	0x00016800
        /*0558*/ 	.short	0x010a
        /*055a*/ 	.byte	0x2d
	.zero		1


	//   ....[23]....
        /*055c*/ 	.word	0x00001630
        /*0560*/ 	.word	0x00000002
        /*0564*/ 	.word	0x00016830
        /*0568*/ 	.short	0x010a
        /*056a*/ 	.byte	0x3f
	.zero		1


	//   ....[24]....
        /*056c*/ 	.word	0x00001690
        /*0570*/ 	.word	0x00000002
        /*0574*/ 	.word	0x00016830
        /*0578*/ 	.short	0x010a
        /*057a*/ 	.byte	0x3f
	.zero		1


	//   ....[25]....
        /*057c*/ 	.word	0x00001bd0
        /*0580*/ 	.word	0x00000002
        /*0584*/ 	.word	0x00000000
        /*0588*/ 	.short	0x0101
        /*058a*/ 	.byte	0x3f
	.zero		1


	//   ....[26]....
        /*058c*/ 	.word	0x00003870
        /*0590*/ 	.word	0x000000ff
        /*0594*/ 	.word	0x00016830
        /*0598*/ 	.short	0x010a
        /*059a*/ 	.byte	0x06
	.zero		1


	//   ....[27]....
        /*059c*/ 	.word	0x000038b0
        /*05a0*/ 	.word	0x000000ff
        /*05a4*/ 	.word	0x00016830
        /*05a8*/ 	.short	0x010a
        /*05aa*/ 	.byte	0x06
	.zero		1


	//   ....[28]....
        /*05ac*/ 	.word	0x00003a90
        /*05b0*/ 	.word	0x000000ff
        /*05b4*/ 	.word	0x00016850
        /*05b8*/ 	.short	0x010a
        /*05ba*/ 	.byte	0x06
	.zero		1


	//   ....[29]....
        /*05bc*/ 	.word	0x00003ad0
        /*05c0*/ 	.word	0x000000ff
        /*05c4*/ 	.word	0x00016850
        /*05c8*/ 	.short	0x010a
        /*05ca*/ 	.byte	0x06
	.zero		1


	//   ....[30]....
        /*05cc*/ 	.word	0x00005340
        /*05d0*/ 	.word	0x00000024
        /*05d4*/ 	.word	0x00000000
        /*05d8*/ 	.short	0x0101
        /*05da*/ 	.byte	0x3f
	.zero		1


	//   ....[31]....
        /*05dc*/ 	.word	0x00005600
        /*05e0*/ 	.word	0x00000024
        /*05e4*/ 	.word	0x00000000
        /*05e8*/ 	.short	0x0101
        /*05ea*/ 	.byte	0x3f
	.zero		1


	//   ....[32]....
        /*05ec*/ 	.word	0x00005ea0
        /*05f0*/ 	.word	0x000000ff
        /*05f4*/ 	.word	0x00016830
        /*05f8*/ 	.short	0x010a
        /*05fa*/ 	.byte	0x06
	.zero		1


	//   ....[33]....
        /*05fc*/ 	.word	0x00005ee0
        /*0600*/ 	.word	0x000000ff
        /*0604*/ 	.word	0x00016830
        /*0608*/ 	.short	0x010a
        /*060a*/ 	.byte	0x06
	.zero		1


	//   ....[34]....
        /*060c*/ 	.word	0x000060c0
        /*0610*/ 	.word	0x000000ff
        /*0614*/ 	.word	0x00016850
        /*0618*/ 	.short	0x010a
        /*061a*/ 	.byte	0x06
	.zero		1


	//   ....[35]....
        /*061c*/ 	.word	0x00006100
        /*0620*/ 	.word	0x000000ff
        /*0624*/ 	.word	0x00016850
        /*0628*/ 	.short	0x010a
        /*062a*/ 	.byte	0x06
	.zero		1


	//   ....[36]....
        /*062c*/ 	.word	0x000073d0
        /*0630*/ 	.word	0x0000001f
        /*0634*/ 	.word	0x00000000
        /*0638*/ 	.short	0x0101
        /*063a*/ 	.byte	0x3f
	.zero		1


	//   ....[37]....
        /*063c*/ 	.word	0x00007580
        /*0640*/ 	.word	0x0000001f
        /*0644*/ 	.word	0x00000000
        /*0648*/ 	.short	0x0101
        /*064a*/ 	.byte	0x3f
	.zero		1


	//   ....[38]....
        /*064c*/ 	.word	0x00007ab0
        /*0650*/ 	.word	0x000000ff
        /*0654*/ 	.word	0x00016850
        /*0658*/ 	.short	0x010a
        /*065a*/ 	.byte	0x05
	.zero		1


	//   ....[39]....
        /*065c*/ 	.word	0x00007af0
        /*0660*/ 	.word	0x000000ff
        /*0664*/ 	.word	0x00016850
        /*0668*/ 	.short	0x010a
        /*066a*/ 	.byte	0x05
	.zero		1


	//   ....[40]....
        /*066c*/ 	.word	0x00008020
        /*0670*/ 	.word	0x00000008
        /*0674*/ 	.word	0x00000000
        /*0678*/ 	.short	0x0101
        /*067a*/ 	.byte	0x3f
	.zero		1


	//   ....[41]....
        /*067c*/ 	.word	0x00008c60
        /*0680*/ 	.word	0x00000000
        /*0684*/ 	.word	0x00000000
        /*0688*/ 	.short	0x0101
        /*068a*/ 	.byte	0x3f
	.zero		1


	//   ....[42]....
        /*068c*/ 	.word	0x0000a5f0
        /*0690*/ 	.word	0x00000003
        /*0694*/ 	.word	0x00016840
        /*0698*/ 	.short	0x010a
        /*069a*/ 	.byte	0x3f
	.zero		1


	//   ....[43]....
        /*069c*/ 	.word	0x0000b3e0
        /*06a0*/ 	.word	0x00000011
        /*06a4*/ 	.word	0x00016800
        /*06a8*/ 	.short	0x0107
        /*06aa*/ 	.byte	0x3f
	.zero		1


	//   ....[44]....
        /*06ac*/ 	.word	0x0000b4d0
        /*06b0*/ 	.word	0x00000011
        /*06b4*/ 	.word	0x00016800
        /*06b8*/ 	.short	0x0101
        /*06ba*/ 	.byte	0x3f
	.zero		1


	//   ....[45]....
        /*06bc*/ 	.word	0x0000b4f0
        /*06c0*/ 	.word	0x00000011
        /*06c4*/ 	.word	0x00016820
        /*06c8*/ 	.short	0x010a
        /*06ca*/ 	.byte	0x3f
	.zero		1


	//   ....[46]....
        /*06cc*/ 	.word	0x0000b800
        /*06d0*/ 	.word	0x00000002
        /*06d4*/ 	.word	0x00016840
        /*06d8*/ 	.short	0x010a
        /*06da*/ 	.byte	0x3f
	.zero		1


	//   ....[47]....
        /*06dc*/ 	.word	0x0000ba30
        /*06e0*/ 	.word	0x00000002
        /*06e4*/ 	.word	0x00000060
        /*06e8*/ 	.short	0x010a
        /*06ea*/ 	.byte	0x3f
	.zero		1


	//   ....[48]....
        /*06ec*/ 	.word	0x0000bf60
        /*06f0*/ 	.word	0x00000002
        /*06f4*/ 	.word	0x00016840
        /*06f8*/ 	.short	0x010a
        /*06fa*/ 	.byte	0x3f
	.zero		1


	//   ....[49]....
        /*06fc*/ 	.word	0x0000c190
        /*0700*/ 	.word	0x00000005
        /*0704*/ 	.word	0x00000060
        /*0708*/ 	.short	0x010a
        /*070a*/ 	.byte	0x3f
	.zero		1


	//   ....[50]....
        /*070c*/ 	.word	0x0000c600
        /*0710*/ 	.word	0x00000002
        /*0714*/ 	.word	0x00016840
        /*0718*/ 	.short	0x010a
        /*071a*/ 	.byte	0x3f
	.zero		1


	//   ....[51]....
        /*071c*/ 	.word	0x0000c840
        /*0720*/ 	.word	0x00000005
        /*0724*/ 	.word	0x00000060
        /*0728*/ 	.short	0x010a
        /*072a*/ 	.byte	0x3f
	.zero		1


	//   ....[52]....
        /*072c*/ 	.word	0x0000cc50
        /*0730*/ 	.word	0x00000003
        /*0734*/ 	.word	0x00016860
        /*0738*/ 	.short	0x010a
        /*073a*/ 	.byte	0x3f
	.zero		1


	//   ....[53]....
        /*073c*/ 	.word	0x0000d0f0
        /*0740*/ 	.word	0x00000007
        /*0744*/ 	.word	0x00016820
        /*0748*/ 	.short	0x010a
        /*074a*/ 	.byte	0x3f
	.zero		1


	//   ....[54]....
        /*074c*/ 	.word	0x0000d290
        /*0750*/ 	.word	0x00000005
        /*0754*/ 	.word	0x00000000
        /*0758*/ 	.short	0x010a
        /*075a*/ 	.byte	0x3f
	.zero		1


	//   ....[55]....
        /*075c*/ 	.word	0x0000d300
        /*0760*/ 	.word	0x00000003
        /*0764*/ 	.word	0x00000000
        /*0768*/ 	.short	0x010a
        /*076a*/ 	.byte	0x3f
	.zero		1


	//   ....[56]....
        /*076c*/ 	.word	0x0000d360
        /*0770*/ 	.word	0x00000005
        /*0774*/ 	.word	0x00000000
        /*0778*/ 	.short	0x010a
        /*077a*/ 	.byte	0x3f
	.zero		1


	//   ....[57]....
        /*077c*/ 	.word	0x0000d390
        /*0780*/ 	.word	0x00000003
        /*0784*/ 	.word	0x00000000
        /*0788*/ 	.short	0x010a
        /*078a*/ 	.byte	0x3f
	.zero		1


	//   ....[58]....
        /*078c*/ 	.word	0x0000d400
        /*0790*/ 	.word	0x00000003
        /*0794*/ 	.word	0x00016800
        /*0798*/ 	.short	0x010a
        /*079a*/ 	.byte	0x3f
	.zero		1


	//   ....[59]....
        /*079c*/ 	.word	0x0000d450
        /*07a0*/ 	.word	0x00000002
        /*07a4*/ 	.word	0x00016830
        /*07a8*/ 	.short	0x010a
        /*07aa*/ 	.byte	0x3f
	.zero		1


	//   ....[60]....
        /*07ac*/ 	.word	0x0000d4b0
        /*07b0*/ 	.word	0x00000007
        /*07b4*/ 	.word	0x00016830
        /*07b8*/ 	.short	0x010a
        /*07ba*/ 	.byte	0x3f
	.zero		1


	//   ....[61]....
        /*07bc*/ 	.word	0x0000d510
        /*07c0*/ 	.word	0x00000007
        /*07c4*/ 	.word	0x00016850
        /*07c8*/ 	.short	0x010a
        /*07ca*/ 	.byte	0x3f
	.zero		1


	//   ....[62]....
        /*07cc*/ 	.word	0x0000d570
        /*07d0*/ 	.word	0x00000009
        /*07d4*/ 	.word	0x00016830
        /*07d8*/ 	.short	0x010a
        /*07da*/ 	.byte	0x3f
	.zero		1


	//   ....[63]....
        /*07dc*/ 	.word	0x0000d5d0
        /*07e0*/ 	.word	0x00000009
        /*07e4*/ 	.word	0x00016850
        /*07e8*/ 	.short	0x010a
        /*07ea*/ 	.byte	0x3f
	.zero		1


	//   ....[64]....
        /*07ec*/ 	.word	0x0000d630
        /*07f0*/ 	.word	0x00000005
        /*07f4*/ 	.word	0x00016850
        /*07f8*/ 	.short	0x010a
        /*07fa*/ 	.byte	0x3f
	.zero		1


	//   ....[65]....
        /*07fc*/ 	.word	0x0000d780
        /*0800*/ 	.word	0x00000003
        /*0804*/ 	.word	0x00016840
        /*0808*/ 	.short	0x010a
        /*080a*/ 	.byte	0x3f
	.zero		1


	//   ....[66]....
        /*080c*/ 	.word	0x0000e5d0
        /*0810*/ 	.word	0x00000011
        /*0814*/ 	.word	0x00016820
        /*0818*/ 	.short	0x010a
        /*081a*/ 	.byte	0x3f
	.zero		1


	//   ....[67]....
        /*081c*/ 	.word	0x0000e620
        /*0820*/ 	.word	0x00000002
        /*0824*/ 	.word	0x00016840
        /*0828*/ 	.short	0x010a
        /*082a*/ 	.byte	0x3f
	.zero		1


	//   ....[68]....
        /*082c*/ 	.word	0x0000e670
        /*0830*/ 	.word	0x00000002
        /*0834*/ 	.word	0x00000060
        /*0838*/ 	.short	0x010a
        /*083a*/ 	.byte	0x3f
	.zero		1


	//   ....[69]....
        /*083c*/ 	.word	0x0000e6c0
        /*0840*/ 	.word	0x00000002
        /*0844*/ 	.word	0x00016840
        /*0848*/ 	.short	0x010a
        /*084a*/ 	.byte	0x3f
	.zero		1


	//   ....[70]....
        /*084c*/ 	.word	0x0000e710
        /*0850*/ 	.word	0x00000005
        /*0854*/ 	.word	0x00000060
        /*0858*/ 	.short	0x010a
        /*085a*/ 	.byte	0x3f
	.zero		1


	//   ....[71]....
        /*085c*/ 	.word	0x0000e760
        /*0860*/ 	.word	0x00000002
        /*0864*/ 	.word	0x00016840
        /*0868*/ 	.short	0x010a
        /*086a*/ 	.byte	0x3f
	.zero		1


	//   ....[72]....
        /*086c*/ 	.word	0x0000e7b0
        /*0870*/ 	.word	0x00000005
        /*0874*/ 	.word	0x00000060
        /*0878*/ 	.short	0x010a
        /*087a*/ 	.byte	0x3f
	.zero		1


	//   ....[73]....
        /*087c*/ 	.word	0x0000e800
        /*0880*/ 	.word	0x00000003
        /*0884*/ 	.word	0x00016860
        /*0888*/ 	.short	0x010a
        /*088a*/ 	.byte	0x3f
	.zero		1


	//   ....[74]....
        /*088c*/ 	.word	0x0000e8f0
        /*0890*/ 	.word	0x00000007
        /*0894*/ 	.word	0x00016820
        /*0898*/ 	.short	0x010a
        /*089a*/ 	.byte	0x3f
	.zero		1


	//   ....[75]....
        /*089c*/ 	.word	0x0000ea90
        /*08a0*/ 	.word	0x00000005
        /*08a4*/ 	.word	0x00000000
        /*08a8*/ 	.short	0x010a
        /*08aa*/ 	.byte	0x3f
	.zero		1


	//   ....[76]....
        /*08ac*/ 	.word	0x0000eae0
        /*08b0*/ 	.word	0x00000003
        /*08b4*/ 	.word	0x00000000
        /*08b8*/ 	.short	0x010a
        /*08ba*/ 	.byte	0x3f
	.zero		1


	//   ....[77]....
        /*08bc*/ 	.word	0x0000eb30
        /*08c0*/ 	.word	0x00000005
        /*08c4*/ 	.word	0x00000000
        /*08c8*/ 	.short	0x010a
        /*08ca*/ 	.byte	0x3f
	.zero		1


	//----- nvinfo : EIATTR_NUM_MBARRIERS
	.align		4
.L_267:
        /*08cc*/ 	.byte	0x03, 0x38
        /*08ce*/ 	.short	0x0016


	//----- nvinfo : EIATTR_EXIT_INSTR_OFFSETS
	.align		4
        /*08d0*/ 	.byte	0x04, 0x1c
        /*08d2*/ 	.short	(.L_269 - .L_268)


	//   ....[0]....
.L_268:
        /*08d4*/ 	.word	0x00000a40


	//   ....[1]....
        /*08d8*/ 	.word	0x000096c0


	//   ....[2]....
        /*08dc*/ 	.word	0x0000d3e0


	//----- nvinfo : EIATTR_MAX_THREADS
	.align		4
.L_269:
        /*08e0*/ 	.byte	0x04, 0x05
        /*08e2*/ 	.short	(.L_271 - .L_270)
.L_270:
        /*08e4*/ 	.word	0x00000200
        /*08e8*/ 	.word	0x00000001
        /*08ec*/ 	.word	0x00000001


	//----- nvinfo : EIATTR_CRS_STACK_SIZE
	.align		4
.L_271:
        /*08f0*/ 	.byte	0x04, 0x1e
        /*08f2*/ 	.short	(.L_273 - .L_272)
.L_272:
        /*08f4*/ 	.word	0x00000000


	//----- nvinfo : EIATTR_CBANK_PARAM_SIZE
	.align		4
.L_273:
        /*08f8*/ 	.byte	0x03, 0x19
        /*08fa*/ 	.short	0x0af0


	//----- nvinfo : EIATTR_PARAM_CBANK
	.align		4
        /*08fc*/ 	.byte	0x04, 0x0a
        /*08fe*/ 	.short	(.L_275 - .L_274)
	.align		4
.L_274:
        /*0900*/ 	.word	index@(.nv.constant0._ZN7cutlass13device_kernelIN5flash11enable_sm90INS1_16FlashAttnFwdSm90INS1_25CollectiveMainloopFwdSm90ILi2EN4cute5tupleIJNS5_1CILi1EEES8_S8_EEENS6_IJNS7_ILi192EEENS7_ILi128EEENS7_ILi64EEEEEELi64ENS_6half_tEfNS_4arch4Sm90ELb1ELb0ELb0ELb0ELb0ELb0ELb0ELb1ELb1ELb1ELb0ELb0EEENS1_21CollectiveEpilogueFwdINS6_IJSA_SC_SB_EEES9_SE_SG_Li384ELb0ELb1ELb0ELb0EEENS1_30DynamicPersistentTileSchedulerILi384ELi128ELb0ELb1ELb1EEEEEEEEEvNT_6ParamsE)
        /*0904*/ 	.short	0x0210
        /*0906*/ 	.short	0x0af0


	//----- nvinfo : EIATTR_SW_WAR
	.align		4
.L_275:
        /*0908*/ 	.byte	0x04, 0x36
        /*090a*/ 	.short	(.L_277 - .L_276)
.L_276:
        /*090c*/ 	.word	0x00000008
.L_277:


//--------------------- .nv.info._ZN7cutlass13device_kernelIN5flash11enable_sm90INS1_16FlashAttnFwdSm90INS1_25CollectiveMainloopFwdSm90ILi2EN4cute5tupleIJNS5_1CILi1EEES8_S8_EEENS6_IJNS7_ILi192EEENS7_ILi128EEENS7_ILi64EEEEEELi64ENS_6half_tEfNS_4arch4Sm90ELb1ELb0ELb0ELb1ELb0ELb0ELb0ELb1ELb1ELb1ELb0ELb0EEENS1_21CollectiveEpilogueFwdINS6_IJSA_SC_SB_EEES9_SE_SG_Li384ELb1ELb1ELb0ELb0EEENS1_36VarlenDynamicPersistentTileSchedulerILi192ELi128ELi384ELi128ELb0ELb1ELb1ELb1ELb1ELb1EEEEEEEEEvNT_6ParamsE --------------------------
	.section	.nv.info._ZN7cutlass13device_kernelIN5flash11enable_sm90INS1_16FlashAttnFwdSm90INS1_25CollectiveMainloopFwdSm90ILi2EN4cute5tupleIJNS5_1CILi1EEES8_S8_EEENS6_IJNS7_ILi192EEENS7_ILi128EEENS7_ILi64EEEEEELi64ENS_6half_tEfNS_4arch4Sm90ELb1ELb0ELb0ELb1ELb0ELb0ELb0ELb1ELb1ELb1ELb0ELb0EEENS1_21CollectiveEpilogueFwdINS6_IJSA_SC_SB_EEES9_SE_SG_Li384ELb1ELb1ELb0ELb0EEENS1_36VarlenDynamicPersistentTileSchedulerILi192ELi128ELi384ELi128ELb0ELb1ELb1ELb1ELb1ELb1EEEEEEEEEvNT_6ParamsE,"",@"SHT_CUDA_INFO"
	.sectionflags	@""
	.align	4


	//----- nvinfo : EIATTR_CUDA_API_VERSION
	.align		4
        /*0000*/ 	.byte	0x04, 0x37
        /*0002*/ 	.short	(.L_279 - .L_278)
.L_278:
        /*0004*/ 	.word	0x00000082


	//----- nvinfo : EIATTR_KPARAM_INFO
	.align		4
.L_279:
        /*0008*/ 	.byte	0x04, 0x17
        /*000a*/ 	.short	(.L_281 - .L_280)
.L_280:
        /*000c*/ 	.word	0x00000000
        /*0010*/ 	.short	0x0000
        /*0012*/ 	.short	0x0070
        /*0014*/ 	.byte	0x00, 0xf0, 0x01, 0x2a


	//----- nvinfo : EIATTR_SPARSE_MMA_MASK
	.align		4
.L_281:
        /*0018*/ 	.byte	0x03, 0x50
        /*001a*/ 	.short	0x0000


	//----- nvinfo : EIATTR_MAXREG_COUNT
	.align		4
        /*001c*/ 	.byte	0x03, 0x1b
        /*001e*/ 	.short	0x0080


	//----- nvinfo : EIATTR_NUM_BARRIERS
	.align		4
        /*0020*/ 	.byte	0x02, 0x4c
        /*0022*/ 	.byte	0x10
	.zero		1


	//----- nvinfo : EIATTR_EXTERNS
	.align		4
        /*0024*/ 	.byte	0x04, 0x0f
        /*0026*/ 	.short	(.L_283 - .L_282)


	//   ....[0]....
	.align		4
.L_282:
        /*0028*/ 	.word	index@(__assertfail)


	//----- nvinfo : EIATTR_ANNOTATIONS
	.align		4
.L_283:
        /*002c*/ 	.byte	0x04, 0x55
        /*002e*/ 	.short	(.L_285 - .L_284)


	//   ....[0]....
.L_284:
        /* <DEDUP_REMOVED lines=21> */


	//----- nvinfo : EIATTR_MERCURY_ISA_VERSION
	.align		4
.L_285:
        /*0170*/ 	.byte	0x03, 0x5f
        /*0172*/ 	.short	0x0101


	//----- nvinfo : EIATTR_UNUSED_LOAD_BYTE_OFFSET
	.align		4
        /*0174*/ 	.byte	0x04, 0x44
        /*0176*/ 	.short	(.L_287 - .L_286)


	//   ....[0]....
.L_286:
        /*0178*/ 	.word	0x00000a40
        /*017c*/ 	.word	0x0000fff0


	//   ....[1]....
        /*0180*/ 	.word	0x000083f0
        /*0184*/ 	.word	0x0000fff0


	//----- nvinfo : EIATTR_INT_WARP_WIDE_INSTR_OFFSETS
	.align		4
.L_287:
        /*0188*/ 	.byte	0x04, 0x31
        /*018a*/ 	.short	(.L_289 - .L_288)


	//   ....[0]....
.L_288:
        /*018c*/ 	.word	0x00000130


	//   ....[1]....
        /*0190*/ 	.word	0x00000170


	//   ....[2]....
        /*0194*/ 	.word	0x000001e0


	//   ....[3]....
        /*0198*/ 	.word	0x0000afb0


	//   ....[4]....
        /*019c*/ 	.word	0x0000b040


	//   ....[5]....
        /*01a0*/ 	.word	0x0000e040


	//   ....[6]....
        /*01a4*/ 	.word	0x0000e0d0


	//----- nvinfo : EIATTR_COOP_GROUP_MASK_REGIDS
	.align		4
.L_289:
        /*01a8*/ 	.byte	0x04, 0x29
        /*01aa*/ 	.short	(.L_291 - .L_290)


	//   ....[0]....
.L_290:
        /*01ac*/ 	.word	0xffffffff


	//   ....[1]....
        /*01b0*/ 	.word	0xffffffff


	//   ....[2]....
        /*01b4*/ 	.word	0xffffffff


	//   ....[3]....
        /*01b8*/ 	.word	0xffffffff


	//   ....[4]....
        /*01bc*/ 	.word	0xffffffff


	//   ....[5]....
        /*01c0*/ 	.word	0xffffffff


	//   ....[6]....
        /*01c4*/ 	.word	0xffffffff


	//   ....[7]....
        /*01c8*/ 	.word	0xffffffff


	//   ....[8]....
        /*01cc*/ 	.word	0xffffffff


	//   ....[9]....
        /*01d0*/ 	.word	0xffffffff


	//   ....[10]....
        /*01d4*/ 	.word	0xffffffff


	//   ....[11]....
        /*01d8*/ 	.word	0xffffffff


	//   ....[12]....
        /*01dc*/ 	.word	0xffffffff


	//   ....[13]....
        /*01e0*/ 	.word	0xffffffff


	//   ....[14]....
        /*01e4*/ 	.word	0xffffffff


	//   ....[15]....
        /*01e8*/ 	.word	0xffffffff


	//   ....[16]....
        /*01ec*/ 	.word	0xffffffff


	//   ....[17]....
        /*01f0*/ 	.word	0xffffffff


	//   ....[18]....
        /*01f4*/ 	.word	0xffffffff


	//   ....[19]....
        /*01f8*/ 	.word	0xffffffff


	//   ....[20]....
        /*01fc*/ 	.word	0xffffffff


	//   ....[21]....
        /*0200*/ 	.word	0xffffffff


	//   ....[22]....
        /*0204*/ 	.word	0xffffffff


	//   ....[23]....
        /*0208*/ 	.word	0xffffffff


	//   ....[24]....
        /*020c*/ 	.word	0xffffffff


	//   ....[25]....
        /*0210*/ 	.word	0xffffffff


	//   ....[26]....
        /*0214*/ 	.word	0xffffffff


	//   ....[27]....
        /*0218*/ 	.word	0xffffffff


	//   ....[28]....
        /*021c*/ 	.word	0xffffffff


	//   ....[29]....
        /*0220*/ 	.word	0xffffffff


	//   ....[30]....
        /*0224*/ 	.word	0xffffffff


	//   ....[31]....
        /*0228*/ 	.word	0xffffffff


	//   ....[32]....
        /*022c*/ 	.word	0xffffffff


	//   ....[33]....
        /*0230*/ 	.word	0xffffffff


	//   ....[34]....
        /*0234*/ 	.word	0xffffffff


	//   ....[35]....
        /*0238*/ 	.word	0xffffffff


	//   ....[36]....
        /*023c*/ 	.word	0xffffffff


	//   ....[37]....
        /*0240*/ 	.word	0xffffffff


	//   ....[38]....
        /*0244*/ 	.word	0xffffffff


	//   ....[39]....
        /*0248*/ 	.word	0xffffffff


	//   ....[40]....
        /*024c*/ 	.word	0xffffffff


	//   ....[41]....
        /*0250*/ 	.word	0xffffffff


	//   ....[42]....
        /*0254*/ 	.word	0xffffffff


	//   ....[43]....
        /*0258*/ 	.word	0xffffffff


	//   ....[44]....
        /*025c*/ 	.word	0xffffffff


	//   ....[45]....
        /*0260*/ 	.word	0xffffffff


	//   ....[46]....
        /*0264*/ 	.word	0xffffffff


	//   ....[47]....
        /*0268*/ 	.word	0xffffffff


	//   ....[48]....
        /*026c*/ 	.word	0xffffffff


	//   ....[49]....
        /*0270*/ 	.word	0xffffffff


	//   ....[50]....
        /*0274*/ 	.word	0xffffffff


	//   ....[51]....
        /*0278*/ 	.word	0xffffffff


	//   ....[52]....
        /*027c*/ 	.word	0xffffffff


	//   ....[53]....
        /*0280*/ 	.word	0xffffffff


	//   ....[54]....
        /*0284*/ 	.word	0xffffffff


	//   ....[55]....
        /*0288*/ 	.word	0xffffffff


	//   ....[56]....
        /*028c*/ 	.word	0xffffffff


	//   ....[57]....
        /*0290*/ 	.word	0xffffffff


	//   ....[58]....
        /*0294*/ 	.word	0xffffffff


	//   ....[59]....
        /*0298*/ 	.word	0xffffffff


	//   ....[60]....
        /*029c*/ 	.word	0xffffffff


	//   ....[61]....
        /*02a0*/ 	.word	0xffffffff


	//   ....[62]....
        /*02a4*/ 	.word	0xffffffff


	//   ....[63]....
        /*02a8*/ 	.word	0xffffffff


	//   ....[64]....
        /*02ac*/ 	.word	0xffffffff


	//   ....[65]....
        /*02b0*/ 	.word	0xffffffff


	//   ....[66]....
        /*02b4*/ 	.word	0xffffffff


	//   ....[67]....
        /*02b8*/ 	.word	0xffffffff


	//   ....[68]....
        /*02bc*/ 	.word	0xffffffff


	//   ....[69]....
        /*02c0*/ 	.word	0xffffffff


	//   ....[70]....
        /*02c4*/ 	.word	0xffffffff


	//   ....[71]....
        /*02c8*/ 	.word	0xffffffff


	//   ....[72]....
        /*02cc*/ 	.word	0xffffffff


	//   ....[73]....
        /*02d0*/ 	.word	0xffffffff


	//   ....[74]....
        /*02d4*/ 	.word	0xffffffff


	//   ....[75]....
        /*02d8*/ 	.word	0xffffffff


	//   ....[76]....
        /*02dc*/ 	.word	0xffffffff


	//   ....[77]....
        /*02e0*/ 	.word	0xffffffff


	//   ....[78]....
        /*02e4*/ 	.word	0xffffffff


	//   ....[79]....
        /*02e8*/ 	.word	0xffffffff


	//   ....[80]....
        /*02ec*/ 	.word	0xffffffff


	//   ....[81]....
        /*02f0*/ 	.word	0xffffffff


	//   ....[82]....
        /*02f4*/ 	.word	0xffffffff


	//   ....[83]....
        /*02f8*/ 	.word	0xffffffff


	//   ....[84]....
        /*02fc*/ 	.word	0xffffffff


	//   ....[85]....
        /*0300*/ 	.word	0xffffffff


	//   ....[86]....
        /*0304*/ 	.word	0xffffffff


	//   ....[87]....
        /*0308*/ 	.word	0xffffffff


	//   ....[88]....
        /*030c*/ 	.word	0xffffffff


	//   ....[89]....
        /*0310*/ 	.word	0xffffffff


	//   ....[90]....
        /*0314*/ 	.word	0xffffffff


	//   ....[91]....
        /*0318*/ 	.word	0xffffffff


	//   ....[92]....
        /*031c*/ 	.word	0xffffffff


	//   ....[93]....
        /*0320*/ 	.word	0xffffffff


	//   ....[94]....
        /*0324*/ 	.word	0xffffffff


	//   ....[95]....
        /*0328*/ 	.word	0xffffffff


	//   ....[96]....
        /*032c*/ 	.word	0xffffffff


	//   ....[97]....
        /*0330*/ 	.word	0xffffffff


	//   ....[98]....
        /*0334*/ 	.word	0xffffffff


	//   ....[99]....
        /*0338*/ 	.word	0xffffffff


	//   ....[100]....
        /*033c*/ 	.word	0xffffffff


	//   ....[101]....
        /*0340*/ 	.word	0xffffffff


	//   ....[102]....
        /*0344*/ 	.word	0xffffffff


	//   ....[103]....
        /*0348*/ 	.word	0xffffffff


	//   ....[104]....
        /*034c*/ 	.word	0xffffffff


	//   ....[105]....
        /*0350*/ 	.word	0xffffffff


	//   ....[106]....
        /*0354*/ 	.word	0xffffffff


	//   ....[107]....
        /*0358*/ 	.word	0x0500000f


	//   ....[108]....
        /*035c*/ 	.word	0x0500000f


	//   ....[109]....
        /*0360*/ 	.word	0x0500000f


	//   ....[110]....
        /*0364*/ 	.word	0x0500000f


	//   ....[111]....
        /*0368*/ 	.word	0x0500000f


	//   ....[112]....
        /*036c*/ 	.word	0x0500000f


	//   ....[113]....
        /*0370*/ 	.word	0x0500000f


	//   ....[114]....
        /*0374*/ 	.word	0x0500000f


	//   ....[115]....
        /*0378*/ 	.word	0x0500000f


	//   ....[116]....
        /*037c*/ 	.word	0x0500000f


	//   ....[117]....
        /*0380*/ 	.word	0x0500000f


	//   ....[118]....
        /*0384*/ 	.word	0x0500000f


	//   ....[119]....
        /*0388*/ 	.word	0x0500000f


	//   ....[120]....
        /*038c*/ 	.word	0x0500000f


	//   ....[121]....
        /*0390*/ 	.word	0x0500000f


	//   ....[122]....
        /*0394*/ 	.word	0x0500000f


	//   ....[123]....
        /*0398*/ 	.word	0x0500000f


	//   ....[124]....
        /*039c*/ 	.word	0x0500000f


	//   ....[125]....
        /*03a0*/ 	.word	0x0500000f


	//   ....[126]....
        /*03a4*/ 	.word	0x0500000f


	//   ....[127]....
        /*03a8*/ 	.word	0x0500000f


	//   ....[128]....
        /*03ac*/ 	.word	0x0500000f


	//   ....[129]....
        /*03b0*/ 	.word	0x0500000f


	//   ....[130]....
        /*03b4*/ 	.word	0x0500000f


	//   ....[131]....
        /*03b8*/ 	.word	0x0500000f


	//   ....[132]....
        /*03bc*/ 	.word	0x0500000f


	//   ....[133]....
        /*03c0*/ 	.word	0x0500000f


	//   ....[134]....
        /*03c4*/ 	.word	0x0500000f


	//   ....[135]....
        /*03c8*/ 	.word	0x0500000f


	//   ....[136]....
        /*03cc*/ 	.word	0x0500000f


	//   ....[137]....
        /*03d0*/ 	.word	0x0500000f


	//   ....[138]....
        /*03d4*/ 	.word	0x0500000f


	//   ....[139]....
        /*03d8*/ 	.word	0x0500000f


	//   ....[140]....
        /*03dc*/ 	.word	0x0500000f


	//   ....[141]....
        /*03e0*/ 	.word	0x0500000f


	//   ....[142]....
        /*03e4*/ 	.word	0x0500000f


	//   ....[143]....
        /*03e8*/ 	.word	0x0500000f


	//   ....[144]....
        /*03ec*/ 	.word	0x0500000f


	//   ....[145]....
        /*03f0*/ 	.word	0x0500000f


	//   ....[146]....
        /*03f4*/ 	.word	0x0500000f


	//   ....[147]....
        /*03f8*/ 	.word	0x0500000f


	//   ....[148]....
        /*03fc*/ 	.word	0x0500000f


	//   ....[149]....
        /*0400*/ 	.word	0x0500000f


	//----- nvinfo : EIATTR_COOP_GROUP_INSTR_OFFSETS
	.align		4
.L_291:
        /*0404*/ 	.byte	0x04, 0x28
        /*0406*/ 	.short	(.L_293 - .L_292)


	//   ....[0]....
.L_292:
        /*0408*/ 	.word	0x00000070


	//   ....[1]....
        /*040c*/ 	.word	0x00000140


	//   ....[2]....
        /*0410*/ 	.word	0x00000190


	//   ....[3]....
        /*0414*/ 	.word	0x000003c0


	//   ....[4]....
        /*0418*/ 	.word	0x00000520


	//   ....[5]....
        /*041c*/ 	.word	0x00000640


	//   ....[6]....
        /*0420*/ 	.word	0x000007a0


	//   ....[7]....
        /*0424*/ 	.word	0x00001520


	//   ....[8]....
        /*0428*/ 	.word	0x00001be0


	//   ....[9]....
        /*042c*/ 	.word	0x00002380


	//   ....[10]....
        /*0430*/ 	.word	0x000023b0


	//   ....[11]....
        /*0434*/ 	.word	0x00002430


	//   ....[12]....
        /*0438*/ 	.word	0x00002d70


	//   ....[13]....
        /*043c*/ 	.word	0x00002dd0


	//   ....[14]....
        /*0440*/ 	.word	0x00003d80


	//   ....[15]....
        /*0444*/ 	.word	0x00003dc0


	//   ....[16]....
        /*0448*/ 	.word	0x000044f0


	//   ....[17]....
        /*044c*/ 	.word	0x00004620


	//   ....[18]....
        /*0450*/ 	.word	0x00004ec0


	//   ....[19]....
        /*0454*/ 	.word	0x00004f30


	//   ....[20]....
        /*0458*/ 	.word	0x00006590


	//   ....[21]....
        /*045c*/ 	.word	0x000065c0


	//   ....[22]....
        /*0460*/ 	.word	0x00006b20


	//   ....[23]....
        /*0464*/ 	.word	0x00006bb0


	//   ....[24]....
        /*0468*/ 	.word	0x00007cb0


	//   ....[25]....
        /*046c*/ 	.word	0x00007cf0


	//   ....[26]....
        /*0470*/ 	.word	0x00007e00


	//   ....[27]....
        /*0474*/ 	.word	0x00007e10


	//   ....[28]....
        /*0478*/ 	.word	0x00008b70


	//   ....[29]....
        /*047c*/ 	.word	0x00008bb0


	//   ....[30]....
        /*0480*/ 	.word	0x00008bf0


	//   ....[31]....
        /*0484*/ 	.word	0x00008c20


	//   ....[32]....
        /*0488*/ 	.word	0x00009100


	//   ....[33]....
        /*048c*/ 	.word	0x00009140


	//   ....[34]....
        /*0490*/ 	.word	0x00009170


	//   ....[35]....
        /*0494*/ 	.word	0x000091a0


	//   ....[36]....
        /*0498*/ 	.word	0x000091c0


	//   ....[37]....
        /*049c*/ 	.word	0x000091d0


	//   ....[38]....
        /*04a0*/ 	.word	0x000091f0


	//   ....[39]....
        /*04a4*/ 	.word	0x00009210


	//   ....[40]....
        /*04a8*/ 	.word	0x00009aa0


	//   ....[41]....
        /*04ac*/ 	.word	0x00009ad0


	//   ....[42]....
        /*04b0*/ 	.word	0x00009b10


	//   ....[43]....
        /*04b4*/ 	.word	0x00009b40


	//   ....[44]....
        /*04b8*/ 	.word	0x00009b50


	//   ....[45]....
        /*04bc*/ 	.word	0x00009b60


	//   ....[46]....
        /*04c0*/ 	.word	0x00009b70


	//   ....[47]....
        /*04c4*/ 	.word	0x00009b90


	//   ....[48]....
        /*04c8*/ 	.word	0x00009cd0


	//   ....[49]....
        /*04cc*/ 	.word	0x00009eb0


	//   ....[50]....
        /*04d0*/ 	.word	0x00009ee0


	//   ....[51]....
        /*04d4*/ 	.word	0x00009f10


	//   ....[52]....
        /*04d8*/ 	.word	0x00009f40


	//   ....[53]....
        /*04dc*/ 	.word	0x00009f70


	//   ....[54]....
        /*04e0*/ 	.word	0x00009fa0


	//   ....[55]....
        /*04e4*/ 	.word	0x0000a110


	//   ....[56]....
        /*04e8*/ 	.word	0x0000a140


	//   ....[57]....
        /*04ec*/ 	.word	0x0000a170


	//   ....[58]....
        /*04f0*/ 	.word	0x0000a1a0


	//   ....[59]....
        /*04f4*/ 	.word	0x0000a1d0


	//   ....[60]....
        /*04f8*/ 	.word	0x0000a200


	//   ....[61]....
        /*04fc*/ 	.word	0x0000a2a0


	//   ....[62]....
        /*0500*/ 	.word	0x0000a300


	//   ....[63]....
        /*0504*/ 	.word	0x0000a3a0


	//   ....[64]....
        /*0508*/ 	.word	0x0000b530


	//   ....[65]....
        /*050c*/ 	.word	0x0000c0e0


	//   ....[66]....
        /*0510*/ 	.word	0x0000c100


	//   ....[67]....
        /*0514*/ 	.word	0x0000c120


	//   ....[68]....
        /*0518*/ 	.word	0x0000c1c0


	//   ....[69]....
        /*051c*/ 	.word	0x0000c1d0


	//   ....[70]....
        /*0520*/ 	.word	0x0000c260


	//   ....[71]....
        /*0524*/ 	.word	0x0000c270


	//   ....[72]....
        /*0528*/ 	.word	0x0000c300


	//   ....[73]....
        /*052c*/ 	.word	0x0000c310


	//   ....[74]....
        /*0530*/ 	.word	0x0000c3a0


	//   ....[75]....
        /*0534*/ 	.word	0x0000c3b0


	//   ....[76]....
        /*0538*/ 	.word	0x0000c440


	//   ....[77]....
        /*053c*/ 	.word	0x0000c450


	//   ....[78]....
        /*0540*/ 	.word	0x0000c4e0


	//   ....[79]....
        /*0544*/ 	.word	0x0000c4f0


	//   ....[80]....
        /*0548*/ 	.word	0x0000c500


	//   ....[81]....
        /*054c*/ 	.word	0x0000c5a0


	//   ....[82]....
        /*0550*/ 	.word	0x0000c5b0


	//   ....[83]....
        /*0554*/ 	.word	0x0000c5c0


	//   ....[84]....
        /*0558*/ 	.word	0x0000c650


	//   ....[85]....
        /*055c*/ 	.word	0x0000c680


	//   ....[86]....
        /*0560*/ 	.word	0x0000c6e0


	//   ....[87]....
        /*0564*/ 	.word	0x0000c6f0


	//   ....[88]....
        /*0568*/ 	.word	0x0000c710


	//   ....[89]....
        /*056c*/ 	.word	0x0000e5a0


	//   ....[90]....
        /*0570*/ 	.word	0x0000e5f0


	//   ....[91]....
        /*0574*/ 	.word	0x0000e620


	//   ....[92]....
        /*0578*/ 	.word	0x0000e650


	//   ....[93]....
        /*057c*/ 	.word	0x0000e660


	//   ....[94]....
        /*0580*/ 	.word	0x0000e690


	//   ....[95]....
        /*0584*/ 	.word	0x0000e6c0


	//   ....[96]....
        /*0588*/ 	.word	0x0000e6f0


	//   ....[97]....
        /*058c*/ 	.word	0x0000e870


	//   ....[98]....
        /*0590*/ 	.word	0x0000e8a0


	//   ....[99]....
        /*0594*/ 	.word	0x0000e8d0


	//   ....[100]....
        /*0598*/ 	.word	0x0000e900


	//   ....[101]....
        /*059c*/ 	.word	0x0000e930


	//   ....[102]....
        /*05a0*/ 	.word	0x0000e960


	//   ....[103]....
        /*05a4*/ 	.word	0x0000ea20


	//   ....[104]....
        /*05a8*/ 	.word	0x0000ea40


	//   ....[105]....
        /*05ac*/ 	.word	0x0000eab0


	//   ....[106]....
        /*05b0*/ 	.word	0x0000f150


	//   ....[107]....
        /*05b4*/ 	.word	0x0000f6f0


	//   ....[108]....
        /*05b8*/ 	.word	0x0000f8a0


	//   ....[109]....
        /*05bc*/ 	.word	0x0000f8f0


	//   ....[110]....
        /*05c0*/ 	.word	0x0000f950


	//   ....[111]....
        /*05c4*/ 	.word	0x0000fa50


	//   ....[112]....
        /*05c8*/ 	.word	0x0000fab0


	//   ....[113]....
        /*05cc*/ 	.word	0x0000fbb0


	//   ....[114]....
        /*05d0*/ 	.word	0x0000fc10


	//   ....[115]....
        /*05d4*/ 	.word	0x0000fd10


	//   ....[116]....
        /*05d8*/ 	.word	0x0000fd70


	//   ....[117]....
        /*05dc*/ 	.word	0x0000fe70


	//   ....[118]....
        /*05e0*/ 	.word	0x0000fed0


	//   ....[119]....
        /*05e4*/ 	.word	0x0000ffd0


	//   ....[120]....
        /*05e8*/ 	.word	0x00010030


	//   ....[121]....
        /*05ec*/ 	.word	0x00010120


	//   ....[122]....
        /*05f0*/ 	.word	0x00010180


	//   ....[123]....
        /*05f4*/ 	.word	0x00010230


	//   ....[124]....
        /*05f8*/ 	.word	0x00010300


	//   ....[125]....
        /*05fc*/ 	.word	0x000103b0


	//   ....[126]....
        /*0600*/ 	.word	0x00010410


	//   ....[127]....
        /*0604*/ 	.word	0x000104e0


	//   ....[128]....
        /*0608*/ 	.word	0x00010550


	//   ....[129]....
        /*060c*/ 	.word	0x00010610


	//   ....[130]....
        /*0610*/ 	.word	0x00010680


	//   ....[131]....
        /*0614*/ 	.word	0x00010720


	//   ....[132]....
        /*0618*/ 	.word	0x00010a30


	//   ....[133]....
        /*061c*/ 	.word	0x00010ad0


	//   ....[134]....
        /*0620*/ 	.word	0x00010bf0


	//   ....[135]....
        /*0624*/ 	.word	0x00010c60


	//   ....[136]....
        /*0628*/ 	.word	0x00010cd0


	//   ....[137]....
        /*062c*/ 	.word	0x00010d40


	//   ....[138]....
        /*0630*/ 	.word	0x00010db0


	//   ....[139]....
        /*0634*/ 	.word	0x00010e30


	//   ....[140]....
        /*0638*/ 	.word	0x00010ec0


	//   ....[141]....
        /*063c*/ 	.word	0x00010f50


	//   ....[142]....
        /*0640*/ 	.word	0x00010fc0


	//   ....[143]....
        /*0644*/ 	.word	0x00011030


	//   ....[144]....
        /*0648*/ 	.word	0x000110a0


	//   ....[145]....
        /*064c*/ 	.word	0x00011120


	//   ....[146]....
        /*0650*/ 	.word	0x00011190


	//   ....[147]....
        /*0654*/ 	.word	0x00011230


	//   ....[148]....
        /*0658*/ 	.word	0x000112c0


	//   ....[149]....
        /*065c*/ 	.word	0x000113e0


	//----- nvinfo : EIATTR_REG_RECONFIG
	.align		4
.L_293:
        /*0660*/ 	.byte	0x01, 0x54
	.zero		2


	//----- nvinfo : EIATTR_SYSCALL_OFFSETS
	.align		4
        /*0664*/ 	.byte	0x04, 0x46
        /*0666*/ 	.short	(.L_295 - .L_294)


	//   ....[0]....
.L_294:
        /*0668*/ 	.word	0x00001700


	//   ....[1]....
        /*066c*/ 	.word	0x0000b1a0


	//   ....[2]....
        /*0670*/ 	.word	0x0000b2f0


	//   ....[3]....
        /*0674*/ 	.word	0x0000b3e0


	//   ....[4]....
        /*0678*/ 	.word	0x0000bbd0


	//----- nvinfo : EIATTR_MBARRIER_INSTR_OFFSETS
	.align		4
.L_295:
        /*067c*/ 	.byte	0x04, 0x39
        /*067e*/ 	.short	(.L_297 - .L_296)


	//   ....[0]....
.L_296:
        /*0680*/ 	.word	0x00000270
        /*0684*/ 	.word	0x000000ff
        /*0688*/ 	.word	0x00016800
        /*068c*/ 	.short	0x0100
        /*068e*/ 	.byte	0x08
	.zero		1


	//   ....[1]....
        /*0690*/ 	.word	0x00000280
        /*0694*/ 	.word	0x000000ff
        /*0698*/ 	.word	0x00016820
        /*069c*/ 	.short	0x0100
        /*069e*/ 	.byte	0x08
	.zero		1


	//   ....[2]....
        /*06a0*/ 	.word	0x00000370
        /*06a4*/ 	.word	0x000000ff
        /*06a8*/ 	.word	0x00016830
        /*06ac*/ 	.short	0x0100
        /*06ae*/ 	.byte	0x08
	.zero		1


	//   ....[3]....
        /*06b0*/ 	.word	0x00000380
        /*06b4*/ 	.word	0x000000ff
        /*06b8*/ 	.word	0x00016840
        /*06bc*/ 	.short	0x0100
        /*06be*/ 	.byte	0x08
	.zero		1


	//   ....[4]....
        /*06c0*/ 	.word	0x00000390
        /*06c4*/ 	.word	0x000000ff
        /*06c8*/ 	.word	0x00016838
        /*06cc*/ 	.short	0x0100
        /*06ce*/ 	.byte	0x08
	.zero		1


	//   ....[5]....
        /*06d0*/ 	.word	0x000003a0
        /*06d4*/ 	.word	0x000000ff
        /*06d8*/ 	.word	0x00016848
        /*06dc*/ 	.short	0x0100
        /*06de*/ 	.byte	0x08
	.zero		1


	//   ....[6]....
        /*06e0*/ 	.word	0x000004d0
        /*06e4*/ 	.word	0x000000ff
        /*06e8*/ 	.word	0x00016850
        /*06ec*/ 	.short	0x0100
        /*06ee*/ 	.byte	0x08
	.zero		1


	//   ....[7]....
        /*06f0*/ 	.word	0x000004e0
        /*06f4*/ 	.word	0x000000ff
        /*06f8*/ 	.word	0x00016860
        /*06fc*/ 	.short	0x0100
        /*06fe*/ 	.byte	0x08
	.zero		1


	//   ....[8]....
        /*0700*/ 	.word	0x000004f0
        /*0704*/ 	.word	0x000000ff
        /*0708*/ 	.word	0x00016858
        /*070c*/ 	.short	0x0100
        /*070e*/ 	.byte	0x08
	.zero		1


	//   ....[9]....
        /*0710*/ 	.word	0x00000500
        /*0714*/ 	.word	0x000000ff
        /*0718*/ 	.word	0x00016868
        /*071c*/ 	.short	0x0100
        /*071e*/ 	.byte	0x08
	.zero		1


	//   ....[10]....
        /*0720*/ 	.word	0x000005f0
        /*0724*/ 	.word	0x000000ff
        /*0728*/ 	.word	0x00016870
        /*072c*/ 	.short	0x0100
        /*072e*/ 	.byte	0x06
	.zero		1


	//   ....[11]....
        /*0730*/ 	.word	0x00000600
        /*0734*/ 	.word	0x000000ff
        /*0738*/ 	.word	0x00016880
        /*073c*/ 	.short	0x0100
        /*073e*/ 	.byte	0x06
	.zero		1


	//   ....[12]....
        /*0740*/ 	.word	0x00000610
        /*0744*/ 	.word	0x000000ff
        /*0748*/ 	.word	0x00016878
        /*074c*/ 	.short	0x0100
        /*074e*/ 	.byte	0x06
	.zero		1


	//   ....[13]....
        /*0750*/ 	.word	0x00000620
        /*0754*/ 	.word	0x000000ff
        /*0758*/ 	.word	0x00016888
        /*075c*/ 	.short	0x0100
        /*075e*/ 	.byte	0x06
	.zero		1


	//   ....[14]....
        /*0760*/ 	.word	0x00000750
        /*0764*/ 	.word	0x000000ff
        /*0768*/ 	.word	0x00016890
        /*076c*/ 	.short	0x0100
        /*076e*/ 	.byte	0x08
	.zero		1


	//   ....[15]....
        /*0770*/ 	.word	0x00000760
        /*0774*/ 	.word	0x000000ff
        /*0778*/ 	.word	0x000168a0
        /*077c*/ 	.short	0x0100
        /*077e*/ 	.byte	0x08
	.zero		1


	//   ....[16]....
        /*0780*/ 	.word	0x00000770
        /*0784*/ 	.word	0x000000ff
        /*0788*/ 	.word	0x00016898
        /*078c*/ 	.short	0x0100
        /*078e*/ 	.byte	0x08
	.zero		1


	//   ....[17]....
        /*0790*/ 	.word	0x00000780
        /*0794*/ 	.word	0x000000ff
        /*0798*/ 	.word	0x000168a8
        /*079c*/ 	.short	0x0100
        /*079e*/ 	.byte	0x08
	.zero		1


	//   ....[18]....
        /*07a0*/ 	.word	0x000008b0
        /*07a4*/ 	.word	0x000000ff
        /*07a8*/ 	.word	0x000168b0
        /*07ac*/ 	.short	0x0100
        /*07ae*/ 	.byte	0x08
	.zero		1


	//   ....[19]....
        /*07b0*/ 	.word	0x000008c0
        /*07b4*/ 	.word	0x000000ff
        /*07b8*/ 	.word	0x000168c0
        /*07bc*/ 	.short	0x0100
        /*07be*/ 	.byte	0x08
	.zero		1


	//   ....[20]....
        /*07c0*/ 	.word	0x000008d0
        /*07c4*/ 	.word	0x000000ff
        /*07c8*/ 	.word	0x000168b8
        /*07cc*/ 	.short	0x0100
        /*07ce*/ 	.byte	0x08
	.zero		1


	//   ....[21]....
        /*07d0*/ 	.word	0x000008e0
        /*07d4*/ 	.word	0x000000ff
        /*07d8*/ 	.word	0x000168c8
        /*07dc*/ 	.short	0x0100
        /*07de*/ 	.byte	0x08
	.zero		1


	//   ....[22]....
        /*07e0*/ 	.word	0x00001780
        /*07e4*/ 	.word	0x000000ff
        /*07e8*/ 	.word	0x00016800
        /*07ec*/ 	.short	0x010a
        /*07ee*/ 	.byte	0x2d
	.zero		1


	//   ....[23]....
        /*07f0*/ 	.word	0x00001800
        /*07f4*/ 	.word	0x00000002
        /*07f8*/ 	.word	0x00016830
        /*07fc*/ 	.short	0x010a
        /*07fe*/ 	.byte	0x3f
	.zero		1


	//   ....[24]....
        /*0800*/ 	.word	0x00001860
        /*0804*/ 	.word	0x00000002
        /*0808*/ 	.word	0x00016830
        /*080c*/ 	.short	0x010a
        /*080e*/ 	.byte	0x3f
	.zero		1


	//   ....[25]....
        /*0810*/ 	.word	0x00001de0
        /*0814*/ 	.word	0x00000002
        /*0818*/ 	.word	0x00000000
        /*081c*/ 	.short	0x0101
        /*081e*/ 	.byte	0x3f
	.zero		1


	//   ....[26]....
        /*0820*/ 	.word	0x000039e0
        /*0824*/ 	.word	0x000000ff
        /*0828*/ 	.word	0x00016830
        /*082c*/ 	.short	0x010a
        /*082e*/ 	.byte	0x06
	.zero		1


	//   ....[27]....
        /*0830*/ 	.word	0x00003a20
        /*0834*/ 	.word	0x000000ff
        /*0838*/ 	.word	0x00016830
        /*083c*/ 	.short	0x010a
        /*083e*/ 	.byte	0x06
	.zero		1


	//   ....[28]....
        /*0840*/ 	.word	0x00003c00
        /*0844*/ 	.word	0x000000ff
        /*0848*/ 	.word	0x00016850
        /*084c*/ 	.short	0x010a
        /*084e*/ 	.byte	0x06
	.zero		1


	//   ....[29]....
        /*0850*/ 	.word	0x00003c40
        /*0854*/ 	.word	0x000000ff
        /*0858*/ 	.word	0x00016850
        /*085c*/ 	.short	0x010a
        /*085e*/ 	.byte	0x06
	.zero		1


	//   ....[30]....
        /*0860*/ 	.word	0x000054b0
        /*0864*/ 	.word	0x00000024
        /*0868*/ 	.word	0x00000000
        /*086c*/ 	.short	0x0101
        /*086e*/ 	.byte	0x3f
	.zero		1


	//   ....[31]....
        /*0870*/ 	.word	0x00005770
        /*0874*/ 	.word	0x00000024
        /*0878*/ 	.word	0x00000000
        /*087c*/ 	.short	0x0101
        /*087e*/ 	.byte	0x3f
	.zero		1


	//   ....[32]....
        /*0880*/ 	.word	0x00006010
        /*0884*/ 	.word	0x000000ff
        /*0888*/ 	.word	0x00016830
        /*088c*/ 	.short	0x010a
        /*088e*/ 	.byte	0x06
	.zero		1


	//   ....[33]....
        /*0890*/ 	.word	0x00006050
        /*0894*/ 	.word	0x000000ff
        /*0898*/ 	.word	0x00016830
        /*089c*/ 	.short	0x010a
        /*089e*/ 	.byte	0x06
	.zero		1


	//   ....[34]....
        /*08a0*/ 	.word	0x00006230
        /*08a4*/ 	.word	0x000000ff
        /*08a8*/ 	.word	0x00016850
        /*08ac*/ 	.short	0x010a
        /*08ae*/ 	.byte	0x06
	.zero		1


	//   ....[35]....
        /*08b0*/ 	.word	0x00006270
        /*08b4*/ 	.word	0x000000ff
        /*08b8*/ 	.word	0x00016850
        /*08bc*/ 	.short	0x010a
        /*08be*/ 	.byte	0x06
	.zero		1


	//   ....[36]....
        /*08c0*/ 	.word	0x00007540
        /*08c4*/ 	.word	0x0000001f
        /*08c8*/ 	.word	0x00000000
        /*08cc*/ 	.short	0x0101
        /*08ce*/ 	.byte	0x3f
	.zero		1


	//   ....[37]....
        /*08d0*/ 	.word	0x000076f0
        /*08d4*/ 	.word	0x0000001f
        /*08d8*/ 	.word	0x00000000
        /*08dc*/ 	.short	0x0101
        /*08de*/ 	.byte	0x3f
	.zero		1


	//   ....[38]....
        /*08e0*/ 	.word	0x00007c20
        /*08e4*/ 	.word	0x000000ff
        /*08e8*/ 	.word	0x00016850
        /*08ec*/ 	.short	0x010a
        /*08ee*/ 	.byte	0x05
	.zero		1


	//   ....[39]....
        /*08f0*/ 	.word	0x00007c60
        /*08f4*/ 	.word	0x000000ff
        /*08f8*/ 	.word	0x00016850
        /*08fc*/ 	.short	0x010a
        /*08fe*/ 	.byte	0x05
	.zero		1


	//   ....[40]....
        /*0900*/ 	.word	0x00008190
        /*0904*/ 	.word	0x00000008
        /*0908*/ 	.word	0x00000000
        /*090c*/ 	.short	0x0101
        /*090e*/ 	.byte	0x3f
	.zero		1


	//   ....[41]....
        /*0910*/ 	.word	0x00009070
        /*0914*/ 	.word	0x00000000
        /*0918*/ 	.word	0x00000000
        /*091c*/ 	.short	0x0101
        /*091e*/ 	.byte	0x3f
	.zero		1


	//   ....[42]....
        /*0920*/ 	.word	0x0000b730
        /*0924*/ 	.word	0x00000003
        /*0928*/ 	.word	0x00016840
        /*092c*/ 	.short	0x010a
        /*092e*/ 	.byte	0x3f
	.zero		1


	//   ....[43]....
        /*0930*/ 	.word	0x0000c7e0
        /*0934*/ 	.word	0x00000016
        /*0938*/ 	.word	0x00016800
        /*093c*/ 	.short	0x0107
        /*093e*/ 	.byte	0x3f
	.zero		1


	//   ....[44]....
        /*0940*/ 	.word	0x0000c8e0
        /*0944*/ 	.word	0x00000016
        /*0948*/ 	.word	0x00016800
        /*094c*/ 	.short	0x0101
        /*094e*/ 	.byte	0x3f
	.zero		1


	//   ....[45]....
        /*0950*/ 	.word	0x0000c900
        /*0954*/ 	.word	0x00000016
        /*0958*/ 	.word	0x00016820
        /*095c*/ 	.short	0x010a
        /*095e*/ 	.byte	0x3f
	.zero		1


	//   ....[46]....
        /*0960*/ 	.word	0x0000cc00
        /*0964*/ 	.word	0x00000002
        /*0968*/ 	.word	0x00016840
        /*096c*/ 	.short	0x010a
        /*096e*/ 	.byte	0x3f
	.zero		1


	//   ....[47]....
        /*0970*/ 	.word	0x0000ce80
        /*0974*/ 	.word	0x00000003
        /*0978*/ 	.word	0x00000060
        /*097c*/ 	.short	0x010a
        /*097e*/ 	.byte	0x3f
	.zero		1


	//   ....[48]....
        /*0980*/ 	.word	0x0000d3b0
        /*0984*/ 	.word	0x00000002
        /*0988*/ 	.word	0x00016840
        /*098c*/ 	.short	0x010a
        /*098e*/ 	.byte	0x3f
	.zero		1


	//   ....[49]....
        /*0990*/ 	.word	0x0000d630
        /*0994*/ 	.word	0x0000000a
        /*0998*/ 	.word	0x00000060
        /*099c*/ 	.short	0x010a
        /*099e*/ 	.byte	0x3f
	.zero		1


	//   ....[50]....
        /*09a0*/ 	.word	0x0000dab0
        /*09a4*/ 	.word	0x00000002
        /*09a8*/ 	.word	0x00016840
        /*09ac*/ 	.short	0x010a
        /*09ae*/ 	.byte	0x3f
	.zero		1


	//   ....[51]....
        /*09b0*/ 	.word	0x0000dd40
        /*09b4*/ 	.word	0x00000008
        /*09b8*/ 	.word	0x00000060
        /*09bc*/ 	.short	0x010a
        /*09be*/ 	.byte	0x3f
	.zero		1


	//   ....[52]....
        /*09c0*/ 	.word	0x0000e180
        /*09c4*/ 	.word	0x00000003
        /*09c8*/ 	.word	0x00016860
        /*09cc*/ 	.short	0x010a
        /*09ce*/ 	.byte	0x3f
	.zero		1


	//   ....[53]....
        /*09d0*/ 	.word	0x0000f0d0
        /*09d4*/ 	.word	0x00000009
        /*09d8*/ 	.word	0x00016820
        /*09dc*/ 	.short	0x010a
        /*09de*/ 	.byte	0x3f
	.zero		1


	//   ....[54]....
        /*09e0*/ 	.word	0x0000f270
        /*09e4*/ 	.word	0x00000006
        /*09e8*/ 	.word	0x00000000
        /*09ec*/ 	.short	0x010a
        /*09ee*/ 	.byte	0x3f
	.zero		1


	//   ....[55]....
        /*09f0*/ 	.word	0x0000f2e0
        /*09f4*/ 	.word	0x00000007
        /*09f8*/ 	.word	0x00000000
        /*09fc*/ 	.short	0x010a
        /*09fe*/ 	.byte	0x3f
	.zero		1


	//   ....[56]....
        /*0a00*/ 	.word	0x0000f340
        /*0a04*/ 	.word	0x00000004
        /*0a08*/ 	.word	0x00000000
        /*0a0c*/ 	.short	0x010a
        /*0a0e*/ 	.byte	0x3f
	.zero		1


	//   ....[57]....
        /*0a10*/ 	.word	0x0000f370
        /*0a14*/ 	.word	0x00000005
        /*0a18*/ 	.word	0x00000000
        /*0a1c*/ 	.short	0x010a
        /*0a1e*/ 	.byte	0x3f
	.zero		1


	//   ....[58]....
        /*0a20*/ 	.word	0x0000f3e0
        /*0a24*/ 	.word	0x00000003
        /*0a28*/ 	.word	0x00016800
        /*0a2c*/ 	.short	0x010a
        /*0a2e*/ 	.byte	0x3f
	.zero		1


	//   ....[59]....
        /*0a30*/ 	.word	0x0000f430
        /*0a34*/ 	.word	0x00000002
        /*0a38*/ 	.word	0x00016830
        /*0a3c*/ 	.short	0x010a
        /*0a3e*/ 	.byte	0x3f
	.zero		1


	//   ....[60]....
        /*0a40*/ 	.word	0x0000f490
        /*0a44*/ 	.word	0x00000007
        /*0a48*/ 	.word	0x00016830
        /*0a4c*/ 	.short	0x010a
        /*0a4e*/ 	.byte	0x3f
	.zero		1


	//   ....[61]....
        /*0a50*/ 	.word	0x0000f4f0
        /*0a54*/ 	.word	0x00000007
        /*0a58*/ 	.word	0x00016850
        /*0a5c*/ 	.short	0x010a
        /*0a5e*/ 	.byte	0x3f
	.zero		1


	//   ....[62]....
        /*0a60*/ 	.word	0x0000f550
        /*0a64*/ 	.word	0x00000009
        /*0a68*/ 	.word	0x00016830
        /*0a6c*/ 	.short	0x010a
        /*0a6e*/ 	.byte	0x3f
	.zero		1


	//   ....[63]....
        /*0a70*/ 	.word	0x0000f5b0
        /*0a74*/ 	.word	0x00000009
        /*0a78*/ 	.word	0x00016850
        /*0a7c*/ 	.short	0x010a
        /*0a7e*/ 	.byte	0x3f
	.zero		1


	//   ....[64]....
        /*0a80*/ 	.word	0x0000f610
        /*0a84*/ 	.word	0x00000005
        /*0a88*/ 	.word	0x00016850
        /*0a8c*/ 	.short	0x010a
        /*0a8e*/ 	.byte	0x3f
	.zero		1


	//   ....[65]....
        /*0a90*/ 	.word	0x0000f7b0
        /*0a94*/ 	.word	0x00000003
        /*0a98*/ 	.word	0x00016840
        /*0a9c*/ 	.short	0x010a
        /*0a9e*/ 	.byte	0x3f
	.zero		1


	//   ....[66]....
        /*0aa0*/ 	.word	0x00010750
        /*0aa4*/ 	.word	0x00000016
        /*0aa8*/ 	.word	0x00016820
        /*0aac*/ 	.short	0x010a
        /*0aae*/ 	.byte	0x3f
	.zero		1


	//   ....[67]....
        /*0ab0*/ 	.word	0x000107a0
        /*0ab4*/ 	.word	0x00000002
        /*0ab8*/ 	.word	0x00016840
        /*0abc*/ 	.short	0x010a
        /*0abe*/ 	.byte	0x3f
	.zero		1


	//   ....[68]....
        /*0ac0*/ 	.word	0x000107f0
        /*0ac4*/ 	.word	0x00000003
        /*0ac8*/ 	.word	0x00000060
        /*0acc*/ 	.short	0x010a
        /*0ace*/ 	.byte	0x3f
	.zero		1


	//   ....[69]....
        /*0ad0*/ 	.word	0x00010840
        /*0ad4*/ 	.word	0x00000002
        /*0ad8*/ 	.word	0x00016840
        /*0adc*/ 	.short	0x010a
        /*0ade*/ 	.byte	0x3f
	.zero		1


	//   ....[70]....
        /*0ae0*/ 	.word	0x00010890
        /*0ae4*/ 	.word	0x0000000a
        /*0ae8*/ 	.word	0x00000060
        /*0aec*/ 	.short	0x010a
        /*0aee*/ 	.byte	0x3f
	.zero		1


	//   ....[71]....
        /*0af0*/ 	.word	0x000108e0
        /*0af4*/ 	.word	0x00000002
        /*0af8*/ 	.word	0x00016840
        /*0afc*/ 	.short	0x010a
        /*0afe*/ 	.byte	0x3f
	.zero		1


	//   ....[72]....
        /*0b00*/ 	.word	0x00010930
        /*0b04*/ 	.word	0x00000008
        /*0b08*/ 	.word	0x00000060
        /*0b0c*/ 	.short	0x010a
        /*0b0e*/ 	.byte	0x3f
	.zero		1


	//   ....[73]....
        /*0b10*/ 	.word	0x00010980
        /*0b14*/ 	.word	0x00000003
        /*0b18*/ 	.word	0x00016860
        /*0b1c*/ 	.short	0x010a
        /*0b1e*/ 	.byte	0x3f
	.zero		1


	//   ....[74]....
        /*0b20*/ 	.word	0x00011300
        /*0b24*/ 	.word	0x00000009
        /*0b28*/ 	.word	0x00016820
        /*0b2c*/ 	.short	0x010a
        /*0b2e*/ 	.byte	0x3f
	.zero		1


	//   ....[75]....
        /*0b30*/ 	.word	0x000114a0
        /*0b34*/ 	.word	0x00000006
        /*0b38*/ 	.word	0x00000000
        /*0b3c*/ 	.short	0x010a
        /*0b3e*/ 	.byte	0x3f
	.zero		1


	//   ....[76]....
        /*0b40*/ 	.word	0x000114f0
        /*0b44*/ 	.word	0x00000007
        /*0b48*/ 	.word	0x00000000
        /*0b4c*/ 	.short	0x010a
        /*0b4e*/ 	.byte	0x3f
	.zero		1


	//   ....[77]....
        /*0b50*/ 	.word	0x00011540
        /*0b54*/ 	.word	0x00000004
        /*0b58*/ 	.word	0x00000000
        /*0b5c*/ 	.short	0x010a
        /*0b5e*/ 	.byte	0x3f
	.zero		1


	//----- nvinfo : EIATTR_NUM_MBARRIERS
	.align		4
.L_297:
        /*0b60*/ 	.byte	0x03, 0x38
        /*0b62*/ 	.short	0x0016


	//----- nvinfo : EIATTR_EXIT_INSTR_OFFSETS
	.align		4
        /*0b64*/ 	.byte	0x04, 0x1c
        /*0b66*/ 	.short	(.L_299 - .L_298)


	//   ....[0]....
.L_298:
        /*0b68*/ 	.word	0x00000a80


	//   ....[1]....
        /*0b6c*/ 	.word	0x00009c90


	//   ....[2]....
        /*0b70*/ 	.word	0x0000f3c0


	//----- nvinfo : EIATTR_MAX_THREADS
	.align		4
.L_299:
        /*0b74*/ 	.byte	0x04, 0x05
        /*0b76*/ 	.short	(.L_301 - .L_300)
.L_300:
        /*0b78*/ 	.word	0x00000200
        /*0b7c*/ 	.word	0x00000001
        /*0b80*/ 	.word	0x00000001


	//----- nvinfo : EIATTR_CRS_STACK_SIZE
	.align		4
.L_301:
        /*0b84*/ 	.byte	0x04, 0x1e
        /*0b86*/ 	.short	(.L_303 - .L_302)
.L_302:
        /*0b88*/ 	.word	0x00000000


	//----- nvinfo : EIATTR_CBANK_PARAM_SIZE
	.align		4
.L_303:
        /*0b8c*/ 	.byte	0x03, 0x19
        /*0b8e*/ 	.short	0x0af0


	//----- nvinfo : EIATTR_PARAM_CBANK
	.align		4
        /*0b90*/ 	.byte	0x04, 0x0a
        /*0b92*/ 	.short	(.L_305 - .L_304)
	.align		4
.L_304:
        /*0b94*/ 	.word	index@(.nv.constant0._ZN7cutlass13device_kernelIN5flash11enable_sm90INS1_16FlashAttnFwdSm90INS1_25CollectiveMainloopFwdSm90ILi2EN4cute5tupleIJNS5_1CILi1EEES8_S8_EEENS6_IJNS7_ILi192EEENS7_ILi128EEENS7_ILi64EEEEEELi64ENS_6half_tEfNS_4arch4Sm90ELb1ELb0ELb0ELb1ELb0ELb0ELb0ELb1ELb1ELb1ELb0ELb0EEENS1_21CollectiveEpilogueFwdINS6_IJSA_SC_SB_EEES9_SE_SG_Li384ELb1ELb1ELb0ELb0EEENS1_36VarlenDynamicPersistentTileSchedulerILi192ELi128ELi384ELi128ELb0ELb1ELb1ELb1ELb1ELb1EEEEEEEEEvNT_6ParamsE)
        /*0b98*/ 	.short	0x0210
        /*0b9a*/ 	.short	0x0af0


	//----- nvinfo : EIATTR_SW_WAR
	.align		4
.L_305:
        /*0b9c*/ 	.byte	0x04, 0x36
        /*0b9e*/ 	.short	(.L_307 - .L_306)
.L_306:
        /*0ba0*/ 	.word	0x00000008
.L_307:


//--------------------- .nv.info._ZN7cutlass13device_kernelIN5flash11enable_sm90INS1_16FlashAttnFwdSm90INS1_25CollectiveMainloopFwdSm90ILi2EN4cute5tupleIJNS5_1CILi1EEES8_S8_EEENS6_IJNS7_ILi192EEENS7_ILi128EEENS7_ILi64EEEEEELi64ENS_6half_tEfNS_4arch4Sm90ELb1ELb0ELb0ELb1ELb0ELb1ELb0ELb1ELb1ELb1ELb0ELb0EEENS1_21CollectiveEpilogueFwdINS6_IJSA_SC_SB_EEES9_SE_SG_Li384ELb1ELb1ELb0ELb0EEENS1_36VarlenDynamicPersistentTileSchedulerILi192ELi128ELi384ELi128ELb0ELb1ELb1ELb1ELb1ELb1EEEEEEEEEvNT_6ParamsE --------------------------
	.section	.nv.info._ZN7cutlass13device_kernelIN5flash11enable_sm90INS1_16FlashAttnFwdSm90INS1_25CollectiveMainloopFwdSm90ILi2EN4cute5tupleIJNS5_1CILi1EEES8_S8_EEENS6_IJNS7_ILi192EEENS7_ILi128EEENS7_ILi64EEEEEELi64ENS_6half_tEfNS_4arch4Sm90ELb1ELb0ELb0ELb1ELb0ELb1ELb0ELb1ELb1ELb1ELb0ELb0EEENS1_21CollectiveEpilogueFwdINS6_IJSA_SC_SB_EEES9_SE_SG_Li384ELb1ELb1ELb0ELb0EEENS1_36VarlenDynamicPersistentTileSchedulerILi192ELi128ELi384ELi128ELb0ELb1ELb1ELb1ELb1ELb1EEEEEEEEEvNT_6ParamsE,"",@"SHT_CUDA_INFO"
	.sectionflags	@""
	.align	4


	//----- nvinfo : EIATTR_CUDA_API_VERSION
	.align		4
        /*0000*/ 	.byte	0x04, 0x37
        /*0002*/ 	.short	(.L_309 - .L_308)
.L_308:
        /*0004*/ 	.word	0x00000082


	//----- nvinfo : EIATTR_KPARAM_INFO
	.align		4
.L_309:
        /*0008*/ 	.byte	0x04, 0x17
        /*000a*/ 	.short	(.L_311 - .L_310)
.L_310:
        /*000c*/ 	.word	0x00000000
        /*0010*/ 	.short	0x0000
        /*0012*/ 	.short	0x0070
        /*0014*/ 	.byte	0x00, 0xf0, 0x01, 0x2a


	//----- nvinfo : EIATTR_SPARSE_MMA_MASK
	.align		4
.L_311:
        /*0018*/ 	.byte	0x03, 0x50
        /*001a*/ 	.short	0x0000


	//----- nvinfo : EIATTR_MAXREG_COUNT
	.align		4
        /*001c*/ 	.byte	0x03, 0x1b
        /*001e*/ 	.short	0x0080


	//----- nvinfo : EIATTR_NUM_BARRIERS
	.align		4
        /*0020*/ 	.byte	0x02, 0x4c
        /*0022*/ 	.byte	0x10
	.zero		1


	//----- nvinfo : EIATTR_EXTERNS
	.align		4
        /*0024*/ 	.byte	0x04, 0x0f
        /*0026*/ 	.short	(.L_313 - .L_312)


	//   ....[0]....
	.align		4
.L_312:
        /*0028*/ 	.word	index@(__assertfail)


	//----- nvinfo : EIATTR_ANNOTATIONS
	.align		4
.L_313:
        /*002c*/ 	.byte	0x04, 0x55
        /*002e*/ 	.short	(.L_315 - .L_314)


	//   ....[0]....
.L_314:
        /* <DEDUP_REMOVED lines=68> */


	//----- nvinfo : EIATTR_MERCURY_ISA_VERSION
	.align		4
.L_315:
        /*0458*/ 	.byte	0x03, 0x5f
        /*045a*/ 	.short	0x0101


	//----- nvinfo : EIATTR_UNUSED_LOAD_BYTE_OFFSET
	.align		4
        /*045c*/ 	.byte	0x04, 0x44
        /*045e*/ 	.short	(.L_317 - .L_316)


	//   ....[0]....
.L_316:
        /*0460*/ 	.word	0x00000ad0
        /*0464*/ 	.word	0x0000fff0


	//   ....[1]....
        /*0468*/ 	.word	0x0000fe50
        /*046c*/ 	.word	0x0000fff0


	//----- nvinfo : EIATTR_INT_WARP_WIDE_INSTR_OFFSETS
	.align		4
.L_317:
        /*0470*/ 	.byte	0x04, 0x31
        /*0472*/ 	.short	(.L_319 - .L_318)


	//   ....[0]....
.L_318:
        /*0474*/ 	.word	0x00000180


	//   ....[1]....
        /*0478*/ 	.word	0x00000220


	//   ....[2]....
        /*047c*/ 	.word	0x00000290


	//   ....[3]....
        /*0480*/ 	.word	0x00013960


	//   ....[4]....
        /*0484*/ 	.word	0x000139f0


	//   ....[5]....
        /*0488*/ 	.word	0x00016aa0


	//   ....[6]....
        /*048c*/ 	.word	0x00016b30


	//----- nvinfo : EIATTR_COOP_GROUP_MASK_REGIDS
	.align		4
.L_319:
        /*0490*/ 	.byte	0x04, 0x29
        /*0492*/ 	.short	(.L_321 - .L_320)


	//   ....[0]....
.L_320:
        /*0494*/ 	.word	0xffffffff


	//   ....[1]....
        /*0498*/ 	.word	0xffffffff


	//   ....[2]....
        /*049c*/ 	.word	0xffffffff


	//   ....[3]....
        /*04a0*/ 	.word	0xffffffff


	//   ....[4]....
        /*04a4*/ 	.word	0xffffffff


	//   ....[5]....
        /*04a8*/ 	.word	0xffffffff


	//   ....[6]....
        /*04ac*/ 	.word	0xffffffff


	//   ....[7]....
        /*04b0*/ 	.word	0xffffffff


	//   ....[8]....
        /*04b4*/ 	.word	0xffffffff


	//   ....[9]....
        /*04b8*/ 	.word	0xffffffff


	//   ....[10]....
        /*04bc*/ 	.word	0xffffffff


	//   ....[11]....
        /*04c0*/ 	.word	0xffffffff


	//   ....[12]....
        /*04c4*/ 	.word	0xffffffff


	//   ....[13]....
        /*04c8*/ 	.word	0xffffffff


	//   ....[14]....
        /*04cc*/ 	.word	0xffffffff


	//   ....[15]....
        /*04d0*/ 	.word	0xffffffff


	//   ....[16]....
        /*04d4*/ 	.word	0xffffffff


	//   ....[17]....
        /*04d8*/ 	.word	0xffffffff


	//   ....[18]....
        /*04dc*/ 	.word	0xffffffff


	//   ....[19]....
        /*04e0*/ 	.word	0xffffffff


	//   ....[20]....
        /*04e4*/ 	.word	0xffffffff


	//   ....[21]....
        /*04e8*/ 	.word	0xffffffff


	//   ....[22]....
        /*04ec*/ 	.word	0xffffffff


	//   ....[23]....
        /*04f0*/ 	.word	0xffffffff


	//   ....[24]....
        /*04f4*/ 	.word	0xffffffff


	//   ....[25]....
        /*04f8*/ 	.word	0xffffffff


	//   ....[26]....
        /*04fc*/ 	.word	0xffffffff


	//   ....[27]....
        /*0500*/ 	.word	0xffffffff


	//   ....[28]....
        /*0504*/ 	.word	0xffffffff


	//   ....[29]....
        /*0508*/ 	.word	0xffffffff


	//   ....[30]....
        /*050c*/ 	.word	0xffffffff


	//   ....[31]....
        /*0510*/ 	.word	0xffffffff


	//   ....[32]....
        /*0514*/ 	.word	0xffffffff


	//   ....[33]....
        /*0518*/ 	.word	0xffffffff


	//   ....[34]....
        /*051c*/ 	.word	0xffffffff


	//   ....[35]....
        /*0520*/ 	.word	0xffffffff


	//   ....[36]....
        /*0524*/ 	.word	0xffffffff


	//   ....[37]....
        /*0528*/ 	.word	0xffffffff


	//   ....[38]....
        /*052c*/ 	.word	0xffffffff


	//   ....[39]....
        /*0530*/ 	.word	0xffffffff


	//   ....[40]....
        /*0534*/ 	.word	0xffffffff


	//   ....[41]....
        /*0538*/ 	.word	0xffffffff


	//   ....[42]....
        /*053c*/ 	.word	0xffffffff


	//   ....[43]....
        /*0540*/ 	.word	0xffffffff


	//   ....[44]....
        /*0544*/ 	.word	0xffffffff


	//   ....[45]....
        /*0548*/ 	.word	0xffffffff


	//   ....[46]....
        /*054c*/ 	.word	0xffffffff


	//   ....[47]....
        /*0550*/ 	.word	0xffffffff


	//   ....[48]....
        /*0554*/ 	.word	0xffffffff


	//   ....[49]....
        /*0558*/ 	.word	0xffffffff


	//   ....[50]....
        /*055c*/ 	.word	0xffffffff


	//   ....[51]....
        /*0560*/ 	.word	0xffffffff


	//   ....[52]....
        /*0564*/ 	.word	0xffffffff


	//   ....[53]....
        /*0568*/ 	.word	0xffffffff


	//   ....[54]....
        /*056c*/ 	.word	0xffffffff


	//   ....[55]....
        /*0570*/ 	.word	0xffffffff


	//   ....[56]....
        /*0574*/ 	.word	0xffffffff


	//   ....[57]....
        /*0578*/ 	.word	0xffffffff


	//   ....[58]....
        /*057c*/ 	.word	0xffffffff


	//   ....[59]....
        /*0580*/ 	.word	0xffffffff


	//   ....[60]....
        /*0584*/ 	.word	0xffffffff


	//   ....[61]....
        /*0588*/ 	.word	0xffffffff


	//   ....[62]....
        /*058c*/ 	.word	0xffffffff


	//   ....[63]....
        /*0590*/ 	.word	0xffffffff


	//   ....[64]....
        /*0594*/ 	.word	0xffffffff


	//   ....[65]....
        /*0598*/ 	.word	0xffffffff


	//   ....[66]....
        /*059c*/ 	.word	0xffffffff


	//   ....[67]....
        /*05a0*/ 	.word	0xffffffff


	//   ....[68]....
        /*05a4*/ 	.word	0xffffffff


	//   ....[69]....
        /*05a8*/ 	.word	0xffffffff


	//   ....[70]....
        /*05ac*/ 	.word	0xffffffff


	//   ....[71]....
        /*05b0*/ 	.word	0xffffffff


	//   ....[72]....
        /*05b4*/ 	.word	0xffffffff


	//   ....[73]....
        /*05b8*/ 	.word	0xffffffff


	//   ....[74]....
        /*05bc*/ 	.word	0xffffffff


	//   ....[75]....
        /*05c0*/ 	.word	0xffffffff


	//   ....[76]....
        /*05c4*/ 	.word	0xffffffff


	//   ....[77]....
        /*05c8*/ 	.word	0xffffffff


	//   ....[78]....
        /*05cc*/ 	.word	0xffffffff


	//   ....[79]....
        /*05d0*/ 	.word	0xffffffff


	//   ....[80]....
        /*05d4*/ 	.word	0xffffffff


	//   ....[81]....
        /*05d8*/ 	.word	0xffffffff


	//   ....[82]....
        /*05dc*/ 	.word	0xffffffff


	//   ....[83]....
        /*05e0*/ 	.word	0xffffffff


	//   ....[84]....
        /*05e4*/ 	.word	0xffffffff


	//   ....[85]....
        /*05e8*/ 	.word	0xffffffff


	//   ....[86]....
        /*05ec*/ 	.word	0xffffffff


	//   ....[87]....
        /*05f0*/ 	.word	0xffffffff


	//   ....[88]....
        /*05f4*/ 	.word	0xffffffff


	//   ....[89]....
        /*05f8*/ 	.word	0xffffffff


	//   ....[90]....
        /*05fc*/ 	.word	0xffffffff


	//   ....[91]....
        /*0600*/ 	.word	0xffffffff


	//   ....[92]....
        /*0604*/ 	.word	0xffffffff


	//   ....[93]....
        /*0608*/ 	.word	0xffffffff


	//   ....[94]....
        /*060c*/ 	.word	0xffffffff


	//   ....[95]....
        /*0610*/ 	.word	0xffffffff


	//   ....[96]....
        /*0614*/ 	.word	0xffffffff


	//   ....[97]....
        /*0618*/ 	.word	0xffffffff


	//   ....[98]....
        /*061c*/ 	.word	0xffffffff


	//   ....[99]....
        /*0620*/ 	.word	0xffffffff


	//   ....[100]....
        /*0624*/ 	.word	0xffffffff


	//   ....[101]....
        /*0628*/ 	.word	0xffffffff


	//   ....[102]....
        /*062c*/ 	.word	0xffffffff


	//   ....[103]....
        /*0630*/ 	.word	0xffffffff


	//   ....[104]....
        /*0634*/ 	.word	0xffffffff


	//   ....[105]....
        /*0638*/ 	.word	0xffffffff


	//   ....[106]....
        /*063c*/ 	.word	0xffffffff


	//   ....[107]....
        /*0640*/ 	.word	0xffffffff


	//   ....[108]....
        /*0644*/ 	.word	0xffffffff


	//   ....[109]....
        /*0648*/ 	.word	0xffffffff


	//   ....[110]....
        /*064c*/ 	.word	0xffffffff


	//   ....[111]....
        /*0650*/ 	.word	0xffffffff


	//   ....[112]....
        /*0654*/ 	.word	0xffffffff


	//   ....[113]....
        /*0658*/ 	.word	0xffffffff


	//   ....[114]....
        /*065c*/ 	.word	0xffffffff


	//   ....[115]....
        /*0660*/ 	.word	0xffffffff


	//   ....[116]....
        /*0664*/ 	.word	0xffffffff


	//   ....[117]....
        /*0668*/ 	.word	0xffffffff


	//   ....[118]....
        /*066c*/ 	.word	0xffffffff


	//   ....[119]....
        /*0670*/ 	.word	0xffffffff


	//   ....[120]....
        /*0674*/ 	.word	0xffffffff


	//   ....[121]....
        /*0678*/ 	.word	0xffffffff


	//   ....[122]....
        /*067c*/ 	.word	0xffffffff


	//   ....[123]....
        /*0680*/ 	.word	0xffffffff


	//   ....[124]....
        /*0684*/ 	.word	0x0500000f


	//   ....[125]....
        /*0688*/ 	.word	0x0500000f


	//   ....[126]....
        /*068c*/ 	.word	0x0500000f


	//   ....[127]....
        /*0690*/ 	.word	0x0500000f


	//   ....[128]....
        /*0694*/ 	.word	0x0500000f


	//   ....[129]....
        /*0698*/ 	.word	0x0500000f


	//   ....[130]....
        /*069c*/ 	.word	0x0500000f


	//   ....[131]....
        /*06a0*/ 	.word	0x0500000f


	//   ....[132]....
        /*06a4*/ 	.word	0x0500000f


	//   ....[133]....
        /*06a8*/ 	.word	0x0500000f


	//   ....[134]....
        /*06ac*/ 	.word	0x0500000f


	//   ....[135]....
        /*06b0*/ 	.word	0x0500000f


	//   ....[136]....
        /*06b4*/ 	.word	0x0500000f


	//   ....[137]....
        /*06b8*/ 	.word	0x0500000f


	//   ....[138]....
        /*06bc*/ 	.word	0x0500000f


	//   ....[139]....
        /*06c0*/ 	.word	0x0500000f


	//   ....[140]....
        /*06c4*/ 	.word	0x0500000f


	//   ....[141]....
        /*06c8*/ 	.word	0x0500000f


	//   ....[142]....
        /*06cc*/ 	.word	0x0500000f


	//   ....[143]....
        /*06d0*/ 	.word	0x0500000f


	//   ....[144]....
        /*06d4*/ 	.word	0x0500000f


	//   ....[145]....
        /*06d8*/ 	.word	0x0500000f


	//   ....[146]....
        /*06dc*/ 	.word	0x0500000f


	//   ....[147]....
        /*06e0*/ 	.word	0x0500000f


	//   ....[148]....
        /*06e4*/ 	.word	0x0500000f


	//   ....[149]....
        /*06e8*/ 	.word	0x0500000f


	//   ....[150]....
        /*06ec*/ 	.word	0x0500000f


	//   ....[151]....
        /*06f0*/ 	.word	0x0500000f


	//   ....[152]....
        /*06f4*/ 	.word	0x0500000f


	//   ....[153]....
        /*06f8*/ 	.word	0x0500000f


	//   ....[154]....
        /*06fc*/ 	.word	0x0500000f


	//   ....[155]....
        /*0700*/ 	.word	0x0500000f


	//   ....[156]....
        /*0704*/ 	.word	0x0500000f


	//   ....[157]....
        /*0708*/ 	.word	0x0500000f


	//   ....[158]....
        /*070c*/ 	.word	0x0500000f


	//   ....[159]....
        /*0710*/ 	.word	0x0500000f


	//   ....[160]....
        /*0714*/ 	.word	0x0500000f


	//   ....[161]....
        /*0718*/ 	.word	0x0500000f


	//   ....[162]....
        /*071c*/ 	.word	0x0500000f


	//   ....[163]....
        /*0720*/ 	.word	0x0500000f


	//   ....[164]....
        /*0724*/ 	.word	0x0500000f


	//   ....[165]....
        /*0728*/ 	.word	0x0500000f


	//   ....[166]....
        /*072c*/ 	.word	0x0500000f


	//   ....[167]....
        /*0730*/ 	.word	0x0500000f


	//   ....[168]....
        /*0734*/ 	.word	0x0500000f


	//   ....[169]....
        /*0738*/ 	.word	0x0500000f


	//   ....[170]....
        /*073c*/ 	.word	0x0500000f


	//   ....[171]....
        /*0740*/ 	.word	0x0500000f


	//   ....[172]....
        /*0744*/ 	.word	0x0500000f


	//   ....[173]....
        /*0748*/ 	.word	0x0500000f


	//   ....[174]....
        /*074c*/ 	.word	0x0500000f


	//   ....[175]....
        /*0750*/ 	.word	0x0500000f


	//   ....[176]....
        /*0754*/ 	.word	0x0500000f


	//   ....[177]....
        /*0758*/ 	.word	0x0500000f


	//   ....[178]....
        /*075c*/ 	.word	0x0500000f


	//   ....[179]....
        /*0760*/ 	.word	0x0500000f


	//   ....[180]....
        /*0764*/ 	.word	0x0500000f


	//   ....[181]....
        /*0768*/ 	.word	0x0500000f


	//   ....[182]....
        /*076c*/ 	.word	0x0500000f


	//   ....[183]....
        /*0770*/ 	.word	0x0500000f


	//   ....[184]....
        /*0774*/ 	.word	0x0500000f


	//   ....[185]....
        /*0778*/ 	.word	0x0500000f


	//   ....[186]....
        /*077c*/ 	.word	0x0500000f


	//   ....[187]....
        /*0780*/ 	.word	0x0500000f


	//   ....[188]....
        /*0784*/ 	.word	0x0500000f


	//   ....[189]....
        /*0788*/ 	.word	0x0500000f


	//   ....[190]....
        /*078c*/ 	.word	0x0500000f


	//   ....[191]....
        /*0790*/ 	.word	0x0500000f


	//   ....[192]....
        /*0794*/ 	.word	0x0500000f


	//----- nvinfo : EIATTR_COOP_GROUP_INSTR_OFFSETS
	.align		4
.L_321:
        /*0798*/ 	.byte	0x04, 0x28
        /*079a*/ 	.short	(.L_323 - .L_322)


	//   ....[0]....
.L_322:
        /*079c*/ 	.word	0x00000060


	//   ....[1]....
        /*07a0*/ 	.word	0x00000190


	//   ....[2]....
        /*07a4*/ 	.word	0x00000240


	//   ....[3]....
        /*07a8*/ 	.word	0x00000400


	//   ....[4]....
        /*07ac*/ 	.word	0x00000560


	//   ....[5]....
        /*07b0*/ 	.word	0x00000680


	//   ....[6]....
        /*07b4*/ 	.word	0x000007e0


	//   ....[7]....
        /*07b8*/ 	.word	0x00005880


	//   ....[8]....
        /*07bc*/ 	.word	0x00006020


	//   ....[9]....
        /*07c0*/ 	.word	0x00006030


	//   ....[10]....
        /*07c4*/ 	.word	0x00006040


	//   ....[11]....
        /*07c8*/ 	.word	0x00006050


	//   ....[12]....
        /*07cc*/ 	.word	0x00006390


	//   ....[13]....
        /*07d0*/ 	.word	0x000063a0


	//   ....[14]....
        /*07d4*/ 	.word	0x000063b0


	//   ....[15]....
        /*07d8*/ 	.word	0x000063c0


	//   ....[16]....
        /*07dc*/ 	.word	0x000076a0


	//   ....[17]....
        /*07e0*/ 	.word	0x000076b0


	//   ....[18]....
        /*07e4*/ 	.word	0x000076c0


	//   ....[19]....
        /*07e8*/ 	.word	0x000076d0


	//   ....[20]....
        /*07ec*/ 	.word	0x000077d0


	//   ....[21]....
        /*07f0*/ 	.word	0x000077f0


	//   ....[22]....
        /*07f4*/ 	.word	0x00007880


	//   ....[23]....
        /*07f8*/ 	.word	0x000078b0


	//   ....[24]....
        /*07fc*/ 	.word	0x00008e80


	//   ....[25]....
        /*0800*/ 	.word	0x00009560


	//   ....[26]....
        /*0804*/ 	.word	0x00009570


	//   ....[27]....
        /*0808*/ 	.word	0x00009590


	//   ....[28]....
        /*080c*/ 	.word	0x00009e70


	//   ....[29]....
        /*0810*/ 	.word	0x00009e90


	//   ....[30]....
        /*0814*/ 	.word	0x0000b410


	//   ....[31]....
        /*0818*/ 	.word	0x0000bab0


	//   ....[32]....
        /*081c*/ 	.word	0x0000bae0


	//   ....[33]....
        /*0820*/ 	.word	0x0000bb00


	//   ....[34]....
        /*0824*/ 	.word	0x0000c500


	//   ....[35]....
        /*0828*/ 	.word	0x0000c570


	//   ....[36]....
        /*082c*/ 	.word	0x0000ddf0


	//   ....[37]....
        /*0830*/ 	.word	0x0000de10


	//   ....[38]....
        /*0834*/ 	.word	0x0000e4c0


	//   ....[39]....
        /*0838*/ 	.word	0x0000e580


	//   ....[40]....
        /*083c*/ 	.word	0x0000f5f0


	//   ....[41]....
        /*0840*/ 	.word	0x0000f930


	//   ....[42]....
        /*0844*/ 	.word	0x0000f9c0


	//   ....[43]....
        /*0848*/ 	.word	0x0000f9d0


	//   ....[44]....
        /*084c*/ 	.word	0x00010640


	//   ....[45]....
        /*0850*/ 	.word	0x00010680


	//   ....[46]....
        /*0854*/ 	.word	0x000106b0


	//   ....[47]....
        /*0858*/ 	.word	0x000106e0


	//   ....[48]....
        /*085c*/ 	.word	0x00010b40


	//   ....[49]....
        /*0860*/ 	.word	0x00010b80


	//   ....[50]....
        /*0864*/ 	.word	0x00010ba0


	//   ....[51]....
        /*0868*/ 	.word	0x00010bd0


	//   ....[52]....
        /*086c*/ 	.word	0x00010bf0


	//   ....[53]....
        /*0870*/ 	.word	0x00010c10


	//   ....[54]....
        /*0874*/ 	.word	0x00010c40


	//   ....[55]....
        /*0878*/ 	.word	0x00010c70


	//   ....[56]....
        /*087c*/ 	.word	0x00011470


	//   ....[57]....
        /*0880*/ 	.word	0x000114a0


	//   ....[58]....
        /*0884*/ 	.word	0x000114c0


	//   ....[59]....
        /*0888*/ 	.word	0x000114f0


	//   ....[60]....
        /*088c*/ 	.word	0x00011520


	//   ....[61]....
        /*0890*/ 	.word	0x00011530


	//   ....[62]....
        /*0894*/ 	.word	0x00011560


	//   ....[63]....
        /*0898*/ 	.word	0x000115d0


	//   ....[64]....
        /*089c*/ 	.word	0x000116f0


	//   ....[65]....
        /*08a0*/ 	.word	0x000118e0


	//   ....[66]....
        /*08a4*/ 	.word	0x00011910


	//   ....[67]....
        /*08a8*/ 	.word	0x00011940


	//   ....[68]....
        /*08ac*/ 	.word	0x00011970


	//   ....[69]....
        /*08b0*/ 	.word	0x000119a0


	//   ....[70]....
        /*08b4*/ 	.word	0x000119d0


	//   ....[71]....
        /*08b8*/ 	.word	0x00011b40


	//   ....[72]....
        /*08bc*/ 	.word	0x00011b70


	//   ....[73]....
        /*08c0*/ 	.word	0x00011ba0


	//   ....[74]....
        /*08c4*/ 	.word	0x00011bd0


	//   ....[75]....
        /*08c8*/ 	.word	0x00011c00


	//   ....[76]....
        /*08cc*/ 	.word	0x00011c30


	//   ....[77]....
        /*08d0*/ 	.word	0x00011ce0


	//   ....[78]....
        /*08d4*/ 	.word	0x00011d40


	//   ....[79]....
        /*08d8*/ 	.word	0x00011de0


	//   ....[80]....
        /*08dc*/ 	.word	0x00012b70


	//   ....[81]....
        /*08e0*/ 	.word	0x00013f00


	//   ....[82]....
        /*08e4*/ 	.word	0x00014af0


	//   ....[83]....
        /*08e8*/ 	.word	0x00014b00


	//   ....[84]....
        /*08ec*/ 	.word	0x00014b10


	//   ....[85]....
        /*08f0*/ 	.word	0x00014b30


	//   ....[86]....
        /*08f4*/ 	.word	0x00014bc0


	//   ....[87]....
        /*08f8*/ 	.word	0x00014be0


	//   ....[88]....
        /*08fc*/ 	.word	0x00014c60


	//   ....[89]....
        /*0900*/ 	.word	0x00014c80


	//   ....[90]....
        /*0904*/ 	.word	0x00014d00


	//   ....[91]....
        /*0908*/ 	.word	0x00014d20


	//   ....[92]....
        /*090c*/ 	.word	0x00014da0


	//   ....[93]....
        /*0910*/ 	.word	0x00014dc0


	//   ....[94]....
        /*0914*/ 	.word	0x00014e40


	//   ....[95]....
        /*0918*/ 	.word	0x00014e60


	//   ....[96]....
        /*091c*/ 	.word	0x00014ee0


	//   ....[97]....
        /*0920*/ 	.word	0x00014f00


	//   ....[98]....
        /*0924*/ 	.word	0x00014f10


	//   ....[99]....
        /*0928*/ 	.word	0x00014f80


	//   ....[100]....
        /*092c*/ 	.word	0x00014fd0


	//   ....[101]....
        /*0930*/ 	.word	0x00015080


	//   ....[102]....
        /*0934*/ 	.word	0x00015090


	//   ....[103]....
        /*0938*/ 	.word	0x00015100


	//   ....[104]....
        /*093c*/ 	.word	0x00015110


	//   ....[105]....
        /*0940*/ 	.word	0x00015150


	//   ....[106]....
        /*0944*/ 	.word	0x00017000


	//   ....[107]....
        /*0948*/ 	.word	0x00017050


	//   ....[108]....
        /*094c*/ 	.word	0x00017080


	//   ....[109]....
        /*0950*/ 	.word	0x000170b0


	//   ....[110]....
        /*0954*/ 	.word	0x000170c0


	//   ....[111]....
        /*0958*/ 	.word	0x000170f0


	//   ....[112]....
        /*095c*/ 	.word	0x00017120


	//   ....[113]....
        /*0960*/ 	.word	0x00017150


	//   ....[114]....
        /*0964*/ 	.word	0x000172d0


	//   ....[115]....
        /*0968*/ 	.word	0x00017300


	//   ....[116]....
        /*096c*/ 	.word	0x00017330


	//   ....[117]....
        /*0970*/ 	.word	0x00017360


	//   ....[118]....
        /*0974*/ 	.word	0x00017390


	//   ....[119]....
        /*0978*/ 	.word	0x000173c0


	//   ....[120]....
        /*097c*/ 	.word	0x00017480


	//   ....[121]....
        /*0980*/ 	.word	0x000174a0


	//   ....[122]....
        /*0984*/ 	.word	0x00017510


	//   ....[123]....
        /*0988*/ 	.word	0x00017bb0


	//   ....[124]....
        /*098c*/ 	.word	0x00018010


	//   ....[125]....
        /*0990*/ 	.word	0x000180c0


	//   ....[126]....
        /*0994*/ 	.word	0x00018150


	//   ....[127]....
        /*0998*/ 	.word	0x000181a0


	//   ....[128]....
        /*099c*/ 	.word	0x000181f0


	//   ....[129]....
        /*09a0*/ 	.word	0x00018280


	//   ....[130]....
        /*09a4*/ 	.word	0x00018310


	//   ....[131]....
        /*09a8*/ 	.word	0x00018360


	//   ....[132]....
        /*09ac*/ 	.word	0x000183b0


	//   ....[133]....
        /*09b0*/ 	.word	0x000184a0


	//   ....[134]....
        /*09b4*/ 	.word	0x00018550


	//   ....[135]....
        /*09b8*/ 	.word	0x000185a0


	//   ....[136]....
        /*09bc*/ 	.word	0x000185f0


	//   ....[137]....
        /*09c0*/ 	.word	0x00018790


	//   ....[138]....
        /*09c4*/ 	.word	0x000188f0


	//   ....[139]....
        /*09c8*/ 	.word	0x00018960


	//   ....[140]....
        /*09cc*/ 	.word	0x000189b0


	//   ....[141]....
        /*09d0*/ 	.word	0x00018c80


	//   ....[142]....
        /*09d4*/ 	.word	0x00018d20


	//   ....[143]....
        /*09d8*/ 	.word	0x00018d80


	//   ....[144]....
        /*09dc*/ 	.word	0x00018df0


	//   ....[145]....
        /*09e0*/ 	.word	0x00018e50


	//   ....[146]....
        /*09e4*/ 	.word	0x00018ec0


	//   ....[147]....
        /*09e8*/ 	.word	0x00018f90


	//   ....[148]....
        /*09ec*/ 	.word	0x00018fe0


	//   ....[149]....
        /*09f0*/ 	.word	0x000190a0


	//   ....[150]....
        /*09f4*/ 	.word	0x00019380


	//   ....[151]....
        /*09f8*/ 	.word	0x00019530


	//   ....[152]....
        /*09fc*/ 	.word	0x00019580


	//   ....[153]....
        /*0a00*/ 	.word	0x000195e0


	//   ....[154]....
        /*0a04*/ 	.word	0x000196d0


	//   ....[155]....
        /*0a08*/ 	.word	0x00019730


	//   ....[156]....
        /*0a0c*/ 	.word	0x00019830


	//   ....[157]....
        /*0a10*/ 	.word	0x00019890


	//   ....[158]....
        /*0a14*/ 	.word	0x00019990


	//   ....[159]....
        /*0a18*/ 	.word	0x000199f0


	//   ....[160]....
        /*0a1c*/ 	.word	0x00019af0


	//   ....[161]....
        /*0a20*/ 	.word	0x00019b50


	//   ....[162]....
        /*0a24*/ 	.word	0x00019c50


	//   ....[163]....
        /*0a28*/ 	.word	0x00019cb0


	//   ....[164]....
        /*0a2c*/ 	.word	0x00019db0


	//   ....[165]....
        /*0a30*/ 	.word	0x00019e10


	//   ....[166]....
        /*0a34*/ 	.word	0x00019ec0


	//   ....[167]....
        /*0a38*/ 	.word	0x00019f90


	//   ....[168]....
        /*0a3c*/ 	.word	0x0001a060


	//   ....[169]....
        /*0a40*/ 	.word	0x0001a0c0


	//   ....[170]....
        /*0a44*/ 	.word	0x0001a1a0


	//   ....[171]....
        /*0a48*/ 	.word	0x0001a200


	//   ....[172]....
        /*0a4c*/ 	.word	0x0001a2d0


	//   ....[173]....
        /*0a50*/ 	.word	0x0001a330


	//   ....[174]....
        /*0a54*/ 	.word	0x0001a3f0


	//   ....[175]....
        /*0a58*/ 	.word	0x0001a700


	//   ....[176]....
        /*0a5c*/ 	.word	0x0001a7a0


	//   ....[177]....
        /*0a60*/ 	.word	0x0001a8c0


	//   ....[178]....
        /*0a64*/ 	.word	0x0001a930


	//   ....[179]....
        /*0a68*/ 	.word	0x0001a9a0


	//   ....[180]....
        /*0a6c*/ 	.word	0x0001aa10


	//   ....[181]....
        /*0a70*/ 	.word	0x0001aa80


	//   ....[182]....
        /*0a74*/ 	.word	0x0001ab00


	//   ....[183]....
        /*0a78*/ 	.word	0x0001ab90


	//   ....[184]....
        /*0a7c*/ 	.word	0x0001ac20


	//   ....[185]....
        /*0a80*/ 	.word	0x0001ac90


	//   ....[186]....
        /*0a84*/ 	.word	0x0001ad00


	//   ....[187]....
        /*0a88*/ 	.word	0x0001ad70


	//   ....[188]....
        /*0a8c*/ 	.word	0x0001adf0


	//   ....[189]....
        /*0a90*/ 	.word	0x0001ae60


	//   ....[190]....
        /*0a94*/ 	.word	0x0001af00


	//   ....[191]....
        /*0a98*/ 	.word	0x0001af90


	//   ....[192]....
        /*0a9c*/ 	.word	0x0001b0b0


	//----- nvinfo : EIATTR_REG_RECONFIG
	.align		4
.L_323:
        /*0aa0*/ 	.byte	0x01, 0x54
	.zero		2


	//----- nvinfo : EIATTR_SYSCALL_OFFSETS
	.align		4
        /*0aa4*/ 	.byte	0x04, 0x46
        /*0aa6*/ 	.short	(.L_325 - .L_324)


	//   ....[0]....
.L_324:
        /*0aa8*/ 	.word	0x000018a0


	//   ....[1]....
        /*0aac*/ 	.word	0x000019f0


	//   ....[2]....
        /*0ab0*/ 	.word	0x00005a30


	//   ....[3]....
        /*0ab4*/ 	.word	0x00005d50


	//   ....[4]....
        /*0ab8*/ 	.word	0x00013b50


	//   ....[5]....
        /*0abc*/ 	.word	0x00013ca0


	//   ....[6]....
        /*0ac0*/ 	.word	0x00013da0


	//   ....[7]....
        /*0ac4*/ 	.word	0x000145e0


	//----- nvinfo : EIATTR_MBARRIER_INSTR_OFFSETS
	.align		4
.L_325:
        /*0ac8*/ 	.byte	0x04, 0x39
        /*0aca*/ 	.short	(.L_327 - .L_326)


	//   ....[0]....
.L_326:
        /*0acc*/ 	.word	0x000002b0
        /*0ad0*/ 	.word	0x000000ff
        /*0ad4*/ 	.word	0x00016800
        /*0ad8*/ 	.short	0x0100
        /*0ada*/ 	.byte	0x08
	.zero		1


	//   ....[1]....
        /*0adc*/ 	.word	0x000002c0
        /*0ae0*/ 	.word	0x000000ff
        /*0ae4*/ 	.word	0x00016820
        /*0ae8*/ 	.short	0x0100
        /*0aea*/ 	.byte	0x08
	.zero		1


	//   ....[2]....
        /*0aec*/ 	.word	0x000003b0
        /*0af0*/ 	.word	0x000000ff
        /*0af4*/ 	.word	0x00016830
        /*0af8*/ 	.short	0x0100
        /*0afa*/ 	.byte	0x08
	.zero		1


	//   ....[3]....
        /*0afc*/ 	.word	0x000003c0
        /*0b00*/ 	.word	0x000000ff
        /*0b04*/ 	.word	0x00016840
        /*0b08*/ 	.short	0x0100
        /*0b0a*/ 	.byte	0x08
	.zero		1


	//   ....[4]....
        /*0b0c*/ 	.word	0x000003d0
        /*0b10*/ 	.word	0x000000ff
        /*0b14*/ 	.word	0x00016838
        /*0b18*/ 	.short	0x0100
        /*0b1a*/ 	.byte	0x08
	.zero		1


	//   ....[5]....
        /*0b1c*/ 	.word	0x000003e0
        /*0b20*/ 	.word	0x000000ff
        /*0b24*/ 	.word	0x00016848
        /*0b28*/ 	.short	0x0100
        /*0b2a*/ 	.byte	0x08
	.zero		1


	//   ....[6]....
        /*0b2c*/ 	.word	0x00000510
        /*0b30*/ 	.word	0x000000ff
        /*0b34*/ 	.word	0x00016850
        /*0b38*/ 	.short	0x0100
        /*0b3a*/ 	.byte	0x08
	.zero		1


	//   ....[7]....
        /*0b3c*/ 	.word	0x00000520
        /*0b40*/ 	.word	0x000000ff
        /*0b44*/ 	.word	0x00016860
        /*0b48*/ 	.short	0x0100
        /*0b4a*/ 	.byte	0x08
	.zero		1


	//   ....[8]....
        /*0b4c*/ 	.word	0x00000530
        /*0b50*/ 	.word	0x000000ff
        /*0b54*/ 	.word	0x00016858
        /*0b58*/ 	.short	0x0100
        /*0b5a*/ 	.byte	0x08
	.zero		1


	//   ....[9]....
        /*0b5c*/ 	.word	0x00000540
        /*0b60*/ 	.word	0x000000ff
        /*0b64*/ 	.word	0x00016868
        /*0b68*/ 	.short	0x0100
        /*0b6a*/ 	.byte	0x08
	.zero		1


	//   ....[10]....
        /*0b6c*/ 	.word	0x00000630
        /*0b70*/ 	.word	0x000000ff
        /*0b74*/ 	.word	0x00016870
        /*0b78*/ 	.short	0x0100
        /*0b7a*/ 	.byte	0x06
	.zero		1


	//   ....[11]....
        /*0b7c*/ 	.word	0x00000640
        /*0b80*/ 	.word	0x000000ff
        /*0b84*/ 	.word	0x00016880
        /*0b88*/ 	.short	0x0100
        /*0b8a*/ 	.byte	0x06
	.zero		1


	//   ....[12]....
        /*0b8c*/ 	.word	0x00000650
        /*0b90*/ 	.word	0x000000ff
        /*0b94*/ 	.word	0x00016878
        /*0b98*/ 	.short	0x0100
        /*0b9a*/ 	.byte	0x06
	.zero		1


	//   ....[13]....
        /*0b9c*/ 	.word	0x00000660
        /*0ba0*/ 	.word	0x000000ff
        /*0ba4*/ 	.word	0x00016888
        /*0ba8*/ 	.short	0x0100
        /*0baa*/ 	.byte	0x06
	.zero		1


	//   ....[14]....
        /*0bac*/ 	.word	0x00000790
        /*0bb0*/ 	.word	0x000000ff
        /*0bb4*/ 	.word	0x00016890
        /*0bb8*/ 	.short	0x0100
        /*0bba*/ 	.byte	0x08
	.zero		1


	//   ....[15]....
        /*0bbc*/ 	.word	0x000007a0
        /*0bc0*/ 	.word	0x000000ff
        /*0bc4*/ 	.word	0x000168a0
        /*0bc8*/ 	.short	0x0100
        /*0bca*/ 	.byte	0x08
	.zero		1


	//   ....[16]....
        /*0bcc*/ 	.word	0x000007b0
        /*0bd0*/ 	.word	0x000000ff
        /*0bd4*/ 	.word	0x00016898
        /*0bd8*/ 	.short	0x0100
        /*0bda*/ 	.byte	0x08
	.zero		1


	//   ....[17]....
        /*0bdc*/ 	.word	0x000007c0
        /*0be0*/ 	.word	0x000000ff
        /*0be4*/ 	.word	0x000168a8
        /*0be8*/ 	.short	0x0100
        /*0bea*/ 	.byte	0x08
	.zero		1


	//   ....[18]....
        /*0bec*/ 	.word	0x000008f0
        /*0bf0*/ 	.word	0x000000ff
        /*0bf4*/ 	.word	0x000168b0
        /*0bf8*/ 	.short	0x0100
        /*0bfa*/ 	.byte	0x08
	.zero		1


	//   ....[19]....
        /*0bfc*/ 	.word	0x00000900
        /*0c00*/ 	.word	0x000000ff
        /*0c04*/ 	.word	0x000168c0
        /*0c08*/ 	.short	0x0100
        /*0c0a*/ 	.byte	0x08
	.zero		1


	//   ....[20]....
        /*0c0c*/ 	.word	0x00000910
        /*0c10*/ 	.word	0x000000ff
        /*0c14*/ 	.word	0x000168b8
        /*0c18*/ 	.short	0x0100
        /*0c1a*/ 	.byte	0x08
	.zero		1


	//   ....[21]....
        /*0c1c*/ 	.word	0x00000920
        /*0c20*/ 	.word	0x000000ff
        /*0c24*/ 	.word	0x000168c8
        /*0c28*/ 	.short	0x0100
        /*0c2a*/ 	.byte	0x08
	.zero		1


	//   ....[22]....
        /*0c2c*/ 	.word	0x00002bb0
        /*0c30*/ 	.word	0x0000004e
        /*0c34*/ 	.word	0x00016890
        /*0c38*/ 	.short	0x010a
        /*0c3a*/ 	.byte	0x3f
	.zero		1


	//   ....[23]....
        /*0c3c*/ 	.word	0x00003db0
        /*0c40*/ 	.word	0x0000004e
        /*0c44*/ 	.word	0x00016890
        /*0c48*/ 	.short	0x010a
        /*0c4a*/ 	.byte	0x3f
	.zero		1


	//   ....[24]....
        /*0c4c*/ 	.word	0x00004ec0
        /*0c50*/ 	.word	0x0000004e
        /*0c54*/ 	.word	0x00016890
        /*0c58*/ 	.short	0x010a
        /*0c5a*/ 	.byte	0x3f
	.zero		1


	//   ....[25]....
        /*0c5c*/ 	.word	0x000050e0
        /*0c60*/ 	.word	0x0000000c
        /*0c64*/ 	.word	0x00000000
        /*0c68*/ 	.short	0x0101
        /*0c6a*/ 	.byte	0x3f
	.zero		1


	//   ....[26]....
        /*0c6c*/ 	.word	0x00005120
        /*0c70*/ 	.word	0x0000004e
        /*0c74*/ 	.word	0x000168b0
        /*0c78*/ 	.short	0x010a
        /*0c7a*/ 	.byte	0x3f
	.zero		1


	//   ....[27]....
        /*0c7c*/ 	.word	0x00005500
        /*0c80*/ 	.word	0x0000004e
        /*0c84*/ 	.word	0x00000000
        /*0c88*/ 	.short	0x0101
        /*0c8a*/ 	.byte	0x3f
	.zero		1


	//   ....[28]....
        /*0c8c*/ 	.word	0x00005ad0
        /*0c90*/ 	.word	0x00000002
        /*0c94*/ 	.word	0x00016800
        /*0c98*/ 	.short	0x010a
        /*0c9a*/ 	.byte	0x3f
	.zero		1


	//   ....[29]....
        /*0c9c*/ 	.word	0x00005b20
        /*0ca0*/ 	.word	0x00000002
        /*0ca4*/ 	.word	0x00016800
        /*0ca8*/ 	.short	0x010a
        /*0caa*/ 	.byte	0x3f
	.zero		1


	//   ....[30]....
        /*0cac*/ 	.word	0x00006630
        /*0cb0*/ 	.word	0x00000002
        /*0cb4*/ 	.word	0x00016800
        /*0cb8*/ 	.short	0x010a
        /*0cba*/ 	.byte	0x3f
	.zero		1


	//   ....[31]....
        /*0cbc*/ 	.word	0x00007b20
        /*0cc0*/ 	.word	0x00000002
        /*0cc4*/ 	.word	0x00016800
        /*0cc8*/ 	.short	0x010a
        /*0cca*/ 	.byte	0x3f
	.zero		1


	//   ....[32]....
        /*0ccc*/ 	.word	0x00008a10
        /*0cd0*/ 	.word	0x00000004
        /*0cd4*/ 	.word	0x00016830
        /*0cd8*/ 	.short	0x010a
        /*0cda*/ 	.byte	0x3f
	.zero		1


	//   ....[33]....
        /*0cdc*/ 	.word	0x00008a80
        /*0ce0*/ 	.word	0x00000004
        /*0ce4*/ 	.word	0x00016830
        /*0ce8*/ 	.short	0x010a
        /*0cea*/ 	.byte	0x3f
	.zero		1


	//   ....[34]....
        /*0cec*/ 	.word	0x0000a150
        /*0cf0*/ 	.word	0x00000004
        /*0cf4*/ 	.word	0x00000000
        /*0cf8*/ 	.short	0x0101
        /*0cfa*/ 	.byte	0x3f
	.zero		1


	//   ....[35]....
        /*0cfc*/ 	.word	0x0000ad60
        /*0d00*/ 	.word	0x00000000
        /*0d04*/ 	.word	0x00016830
        /*0d08*/ 	.short	0x010a
        /*0d0a*/ 	.byte	0x3f
	.zero		1


	//   ....[36]....
        /*0d0c*/ 	.word	0x0000adb0
        /*0d10*/ 	.word	0x00000000
        /*0d14*/ 	.word	0x00016830
        /*0d18*/ 	.short	0x010a
        /*0d1a*/ 	.byte	0x3f
	.zero		1


	//   ....[37]....
        /*0d1c*/ 	.word	0x0000b110
        /*0d20*/ 	.word	0x00000003
        /*0d24*/ 	.word	0x00016850
        /*0d28*/ 	.short	0x010a
        /*0d2a*/ 	.byte	0x3f
	.zero		1


	//   ....[38]....
        /*0d2c*/ 	.word	0x0000b150
        /*0d30*/ 	.word	0x00000003
        /*0d34*/ 	.word	0x00016850
        /*0d38*/ 	.short	0x010a
        /*0d3a*/ 	.byte	0x3f
	.zero		1


	//   ....[39]....
        /*0d3c*/ 	.word	0x0000cb40
        /*0d40*/ 	.word	0x0000001a
        /*0d44*/ 	.word	0x00000000
        /*0d48*/ 	.short	0x0101
        /*0d4a*/ 	.byte	0x3f
	.zero		1


	//   ....[40]....
        /*0d4c*/ 	.word	0x0000cb90
        /*0d50*/ 	.word	0x0000001a
        /*0d54*/ 	.word	0x00000000
        /*0d58*/ 	.short	0x0101
        /*0d5a*/ 	.byte	0x3f
	.zero		1


	//   ....[41]....
        /*0d5c*/ 	.word	0x0000d650
        /*0d60*/ 	.word	0x00000000
        /*0d64*/ 	.word	0x00016830
        /*0d68*/ 	.short	0x010a
        /*0d6a*/ 	.byte	0x3f
	.zero		1


	//   ....[42]....
        /*0d6c*/ 	.word	0x0000d6a0
        /*0d70*/ 	.word	0x00000000
        /*0d74*/ 	.word	0x00016830
        /*0d78*/ 	.short	0x010a
        /*0d7a*/ 	.byte	0x3f
	.zero		1


	//   ....[43]....
        /*0d7c*/ 	.word	0x0000da00
        /*0d80*/ 	.word	0x00000003
        /*0d84*/ 	.word	0x00016850
        /*0d88*/ 	.short	0x010a
        /*0d8a*/ 	.byte	0x3f
	.zero		1


	//   ....[44]....
        /*0d8c*/ 	.word	0x0000da40
        /*0d90*/ 	.word	0x00000003
        /*0d94*/ 	.word	0x00016850
        /*0d98*/ 	.short	0x010a
        /*0d9a*/ 	.byte	0x3f
	.zero		1


	//   ....[45]....
        /*0d9c*/ 	.word	0x0000eb50
        /*0da0*/ 	.word	0x0000002e
        /*0da4*/ 	.word	0x00000000
        /*0da8*/ 	.short	0x0101
        /*0daa*/ 	.byte	0x3f
	.zero		1


	//   ....[46]....
        /*0dac*/ 	.word	0x0000ec70
        /*0db0*/ 	.word	0x0000002f
        /*0db4*/ 	.word	0x00000000
        /*0db8*/ 	.short	0x0101
        /*0dba*/ 	.byte	0x3f
	.zero		1


	//   ....[47]....
        /*0dbc*/ 	.word	0x0000f4e0
        /*0dc0*/ 	.word	0x0000000d
        /*0dc4*/ 	.word	0x00016850
        /*0dc8*/ 	.short	0x010a
        /*0dca*/ 	.byte	0x3f
	.zero		1


	//   ....[48]....
        /*0dcc*/ 	.word	0x0000f550
        /*0dd0*/ 	.word	0x0000000d
        /*0dd4*/ 	.word	0x00016850
        /*0dd8*/ 	.short	0x010a
        /*0dda*/ 	.byte	0x3f
	.zero		1


	//   ....[49]....
        /*0ddc*/ 	.word	0x0000fb20
        /*0de0*/ 	.word	0x00000008
        /*0de4*/ 	.word	0x00000000
        /*0de8*/ 	.short	0x0101
        /*0dea*/ 	.byte	0x3f
	.zero		1


	//   ....[50]....
        /*0dec*/ 	.word	0x00010c20
        /*0df0*/ 	.word	0x00000000
        /*0df4*/ 	.word	0x00000000
        /*0df8*/ 	.short	0x0101
        /*0dfa*/ 	.byte	0x3f
	.zero		1


	//   ....[51]....
        /*0dfc*/ 	.word	0x00012c50
        /*0e00*/ 	.word	0x00000016
        /*0e04*/ 	.word	0x00016820
        /*0e08*/ 	.short	0x010a
        /*0e0a*/ 	.byte	0x3f
	.zero		1


	//   ....[52]....
        /*0e0c*/ 	.word	0x00012d10
        /*0e10*/ 	.word	0x00000005
        /*0e14*/ 	.word	0x000168a0
        /*0e18*/ 	.short	0x010a
        /*0e1a*/ 	.byte	0x3f
	.zero		1


	//   ....[53]....
        /*0e1c*/ 	.word	0x00012f50
        /*0e20*/ 	.word	0x00000005
        /*0e24*/ 	.word	0x000168c0
        /*0e28*/ 	.short	0x010a
        /*0e2a*/ 	.byte	0x3f
	.zero		1


	//   ....[54]....
        /*0e2c*/ 	.word	0x000132e0
        /*0e30*/ 	.word	0x00000005
        /*0e34*/ 	.word	0x000168a0
        /*0e38*/ 	.short	0x010a
        /*0e3a*/ 	.byte	0x3f
	.zero		1


	//   ....[55]....
        /*0e3c*/ 	.word	0x00013500
        /*0e40*/ 	.word	0x00000005
        /*0e44*/ 	.word	0x000168c0
        /*0e48*/ 	.short	0x010a
        /*0e4a*/ 	.byte	0x3f
	.zero		1


	//   ....[56]....
        /*0e4c*/ 	.word	0x00014120
        /*0e50*/ 	.word	0x00000000
        /*0e54*/ 	.word	0x00016840
        /*0e58*/ 	.short	0x010a
        /*0e5a*/ 	.byte	0x3f
	.zero		1


	//   ....[57]....
        /*0e5c*/ 	.word	0x00015210
        /*0e60*/ 	.word	0x00000016
        /*0e64*/ 	.word	0x00016800
        /*0e68*/ 	.short	0x0107
        /*0e6a*/ 	.byte	0x3f
	.zero		1


	//   ....[58]....
        /*0e6c*/ 	.word	0x00015310
        /*0e70*/ 	.word	0x00000016
        /*0e74*/ 	.word	0x00016800
        /*0e78*/ 	.short	0x0101
        /*0e7a*/ 	.byte	0x3f
	.zero		1


	//   ....[59]....
        /*0e7c*/ 	.word	0x00015330
        /*0e80*/ 	.word	0x00000016
        /*0e84*/ 	.word	0x00016820
        /*0e88*/ 	.short	0x010a
        /*0e8a*/ 	.byte	0x3f
	.zero		1


	//   ....[60]....
        /*0e8c*/ 	.word	0x00015640
        /*0e90*/ 	.word	0x00000002
        /*0e94*/ 	.word	0x00016840
        /*0e98*/ 	.short	0x010a
        /*0e9a*/ 	.byte	0x3f
	.zero		1


	//   ....[61]....
        /*0e9c*/ 	.word	0x000158c0
        /*0ea0*/ 	.word	0x00000003
        /*0ea4*/ 	.word	0x00000060
        /*0ea8*/ 	.short	0x010a
        /*0eaa*/ 	.byte	0x3f
	.zero		1


	//   ....[62]....
        /*0eac*/ 	.word	0x00015e00
        /*0eb0*/ 	.word	0x00000002
        /*0eb4*/ 	.word	0x00016840
        /*0eb8*/ 	.short	0x010a
        /*0eba*/ 	.byte	0x3f
	.zero		1


	//   ....[63]....
        /*0ebc*/ 	.word	0x00016080
        /*0ec0*/ 	.word	0x0000000a
        /*0ec4*/ 	.word	0x00000060
        /*0ec8*/ 	.short	0x010a
        /*0eca*/ 	.byte	0x3f
	.zero		1


	//   ....[64]....
        /*0ecc*/ 	.word	0x00016510
        /*0ed0*/ 	.word	0x00000002
        /*0ed4*/ 	.word	0x00016840
        /*0ed8*/ 	.short	0x010a
        /*0eda*/ 	.byte	0x3f
	.zero		1


	//   ....[65]....
        /*0edc*/ 	.word	0x000167a0
        /*0ee0*/ 	.word	0x00000007
        /*0ee4*/ 	.word	0x00000060
        /*0ee8*/ 	.short	0x010a
        /*0eea*/ 	.byte	0x3f
	.zero		1


	//   ....[66]....
        /*0eec*/ 	.word	0x00016be0
        /*0ef0*/ 	.word	0x00000003
        /*0ef4*/ 	.word	0x00016860
        /*0ef8*/ 	.short	0x010a
        /*0efa*/ 	.byte	0x3f
	.zero		1


	//   ....[67]....
        /*0efc*/ 	.word	0x00017b30
        /*0f00*/ 	.word	0x00000009
        /*0f04*/ 	.word	0x00016820
        /*0f08*/ 	.short	0x010a
        /*0f0a*/ 	.byte	0x3f
	.zero		1


	//   ....[68]....
        /*0f0c*/ 	.word	0x00017cc0
        /*0f10*/ 	.word	0x00000006
        /*0f14*/ 	.word	0x00000000
        /*0f18*/ 	.short	0x010a
        /*0f1a*/ 	.byte	0x3f
	.zero		1


	//   ....[69]....
        /*0f1c*/ 	.word	0x00017d30
        /*0f20*/ 	.word	0x00000007
        /*0f24*/ 	.word	0x00000000
        /*0f28*/ 	.short	0x010a
        /*0f2a*/ 	.byte	0x3f
	.zero		1


	//   ....[70]....
        /*0f2c*/ 	.word	0x00017d90
        /*0f30*/ 	.word	0x00000004
        /*0f34*/ 	.word	0x00000000
        /*0f38*/ 	.short	0x010a
        /*0f3a*/ 	.byte	0x3f
	.zero		1


	//   ....[71]....
        /*0f3c*/ 	.word	0x00017dc0
        /*0f40*/ 	.word	0x00000005
        /*0f44*/ 	.word	0x00000000
        /*0f48*/ 	.short	0x010a
        /*0f4a*/ 	.byte	0x3f
	.zero		1


	//   ....[72]....
        /*0f4c*/ 	.word	0x00017e20
        /*0f50*/ 	.word	0x0000004e
        /*0f54*/ 	.word	0x00016890
        /*0f58*/ 	.short	0x010a
        /*0f5a*/ 	.byte	0x3f
	.zero		1


	//   ....[73]....
        /*0f5c*/ 	.word	0x00017e70
        /*0f60*/ 	.word	0x0000004e
        /*0f64*/ 	.word	0x00016890
        /*0f68*/ 	.short	0x010a
        /*0f6a*/ 	.byte	0x3f
	.zero		1


	//   ....[74]....
        /*0f6c*/ 	.word	0x00017ec0
        /*0f70*/ 	.word	0x0000004e
        /*0f74*/ 	.word	0x00016890
        /*0f78*/ 	.short	0x010a
        /*0f7a*/ 	.byte	0x3f
	.zero		1


	//   ....[75]....
        /*0f7c*/ 	.word	0x00017f10
        /*0f80*/ 	.word	0x0000004e
        /*0f84*/ 	.word	0x000168b0
        /*0f88*/ 	.short	0x010a
        /*0f8a*/ 	.byte	0x3f
	.zero		1


	//   ....[76]....
        /*0f8c*/ 	.word	0x000183e0
        /*0f90*/ 	.word	0x00000002
        /*0f94*/ 	.word	0x00016800
        /*0f98*/ 	.short	0x010a
        /*0f9a*/ 	.byte	0x3f
	.zero		1


	//   ....[77]....
        /*0f9c*/ 	.word	0x000189e0
        /*0fa0*/ 	.word	0x00000002
        /*0fa4*/ 	.word	0x00016800
        /*0fa8*/ 	.short	0x010a
        /*0faa*/ 	.byte	0x3f
	.zero		1


	//   ....[78]....
        /*0fac*/ 	.word	0x00018a30
        /*0fb0*/ 	.word	0x00000004
        /*0fb4*/ 	.word	0x00016830
        /*0fb8*/ 	.short	0x010a
        /*0fba*/ 	.byte	0x3f
	.zero		1


	//   ....[79]....
        /*0fbc*/ 	.word	0x00018a80
        /*0fc0*/ 	.word	0x00000000
        /*0fc4*/ 	.word	0x00016830
        /*0fc8*/ 	.short	0x010a
        /*0fca*/ 	.byte	0x3f
	.zero		1


	//   ....[80]....
        /*0fcc*/ 	.word	0x00018ad0
        /*0fd0*/ 	.word	0x00000003
        /*0fd4*/ 	.word	0x00016850
        /*0fd8*/ 	.short	0x010a
        /*0fda*/ 	.byte	0x3f
	.zero		1


	//   ....[81]....
        /*0fdc*/ 	.word	0x00018b20
        /*0fe0*/ 	.word	0x00000000
        /*0fe4*/ 	.word	0x00016830
        /*0fe8*/ 	.short	0x010a
        /*0fea*/ 	.byte	0x3f
	.zero		1


	//   ....[82]....
        /*0fec*/ 	.word	0x00018b70
        /*0ff0*/ 	.word	0x00000003
        /*0ff4*/ 	.word	0x00016850
        /*0ff8*/ 	.short	0x010a
        /*0ffa*/ 	.byte	0x3f
	.zero		1


	//   ....[83]....
        /*0ffc*/ 	.word	0x00018bc0
        /*1000*/ 	.word	0x0000000d
        /*1004*/ 	.word	0x00016850
        /*1008*/ 	.short	0x010a
        /*100a*/ 	.byte	0x3f
	.zero		1


	//   ....[84]....
        /*100c*/ 	.word	0x00019160
        /*1010*/ 	.word	0x00000016
        /*1014*/ 	.word	0x00016820
        /*1018*/ 	.short	0x010a
        /*101a*/ 	.byte	0x3f
	.zero		1


	//   ....[85]....
        /*101c*/ 	.word	0x000191b0
        /*1020*/ 	.word	0x00000005
        /*1024*/ 	.word	0x000168a0
        /*1028*/ 	.short	0x010a
        /*102a*/ 	.byte	0x3f
	.zero		1


	//   ....[86]....
        /*102c*/ 	.word	0x00019200
        /*1030*/ 	.word	0x00000005
        /*1034*/ 	.word	0x000168c0
        /*1038*/ 	.short	0x010a
        /*103a*/ 	.byte	0x3f
	.zero		1


	//   ....[87]....
        /*103c*/ 	.word	0x00019250
        /*1040*/ 	.word	0x00000005
        /*1044*/ 	.word	0x000168a0
        /*1048*/ 	.short	0x010a
        /*104a*/ 	.byte	0x3f
	.zero		1


	//   ....[88]....
        /*104c*/ 	.word	0x000192a0
        /*1050*/ 	.word	0x00000005
        /*1054*/ 	.word	0x000168c0
        /*1058*/ 	.short	0x010a
        /*105a*/ 	.byte	0x3f
	.zero		1


	//   ....[89]....
        /*105c*/ 	.word	0x00019440
        /*1060*/ 	.word	0x00000000
        /*1064*/ 	.word	0x00016840
        /*1068*/ 	.short	0x010a
        /*106a*/ 	.byte	0x3f
	.zero		1


	//   ....[90]....
        /*106c*/ 	.word	0x0001a420
        /*1070*/ 	.word	0x00000016
        /*1074*/ 	.word	0x00016820
        /*1078*/ 	.short	0x010a
        /*107a*/ 	.byte	0x3f
	.zero		1


	//   ....[91]....
        /*107c*/ 	.word	0x0001a470
        /*1080*/ 	.word	0x00000002
        /*1084*/ 	.word	0x00016840
        /*1088*/ 	.short	0x010a
        /*108a*/ 	.byte	0x3f
	.zero		1


	//   ....[92]....
        /*108c*/ 	.word	0x0001a4c0
        /*1090*/ 	.word	0x00000003
        /*1094*/ 	.word	0x00000060
        /*1098*/ 	.short	0x010a
        /*109a*/ 	.byte	0x3f
	.zero		1


	//   ....[93]....
        /*109c*/ 	.word	0x0001a510
        /*10a0*/ 	.word	0x00000002
        /*10a4*/ 	.word	0x00016840
        /*10a8*/ 	.short	0x010a
        /*10aa*/ 	.byte	0x3f
	.zero		1


	//   ....[94]....
        /*10ac*/ 	.word	0x0001a560
        /*10b0*/ 	.word	0x0000000a
        /*10b4*/ 	.word	0x00000060
        /*10b8*/ 	.short	0x010a
        /*10ba*/ 	.byte	0x3f
	.zero		1


	//   ....[95]....
        /*10bc*/ 	.word	0x0001a5b0
        /*10c0*/ 	.word	0x00000002
        /*10c4*/ 	.word	0x00016840
        /*10c8*/ 	.short	0x010a
        /*10ca*/ 	.byte	0x3f
	.zero		1


	//   ....[96]....
        /*10cc*/ 	.word	0x0001a600
        /*10d0*/ 	.word	0x00000007
        /*10d4*/ 	.word	0x00000060
        /*10d8*/ 	.short	0x010a
        /*10da*/ 	.byte	0x3f
	.zero		1


	//   ....[97]....
        /*10dc*/ 	.word	0x0001a650
        /*10e0*/ 	.word	0x00000003
        /*10e4*/ 	.word	0x00016860
        /*10e8*/ 	.short	0x010a
        /*10ea*/ 	.byte	0x3f
	.zero		1


	//   ....[98]....
        /*10ec*/ 	.word	0x0001afd0
        /*10f0*/ 	.word	0x00000009
        /*10f4*/ 	.word	0x00016820
        /*10f8*/ 	.short	0x010a
        /*10fa*/ 	.byte	0x3f
	.zero		1


	//   ....[99]....
        /*10fc*/ 	.word	0x0001b170
        /*1100*/ 	.word	0x00000006
        /*1104*/ 	.word	0x00000000
        /*1108*/ 	.short	0x010a
        /*110a*/ 	.byte	0x3f
	.zero		1


	//   ....[100]....
        /*110c*/ 	.word	0x0001b1c0
        /*1110*/ 	.word	0x00000007
        /*1114*/ 	.word	0x00000000
        /*1118*/ 	.short	0x010a
        /*111a*/ 	.byte	0x3f
	.zero		1


	//   ....[101]....
        /*111c*/ 	.word	0x0001b210
        /*1120*/ 	.word	0x00000004
        /*1124*/ 	.word	0x00000000
        /*1128*/ 	.short	0x010a
        /*112a*/ 	.byte	0x3f
	.zero		1


	//----- nvinfo : EIATTR_NUM_MBARRIERS
	.align		4
.L_327:
        /*112c*/ 	.byte	0x03, 0x38
        /*112e*/ 	.short	0x0016


	//----- nvinfo : EIATTR_EXIT_INSTR_OFFSETS
	.align		4
        /*1130*/ 	.byte	0x04, 0x1c
        /*1132*/ 	.short	(.L_329 - .L_328)


	//   ....[0]....
.L_328:
        /*1134*/ 	.word	0x00017e10


	//----- nvinfo : EIATTR_MAX_THREADS
	.align		4
.L_329:
        /*1138*/ 	.byte	0x04, 0x05
        /*113a*/ 	.short	(.L_331 - .L_330)
.L_330:
        /*113c*/ 	.word	0x00000200
        /*1140*/ 	.word	0x00000001
        /*1144*/ 	.word	0x00000001


	//----- nvinfo : EIATTR_CRS_STACK_SIZE
	.align		4
.L_331:
        /*1148*/ 	.byte	0x04, 0x1e
        /*114a*/ 	.short	(.L_333 - .L_332)
.L_332:
        /*114c*/ 	.word	0x00000000


	//----- nvinfo : EIATTR_CBANK_PARAM_SIZE
	.align		4
.L_333:
        /*1150*/ 	.byte	0x03, 0x19
        /*1152*/ 	.short	0x0af0


	//----- nvinfo : EIATTR_PARAM_CBANK
	.align		4
        /*1154*/ 	.byte	0x04, 0x0a
        /*1156*/ 	.short	(.L_335 - .L_334)
	.align		4
.L_334:
        /*1158*/ 	.word	index@(.nv.constant0._ZN7cutlass13device_kernelIN5flash11enable_sm90INS1_16FlashAttnFwdSm90INS1_25CollectiveMainloopFwdSm90ILi2EN4cute5tupleIJNS5_1CILi1EEES8_S8_EEENS6_IJNS7_ILi192EEENS7_ILi128EEENS7_ILi64EEEEEELi64ENS_6half_tEfNS_4arch4Sm90ELb1ELb0ELb0ELb1ELb0ELb1ELb0ELb1ELb1ELb1ELb0ELb0EEENS1_21CollectiveEpilogueFwdINS6_IJSA_SC_SB_EEES9_SE_SG_Li384ELb1ELb1ELb0ELb0EEENS1_36VarlenDynamicPersistentTileSchedulerILi192ELi128ELi384ELi128ELb0ELb1ELb1ELb1ELb1ELb1EEEEEEEEEvNT_6ParamsE)
        /*115c*/ 	.short	0x0210
        /*115e*/ 	.short	0x0af0


	//----- nvinfo : EIATTR_SW_WAR
	.align		4
.L_335:
        /*1160*/ 	.byte	0x04, 0x36
        /*1162*/ 	.short	(.L_337 - .L_336)
.L_336:
        /*1164*/ 	.word	0x00000008
.L_337:


//--------------------- .nv.callgraph             --------------------------
	.section	.nv.callgraph,"",@"SHT_CUDA_CALLGRAPH"
	.align	4
	.sectionentsize	8
	.align		4
        /*0000*/ 	.word	0x00000000
	.align		4
        /*0004*/ 	.word	0xffffffff
	.align		4
        /*0008*/ 	.word	index@(_ZN7cutlass13device_kernelIN5flash11enable_sm90INS1_16FlashAttnFwdSm90INS1_25CollectiveMainloopFwdSm90ILi2EN4cute5tupleIJNS5_1CILi1EEES8_S8_EEENS6_IJNS7_ILi192EEESA_NS7_ILi64EEEEEELi64ENS_6half_tEfNS_4arch4Sm90ELb0ELb0ELb0ELb0ELb0ELb0ELb0ELb0ELb1ELb1ELb0ELb0EEENS1_21CollectiveEpilogueFwdINS6_IJSA_SB_SA_EEES9_SD_SF_Li384ELb0ELb1ELb0ELb0EEENS1_29StaticPersistentTileSchedulerILb0EEEEEEEEEvNT_6ParamsE)
	.align		4
        /*000c*/ 	.word	index@(__assertfail)
	.align		4
        /*0010*/ 	.word	index@(_ZN7cutlass13device_kernelIN5flash11enable_sm90INS1_16FlashAttnFwdSm90INS1_25CollectiveMainloopFwdSm90ILi2EN4cute5tupleIJNS5_1CILi1EEES8_S8_EEENS6_IJNS7_ILi192EEESA_NS7_ILi64EEEEEELi64ENS_6half_tEfNS_4arch4Sm90ELb0ELb0ELb0ELb1ELb0ELb0ELb0ELb0ELb1ELb1ELb0ELb0EEENS1_21CollectiveEpilogueFwdINS6_IJSA_SB_SA_EEES9_SD_SF_Li384ELb1ELb1ELb0ELb0EEENS1_36VarlenDynamicPersistentTileSchedulerILi192ELi192ELi384ELi128ELb0ELb1ELb1ELb0ELb1ELb1EEEEEEEEEvNT_6ParamsE)
	.align		4
        /*0014*/ 	.word	index@(__assertfail)
	.align		4
        /*0018*/ 	.word	index@(_ZN7cutlass13device_kernelIN5flash11enable_sm90INS1_16FlashAttnFwdSm90INS1_25CollectiveMainloopFwdSm90ILi2EN4cute5tupleIJNS5_1CILi1EEES8_S8_EEENS6_IJNS7_ILi192EEESA_NS7_ILi64EEEEEELi64ENS_6half_tEfNS_4arch4Sm90ELb0ELb0ELb0ELb1ELb0ELb1ELb0ELb0ELb1ELb1ELb0ELb0EEENS1_21CollectiveEpilogueFwdINS6_IJSA_SB_SA_EEES9_SD_SF_Li384ELb1ELb1ELb0ELb0EEENS1_36VarlenDynamicPersistentTileSchedulerILi192ELi192ELi384ELi128ELb0ELb1ELb1ELb0ELb1ELb1EEEEEEEEEvNT_6ParamsE)
	.align		4
        /*001c*/ 	.word	index@(__assertfail)
	.align		4
        /*0020*/ 	.word	index@(_ZN7cutlass13device_kernelIN5flash11enable_sm90INS1_16FlashAttnFwdSm90INS1_25CollectiveMainloopFwdSm90ILi2EN4cute5tupleIJNS5_1CILi1EEES8_S8_EEENS6_IJNS7_ILi192EEENS7_ILi128EEENS7_ILi64EEEEEELi64ENS_6half_tEfNS_4arch4Sm90ELb0ELb1ELb0ELb0ELb0ELb0ELb0ELb1ELb1ELb1ELb0ELb0EEENS1_21CollectiveEpilogueFwdINS6_IJSA_SC_SB_EEES9_SE_SG_Li384ELb0ELb1ELb0ELb0EEENS1_30DynamicPersistentTileSchedulerILi384ELi128ELb0ELb1ELb1EEEEEEEEEvNT_6ParamsE)
	.align		4
        /*0024*/ 	.word	index@(__assertfail)
	.align		4
        /*0028*/ 	.word	index@(_ZN7cutlass13device_kernelIN5flash11enable_sm90INS1_16FlashAttnFwdSm90INS1_25CollectiveMainloopFwdSm90ILi2EN4cute5tupleIJNS5_1CILi1EEES8_S8_EEENS6_IJNS7_ILi192EEENS7_ILi128EEENS7_ILi64EEEEEELi64ENS_6half_tEfNS_4arch4Sm90ELb0ELb1ELb0ELb1ELb0ELb0ELb0ELb1ELb1ELb1ELb0ELb0EEENS1_21CollectiveEpilogueFwdINS6_IJSA_SC_SB_EEES9_SE_SG_Li384ELb1ELb1ELb0ELb0EEENS1_36VarlenDynamicPersistentTileSchedulerILi192ELi128ELi384ELi128ELb0ELb1ELb1ELb1ELb0ELb1EEEEEEEEEvNT_6ParamsE)
	.align		4
        /*002c*/ 	.word	index@(__assertfail)
	.align		4
        /*0030*/ 	.word	index@(_ZN7cutlass13device_kernelIN5flash11enable_sm90INS1_16FlashAttnFwdSm90INS1_25CollectiveMainloopFwdSm90ILi2EN4cute5tupleIJNS5_1CILi1EEES8_S8_EEENS6_IJNS7_ILi192EEENS7_ILi128EEENS7_ILi64EEEEEELi64ENS_6half_tEfNS_4arch4Sm90ELb0ELb1ELb0ELb1ELb0ELb1ELb0ELb1ELb1ELb1ELb0ELb0EEENS1_21CollectiveEpilogueFwdINS6_IJSA_SC_SB_EEES9_SE_SG_Li384ELb1ELb1ELb0ELb0EEENS1_36VarlenDynamicPersistentTileSchedulerILi192ELi128ELi384ELi128ELb0ELb1ELb1ELb1ELb0ELb1EEEEEEEEEvNT_6ParamsE)
	.align		4
        /*0034*/ 	.word	index@(__assertfail)
	.align		4
        /*0038*/ 	.word	index@(_ZN7cutlass13device_kernelIN5flash11enable_sm90INS1_16FlashAttnFwdSm90INS1_25CollectiveMainloopFwdSm90ILi2EN4cute5tupleIJNS5_1CILi1EEES8_S8_EEENS6_IJNS7_ILi192EEENS7_ILi128EEENS7_ILi64EEEEEELi64ENS_6half_tEfNS_4arch4Sm90ELb1ELb0ELb0ELb0ELb0ELb0ELb0ELb1ELb1ELb1ELb0ELb0EEENS1_21CollectiveEpilogueFwdINS6_IJSA_SC_SB_EEES9_SE_SG_Li384ELb0ELb1ELb0ELb0EEENS1_30DynamicPersistentTileSchedulerILi384ELi128ELb0ELb1ELb1EEEEEEEEEvNT_6ParamsE)
	.align		4
        /*003c*/ 	.word	index@(__assertfail)
	.align		4
        /*0040*/ 	.word	index@(_ZN7cutlass13device_kernelIN5flash11enable_sm90INS1_16FlashAttnFwdSm90INS1_25CollectiveMainloopFwdSm90ILi2EN4cute5tupleIJNS5_1CILi1EEES8_S8_EEENS6_IJNS7_ILi192EEENS7_ILi128EEENS7_ILi64EEEEEELi64ENS_6half_tEfNS_4arch4Sm90ELb1ELb0ELb0ELb1ELb0ELb0ELb0ELb1ELb1ELb1ELb0ELb0EEENS1_21CollectiveEpilogueFwdINS6_IJSA_SC_SB_EEES9_SE_SG_Li384ELb1ELb1ELb0ELb0EEENS1_36VarlenDynamicPersistentTileSchedulerILi192ELi128ELi384ELi128ELb0ELb1ELb1ELb1ELb1ELb1EEEEEEEEEvNT_6ParamsE)
	.align		4
        /*0044*/ 	.word	index@(__assertfail)
	.align		4
        /*0048*/ 	.word	index@(_ZN7cutlass13device_kernelIN5flash11enable_sm90INS1_16FlashAttnFwdSm90INS1_25CollectiveMainloopFwdSm90ILi2EN4cute5tupleIJNS5_1CILi1EEES8_S8_EEENS6_IJNS7_ILi192EEENS7_ILi128EEENS7_ILi64EEEEEELi64ENS_6half_tEfNS_4arch4Sm90ELb1ELb0ELb0ELb1ELb0ELb1ELb0ELb1ELb1ELb1ELb0ELb0EEENS1_21CollectiveEpilogueFwdINS6_IJSA_SC_SB_EEES9_SE_SG_Li384ELb1ELb1ELb0ELb0EEENS1_36VarlenDynamicPersistentTileSchedulerILi192ELi128ELi384ELi128ELb0ELb1ELb1ELb1ELb1ELb1EEEEEEEEEvNT_6ParamsE)
	.align		4
        /*004c*/ 	.word	index@(__assertfail)
	.align		4
        /*0050*/ 	.word	0x00000000
	.align		4
        /*0054*/ 	.word	0xfffffffe
	.align		4
        /*0058*/ 	.word	0x00000000
	.align		4
        /*005c*/ 	.word	0xfffffffd
	.align		4
        /*0060*/ 	.word	0x00000000
	.align		4
        /*0064*/ 	.word	0xfffffffc


//--------------------- .nv.constant4             --------------------------
	.section	.nv.constant4,"a",@progbits
	.align	8
	.align		8
.nv.constant4:
        /*0000*/ 	.dword	__assertfail
	.align		8
        /*0008*/ 	.dword	__unnamed_1
	.align		8
        /*0010*/ 	.dword	__unnamed_2
	.align		8
        /*0018*/ 	.dword	__unnamed_3
	.align		8
        /*0020*/ 	.dword	__unnamed_4
	.align		8
        /*0028*/ 	.dword	__unnamed_5
	.align		8
        /*0030*/ 	.dword	__unnamed_6
	.align		8
        /*0038*/ 	.dword	__unnamed_7
	.align		8
        /*0040*/ 	.dword	__unnamed_8
	.align		8
        /*0048*/ 	.dword	__unnamed_9
	.align		8
        /*0050*/ 	.dword	_ZN73_INTERNAL_77f89f8d_37_flash_fwd_hdim64_fp16_packgqa_sm90_cu_a6473388_34024cuda3std3__45__cpo5beginE
	.align		8
        /*0058*/ 	.dword	_ZN73_INTERNAL_77f89f8d_37_flash_fwd_hdim64_fp16_packgqa_sm90_cu_a6473388_34024cuda3std3__45__cpo3endE
	.align		8
        /*0060*/ 	.dword	_ZN73_INTERNAL_77f89f8d_37_flash_fwd_hdim64_fp16_packgqa_sm90_cu_a6473388_34024cuda3std3__45__cpo6cbeginE
	.align		8
        /*0068*/ 	.dword	_ZN73_INTERNAL_77f89f8d_37_flash_fwd_hdim64_fp16_packgqa_sm90_cu_a6473388_34024cuda3std3__45__cpo4cendE
	.align		8
        /*0070*/ 	.dword	_ZN73_INTERNAL_77f89f8d_37_flash_fwd_hdim64_fp16_packgqa_sm90_cu_a6473388_34024cuda3std3__475_GLOBAL__N__77f89f8d_37_flash_fwd_hdim64_fp16_packgqa_sm90_cu_a6473388_34026ignoreE
	.align		8
        /*0078*/ 	.dword	_ZN73_INTERNAL_77f89f8d_37_flash_fwd_hdim64_fp16_packgqa_sm90_cu_a6473388_34024cuda3std3__419piecewise_constructE
	.align		8
        /*0080*/ 	.dword	_ZN73_INTERNAL_77f89f8d_37_flash_fwd_hdim64_fp16_packgqa_sm90_cu_a6473388_34024cuda3std3__48in_placeE
	.align		8
        /*0088*/ 	.dword	_ZN73_INTERNAL_77f89f8d_37_flash_fwd_hdim64_fp16_packgqa_sm90_cu_a6473388_34024cuda3std6ranges3__45__cpo4swapE
	.align		8
        /*0090*/ 	.dword	_ZN73_INTERNAL_77f89f8d_37_flash_fwd_hdim64_fp16_packgqa_sm90_cu_a6473388_34024cuda3std6ranges3__45__cpo9iter_moveE
	.align		8
        /*0098*/ 	.dword	_ZN73_INTERNAL_77f89f8d_37_flash_fwd_hdim64_fp16_packgqa_sm90_cu_a6473388_34024cute7productE
	.align		8
        /*00a0*/ 	.dword	_ZN73_INTERNAL_77f89f8d_37_flash_fwd_hdim64_fp16_packgqa_sm90_cu_a6473388_34024cute1_E
	.align		8
        /*00a8*/ 	.dword	$str$20
	.align		8
        /*00b0*/ 	.dword	$str$21


//--------------------- .text._ZN7cutlass13device_kernelIN5flash11enable_sm90INS1_16FlashAttnFwdSm90INS1_25CollectiveMainloopFwdSm90ILi2EN4cute5tupleIJNS5_1CILi1EEES8_S8_EEENS6_IJNS7_ILi192EEESA_NS7_ILi64EEEEEELi64ENS_6half_tEfNS_4arch4Sm90ELb0ELb0ELb0ELb0ELb0ELb0ELb0ELb0ELb1ELb1ELb0ELb0EEENS1_21CollectiveEpilogueFwdINS6_IJSA_SB_SA_EEES9_SD_SF_Li384ELb0ELb1ELb0ELb0EEENS1_29StaticPersistentTileSchedulerILb0EEEEEEEEEvNT_6ParamsE --------------------------
	.section	.text._ZN7cutlass13device_kernelIN5flash11enable_sm90INS1_16FlashAttnFwdSm90INS1_25CollectiveMainloopFwdSm90ILi2EN4cute5tupleIJNS5_1CILi1EEES8_S8_EEENS6_IJNS7_ILi192EEESA_NS7_ILi64EEEEEELi64ENS_6half_tEfNS_4arch4Sm90ELb0ELb0ELb0ELb0ELb0ELb0ELb0ELb0ELb1ELb1ELb0ELb0EEENS1_21CollectiveEpilogueFwdINS6_IJSA_SB_SA_EEES9_SD_SF_Li384ELb0ELb1ELb0ELb0EEENS1_29StaticPersistentTileSchedulerILb0EEEEEEEEEvNT_6ParamsE,"ax",@progbits
	.align	128
.text._ZN7cutlass13device_kernelIN5flash11enable_sm90INS1_16FlashAttnFwdSm90INS1_25CollectiveMainloopFwdSm90ILi2EN4cute5tupleIJNS5_1CILi1EEES8_S8_EEENS6_IJNS7_ILi192EEESA_NS7_ILi64EEEEEELi64ENS_6half_tEfNS_4arch4Sm90ELb0ELb0ELb0ELb0ELb0ELb0ELb0ELb0ELb1ELb1ELb0ELb0EEENS1_21CollectiveEpilogueFwdINS6_IJSA_SB_SA_EEES9_SD_SF_Li384ELb0ELb1ELb0ELb0EEENS1_29StaticPersistentTileSchedulerILb0EEEEEEEEEvNT_6ParamsE:
        .type           _ZN7cutlass13device_kernelIN5flash11enable_sm90INS1_16FlashAttnFwdSm90INS1_25CollectiveMainloopFwdSm90ILi2EN4cute5tupleIJNS5_1CILi1EEES8_S8_EEENS6_IJNS7_ILi192EEESA_NS7_ILi64EEEEEELi64ENS_6half_tEfNS_4arch4Sm90ELb0ELb0ELb0ELb0ELb0ELb0ELb0ELb0ELb1ELb1ELb0ELb0EEENS1_21CollectiveEpilogueFwdINS6_IJSA_SB_SA_EEES9_SD_SF_Li384ELb0ELb1ELb0ELb0EEENS1_29StaticPersistentTileSchedulerILb0EEEEEEEEEvNT_6ParamsE,@function
        .size           _ZN7cutlass13device_kernelIN5flash11enable_sm90INS1_16FlashAttnFwdSm90INS1_25CollectiveMainloopFwdSm90ILi2EN4cute5tupleIJNS5_1CILi1EEES8_S8_EEENS6_IJNS7_ILi192EEESA_NS7_ILi64EEEEEELi64ENS_6half_tEfNS_4arch4Sm90ELb0ELb0ELb0ELb0ELb0ELb0ELb0ELb0ELb1ELb1ELb0ELb0EEENS1_21CollectiveEpilogueFwdINS6_IJSA_SB_SA_EEES9_SD_SF_Li384ELb0ELb1ELb0ELb0EEENS1_29StaticPersistentTileSchedulerILb0EEEEEEEEEvNT_6ParamsE,(.L_x_2641 - _ZN7cutlass13device_kernelIN5flash11enable_sm90INS1_16FlashAttnFwdSm90INS1_25CollectiveMainloopFwdSm90ILi2EN4cute5tupleIJNS5_1CILi1EEES8_S8_EEENS6_IJNS7_ILi192EEESA_NS7_ILi64EEEEEELi64ENS_6half_tEfNS_4arch4Sm90ELb0ELb0ELb0ELb0ELb0ELb0ELb0ELb0ELb1ELb1ELb0ELb0EEENS1_21CollectiveEpilogueFwdINS6_IJSA_SB_SA_EEES9_SD_SF_Li384ELb0ELb1ELb0ELb0EEENS1_29StaticPersistentTileSchedulerILb0EEEEEEEEEvNT_6ParamsE)
        .other          _ZN7cutlass13device_kernelIN5flash11enable_sm90INS1_16FlashAttnFwdSm90INS1_25CollectiveMainloopFwdSm90ILi2EN4cute5tupleIJNS5_1CILi1EEES8_S8_EEENS6_IJNS7_ILi192EEESA_NS7_ILi64EEEEEELi64ENS_6half_tEfNS_4arch4Sm90ELb0ELb0ELb0ELb0ELb0ELb0ELb0ELb0ELb1ELb1ELb0ELb0EEENS1_21CollectiveEpilogueFwdINS6_IJSA_SB_SA_EEES9_SD_SF_Li384ELb0ELb1ELb0ELb0EEENS1_29StaticPersistentTileSchedulerILb0EEEEEEEEEvNT_6ParamsE,@"STO_CUDA_ENTRY STV_DEFAULT"
_ZN7cutlass13device_kernelIN5flash11enable_sm90INS1_16FlashAttnFwdSm90INS1_25CollectiveMainloopFwdSm90ILi2EN4cute5tupleIJNS5_1CILi1EEES8_S8_EEENS6_IJNS7_ILi192EEESA_NS7_ILi64EEEEEELi64ENS_6half_tEfNS_4arch4Sm90ELb0ELb0ELb0ELb0ELb0ELb0ELb0ELb0ELb1ELb1ELb0ELb0EEENS1_21CollectiveEpilogueFwdINS6_IJSA_SB_SA_EEES9_SD_SF_Li384ELb0ELb1ELb0ELb0EEENS1_29StaticPersistentTileSchedulerILb0EEEEEEEEEvNT_6ParamsE:
[----:B------:R-:W0:Y:S02]  /*0000*/  LDC R1, c[0x0][0x28] ;  /* 0x00000a00ff017b82 */ /* 0x000e240000000800 */
[----:B0-----:R-:W-:Y:S01]  /*0010*/  VIADD R1, R1, 0xffffffd8 ;  /* 0xffffffd801017836 */ /* 0x001fe20000000000 */
[----:B------:R-:W0:Y:S01]  /*0020*/  S2R R3, SR_TID.X ;  /* 0x0000000000037919 */ /* 0x000e220000002100 */
[----:B------:R-:W-:Y:S01]  /*0030*/  ELECT P0, URZ, PT ;  /* 0x00000000003f782f */ /* 0x000fe20003800000 */
[----:B------:R-:W-:Y:S01]  /*0040*/  BSSY B0, `(.L_x_0) ;  /* 0x000000e000007945 */ /* 0x000fe20003800000 */
[--C-:B0-----:R-:W-:Y:S02]  /*0050*/  SHF.R.U32.HI R0, RZ, 0x5, R3.reuse ;  /* 0x00000005ff007819 */ /* 0x101fe40000011603 */
[----:B------:R-:W-:-:S03]  /*0060*/  SHF.R.U32.HI R3, RZ, 0x7, R3 ;  /* 0x00000007ff037819 */ /* 0x000fc60000011603 */
[----:B------:R-:W0:Y:S02]  /*0070*/  SHFL.IDX PT, R2, R0, RZ, 0x1f ;  /* 0x00001fff00027589 */ /* 0x000e2400000e0000 */
[----:B0-----:R-:W-:-:S13]  /*0080*/  ISETP.EQ.AND P0, PT, R2, RZ, P0 ;  /* 0x000000ff0200720c */ /* 0x001fda0000702270 */
[----:B------:R-:W-:Y:S05]  /*0090*/  @!P0 BRA `(.L_x_1) ;  /* 0x0000000000208947 */ /* 0x000fea0003800000 */
[----:B------:R-:W-:Y:S02]  /*00a0*/  ULDC.64 UR4, c[0x0][0x198] ;  /* 0x0000660000047ab9 */ /* 0x000fe40000000a00 */
[----:B------:R-:W-:Y:S02]  /*00b0*/  UIADD3 UR6, UP0, UR4, 0x370, URZ ;  /* 0x0000037004067890 */ /* 0x000fe4000ff1e03f */
[----:B------:R-:W-:Y:S02]  /*00c0*/  UIADD3 UR4, UP1, UR4, 0x470, URZ ;  /* 0x0000047004047890 */ /* 0x000fe4000ff3e03f */
[----:B------:R-:W-:Y:S02]  /*00d0*/  UIADD3.X UR7, URZ, UR5, URZ, UP0, !UPT ;  /* 0x000000053f077290 */ /* 0x000fe400087fe43f */
[----:B------:R-:W-:-:S07]  /*00e0*/  UIADD3.X UR5, URZ, UR5, URZ, UP1, !UPT ;  /* 0x000000053f057290 */ /* 0x000fce0008ffe43f */
[----:B------:R0:W-:Y:S02]  /*00f0*/  UTMACCTL.PF [UR6] ;  /* 0x00000000060079b9 */ /* 0x0001e40008040000 */
[----:B------:R0:W-:Y:S02]  /*0100*/  UTMACCTL.PF [UR4] ;  /* 0x00000000040079b9 */ /* 0x0001e40008040000 */
[----:B0-----:R-:W-:Y:S01]  /*0110*/  NOP ;  /* 0x0000000000007918 */ /* 0x001fe20000000000 */
.L_x_1:
[----:B------:R-:W-:Y:S05]  /*0120*/  BSYNC B0 ;  /* 0x0000000000007941 */ /* 0x000fea0003800000 */
.L_x_0:
[----:B------:R-:W-:Y:S01]  /*0130*/  VOTEU.ANY UP0, P0 ;  /* 0x00000000003f7886 */ /* 0x000fe20000000100 */
[----:B------:R-:W0:Y:S01]  /*0140*/  SHFL.IDX PT, R3, R3, RZ, 0x1f ;  /* 0x00001fff03037589 */ /* 0x000e2200000e0000 */
[----:B------:R-:W-:Y:S01]  /*0150*/  UMOV UR4, 0x80 ;  /* 0x0000008000047882 */ /* 0x000fe20000000000 */
[----:B------:R-:W-:Y:S01]  /*0160*/  UMOV UR7, 0x180 ;  /* 0x0000018000077882 */ /* 0x000fe20000000000 */
[----:B------:R-:W-:Y:S01]  /*0170*/  VOTEU.ANY UP1, P0 ;  /* 0x00000000003f7886 */ /* 0x000fe20000020100 */
[----:B------:R-:W1:Y:S01]  /*0180*/  @UP0 S2UR UR8, SR_CgaCtaId ;  /* 0x00000000000809c3 */ /* 0x000e620000008800 */
[----:B------:R-:W2:Y:S01]  /*0190*/  SHFL.IDX PT, R2, R0, RZ, 0x1f ;  /* 0x00001fff00027589 */ /* 0x000ea200000e0000 */
[----:B------:R-:W-:Y:S01]  /*01a0*/  @UP0 UMOV UR6, 0x400 ;  /* 0x0000040000060882 */ /* 0x000fe20000000000 */
[----:B------:R-:W-:-:S04]  /*01b0*/  @UP0 UIADD3 UR4, -UR4, 0x100000, URZ ;  /* 0x0010000004040890 */ /* 0x000fc8000fffe13f */
[----:B------:R-:W-:Y:S02]  /*01c0*/  @UP0 USHF.L.U32 UR5, UR4, 0xb, URZ ;  /* 0x0000000b04050899 */ /* 0x000fe4000800063f */
[----:B------:R-:W-:Y:S01]  /*01d0*/  @UP0 USHF.L.U32 UR4, UR4, 0x1, URZ ;  /* 0x0000000104040899 */ /* 0x000fe2000800063f */
[----:B------:R-:W-:Y:S01]  /*01e0*/  VOTEU.ANY UP2, P0 ;  /* 0x00000000003f7886 */ /* 0x000fe20000040100 */
[----:B0-----:R-:W-:Y:S01]  /*01f0*/  R2UR UR9, R3 ;  /* 0x00000000030972ca */ /* 0x001fe200000e0000 */
[----:B-1----:R-:W-:Y:S01]  /*0200*/  @UP0 ULEA UR8, UR8, UR6, 0x18 ;  /* 0x0000000608080291 */ /* 0x002fe2000f8ec03f */
[----:B--2---:R-:W-:Y:S01]  /*0210*/  ISETP.NE.AND P1, PT, R2, RZ, PT ;  /* 0x000000ff0200720c */ /* 0x004fe20003f25270 */
[----:B------:R-:W-:-:S04]  /*0220*/  @UP0 UIADD3 UR6, -UR7, 0x100000, URZ ;  /* 0x0010000007060890 */ /* 0x000fc8000fffe13f */
[----:B------:R-:W-:Y:S02]  /*0230*/  @UP0 USHF.L.U32 UR7, UR6, 0xb, URZ ;  /* 0x0000000b06070899 */ /* 0x000fe4000800063f */
[----:B------:R-:W-:-:S04]  /*0240*/  @UP0 USHF.L.U32 UR6, UR6, 0x1, URZ ;  /* 0x0000000106060899 */ /* 0x000fc8000800063f */
[----:B------:R-:W-:Y:S01]  /*0250*/  UISETP.NE.AND UP0, UPT, UR9, URZ, UPT ;  /* 0x0000003f0900728c */ /* 0x000fe2000bf05270 */
[----:B------:R-:W0:Y:S02]  /*0260*/  FENCE.VIEW.ASYNC.S ;  /* 0x00000000000073c6 */ /* 0x000e240000000000 */
[----:B0-----:R0:W1:Y:S05]  /*0270*/  @UP1 SYNCS.EXCH.64 URZ, [UR8+0x30800], UR4 ;  /* 0x03080004083f15b2 */ /* 0x00106a0008000100 */
[----:B------:R0:W2:Y:S01]  /*0280*/  @UP2 SYNCS.EXCH.64 URZ, [UR8+0x30820], UR6 ;  /* 0x03082006083f25b2 */ /* 0x0000a20008000100 */
[----:B------:R-:W-:Y:S05]  /*0290*/  @P1 BRA `(.L_x_2) ;  /* 0x0000000000481947 */ /* 0x000fea0003800000 */
[----:B0-----:R-:W0:Y:S01]  /*02a0*/  S2UR UR5, SR_CgaCtaId ;  /* 0x00000000000579c3 */ /* 0x001e220000008800 */
[----:B------:R-:W-:Y:S01]  /*02b0*/  UMOV UR4, 0x400 ;  /* 0x0000040000047882 */ /* 0x000fe20000000000 */
[----:B------:R-:W-:Y:S01]  /*02c0*/  UMOV UR6, 0x1 ;  /* 0x0000000100067882 */ /* 0x000fe20000000000 */
[----:B------:R-:W-:Y:S01]  /*02d0*/  UMOV UR7, 0x3 ;  /* 0x0000000300077882 */ /* 0x000fe20000000000 */
[----:B------:R-:W-:Y:S01]  /*02e0*/  ELECT P0, URZ, PT ;  /* 0x00000000003f782f */ /* 0x000fe20003800000 */
[----:B0-----:R-:W-:Y:S02]  /*02f0*/  ULEA UR8, UR5, UR4, 0x18 ;  /* 0x0000000405087291 */ /* 0x001fe4000f8ec03f */
[----:B------:R-:W-:-:S04]  /*0300*/  UIADD3 UR4, -UR6, 0x100000, URZ ;  /* 0x0010000006047890 */ /* 0x000fc8000fffe13f */
[----:B------:R-:W-:Y:S02]  /*0310*/  USHF.L.U32 UR5, UR4, 0xb, URZ ;  /* 0x0000000b04057899 */ /* 0x000fe4000800063f */
[----:B------:R-:W-:Y:S02]  /*0320*/  USHF.L.U32 UR4, UR4, 0x1, URZ ;  /* 0x0000000104047899 */ /* 0x000fe4000800063f */
[----:B------:R-:W-:-:S04]  /*0330*/  UIADD3 UR6, -UR7, 0x100000, URZ ;  /* 0x0010000007067890 */ /* 0x000fc8000fffe13f */
[----:B------:R-:W-:Y:S02]  /*0340*/  USHF.L.U32 UR7, UR6, 0xb, URZ ;  /* 0x0000000b06077899 */ /* 0x000fe4000800063f */
[----:B------:R-:W-:Y:S01]  /*0350*/  USHF.L.U32 UR6, UR6, 0x1, URZ ;  /* 0x0000000106067899 */ /* 0x000fe2000800063f */
[----:B------:R-:W0:Y:S03]  /*0360*/  FENCE.VIEW.ASYNC.S ;  /* 0x00000000000073c6 */ /* 0x000e260000000000 */
[----:B0-----:R3:W4:Y:S08]  /*0370*/  SYNCS.EXCH.64 URZ, [UR8+0x30830], UR4 ;  /* 0x03083004083f75b2 */ /* 0x0017300008000100 */
[----:B------:R3:W0:Y:S01]  /*0380*/  SYNCS.EXCH.64 URZ, [UR8+0x30840], UR6 ;  /* 0x03084006083f75b2 */ /* 0x0006220008000100 */
[----:B------:R3:W0:Y:S01]  /*0390*/  SYNCS.EXCH.64 URZ, [UR8+0x30838], UR4 ;  /* 0x03083804083f75b2 */ /* 0x0006220008000100 */
[----:B------:R3:W0:Y:S02]  /*03a0*/  SYNCS.EXCH.64 URZ, [UR8+0x30848], UR6 ;  /* 0x03084806083f75b2 */ /* 0x0006240008000100 */
[----:B---3--:R-:W-:Y:S01]  /*03b0*/  NOP ;  /* 0x0000000000007918 */ /* 0x008fe20000000000 */
.L_x_2:
[----:B------:R-:W3:Y:S01]  /*03c0*/  SHFL.IDX PT, R2, R0, RZ, 0x1f ;  /* 0x00001fff00027589 */ /* 0x000ee200000e0000 */
[----:B------:R-:W-:Y:S01]  /*03d0*/  NOP ;  /* 0x0000000000007918 */ /* 0x000fe20000000000 */
[----:B---3--:R-:W-:-:S13]  /*03e0*/  ISETP.NE.AND P0, PT, R2, RZ, PT ;  /* 0x000000ff0200720c */ /* 0x008fda0003f05270 */
        /* <DEDUP_REMOVED lines=14> */
[----:B0-----:R3:W0:Y:S08]  /*04d0*/  SYNCS.EXCH.64 URZ, [UR8+0x30850], UR4 ;  /* 0x03085004083f75b2 */ /* 0x0016300008000100 */
[----:B------:R3:W0:Y:S01]  /*04e0*/  SYNCS.EXCH.64 URZ, [UR8+0x30860], UR6 ;  /* 0x03086006083f75b2 */ /* 0x0006220008000100 */
[----:B------:R3:W0:Y:S01]  /*04f0*/  SYNCS.EXCH.64 URZ, [UR8+0x30858], UR4 ;  /* 0x03085804083f75b2 */ /* 0x0006220008000100 */
[----:B------:R3:W0:Y:S02]  /*0500*/  SYNCS.EXCH.64 URZ, [UR8+0x30868], UR6 ;  /* 0x03086806083f75b2 */ /* 0x0006240008000100 */
[----:B---3--:R-:W-:Y:S01]  /*0510*/  NOP ;  /* 0x0000000000007918 */ /* 0x008fe20000000000 */
.L_x_3:
[----:B------:R-:W3:Y:S01]  /*0520*/  SHFL.IDX PT, R2, R0, RZ, 0x1f ;  /* 0x00001fff00027589 */ /* 0x000ee200000e0000 */
[----:B------:R-:W-:Y:S01]  /*0530*/  NOP ;  /* 0x0000000000007918 */ /* 0x000fe20000000000 */
[----:B---3--:R-:W-:-:S13]  /*0540*/  ISETP.NE.AND P0, PT, R2, RZ, PT ;  /* 0x000000ff0200720c */ /* 0x008fda0003f05270 */
[----:B------:R-:W-:Y:S05]  /*0550*/  @P0 BRA `(.L_x_4) ;  /* 0x0000000000380947 */ /* 0x000fea0003800000 */
[----:B0-----:R-:W0:Y:S01]  /*0560*/  S2UR UR5, SR_CgaCtaId ;  /* 0x00000000000579c3 */ /* 0x001e220000008800 */
[----:B------:R-:W-:Y:S01]  /*0570*/  UMOV UR4, 0x400 ;  /* 0x0000040000047882 */ /* 0x000fe20000000000 */
[----:B------:R-:W-:Y:S01]  /*0580*/  UMOV UR7, 0x1 ;  /* 0x0000000100077882 */ /* 0x000fe20000000000 */
[----:B------:R-:W-:Y:S01]  /*0590*/  ELECT P0, URZ, PT ;  /* 0x00000000003f782f */ /* 0x000fe20003800000 */
[----:B0-----:R-:W-:Y:S02]  /*05a0*/  ULEA UR6, UR5, UR4, 0x18 ;  /* 0x0000000405067291 */ /* 0x001fe4000f8ec03f */
[----:B------:R-:W-:-:S04]  /*05b0*/  UIADD3 UR4, -UR7, 0x100000, URZ ;  /* 0x0010000007047890 */ /* 0x000fc8000fffe13f */
[----:B------:R-:W-:Y:S02]  /*05c0*/  USHF.L.U32 UR5, UR4, 0xb, URZ ;  /* 0x0000000b04057899 */ /* 0x000fe4000800063f */
[----:B------:R-:W-:Y:S01]  /*05d0*/  USHF.L.U32 UR4, UR4, 0x1, URZ ;  /* 0x0000000104047899 */ /* 0x000fe2000800063f */
[----:B------:R-:W0:Y:S11]  /*05e0*/  FENCE.VIEW.ASYNC.S ;  /* 0x00000000000073c6 */ /* 0x000e360000000000 */
[----:B0-----:R3:W0:Y:S01]  /*05f0*/  SYNCS.EXCH.64 URZ, [UR6+0x30870], UR4 ;  /* 0x03087004063f75b2 */ /* 0x0016220008000100 */
[----:B------:R3:W0:Y:S01]  /*0600*/  SYNCS.EXCH.64 URZ, [UR6+0x30880], UR4 ;  /* 0x03088004063f75b2 */ /* 0x0006220008000100 */
[----:B------:R3:W0:Y:S01]  /*0610*/  SYNCS.EXCH.64 URZ, [UR6+0x30878], UR4 ;  /* 0x03087804063f75b2 */ /* 0x0006220008000100 */
[----:B------:R3:W0:Y:S02]  /*0620*/  SYNCS.EXCH.64 URZ, [UR6+0x30888], UR4 ;  /* 0x03088804063f75b2 */ /* 0x0006240008000100 */
[----:B---3--:R-:W-:Y:S01]  /*0630*/  NOP ;  /* 0x0000000000007918 */ /* 0x008fe20000000000 */
.L_x_4:
        /* <DEDUP_REMOVED lines=22> */
.L_x_5:
        /* <DEDUP_REMOVED lines=22> */
.L_x_6:
[----:B------:R-:W-:Y:S01]  /*0900*/  PLOP3.LUT P0, PT, PT, PT, UP0, 0x80, 0x0 ;  /* 0x000000000000781c */ /* 0x000fe20003f0f008 */
[----:B------:R-:W-:Y:S01]  /*0910*/  UMOV UR36, 0x1 ;  /* 0x0000000100247882 */ /* 0x000fe20000000000 */
[----:B------:R-:W-:Y:S01]  /*0920*/  NOP ;  /* 0x0000000000007918 */ /* 0x000fe20000000000 */
[----:B------:R-:W-:Y:S01]  /*0930*/  USEL UR36, UR36, 0x2, !UP0 ;  /* 0x0000000224247887 */ /* 0x000fe2000c000000 */
[----:B------:R-:W-:Y:S01]  /*0940*/  ULDC.64 UR46, c[0x0][0x208] ;  /* 0x00008200002e7ab9 */ /* 0x000fe20000000a00 */
[----:B012-4-:R-:W-:Y:S08]  /*0950*/  BAR.SYNC.DEFER_BLOCKING 0x0 ;  /* 0x0000000000007b1d */ /* 0x017ff00000010000 */
[----:B------:R-:W-:Y:S05]  /*0960*/  @!P0 BRA `(.L_x_7) ;  /* 0x0000007800308947 */ /* 0x000fea0003800000 */
.L_x_8:
[----:B------:R-:W-:-:S08]  /*0970*/  NOP ;  /* 0x0000000000007918 */ /* 0x000fd00000000000 */
[----:B------:R-:W0:Y:S02]  /*0980*/  USETMAXREG.TRY_ALLOC.CTAPOOL UP0, 0xa0 ;  /* 0x000000a0000079c8 */ /* 0x000e240008000600 */
[----:B0-----:R-:W-:-:S13]  /*0990*/  PLOP3.LUT P0, PT, PT, PT, UP0, 0x80, 0x0 ;  /* 0x000000000000781c */ /* 0x001fda0003f0f008 */
[----:B------:R-:W-:Y:S05]  /*09a0*/  @!P0 BRA `(.L_x_8) ;  /* 0xfffffffc00f08947 */ /* 0x000fea000383ffff */
[----:B------:R-:W0:Y:S01]  /*09b0*/  S2R R2, SR_TID.X ;  /* 0x0000000000027919 */ /* 0x000e220000002100 */
[----:B------:R-:W1:Y:S08]  /*09c0*/  S2UR UR41, SR_CTAID.X ;  /* 0x00000000002979c3 */ /* 0x000e700000002500 */
[----:B------:R-:W-:Y:S06]  /*09d0*/  BAR.ARV 0x8, 0x200 ;  /* 0x0208000000007b1d */ /* 0x000fec0000002000 */
[----:B0-----:R-:W-:-:S04]  /*09e0*/  LOP3.LUT R0, R2, 0xffffff80, RZ, 0xc0, !PT ;  /* 0xffffff8002007812 */ /* 0x001fc800078ec0ff */
[----:B------:R-:W-:Y:S02]  /*09f0*/  ISETP.NE.AND P0, PT, R0, 0x80, PT ;  /* 0x000000800000780c */ /* 0x000fe40003f05270 */
[----:B------:R-:W1:Y:S11]  /*0a00*/  LDC R0, c[0x0][0xc34] ;  /* 0x00030d00ff007b82 */ /* 0x000e760000000800 */
[----:B------:R-:W-:Y:S06]  /*0a10*/  @!P0 BAR.ARV 0x9, 0x100 ;  /* 0x0244000000008b1d */ /* 0x000fec0000002000 */
[----:B-1----:R-:W-:-:S13]  /*0a20*/  ISETP.LE.AND P0, PT, R0, UR41, PT ;  /* 0x0000002900007c0c */ /* 0x002fda000bf03270 */
[----:B------:R-:W-:Y:S05]  /*0a30*/  @P0 EXIT ;  /* 0x000000000000094d */ /* 0x000fea0003800000 */
[----:B------:R-:W-:Y:S01]  /*0a40*/  VIADD R154, R2, 0xffffff80 ;  /* 0xffffff80029a7836 */ /* 0x000fe20000000000 */
[----:B------:R-:W0:Y:S01]  /*0a50*/  S2UR UR4, SR_CgaCtaId ;  /* 0x00000000000479c3 */ /* 0x000e220000008800 */
[----:B------:R-:W-:Y:S01]  /*0a60*/  UMOV UR40, 0x400 ;  /* 0x0000040000287882 */ /* 0x000fe20000000000 */
[----:B------:R-:W-:Y:S01]  /*0a70*/  IMAD.MOV.U32 R16, RZ, RZ, 0x40 ;  /* 0x00000040ff107424 */ /* 0x000fe200078e00ff */
[----:B------:R-:W-:Y:S01]  /*0a80*/  ULOP3.LUT UR42, UR36, 0x1, URZ, 0xfc, !UPT ;  /* 0x00000001242a7892 */ /* 0x000fe2000f8efc3f */
[----:B------:R-:W-:Y:S01]  /*0a90*/  SHF.R.S32.HI R3, RZ, 0x1f, R154 ;  /* 0x0000001fff037819 */ /* 0x000fe2000001149a */
[----:B------:R-:W-:Y:S01]  /*0aa0*/  UMOV UR37, URZ ;  /* 0x0000003f00257c82 */ /* 0x000fe20008000000 */
[----:B------:R-:W-:Y:S01]  /*0ab0*/  UMOV UR38, URZ ;  /* 0x0000003f00267c82 */ /* 0x000fe20008000000 */
[----:B------:R-:W-:Y:S01]  /*0ac0*/  UMOV UR39, URZ ;  /* 0x0000003f00277c82 */ /* 0x000fe20008000000 */
[CC--:B------:R-:W-:Y:S02]  /*0ad0*/  LEA.HI R0, R3.reuse, R154.reuse, RZ, 0x4 ;  /* 0x0000009a03007211 */ /* 0x0c0fe400078f20ff */
[----:B------:R-:W-:-:S02]  /*0ae0*/  LEA.HI R157, R3, R154, RZ, 0x7 ;  /* 0x0000009a039d7211 */ /* 0x000fc400078f38ff */
[----:B------:R-:W-:Y:S02]  /*0af0*/  SHF.R.S32.HI R7, RZ, 0x4, R0 ;  /* 0x00000004ff077819 */ /* 0x000fe40000011400 */
[C---:B------:R-:W-:Y:S02]  /*0b00*/  LOP3.LUT R5, R0.reuse, 0xfffffff0, RZ, 0xc0, !PT ;  /* 0xfffffff000057812 */ /* 0x040fe400078ec0ff */
[----:B------:R-:W-:Y:S02]  /*0b10*/  LEA.HI R2, R0, R7, RZ, 0x1 ;  /* 0x0000000700027211 */ /* 0x000fe400078f08ff */
[----:B------:R-:W-:Y:S01]  /*0b20*/  LOP3.LUT R9, R157, 0xffffff80, RZ, 0xc0, !PT ;  /* 0xffffff809d097812 */ /* 0x000fe200078ec0ff */
[----:B------:R-:W-:Y:S01]  /*0b30*/  IMAD.IADD R5, R154, 0x1, -R5 ;  /* 0x000000019a057824 */ /* 0x000fe200078e0a05 */
[----:B------:R-:W-:Y:S02]  /*0b40*/  LOP3.LUT R2, R2, 0x1ffffffe, RZ, 0xc0, !PT ;  /* 0x1ffffffe02027812 */ /* 0x000fe400078ec0ff */
[-C--:B------:R-:W-:Y:S01]  /*0b50*/  LEA.HI R8, R3, R154.reuse, RZ, 0x5 ;  /* 0x0000009a03087211 */ /* 0x080fe200078f28ff */
[----:B------:R-:W-:Y:S01]  /*0b60*/  IMAD.IADD R156, R154, 0x1, -R9 ;  /* 0x000000019a9c7824 */ /* 0x000fe200078e0a09 */
[----:B------:R-:W-:Y:S01]  /*0b70*/  SHF.R.S32.HI R0, RZ, 0x1f, R5 ;  /* 0x0000001fff007819 */ /* 0x000fe20000011405 */
[----:B------:R-:W-:Y:S01]  /*0b80*/  IMAD.IADD R7, R7, 0x1, -R2 ;  /* 0x0000000107077824 */ /* 0x000fe200078e0a02 */
[----:B------:R-:W-:Y:S01]  /*0b90*/  LEA.HI R2, R3, R154, RZ, 0x2 ;  /* 0x0000009a03027211 */ /* 0x000fe200078f10ff */
[----:B------:R-:W-:Y:S01]  /*0ba0*/  IMAD.SHL.U32 R8, R8, 0x20, RZ ;  /* 0x0000002008087824 */ /* 0x000fe200078e00ff */
[----:B------:R-:W-:Y:S01]  /*0bb0*/  LEA.HI R0, R0, R5, RZ, 0x3 ;  /* 0x0000000500007211 */ /* 0x000fe200078f18ff */
[----:B0-----:R-:W-:Y:S01]  /*0bc0*/  ULEA UR40, UR4, UR40, 0x18 ;  /* 0x0000002804287291 */ /* 0x001fe2000f8ec03f */
[----:B------:R-:W-:-:S02]  /*0bd0*/  LOP3.LUT R11, R2, 0xfffffffc, RZ, 0xc0, !PT ;  /* 0xfffffffc020b7812 */ /* 0x000fc400078ec0ff */
[C---:B------:R-:W-:Y:S01]  /*0be0*/  LOP3.LUT R2, R0.reuse, 0xfffffff8, RZ, 0xc0, !PT ;  /* 0xfffffff800027812 */ /* 0x040fe200078ec0ff */
[----:B------:R-:W-:Y:S01]  /*0bf0*/  IMAD.SHL.U32 R0, R0, 0x40, RZ ;  /* 0x0000004000007824 */ /* 0x000fe200078e00ff */
[----:B------:R-:W-:Y:S01]  /*0c00*/  SHF.R.S32.HI R9, RZ, 0x1f, R156 ;  /* 0x0000001fff097819 */ /* 0x000fe2000001149c */
[----:B------:R-:W-:Y:S01]  /*0c10*/  IMAD.IADD R12, R154, 0x1, -R11 ;  /* 0x000000019a0c7824 */ /* 0x000fe200078e0a0b */
[----:B------:R-:W-:Y:S01]  /*0c20*/  LEA.HI R155, R3, R154, RZ, 0x3 ;  /* 0x0000009a039b7211 */ /* 0x000fe200078f18ff */
[----:B------:R-:W-:Y:S01]  /*0c30*/  IMAD.IADD R2, R5, 0x1, -R2 ;  /* 0x0000000105027824 */ /* 0x000fe200078e0a02 */
[----:B------:R-:W-:Y:S02]  /*0c40*/  LEA.HI R10, R9, R156, RZ, 0x2 ;  /* 0x0000009c090a7211 */ /* 0x000fe400078f10ff */
[----:B------:R-:W-:Y:S01]  /*0c50*/  LEA.HI R4, R12, R12, RZ, 0x1 ;  /* 0x0000000c0c047211 */ /* 0x000fe200078f08ff */
[----:B------:R-:W-:Y:S01]  /*0c60*/  IMAD.SHL.U32 R3, R2, 0x40, RZ ;  /* 0x0000004002037824 */ /* 0x000fe200078e00ff */
[----:B------:R-:W-:-:S02]  /*0c70*/  SHF.R.S32.HI R11, RZ, 0x2, R10 ;  /* 0x00000002ff0b7819 */ /* 0x000fc4000001140a */
[----:B------:R-:W-:Y:S02]  /*0c80*/  SHF.R.S32.HI R6, RZ, 0x1f, R10 ;  /* 0x0000001fff067819 */ /* 0x000fe4000001140a */
[----:B------:R-:W-:Y:S01]  /*0c90*/  LOP3.LUT R13, R4, 0x1ffffffe, RZ, 0xc0, !PT ;  /* 0x1ffffffe040d7812 */ /* 0x000fe200078ec0ff */
[----:B------:R-:W-:Y:S01]  /*0ca0*/  IMAD.SHL.U32 R4, R7, 0x8, RZ ;  /* 0x0000000807047824 */ /* 0x000fe200078e00ff */
[----:B------:R-:W-:Y:S02]  /*0cb0*/  LEA.HI R6, R6, R11, RZ, 0x3 ;  /* 0x0000000b06067211 */ /* 0x000fe400078f18ff */
[----:B------:R-:W-:Y:S01]  /*0cc0*/  SHF.R.S32.HI R157, RZ, 0x7, R157 ;  /* 0x00000007ff9d7819 */ /* 0x000fe2000001149d */
[----:B------:R-:W-:Y:S01]  /*0cd0*/  IMAD.IADD R13, R12, 0x1, -R13 ;  /* 0x000000010c0d7824 */ /* 0x000fe200078e0a0d */
[----:B------:R-:W-:Y:S02]  /*0ce0*/  LOP3.LUT R3, R3, 0x1c0, RZ, 0xc0, !PT ;  /* 0x000001c003037812 */ /* 0x000fe400078ec0ff */
[----:B------:R-:W-:-:S02]  /*0cf0*/  LOP3.LUT R12, R6, 0xfffffff8, RZ, 0xc0, !PT ;  /* 0xfffffff8060c7812 */ /* 0x000fc400078ec0ff */
[----:B------:R-:W-:Y:S01]  /*0d00*/  R2P PR, R2, 0x6 ;  /* 0x0000000602007804 */ /* 0x000fe20000000000 */
[----:B------:R-:W-:Y:S01]  /*0d10*/  IMAD.HI R2, R157, 0x55555556, RZ ;  /* 0x555555569d027827 */ /* 0x000fe200078e02ff */
[----:B------:R-:W-:Y:S02]  /*0d20*/  LOP3.LUT R6, R3, 0x8, R4, 0xf8, !PT ;  /* 0x0000000803067812 */ /* 0x000fe400078ef804 */
[----:B------:R-:W-:Y:S01]  /*0d30*/  SHF.R.U32.HI R3, RZ, 0x3, R3 ;  /* 0x00000003ff037819 */ /* 0x000fe20000011603 */
[----:B------:R-:W-:Y:S01]  /*0d40*/  IMAD.IADD R12, R11, 0x1, -R12 ;  /* 0x000000010b0c7824 */ /* 0x000fe200078e0a0c */
[----:B------:R-:W-:Y:S02]  /*0d50*/  LEA.HI R9, R9, R156, RZ, 0x5 ;  /* 0x0000009c09097211 */ /* 0x000fe400078f28ff */
[----:B------:R-:W-:Y:S01]  /*0d60*/  LOP3.LUT R3, R6, R3, RZ, 0x3c, !PT ;  /* 0x0000000306037212 */ /* 0x000fe200078e3cff */
[----:B------:R-:W-:Y:S01]  /*0d70*/  IMAD.MOV.U32 R6, RZ, RZ, -0x2 ;  /* 0xfffffffeff067424 */ /* 0x000fe200078e00ff */
[----:B------:R-:W-:-:S02]  /*0d80*/  LOP3.LUT R8, R8, 0xfffffc00, RZ, 0xc0, !PT ;  /* 0xfffffc0008087812 */ /* 0x000fc400078ec0ff */
[----:B------:R-:W-:Y:S02]  /*0d90*/  LEA.HI R2, R2, R2, RZ, 0x1 ;  /* 0x0000000202027211 */ /* 0x000fe400078f08ff */
[----:B------:R-:W-:Y:S01]  /*0da0*/  LOP3.LUT R0, R0, 0x7ffffe00, RZ, 0xc0, !PT ;  /* 0x7ffffe0000007812 */ /* 0x000fe200078ec0ff */
[--C-:B------:R-:W-:Y:S01]  /*0db0*/  IMAD R5, R5, 0x40, R8.reuse ;  /* 0x0000004005057824 */ /* 0x100fe200078e0208 */
[----:B------:R-:W-:Y:S02]  /*0dc0*/  SHF.R.S32.HI R9, RZ, 0x5, R9 ;  /* 0x00000005ff097819 */ /* 0x000fe40000011409 */
[----:B------:R-:W-:Y:S01]  /*0dd0*/  LOP3.LUT R7, R10, 0x7ffffffc, RZ, 0xc0, !PT ;  /* 0x7ffffffc0a077812 */ /* 0x000fe200078ec0ff */
[----:B------:R-:W-:Y:S01]  /*0de0*/  IMAD.IADD R5, R4, 0x1, R5 ;  /* 0x0000000104057824 */ /* 0x000fe200078e0205 */
[----:B------:R-:W-:Y:S01]  /*0df0*/  IADD3 R0, R3, R0, R8 ;  /* 0x0000000003007210 */ /* 0x000fe20007ffe008 */
[----:B------:R-:W-:Y:S01]  /*0e00*/  IMAD R3, R2, -0x3, R157 ;  /* 0xfffffffd02037824 */ /* 0x000fe200078e029d */
[----:B------:R-:W-:Y:S01]  /*0e10*/  SEL R16, R16, 0xffffffc0, !P2 ;  /* 0xffffffc010107807 */ /* 0x000fe20005000000 */
[----:B------:R-:W-:Y:S01]  /*0e20*/  IMAD R12, R9, 0x10, R12 ;  /* 0x00000010090c7824 */ /* 0x000fe200078e020c */
[----:B------:R-:W-:Y:S01]  /*0e30*/  LEA R2, R0, UR40, 0x1 ;  /* 0x0000002800027c11 */ /* 0x000fe2000f8e08ff */
[----:B------:R-:W-:Y:S01]  /*0e40*/  IMAD.IADD R7, R156, 0x1, -R7 ;  /* 0x000000019c077824 */ /* 0x000fe200078e0a07 */
[----:B------:R0:W-:Y:S01]  /*0e50*/  STL [R1+0xc], R5 ;  /* 0x00000c0501007387 */ /* 0x0001e20000100800 */
[----:B------:R-:W-:Y:S01]  /*0e60*/  IMAD R3, R3, 0x40, R12 ;  /* 0x0000004003037824 */ /* 0x000fe200078e020c */
[----:B------:R-:W-:Y:S01]  /*0e70*/  LOP3.LUT R15, R155, 0xfffffff8, RZ, 0xc0, !PT ;  /* 0xfffffff89b0f7812 */ /* 0x000fe200078ec0ff */
[----:B------:R-:W-:Y:S01]  /*0e80*/  IMAD R4, R7, R6, 0xc0 ;  /* 0x000000c007047424 */ /* 0x000fe200078e0206 */
[----:B------:R-:W-:Y:S01]  /*0e90*/  SHF.R.S32.HI R155, RZ, 0x3, R155 ;  /* 0x00000003ff9b7819 */ /* 0x000fe2000001149b */
[----:B------:R-:W-:-:S02]  /*0ea0*/  IMAD R0, R13, 0x8, R3 ;  /* 0x000000080d007824 */ /* 0x000fc400078e0203 */
[C---:B------:R-:W-:Y:S01]  /*0eb0*/  VIADD R17, R2.reuse, 0x1e800 ;  /* 0x0001e80002117836 */ /* 0x040fe20000000000 */
[----:B------:R0:W-:Y:S01]  /*0ec0*/  STL [R1+0x10], R4 ;  /* 0x0000100401007387 */ /* 0x0001e20000100800 */
[----:B------:R-:W-:Y:S02]  /*0ed0*/  VIADD R22, R2, 0x1e820 ;  /* 0x0001e82002167836 */ /* 0x000fe40000000000 */
[C---:B------:R-:W-:Y:S01]  /*0ee0*/  @P1 VIADD R22, R17.reuse, 0xffffffe0 ;  /* 0xffffffe011161836 */ /* 0x040fe20000000000 */
[----:B------:R0:W-:Y:S01]  /*0ef0*/  STL [R1+0x4], R3 ;  /* 0x0000040301007387 */ /* 0x0001e20000100800 */
[----:B------:R-:W-:Y:S02]  /*0f00*/  IMAD.IADD R17, R17, 0x1, R16 ;  /* 0x0000000111117824 */ /* 0x000fe400078e0210 */
[----:B------:R-:W-:Y:S01]  /*0f10*/  IMAD.IADD R154, R154, 0x1, -R15 ;  /* 0x000000019a9a7824 */ /* 0x000fe200078e0a0f */
[----:B------:R0:W-:Y:S01]  /*0f20*/  STL [R1+0x8], R0 ;  /* 0x0000080001007387 */ /* 0x0001e20000100800 */
[----:B------:R-:W-:Y:S01]  /*0f30*/  IMAD.IADD R16, R16, 0x1, R22 ;  /* 0x0000000110107824 */ /* 0x000fe200078e0216 */
[C---:B------:R-:W-:Y:S01]  /*0f40*/  IADD3 R152, R22.reuse, 0xc000, RZ ;  /* 0x0000c00016987810 */ /* 0x040fe20007ffe0ff */
[----:B------:R-:W-:-:S07]  /*0f50*/  VIADD R153, R22, 0x6000 ;  /* 0x0000600016997836 */ /* 0x000fce0000000000 */
.L_x_29:
[----:B0-----:R-:W0:Y:S01]  /*0f60*/  SHFL.IDX PT, R0, R157, RZ, 0x1f ;  /* 0x00001fff9d007589 */ /* 0x001e2200000e0000 */
[----:B------:R-:W-:Y:S01]  /*0f70*/  ULDC.64 UR6, c[0x0][0x418] ;  /* 0x0001060000067ab9 */ /* 0x000fe20000000a00 */
[----:B------:R-:W-:Y:S01]  /*0f80*/  ULDC UR4, c[0x0][0xc38] ;  /* 0x00030e0000047ab9 */ /* 0x000fe20000000800 */
[----:B------:R-:W-:Y:S02]  /*0f90*/  UISETP.NE.U32.AND UP0, UPT, UR6, URZ, UPT ;  /* 0x0000003f0600728c */ /* 0x000fe4000bf05070 */
[----:B------:R-:W-:Y:S02]  /*0fa0*/  UISETP.NE.AND UP1, UPT, UR4, 0x1, UPT ;  /* 0x000000010400788c */ /* 0x000fe4000bf25270 */
[----:B------:R-:W-:Y:S01]  /*0fb0*/  UISETP.NE.AND.EX UP0, UPT, UR7, URZ, UPT, UP0 ;  /* 0x0000003f0700728c */ /* 0x000fe2000bf05300 */
[----:B------:R-:W-:Y:S01]  /*0fc0*/  ULDC UR49, c[0x0][0x424] ;  /* 0x0001090000317ab9 */ /* 0x000fe20000000800 */
[----:B------:R-:W-:Y:S02]  /*0fd0*/  UIADD3 UR12, UR40, 0x1e800, URZ ;  /* 0x0001e800280c7890 */ /* 0x000fe4000fffe03f */
[----:B------:R-:W-:Y:S01]  /*0fe0*/  USEL UR49, UR49, 0x1, UP0 ;  /* 0x0000000131317887 */ /* 0x000fe20008000000 */
[----:B------:R-:W-:Y:S01]  /*0ff0*/  ULDC UR4, c[0x0][0xc44] ;  /* 0x0003110000047ab9 */ /* 0x000fe20000000800 */
[----:B------:R-:W-:Y:S01]  /*1000*/  ULDC UR6, c[0x0][0x2f0] ;  /* 0x0000bc0000067ab9 */ /* 0x000fe20000000800 */
[----:B------:R-:W-:-:S02]  /*1010*/  ULOP3.LUT UP0, URZ, UR12, 0x3ff, URZ, 0xc0, !UPT ;  /* 0x000003ff0c3f7892 */ /* 0x000fc4000f80c03f */
[----:B------:R-:W-:Y:S02]  /*1020*/  UISETP.NE.AND UP2, UPT, UR4, 0x1, UPT ;  /* 0x000000010400788c */ /* 0x000fe4000bf45270 */
[----:B------:R-:W-:Y:S01]  /*1030*/  UIMAD UR49, UR49, UR6, URZ ;  /* 0x00000006313172a4 */ /* 0x000fe2000f8e023f */
[----:B------:R-:W-:Y:S01]  /*1040*/  @UP1 ULDC UR4, c[0x0][0xc3c] ;  /* 0x00030f0000041ab9 */ /* 0x000fe20000000800 */
[----:B------:R-:W-:Y:S01]  /*1050*/  PLOP3.LUT P0, PT, PT, PT, UP0, 0x80, 0x0 ;  /* 0x000000000000781c */ /* 0x000fe20003f0f008 */
[----:B------:R-:W-:Y:S01]  /*1060*/  UIMAD.WIDE.U32 UR4, UR41, UR4, URZ ;  /* 0x00000004290472a5 */ /* 0x000fe2000f8e003f */
[----:B0-----:R-:W-:Y:S01]  /*1070*/  R2UR UR44, R0 ;  /* 0x00000000002c72ca */ /* 0x001fe200000e0000 */
[----:B------:R-:W-:Y:S01]  /*1080*/  UIADD3 UR6, UR49, 0xbf, URZ ;  /* 0x000000bf31067890 */ /* 0x000fe2000fffe03f */
[----:B------:R-:W-:Y:S01]  /*1090*/  @UP1 ULDC UR7, c[0x0][0xc40] ;  /* 0x0003100000071ab9 */ /* 0x000fe20000000800 */
[----:B------:R-:W-:Y:S01]  /*10a0*/  UMOV UR43, UR41 ;  /* 0x00000029002b7c82 */ /* 0x000fe20008000000 */
[----:B------:R-:W-:-:S02]  /*10b0*/  @UP1 USHF.R.U32.HI UR43, URZ, UR7, UR5 ;  /* 0x000000073f2b1299 */ /* 0x000fc40008011605 */
[----:B------:R-:W-:Y:S01]  /*10c0*/  UIMAD.WIDE UR6, UR6, 0x2aaaaaab, URZ ;  /* 0x2aaaaaab060678a5 */ /* 0x000fe2000f8e023f */
[----:B------:R-:W-:Y:S02]  /*10d0*/  @UP2 ULDC.64 UR10, c[0x0][0xc48] ;  /* 0x00031200000a2ab9 */ /* 0x000fe40000000a00 */
[----:B------:R-:W-:-:S04]  /*10e0*/  UIMAD.WIDE.U32 UR4, UR43, UR10, URZ ;  /* 0x0000000a2b0472a5 */ /* 0x000fc8000f8e003f */
[----:B------:R-:W-:Y:S02]  /*10f0*/  UIMAD.WIDE UR8, UR44, 0x55555556, URZ ;  /* 0x555555562c0878a5 */ /* 0x000fe4000f8e023f */
[----:B------:R-:W-:Y:S02]  /*1100*/  USHF.R.U32.HI UR48, URZ, 0x1f, UR7 ;  /* 0x0000001f3f307899 */ /* 0x000fe40008011607 */
[----:B------:R-:W-:Y:S01]  /*1110*/  ULEA.HI UR9, UR9, UR9, URZ, 0x1 ;  /* 0x0000000909097291 */ /* 0x000fe2000f8f083f */
[----:B------:R-:W-:Y:S01]  /*1120*/  UMOV UR45, UR43 ;  /* 0x0000002b002d7c82 */ /* 0x000fe20008000000 */
[----:B------:R-:W-:Y:S02]  /*1130*/  @UP2 USHF.R.U32.HI UR45, URZ, UR11, UR5 ;  /* 0x0000000b3f2d2299 */ /* 0x000fe40008011605 */
[----:B------:R-:W-:Y:S02]  /*1140*/  UIMAD UR50, UR9, -0x3, UR44 ;  /* 0xfffffffd093278a4 */ /* 0x000fe4000f8e022c */
[----:B------:R-:W-:Y:S01]  /*1150*/  ULEA.HI.SX32 UR48, UR7, UR48, 0x1b ;  /* 0x0000003007307291 */ /* 0x000fe2000f8fda3f */
[----:B-1----:R-:W-:Y:S11]  /*1160*/  @!P0 BRA `(.L_x_9) ;  /* 0x0000000000408947 */ /* 0x002ff60003800000 */
[----:B------:R-:W-:Y:S01]  /*1170*/  MOV R0, 0x0 ;  /* 0x0000000000007802 */ /* 0x000fe20000000f00 */
[----:B------:R-:W-:Y:S01]  /*1180*/  ULDC.64 UR4, c[0x4][0xa8] ;  /* 0x01002a0000047ab9 */ /* 0x000fe20000000a00 */
[----:B------:R-:W-:Y:S01]  /*1190*/  ULDC.64 UR6, c[0x4][0x48] ;  /* 0x0100120000067ab9 */ /* 0x000fe20000000a00 */
[----:B------:R-:W-:Y:S01]  /*11a0*/  IMAD.U32 R4, RZ, RZ, UR4 ;  /* 0x00000004ff047e24 */ /* 0x000fe2000f8e00ff */
[----:B------:R0:W1:Y:S01]  /*11b0*/  LDC.64 R14, c[0x4][R0] ;  /* 0x01000000000e7b82 */ /* 0x0000620000000a00 */
[----:B------:R-:W-:Y:S01]  /*11c0*/  IMAD.U32 R5, RZ, RZ, UR5 ;  /* 0x00000005ff057e24 */ /* 0x000fe2000f8e00ff */
[----:B------:R-:W-:Y:S01]  /*11d0*/  ULDC.64 UR4, c[0x4][0xb0] ;  /* 0x01002c0000047ab9 */ /* 0x000fe20000000a00 */
[----:B------:R-:W-:Y:S02]  /*11e0*/  IMAD.U32 R10, RZ, RZ, UR6 ;  /* 0x00000006ff0a7e24 */ /* 0x000fe4000f8e00ff */
[----:B------:R-:W-:Y:S02]  /*11f0*/  IMAD.U32 R6, RZ, RZ, UR4 ;  /* 0x00000004ff067e24 */ /* 0x000fe4000f8e00ff */
[----:B------:R-:W-:-:S02]  /*1200*/  IMAD.U32 R7, RZ, RZ, UR5 ;  /* 0x00000005ff077e24 */ /* 0x000fc4000f8e00ff */
[----:B------:R-:W-:Y:S02]  /*1210*/  IMAD.U32 R11, RZ, RZ, UR7 ;  /* 0x00000007ff0b7e24 */ /* 0x000fe4000f8e00ff */
[----:B------:R-:W-:Y:S02]  /*1220*/  IMAD.MOV.U32 R8, RZ, RZ, 0x70 ;  /* 0x00000070ff087424 */ /* 0x000fe400078e00ff */
[----:B------:R-:W-:Y:S02]  /*1230*/  IMAD.MOV.U32 R12, RZ, RZ, 0x1 ;  /* 0x00000001ff0c7424 */ /* 0x000fe400078e00ff */
[----:B0-----:R-:W-:-:S07]  /*1240*/  IMAD.MOV.U32 R13, RZ, RZ, RZ ;  /* 0x000000ffff0d7224 */ /* 0x001fce00078e00ff */
[----:B------:R-:W-:-:S07]  /*1250*/  LEPC R20, `(.L_x_9) ;  /* 0x000000001014794e */ /* 0x000fce0000000000 */
[----:B-1----:R-:W-:Y:S05]  /*1260*/  CALL.ABS.NOINC R14 ;  /* 0x000000000e007343 */ /* 0x002fea0003c00000 */
.L_x_9:
[----:B------:R-:W-:Y:S01]  /*1270*/  ULOP3.LUT UR4, UR37, 0x1, URZ, 0xc0, !UPT ;  /* 0x0000000125047892 */ /* 0x000fe2000f8ec03f */
[----:B------:R-:W-:-:S05]  /*1280*/  IMAD.U32 R3, RZ, RZ, UR42 ;  /* 0x0000002aff037e24 */ /* 0x000fca000f8e00ff */
[----:B------:R-:W-:Y:S01]  /*1290*/  IMAD.U32 R0, RZ, RZ, UR4 ;  /* 0x00000004ff007e24 */ /* 0x000fe2000f8e00ff */
[----:B------:R-:W-:-:S04]  /*12a0*/  ISETP.NE.AND P0, PT, R3, 0x3, PT ;  /* 0x000000030300780c */ /* 0x000fc80003f05270 */
[----:B------:R-:W-:-:S04]  /*12b0*/  SHF.L.U32 R0, R0, 0x1f, RZ ;  /* 0x0000001f00007819 */ /* 0x000fc800000006ff */
[----:B------:R-:W0:Y:S02]  /*12c0*/  SYNCS.PHASECHK.TRANS64.TRYWAIT P1, [UR40+0x30800], R0 ;  /* 0x03080000ff0075a7 */ /* 0x000e240008020168 */
[----:B0-----:R-:W-:Y:S05]  /*12d0*/  @!P1 BRA `(.L_x_10) ;  /* 0x000000a400a89947 */ /* 0x001fea0003800000 */
.L_x_107:
[----:B------:R-:W-:Y:S05]  /*12e0*/  @!P0 BRA `(.L_x_11) ;  /* 0x0000000000048947 */ /* 0x000fea0003800000 */
[----:B------:R-:W-:Y:S01]  /*12f0*/  BPT.TRAP 0x1 ;  /* 0x000000040000795c */ /* 0x000fe20000300000 */
.L_x_11:
[----:B------:R-:W-:Y:S02]  /*1300*/  IMAD.U32 R4, RZ, RZ, UR39 ;  /* 0x00000027ff047e24 */ /* 0x000fe4000f8e00ff */
[----:B0-----:R-:W-:-:S03]  /*1310*/  IMAD.U32 R3, RZ, RZ, UR38 ;  /* 0x00000026ff037e24 */ /* 0x001fc6000f8e00ff */
[----:B------:R-:W-:Y:S02]  /*1320*/  LEA R4, R4, UR40, 0x3 ;  /* 0x0000002804047c11 */ /* 0x000fe4000f8e18ff */
[----:B------:R-:W-:-:S04]  /*1330*/  SHF.L.U32 R3, R3, 0x1f, RZ ;  /* 0x0000001f03037819 */ /* 0x000fc800000006ff */
[----:B------:R0:W1:Y:S01]  /*1340*/  SYNCS.PHASECHK.TRANS64.TRYWAIT P2, [R4+URZ+0x30830], R3 ;  /* 0x03083003040075a7 */ /* 0x000062000804017f */
[----:B------:R-:W-:Y:S05]  /*1350*/  @!P0 BRA `(.L_x_12) ;  /* 0x0000000000048947 */ /* 0x000fea0003800000 */
[----:B------:R-:W-:Y:S01]  /*1360*/  BPT.TRAP 0x1 ;  /* 0x000000040000795c */ /* 0x000fe20000300000 */
.L_x_12:
[----:B------:R-:W2:Y:S01]  /*1370*/  S2R R5, SR_TID.X ;  /* 0x0000000000057919 */ /* 0x000ea20000002100 */
[----:B------:R-:W-:-:S05]  /*1380*/  IMAD.U32 R15, RZ, RZ, UR50 ;  /* 0x00000032ff0f7e24 */ /* 0x000fca000f8e00ff */
[----:B------:R-:W-:-:S05]  /*1390*/  LEA R15, R15, UR40, 0xd ;  /* 0x000000280f0f7c11 */ /* 0x000fca000f8e68ff */
[----:B------:R-:W-:-:S05]  /*13a0*/  VIADD R0, R15, 0xc400 ;  /* 0x0000c4000f007836 */ /* 0x000fca0000000000 */
[----:B------:R-:W-:-:S04]  /*13b0*/  SHF.R.U32.HI R0, RZ, 0x4, R0 ;  /* 0x00000004ff007819 */ /* 0x000fc80000011600 */
[----:B------:R-:W-:Y:S02]  /*13c0*/  LOP3.LUT R0, R0, 0x3fff, RZ, 0xc0, !PT ;  /* 0x00003fff00007812 */ /* 0x000fe400078ec0ff */
[----:B--2---:R-:W-:Y:S01]  /*13d0*/  LOP3.LUT P1, RZ, R5, 0x7f, RZ, 0xc0, !PT ;  /* 0x0000007f05ff7812 */ /* 0x004fe2000782c0ff */
[----:B-1----:R-:W-:-:S12]  /*13e0*/  @P2 BRA `(.L_x_13) ;  /* 0x0000000000082947 */ /* 0x002fd80003800000 */
[----:B------:R-:W1:Y:S02]  /*13f0*/  SYNCS.PHASECHK.TRANS64.TRYWAIT P2, [R4+URZ+0x30830], R3 ;  /* 0x03083003040075a7 */ /* 0x000e64000804017f */
[----:B-1----:R-:W-:Y:S05]  /*1400*/  @!P2 BRA `(.L_x_14) ;  /* 0x000000a40074a947 */ /* 0x002fea0003800000 */
.L_x_13:
[----:B------:R-:W-:Y:S05]  /*1410*/  WARPSYNC.ALL ;  /* 0x0000000000007948 */ /* 0x000fea0003800000 */
[----:B------:R-:W-:Y:S01]  /*1420*/  IMAD.MOV.U32 R151, RZ, RZ, RZ ;  /* 0x000000ffff977224 */ /* 0x000fe200078e00ff */
[----:B------:R-:W-:Y:S01]  /*1430*/  LOP3.LUT R18, R0, 0x10000, RZ, 0xfc, !PT ;  /* 0x0001000000127812 */ /* 0x000fe200078efcff */
[----:B------:R-:W-:Y:S01]  /*1440*/  IMAD.MOV.U32 R19, RZ, RZ, 0x40000040 ;  /* 0x40000040ff137424 */ /* 0x000fe200078e00ff */
[----:B------:R-:W-:-:S04]  /*1450*/  UIADD3 UR4, UR40, 0x12400, URZ ;  /* 0x0001240028047890 */ /* 0x000fc8000fffe03f */
[----:B------:R-:W-:Y:S01]  /*1460*/  R2UR UR5, R19 ;  /* 0x00000000130572ca */ /* 0x000fe200000e0000 */
[----:B------:R-:W-:Y:S01]  /*1470*/  WARPGROUP.ARRIVE ;  /* 0x00000000000079c5 */ /* 0x000fe20000000000 */
[----:B------:R-:W-:Y:S01]  /*1480*/  UMOV UR7, 0x40000040 ;  /* 0x4000004000077882 */ /* 0x000fe20000000000 */
[----:B------:R-:W-:Y:S01]  /*1490*/  USHF.R.U32.HI UR4, URZ, 0x4, UR4 ;  /* 0x000000043f047899 */ /* 0x000fe20008011604 */
[C---:B------:R-:W-:Y:S01]  /*14a0*/  R2UR UR13, R18.reuse ;  /* 0x00000000120d72ca */ /* 0x040fe200000e0000 */
[----:B------:R-:W0:Y:S01]  /*14b0*/  LDL R7, [R1+0x10] ;  /* 0x0000100001077983 */ /* 0x000e220000100800 */
[----:B------:R-:W-:Y:S01]  /*14c0*/  UMOV UR9, 0x40000040 ;  /* 0x4000004000097882 */ /* 0x000fe20000000000 */
[----:B------:R-:W-:Y:S01]  /*14d0*/  ULOP3.LUT UR20, UR4, 0x3fff, URZ, 0xc0, !UPT ;  /* 0x00003fff04147892 */ /* 0x000fe2000f8ec03f */
[----:B------:R-:W-:Y:S01]  /*14e0*/  IMAD.U32 R0, RZ, RZ, UR48 ;  /* 0x00000030ff007e24 */ /* 0x000fe2000f8e00ff */
[----:B------:R-:W-:Y:S01]  /*14f0*/  UMOV UR11, 0x40000040 ;  /* 0x40000040000b7882 */ /* 0x000fe20000000000 */
[----:B------:R-:W-:Y:S01]  /*1500*/  R2UR UR4, R18 ;  /* 0x00000000120472ca */ /* 0x000fe200000e0000 */
[----:B------:R-:W-:Y:S01]  /*1510*/  ULOP3.LUT UR20, UR20, 0x10000, URZ, 0xfc, !UPT ;  /* 0x0001000014147892 */ /* 0x000fe2000f8efc3f */
[----:B------:R-:W-:Y:S01]  /*1520*/  P2R R6, PR, RZ, 0x2 ;  /* 0x00000002ff067803 */ /* 0x000fe20000000000 */
[----:B------:R-:W-:Y:S01]  /*1530*/  UMOV UR15, 0x40000040 ;  /* 0x40000040000f7882 */ /* 0x000fe20000000000 */
[----:B------:R-:W-:Y:S01]  /*1540*/  P2R R5, PR, RZ, 0x1 ;  /* 0x00000001ff057803 */ /* 0x000fe20000000000 */
[----:B------:R-:W-:Y:S01]  /*1550*/  UIMAD UR12, UR39, 0x600, UR20 ;  /* 0x00000600270c78a4 */ /* 0x000fe2000f8e0214 */
[--C-:B------:R-:W-:Y:S01]  /*1560*/  IMAD.MOV.U32 R150, RZ, RZ, R151.reuse ;  /* 0x000000ffff967224 */ /* 0x100fe200078e0097 */
[----:B------:R-:W-:Y:S01]  /*1570*/  UIADD3 UR8, UR13, 0x4, URZ ;  /* 0x000000040d087890 */ /* 0x000fe2000fffe03f */
[--C-:B------:R-:W-:Y:S01]  /*1580*/  IMAD.MOV.U32 R149, RZ, RZ, R151.reuse ;  /* 0x000000ffff957224 */ /* 0x100fe200078e0097 */
[----:B------:R-:W-:Y:S01]  /*1590*/  UIADD3 UR10, UR12, 0x4, URZ ;  /* 0x000000040c0a7890 */ /* 0x000fe2000fffe03f */
[--C-:B------:R-:W-:Y:S01]  /*15a0*/  IMAD.MOV.U32 R148, RZ, RZ, R151.reuse ;  /* 0x000000ffff947224 */ /* 0x100fe200078e0097 */
[----:B------:R-:W-:Y:S01]  /*15b0*/  UIADD3 UR14, UR12, 0x6, URZ ;  /* 0x000000060c0e7890 */ /* 0x000fe2000fffe03f */
[--C-:B------:R-:W-:Y:S01]  /*15c0*/  IMAD.MOV.U32 R147, RZ, RZ, R151.reuse ;  /* 0x000000ffff937224 */ /* 0x100fe200078e0097 */
[----:B------:R-:W-:Y:S01]  /*15d0*/  UMOV UR6, UR12 ;  /* 0x0000000c00067c82 */ /* 0x000fe20008000000 */
[----:B------:R-:W-:Y:S01]  /*15e0*/  ULDC UR21, c[0x0][0x988] ;  /* 0x0002620000157ab9 */ /* 0x000fe20000000800 */
[----:B------:R-:W-:Y:S01]  /*15f0*/  HGMMA.64x192x16.F32 R24, gdesc[UR4], RZ, !UPT, gsb0 ;  /* 0x02e00000041879f0 */ /* 0x000fe2000c0008ff */
[----:B------:R-:W-:Y:S01]  /*1600*/  UIADD3 UR4, UR13, 0x2, URZ ;  /* 0x000000020d047890 */ /* 0x000fe2000fffe03f */
[--C-:B------:R-:W-:Y:S01]  /*1610*/  IMAD.MOV.U32 R146, RZ, RZ, R151.reuse ;  /* 0x000000ffff927224 */ /* 0x100fe200078e0097 */
[----:B------:R-:W-:Y:S01]  /*1620*/  UIADD3 UR6, UR12, 0x2, URZ ;  /* 0x000000020c067890 */ /* 0x000fe2000fffe03f */
[--C-:B------:R-:W-:Y:S01]  /*1630*/  IMAD.MOV.U32 R145, RZ, RZ, R151.reuse ;  /* 0x000000ffff917224 */ /* 0x100fe200078e0097 */
[----:B------:R-:W-:Y:S01]  /*1640*/  UMOV UR5, 0x40000040 ;  /* 0x4000004000057882 */ /* 0x000fe20000000000 */
[----:B------:R-:W-:Y:S01]  /*1650*/  UMOV UR7, 0x40000040 ;  /* 0x4000004000077882 */ /* 0x000fe20000000000 */
[----:B------:R-:W-:Y:S01]  /*1660*/  UISETP.GE.AND UP0, UPT, UR49, 0xc1, UPT ;  /* 0x000000c13100788c */ /* 0x000fe2000bf06270 */
[----:B------:R-:W-:Y:S01]  /*1670*/  MOV R144, R151 ;  /* 0x0000009700907202 */ /* 0x000fe20000000f00 */
[----:B------:R-:W-:-:S02]  /*1680*/  IMAD.MOV.U32 R143, RZ, RZ, R151 ;  /* 0x000000ffff8f7224 */ /* 0x000fc400078e0097 */
[--C-:B------:R-:W-:Y:S02]  /*1690*/  IMAD.MOV.U32 R142, RZ, RZ, R151.reuse ;  /* 0x000000ffff8e7224 */ /* 0x100fe400078e0097 */
[--C-:B------:R-:W-:Y:S02]  /*16a0*/  IMAD.MOV.U32 R141, RZ, RZ, R151.reuse ;  /* 0x000000ffff8d7224 */ /* 0x100fe400078e0097 */
[--C-:B------:R-:W-:Y:S02]  /*16b0*/  IMAD.MOV.U32 R140, RZ, RZ, R151.reuse ;  /* 0x000000ffff8c7224 */ /* 0x100fe400078e0097 */
[--C-:B------:R-:W-:Y:S02]  /*16c0*/  IMAD.MOV.U32 R139, RZ, RZ, R151.reuse ;  /* 0x000000ffff8b7224 */ /* 0x100fe400078e0097 */
[--C-:B------:R-:W-:Y:S02]  /*16d0*/  IMAD.MOV.U32 R138, RZ, RZ, R151.reuse ;  /* 0x000000ffff8a7224 */ /* 0x100fe400078e0097 */
        /* <DEDUP_REMOVED lines=15> */
[----:B------:R-:W-:Y:S01]  /*17d0*/  IMAD.MOV.U32 R122, RZ, RZ, R151 ;  /* 0x000000ffff7a7224 */ /* 0x000fe200078e0097 */
[----:B------:R-:W-:Y:S02]  /*17e0*/  WARPGROUP.DEPBAR.LE gsb0, 0x0 ;  /* 0x00008000000079c5 */ /* 0x000fe40000010000 */
[----:B------:R-:W-:-:S06]  /*17f0*/  WARPGROUP.ARRIVE ;  /* 0x00000000000079c5 */ /* 0x000fcc0000000000 */
[----:B------:R-:W-:Y:S01]  /*1800*/  HGMMA.64x192x16.F32 R24, gdesc[UR4], R24, gsb0 ;  /* 0x02e00000041879f0 */ /* 0x000fe20008000818 */
[----:B------:R-:W-:-:S03]  /*1810*/  UIADD3 UR6, UR13, 0x6, URZ ;  /* 0x000000060d067890 */ /* 0x000fc6000fffe03f */
[----:B------:R-:W-:-:S04]  /*1820*/  UMOV UR13, 0x40000040 ;  /* 0x40000040000d7882 */ /* 0x000fc80000000000 */
[----:B------:R-:W-:Y:S01]  /*1830*/  UMOV UR12, UR6 ;  /* 0x00000006000c7c82 */ /* 0x000fe20008000000 */
[----:B01----:R-:W-:-:S04]  /*1840*/  VIADD R3, R7, UR49 ;  /* 0x0000003107037c36 */ /* 0x003fc80008000000 */
[----:B------:R-:W-:-:S05]  /*1850*/  IMAD R3, R0, -0xc0, R3 ;  /* 0xffffff4000037824 */ /* 0x000fca00078e0203 */
[C---:B------:R-:W-:Y:S02]  /*1860*/  ISETP.GT.AND P5, PT, R3.reuse, RZ, PT ;  /* 0x000000ff0300720c */ /* 0x040fe40003fa4270 */
[C---:B------:R-:W-:Y:S02]  /*1870*/  ISETP.GT.AND P4, PT, R3.reuse, 0x1, PT ;  /* 0x000000010300780c */ /* 0x040fe40003f84270 */
[C---:B------:R-:W-:Y:S02]  /*1880*/  ISETP.GT.AND P3, PT, R3.reuse, 0x8, PT ;  /* 0x000000080300780c */ /* 0x040fe40003f64270 */
[C---:B------:R-:W-:Y:S02]  /*1890*/  ISETP.GT.AND P2, PT, R3.reuse, 0x9, PT ;  /* 0x000000090300780c */ /* 0x040fe40003f44270 */
[C---:B------:R-:W-:Y:S02]  /*18a0*/  ISETP.GT.AND P6, PT, R3.reuse, 0x10, PT ;  /* 0x000000100300780c */ /* 0x040fe40003fc4270 */
[----:B------:R-:W-:-:S02]  /*18b0*/  ISETP.GT.AND P1, PT, R3, 0x99, PT ;  /* 0x000000990300780c */ /* 0x000fc40003f24270 */
[----:B------:R-:W-:Y:S01]  /*18c0*/  ISETP.GT.AND P0, PT, R3, 0xa0, PT ;  /* 0x000000a00300780c */ /* 0x000fe20003f04270 */
[----:B------:R-:W-:Y:S02]  /*18d0*/  WARPGROUP.DEPBAR.LE gsb0, 0x0 ;  /* 0x00008000000079c5 */ /* 0x000fe40000010000 */
[----:B------:R-:W-:-:S06]  /*18e0*/  WARPGROUP.ARRIVE ;  /* 0x00000000000079c5 */ /* 0x000fcc0000000000 */
[----:B------:R-:W-:Y:S03]  /*18f0*/  HGMMA.64x192x16.F32 R24, gdesc[UR8], R24, gsb0 ;  /* 0x02e00000081879f0 */ /* 0x000fe60008000818 */
[----:B------:R-:W-:Y:S02]  /*1900*/  WARPGROUP.DEPBAR.LE gsb0, 0x0 ;  /* 0x00008000000079c5 */ /* 0x000fe40000010000 */
[----:B------:R-:W-:-:S15]  /*1910*/  WARPGROUP.ARRIVE ;  /* 0x00000000000079c5 */ /* 0x000fde0000000000 */
[----:B------:R-:W-:Y:S03]  /*1920*/  HGMMA.64x192x16.F32 R24, gdesc[UR12], R24, gsb0 ;  /* 0x02e000000c1879f0 */ /* 0x000fe60008000818 */
[----:B------:R-:W-:Y:S02]  /*1930*/  WARPGROUP.DEPBAR.LE gsb0, 0x0 ;  /* 0x00008000000079c5 */ /* 0x000fe40000010000 */
[----:B------:R-:W-:Y:S02]  /*1940*/  FSEL R24, R24, -INF , P5 ;  /* 0xff80000018187808 */ /* 0x000fe40002800000 */
[----:B------:R-:W-:Y:S02]  /*1950*/  FSEL R25, R25, -INF , P4 ;  /* 0xff80000019197808 */ /* 0x000fe40002000000 */
[----:B------:R-:W-:Y:S02]  /*1960*/  FSEL R28, R28, -INF , P3 ;  /* 0xff8000001c1c7808 */ /* 0x000fe40001800000 */
[----:B------:R-:W-:-:S02]  /*1970*/  FMNMX.FTZ R7, R24, R25, !PT ;  /* 0x0000001918077209 */ /* 0x000fc40007810000 */
[----:B------:R-:W-:Y:S02]  /*1980*/  FSEL R29, R29, -INF , P2 ;  /* 0xff8000001d1d7808 */ /* 0x000fe40001000000 */
[----:B------:R-:W-:Y:S02]  /*1990*/  FMNMX.FTZ R0, R28, R7, !PT ;  /* 0x000000071c007209 */ /* 0x000fe40007810000 */
[----:B------:R-:W-:Y:S02]  /*19a0*/  FSEL R26, R26, -INF , P5 ;  /* 0xff8000001a1a7808 */ /* 0x000fe40002800000 */
[----:B------:R-:W-:Y:S02]  /*19b0*/  ISETP.GT.AND P5, PT, R3, 0x11, PT ;  /* 0x000000110300780c */ /* 0x000fe40003fa4270 */
[----:B------:R-:W-:Y:S02]  /*19c0*/  FSEL R32, R32, -INF , P6 ;  /* 0xff80000020207808 */ /* 0x000fe40003000000 */
[----:B------:R-:W-:-:S02]  /*19d0*/  FMNMX.FTZ R7, R29, R0, !PT ;  /* 0x000000001d077209 */ /* 0x000fc40007810000 */
[----:B------:R-:W-:Y:S02]  /*19e0*/  FSEL R27, R27, -INF , P4 ;  /* 0xff8000001b1b7808 */ /* 0x000fe40002000000 */
[----:B------:R-:W-:Y:S02]  /*19f0*/  ISETP.GT.AND P4, PT, R3, 0x18, PT ;  /* 0x000000180300780c */ /* 0x000fe40003f84270 */
[----:B------:R-:W-:Y:S02]  /*1a00*/  FSEL R33, R33, -INF , P5 ;  /* 0xff80000021217808 */ /* 0x000fe40002800000 */
[----:B------:R-:W-:Y:S02]  /*1a10*/  FMNMX.FTZ R0, R32, R7, !PT ;  /* 0x0000000720007209 */ /* 0x000fe40007810000 */
[----:B------:R-:W-:Y:S02]  /*1a20*/  FSEL R30, R30, -INF , P3 ;  /* 0xff8000001e1e7808 */ /* 0x000fe40001800000 */
[----:B------:R-:W-:-:S02]  /*1a30*/  ISETP.GT.AND P3, PT, R3, 0x19, PT ;  /* 0x000000190300780c */ /* 0x000fc40003f64270 */
        /* <DEDUP_REMOVED lines=75> */
[----:B------:R-:W-:Y:S02]  /*1ef0*/  FSEL R70, R70, -INF , P3 ;  /* 0xff80000046467808 */ /* 0x000fe40001800000 */
[----:B------:R-:W-:Y:S02]  /*1f00*/  FSEL R71, R71, -INF , P2 ;  /* 0xff80000047477808 */ /* 0x000fe40001000000 */
[----:B------:R-:W-:-:S02]  /*1f10*/  ISETP.GT.AND P4, PT, R3, 0x68, PT ;  /* 0x000000680300780c */ /* 0x000fc40003f84270 */
[C---:B------:R-:W-:Y:S02]  /*1f20*/  ISETP.GT.AND P3, PT, R3.reuse, 0x69, PT ;  /* 0x000000690300780c */ /* 0x040fe40003f64270 */
[----:B------:R-:W-:Y:S02]  /*1f30*/  ISETP.GT.AND P2, PT, R3, 0x70, PT ;  /* 0x000000700300780c */ /* 0x000fe40003f44270 */
[----:B------:R-:W-:Y:S02]  /*1f40*/  FSEL R73, R73, -INF , P5 ;  /* 0xff80000049497808 */ /* 0x000fe40002800000 */
[----:B------:R-:W-:Y:S02]  /*1f50*/  FMNMX.FTZ R0, R72, R7, !PT ;  /* 0x0000000748007209 */ /* 0x000fe40007810000 */
[----:B------:R-:W-:Y:S02]  /*1f60*/  FSEL R76, R76, -INF , P4 ;  /* 0xff8000004c4c7808 */ /* 0x000fe40002000000 */
[----:B------:R-:W-:-:S02]  /*1f70*/  FSEL R77, R77, -INF , P3 ;  /* 0xff8000004d4d7808 */ /* 0x000fc40001800000 */
[----:B------:R-:W-:Y:S02]  /*1f80*/  FSEL R74, R74, -INF , P6 ;  /* 0xff8000004a4a7808 */ /* 0x000fe40003000000 */
[----:B------:R-:W-:Y:S02]  /*1f90*/  FSEL R80, R80, -INF , P2 ;  /* 0xff80000050507808 */ /* 0x000fe40001000000 */
[----:B------:R-:W-:Y:S02]  /*1fa0*/  FSEL R75, R75, -INF , P5 ;  /* 0xff8000004b4b7808 */ /* 0x000fe40002800000 */
[----:B------:R-:W-:Y:S02]  /*1fb0*/  FSEL R78, R78, -INF , P4 ;  /* 0xff8000004e4e7808 */ /* 0x000fe40002000000 */
[----:B------:R-:W-:Y:S02]  /*1fc0*/  FSEL R79, R79, -INF , P3 ;  /* 0xff8000004f4f7808 */ /* 0x000fe40001800000 */
[----:B------:R-:W-:-:S02]  /*1fd0*/  FSEL R82, R82, -INF , P2 ;  /* 0xff80000052527808 */ /* 0x000fc40001000000 */
[C---:B------:R-:W-:Y:S02]  /*1fe0*/  ISETP.GT.AND P6, PT, R3.reuse, 0x71, PT ;  /* 0x000000710300780c */ /* 0x040fe40003fc4270 */
[C---:B------:R-:W-:Y:S02]  /*1ff0*/  ISETP.GT.AND P5, PT, R3.reuse, 0x78, PT ;  /* 0x000000780300780c */ /* 0x040fe40003fa4270 */
[C---:B------:R-:W-:Y:S02]  /*2000*/  ISETP.GT.AND P4, PT, R3.reuse, 0x79, PT ;  /* 0x000000790300780c */ /* 0x040fe40003f84270 */
[C---:B------:R-:W-:Y:S02]  /*2010*/  ISETP.GT.AND P3, PT, R3.reuse, 0x80, PT ;  /* 0x000000800300780c */ /* 0x040fe40003f64270 */
[----:B------:R-:W-:Y:S02]  /*2020*/  ISETP.GT.AND P2, PT, R3, 0x81, PT ;  /* 0x000000810300780c */ /* 0x000fe40003f44270 */
[----:B------:R-:W-:-:S02]  /*2030*/  FMNMX.FTZ R7, R73, R0, !PT ;  /* 0x0000000049077209 */ /* 0x000fc40007810000 */
[----:B------:R-:W-:Y:S02]  /*2040*/  FSEL R101, R101, -INF , P1 ;  /* 0xff80000065657808 */ /* 0x000fe40000800000 */
[----:B------:R-:W-:Y:S02]  /*2050*/  FSEL R81, R81, -INF , P6 ;  /* 0xff80000051517808 */ /* 0x000fe40003000000 */
[----:B------:R-:W-:Y:S02]  /*2060*/  FSEL R84, R84, -INF , P5 ;  /* 0xff80000054547808 */ /* 0x000fe40002800000 */
[----:B------:R-:W-:Y:S02]  /*2070*/  FSEL R85, R85, -INF , P4 ;  /* 0xff80000055557808 */ /* 0x000fe40002000000 */
[----:B------:R-:W-:Y:S02]  /*2080*/  FSEL R88, R88, -INF , P3 ;  /* 0xff80000058587808 */ /* 0x000fe40001800000 */
[----:B------:R-:W-:-:S02]  /*2090*/  FSEL R83, R83, -INF , P6 ;  /* 0xff80000053537808 */ /* 0x000fc40003000000 */
[----:B------:R-:W-:Y:S02]  /*20a0*/  FSEL R89, R89, -INF , P2 ;  /* 0xff80000059597808 */ /* 0x000fe40001000000 */
[----:B------:R-:W-:Y:S02]  /*20b0*/  FSEL R86, R86, -INF , P5 ;  /* 0xff80000056567808 */ /* 0x000fe40002800000 */
[----:B------:R-:W-:Y:S02]  /*20c0*/  FSEL R87, R87, -INF , P4 ;  /* 0xff80000057577808 */ /* 0x000fe40002000000 */
[----:B------:R-:W-:Y:S02]  /*20d0*/  FSEL R90, R90, -INF , P3 ;  /* 0xff8000005a5a7808 */ /* 0x000fe40001800000 */
[----:B------:R-:W-:Y:S02]  /*20e0*/  FSEL R91, R91, -INF , P2 ;  /* 0xff8000005b5b7808 */ /* 0x000fe40001000000 */
[----:B------:R-:W-:-:S02]  /*20f0*/  ISETP.GT.AND P1, PT, R3, 0xa1, PT ;  /* 0x000000a10300780c */ /* 0x000fc40003f24270 */
[----:B------:R-:W-:Y:S02]  /*2100*/  FSEL R104, R104, -INF , P0 ;  /* 0xff80000068687808 */ /* 0x000fe40000000000 */
[----:B------:R-:W-:Y:S02]  /*2110*/  FMNMX.FTZ R0, R76, R7, !PT ;  /* 0x000000074c007209 */ /* 0x000fe40007810000 */
[C---:B------:R-:W-:Y:S02]  /*2120*/  ISETP.GT.AND P6, PT, R3.reuse, 0x88, PT ;  /* 0x000000880300780c */ /* 0x040fe40003fc4270 */
[C---:B------:R-:W-:Y:S02]  /*2130*/  ISETP.GT.AND P5, PT, R3.reuse, 0x89, PT ;  /* 0x000000890300780c */ /* 0x040fe40003fa4270 */
[C---:B------:R-:W-:Y:S02]  /*2140*/  ISETP.GT.AND P4, PT, R3.reuse, 0x90, PT ;  /* 0x000000900300780c */ /* 0x040fe40003f84270 */
[----:B------:R-:W-:-:S02]  /*2150*/  ISETP.GT.AND P3, PT, R3, 0x91, PT ;  /* 0x000000910300780c */ /* 0x000fc40003f64270 */
[C---:B------:R-:W-:Y:S02]  /*2160*/  ISETP.GT.AND P2, PT, R3.reuse, 0x98, PT ;  /* 0x000000980300780c */ /* 0x040fe40003f44270 */
[----:B------:R-:W-:Y:S02]  /*2170*/  ISETP.GT.AND P0, PT, R3, 0xa8, PT ;  /* 0x000000a80300780c */ /* 0x000fe40003f04270 */
[----:B------:R-:W-:Y:S02]  /*2180*/  FSEL R105, R105, -INF , P1 ;  /* 0xff80000069697808 */ /* 0x000fe40000800000 */
[----:B------:R-:W-:Y:S02]  /*2190*/  P2R R12, PR, RZ, 0x2 ;  /* 0x00000002ff0c7803 */ /* 0x000fe40000000000 */
[----:B------:R-:W-:Y:S02]  /*21a0*/  FMNMX.FTZ R7, R77, R0, !PT ;  /* 0x000000004d077209 */ /* 0x000fe40007810000 */
[----:B------:R-:W-:-:S02]  /*21b0*/  FSEL R92, R92, -INF , P6 ;  /* 0xff8000005c5c7808 */ /* 0x000fc40003000000 */
        /* <DEDUP_REMOVED lines=10> */
[----:B------:R-:W-:Y:S02]  /*2260*/  P2R R11, PR, RZ, 0x1 ;  /* 0x00000001ff0b7803 */ /* 0x000fe40000000000 */
[----:B------:R-:W-:-:S02]  /*2270*/  ISETP.GT.AND P1, PT, R3, 0xa0, PT ;  /* 0x000000a00300780c */ /* 0x000fc40003f24270 */
[C---:B------:R-:W-:Y:S02]  /*2280*/  ISETP.GT.AND P2, PT, R3.reuse, 0xa9, PT ;  /* 0x000000a90300780c */ /* 0x040fe40003f44270 */
[C---:B------:R-:W-:Y:S02]  /*2290*/  ISETP.GT.AND P3, PT, R3.reuse, 0xb0, PT ;  /* 0x000000b00300780c */ /* 0x040fe40003f64270 */
[C---:B------:R-:W-:Y:S02]  /*22a0*/  ISETP.GT.AND P4, PT, R3.reuse, 0xb1, PT ;  /* 0x000000b10300780c */ /* 0x040fe40003f84270 */
[C---:B------:R-:W-:Y:S02]  /*22b0*/  ISETP.GT.AND P5, PT, R3.reuse, 0xb8, PT ;  /* 0x000000b80300780c */ /* 0x040fe40003fa4270 */
[C---:B------:R-:W-:Y:S02]  /*22c0*/  ISETP.GT.AND P6, PT, R3.reuse, 0xb9, PT ;  /* 0x000000b90300780c */ /* 0x040fe40003fc4270 */
[----:B------:R-:W-:-:S02]  /*22d0*/  ISETP.GT.AND P0, PT, R3, 0x99, PT ;  /* 0x000000990300780c */ /* 0x000fc40003f04270 */
[----:B------:R-:W-:Y:S02]  /*22e0*/  FMNMX.FTZ R3, R26, R27, !PT ;  /* 0x0000001b1a037209 */ /* 0x000fe40007810000 */
[----:B------:R-:W-:Y:S02]  /*22f0*/  FMNMX.FTZ R0, R80, R7, !PT ;  /* 0x0000000750007209 */ /* 0x000fe40007810000 */
[----:B------:R-:W-:Y:S02]  /*2300*/  FSEL R106, R106, -INF , P1 ;  /* 0xff8000006a6a7808 */ /* 0x000fe40000800000 */
[----:B------:R-:W-:Y:S02]  /*2310*/  ISETP.NE.AND P1, PT, R12, RZ, PT ;  /* 0x000000ff0c00720c */ /* 0x000fe40003f25270 */
[----:B------:R-:W-:Y:S02]  /*2320*/  FMNMX.FTZ R12, R30, R3, !PT ;  /* 0x000000031e0c7209 */ /* 0x000fe40007810000 */
[----:B------:R-:W-:-:S02]  /*2330*/  FMNMX.FTZ R7, R81, R0, !PT ;  /* 0x0000000051077209 */ /* 0x000fc40007810000 */
[----:B------:R-:W-:Y:S02]  /*2340*/  FMNMX.FTZ R3, R31, R12, !PT ;  /* 0x0000000c1f037209 */ /* 0x000fe40007810000 */
[----:B------:R-:W-:Y:S02]  /*2350*/  FMNMX.FTZ R0, R84, R7, !PT ;  /* 0x0000000754007209 */ /* 0x000fe40007810000 */
[----:B------:R-:W-:Y:S02]  /*2360*/  FMNMX.FTZ R12, R34, R3, !PT ;  /* 0x00000003220c7209 */ /* 0x000fe40007810000 */
[----:B------:R-:W-:Y:S02]  /*2370*/  FMNMX.FTZ R7, R85, R0, !PT ;  /* 0x0000000055077209 */ /* 0x000fe40007810000 */
        /* <DEDUP_REMOVED lines=21> */
[----:B------:R-:W-:Y:S02]  /*24d0*/  FSEL R109, R109, -INF , P2 ;  /* 0xff8000006d6d7808 */ /* 0x000fe40001000000 */
[----:B------:R-:W-:Y:S02]  /*24e0*/  FMNMX.FTZ R0, R108, R7, !PT ;  /* 0x000000076c007209 */ /* 0x000fe40007810000 */
[----:B------:R-:W-:Y:S02]  /*24f0*/  FMNMX.FTZ R12, R58, R3, !PT ;  /* 0x000000033a0c7209 */ /* 0x000fe40007810000 */
[----:B------:R-:W-:Y:S02]  /*2500*/  FSEL R112, R112, -INF , P3 ;  /* 0xff80000070707808 */ /* 0x000fe40001800000 */
        /* <DEDUP_REMOVED lines=11> */
[----:B------:R-:W-:Y:S02]  /*25c0*/  FMNMX.FTZ R8, R117, R0, !PT ;  /* 0x0000000075087209 */ /* 0x000fe40007810000 */
[----:B------:R-:W-:-:S02]  /*25d0*/  FMNMX.FTZ R3, R67, R12, !PT ;  /* 0x0000000c43037209 */ /* 0x000fc40007810000 */
[----:B------:R-:W-:Y:S01]  /*25e0*/  P2R R10, PR, RZ, 0x4 ;  /* 0x00000004ff0a7803 */ /* 0x000fe20000000000 */
[----:B------:R-:W0:Y:S01]  /*25f0*/  SHFL.BFLY PT, R7, R8, 0x2, 0x1f ;  /* 0x0c401f0008077f89 */ /* 0x000e2200000e0000 */
[----:B------:R-:W-:Y:S02]  /*2600*/  FMNMX.FTZ R12, R70, R3, !PT ;  /* 0x00000003460c7209 */ /* 0x000fe40007810000 */
[----:B------:R-:W-:Y:S02]  /*2610*/  FSEL R103, R103, -INF , P0 ;  /* 0xff80000067677808 */ /* 0x000fe40000000000 */
[----:B------:R-:W-:Y:S02]  /*2620*/  FMNMX.FTZ R3, R71, R12, !PT ;  /* 0x0000000c47037209 */ /* 0x000fe40007810000 */
[----:B------:R-:W-:Y:S02]  /*2630*/  ISETP.NE.AND P0, PT, R11, RZ, PT ;  /* 0x000000ff0b00720c */ /* 0x000fe40003f05270 */
[----:B------:R-:W-:-:S02]  /*2640*/  FMNMX.FTZ R12, R74, R3, !PT ;  /* 0x000000034a0c7209 */ /* 0x000fc40007810000 */
[----:B------:R-:W-:Y:S02]  /*2650*/  FSEL R107, R107, -INF , P1 ;  /* 0xff8000006b6b7808 */ /* 0x000fe40000800000 */
[----:B------:R-:W-:Y:S02]  /*2660*/  FMNMX.FTZ R3, R75, R12, !PT ;  /* 0x0000000c4b037209 */ /* 0x000fe40007810000 */
[----:B------:R-:W-:Y:S02]  /*2670*/  FSEL R110, R110, -INF , P0 ;  /* 0xff8000006e6e7808 */ /* 0x000fe40000000000 */
[----:B------:R-:W-:Y:S02]  /*2680*/  FMNMX.FTZ R12, R78, R3, !PT ;  /* 0x000000034e0c7209 */ /* 0x000fe40007810000 */
[----:B------:R-:W-:Y:S02]  /*2690*/  FSEL R114, R114, -INF , P3 ;  /* 0xff80000072727808 */ /* 0x000fe40001800000 */
[----:B------:R-:W-:-:S02]  /*26a0*/  FMNMX.FTZ R3, R79, R12, !PT ;  /* 0x0000000c4f037209 */ /* 0x000fc40007810000 */
[----:B------:R-:W-:Y:S02]  /*26b0*/  FSEL R115, R115, -INF , P4 ;  /* 0xff80000073737808 */ /* 0x000fe40002000000 */
[----:B0-----:R-:W-:Y:S02]  /*26c0*/  FMNMX.FTZ R9, R8, R7, !PT ;  /* 0x0000000708097209 */ /* 0x001fe40007810000 */
[----:B------:R-:W-:Y:S02]  /*26d0*/  FMNMX.FTZ R12, R82, R3, !PT ;  /* 0x00000003520c7209 */ /* 0x000fe40007810000 */
[----:B------:R-:W-:Y:S01]  /*26e0*/  FSEL R118, R118, -INF , P5 ;  /* 0xff80000076767808 */ /* 0x000fe20002800000 */
[----:B------:R-:W0:Y:S01]  /*26f0*/  SHFL.BFLY PT, R0, R9, 0x1, 0x1f ;  /* 0x0c201f0009007f89 */ /* 0x000e2200000e0000 */
[----:B------:R-:W-:Y:S02]  /*2700*/  FMNMX.FTZ R3, R83, R12, !PT ;  /* 0x0000000c53037209 */ /* 0x000fe40007810000 */
[----:B------:R-:W-:-:S02]  /*2710*/  FSEL R119, R119, -INF , P6 ;  /* 0xff80000077777808 */ /* 0x000fc40003000000 */
[----:B------:R-:W-:Y:S02]  /*2720*/  FMNMX.FTZ R12, R86, R3, !PT ;  /* 0x00000003560c7209 */ /* 0x000fe40007810000 */
[----:B------:R-:W-:Y:S02]  /*2730*/  ISETP.NE.AND P0, PT, R5, RZ, PT ;  /* 0x000000ff0500720c */ /* 0x000fe40003f05270 */
[----:B------:R-:W-:Y:S02]  /*2740*/  FMNMX.FTZ R3, R87, R12, !PT ;  /* 0x0000000c57037209 */ /* 0x000fe40007810000 */
[----:B------:R-:W-:Y:S02]  /*2750*/  ISETP.NE.AND P1, PT, R6, RZ, PT ;  /* 0x000000ff0600720c */ /* 0x000fe40003f25270 */
[----:B------:R-:W-:-:S04]  /*2760*/  FMNMX.FTZ R12, R90, R3, !PT ;  /* 0x000000035a0c7209 */ /* 0x000fc80007810000 */
[----:B------:R-:W-:-:S04]  /*2770*/  FMNMX.FTZ R3, R91, R12, !PT ;  /* 0x0000000c5b037209 */ /* 0x000fc80007810000 */
[----:B------:R-:W-:Y:S02]  /*2780*/  FMNMX.FTZ R12, R94, R3, !PT ;  /* 0x000000035e0c7209 */ /* 0x000fe40007810000 */
[----:B0-----:R-:W-:Y:S01]  /*2790*/  FMNMX.FTZ R0, R9, R0, !PT ;  /* 0x0000000009007209 */ /* 0x001fe20007810000 */
[----:B------:R-:W-:Y:S01]  /*27a0*/  @!P1 VIADD R4, R4, 0x30840 ;  /* 0x0003084004049836 */ /* 0x000fe20000000000 */
[----:B------:R-:W-:Y:S02]  /*27b0*/  FMNMX.FTZ R3, R95, R12, !PT ;  /* 0x0000000c5f037209 */ /* 0x000fe40007810000 */
[C---:B------:R-:W-:Y:S01]  /*27c0*/  FSETP.NEU.FTZ.AND P2, PT, R0.reuse, -INF , PT ;  /* 0xff8000000000780b */ /* 0x040fe20003f5d000 */
[----:B------:R-:W-:Y:S01]  /*27d0*/  FMUL.FTZ R7, R0, UR21 ;  /* 0x0000001500077c20 */ /* 0x000fe20008410000 */
[----:B------:R-:W-:Y:S02]  /*27e0*/  FMNMX.FTZ R20, R98, R3, !PT ;  /* 0x0000000362147209 */ /* 0x000fe40007810000 */
[----:B------:R-:W-:-:S02]  /*27f0*/  @!P1 PRMT R4, RZ, 0x654, R4 ;  /* 0x00000654ff049816 */ /* 0x000fc40000000004 */
[----:B------:R-:W-:Y:S02]  /*2800*/  FMNMX.FTZ R3, R99, R20, !PT ;  /* 0x0000001463037209 */ /* 0x000fe40007810000 */
[----:B------:R-:W-:Y:S01]  /*2810*/  FSEL R7, R7, RZ, P2 ;  /* 0x000000ff07077208 */ /* 0x000fe20001000000 */
[----:B------:R0:W-:Y:S01]  /*2820*/  @!P1 SYNCS.ARRIVE.TRANS64.RED.A1T0 RZ, [R4+URZ], RZ ;  /* 0x000000ff04ff99a7 */ /* 0x0001e2000810043f */
[----:B------:R-:W-:Y:S02]  /*2830*/  FMNMX.FTZ R20, R102, R3, !PT ;  /* 0x0000000366147209 */ /* 0x000fe40007810000 */
[----:B------:R-:W-:Y:S01]  /*2840*/  ISETP.NE.AND P2, PT, R10, RZ, PT ;  /* 0x000000ff0a00720c */ /* 0x000fe20003f45270 */
[--C-:B------:R-:W-:Y:S01]  /*2850*/  FFMA.FTZ R8, R28, UR21, -R7.reuse ;  /* 0x000000151c087c23 */ /* 0x100fe20008010807 */
[--C-:B------:R-:W-:Y:S01]  /*2860*/  FFMA.FTZ R28, R45, UR21, -R7.reuse ;  /* 0x000000152d1c7c23 */ /* 0x100fe20008010807 */
[----:B------:R-:W-:Y:S01]  /*2870*/  FMNMX.FTZ R3, R103, R20, !PT ;  /* 0x0000001467037209 */ /* 0x000fe20007810000 */
[--C-:B------:R-:W-:Y:S01]  /*2880*/  FFMA.FTZ R45, R52, UR21, -R7.reuse ;  /* 0x00000015342d7c23 */ /* 0x100fe20008010807 */
[--C-:B------:R-:W-:Y:S01]  /*2890*/  FFMA.FTZ R52, R56, UR21, -R7.reuse ;  /* 0x0000001538347c23 */ /* 0x100fe20008010807 */
[--C-:B------:R-:W-:Y:S01]  /*28a0*/  FFMA.FTZ R56, R60, UR21, -R7.reuse ;  /* 0x000000153c387c23 */ /* 0x100fe20008010807 */
[----:B------:R-:W-:Y:S01]  /*28b0*/  FMNMX.FTZ R60, R106, R3, !PT ;  /* 0x000000036a3c7209 */ /* 0x000fe20007810000 */
[--C-:B------:R-:W-:Y:S01]  /*28c0*/  FFMA.FTZ R13, R64, UR21, -R7.reuse ;  /* 0x00000015400d7c23 */ /* 0x100fe20008010807 */
[----:B------:R-:W-:Y:S01]  /*28d0*/  FSEL R111, R111, -INF , P2 ;  /* 0xff8000006f6f7808 */ /* 0x000fe20001000000 */
[--C-:B------:R-:W-:Y:S01]  /*28e0*/  FFMA.FTZ R5, R24, UR21, -R7.reuse ;  /* 0x0000001518057c23 */ /* 0x100fe20008010807 */
[----:B------:R-:W-:Y:S01]  /*28f0*/  FMNMX.FTZ R3, R107, R60, !PT ;  /* 0x0000003c6b037209 */ /* 0x000fe20007810000 */
[--C-:B------:R-:W-:Y:S01]  /*2900*/  FFMA.FTZ R24, R40, UR21, -R7.reuse ;  /* 0x0000001528187c23 */ /* 0x100fe20008010807 */
        /* <DEDUP_REMOVED lines=26> */
[--C-:B------:R-:W-:Y:S01]  /*2ab0*/  FFMA.FTZ R33, R69, UR21, -R7.reuse ;  /* 0x0000001545217c23 */ /* 0x100fe20008010807 */
[----:B------:R-:W1:Y:S01]  /*2ac0*/  SHFL.BFLY PT, R76, R3, 0x2, 0x1f ;  /* 0x0c401f00034c7f89 */ /* 0x000e6200000e0000 */
[--C-:B------:R-:W-:Y:S01]  /*2ad0*/  FFMA.FTZ R36, R72, UR21, -R7.reuse ;  /* 0x0000001548247c23 */ /* 0x100fe20008010807 */
[--C-:B------:R-:W-:Y:S01]  /*2ae0*/  FFMA.FTZ R41, R73, UR21, -R7.reuse ;  /* 0x0000001549297c23 */ /* 0x100fe20008010807 */
[--C-:B------:R-:W-:Y:S01]  /*2af0*/  FFMA.FTZ R49, R77, UR21, -R7.reuse ;  /* 0x000000154d317c23 */ /* 0x100fe20008010807 */
[----:B------:R2:W-:Y:S01]  /*2b00*/  MUFU.EX2 R12, R80 ;  /* 0x00000050000c7308 */ /* 0x0005e20000000800 */
[--C-:B------:R-:W-:Y:S01]  /*2b10*/  FFMA.FTZ R21, R81, UR21, -R7.reuse ;  /* 0x0000001551157c23 */ /* 0x100fe20008010807 */
[--C-:B------:R-:W-:Y:S01]  /*2b20*/  FFMA.FTZ R57, R57, UR21, -R7.reuse ;  /* 0x0000001539397c23 */ /* 0x100fe20008010807 */
[--C-:B------:R-:W-:Y:S01]  /*2b30*/  FFMA.FTZ R61, R61, UR21, -R7.reuse ;  /* 0x000000153d3d7c23 */ /* 0x100fe20008010807 */
[--C-:B------:R-:W-:Y:S01]  /*2b40*/  FFMA.FTZ R68, R93, UR21, -R7.reuse ;  /* 0x000000155d447c23 */ /* 0x100fe20008010807 */
[--C-:B------:R-:W-:Y:S01]  /*2b50*/  FFMA.FTZ R64, R96, UR21, -R7.reuse ;  /* 0x0000001560407c23 */ /* 0x100fe20008010807 */
[--C-:B------:R-:W-:Y:S01]  /*2b60*/  FFMA.FTZ R69, R97, UR21, -R7.reuse ;  /* 0x0000001561457c23 */ /* 0x100fe20008010807 */
[--C-:B------:R-:W-:Y:S01]  /*2b70*/  FFMA.FTZ R72, R100, UR21, -R7.reuse ;  /* 0x0000001564487c23 */ /* 0x100fe20008010807 */
[----:B------:R3:W-:Y:S01]  /*2b80*/  MUFU.EX2 R20, R84 ;  /* 0x0000005400147308 */ /* 0x0007e20000000800 */
[--C-:B------:R-:W-:Y:S01]  /*2b90*/  FFMA.FTZ R73, R101, UR21, -R7.reuse ;  /* 0x0000001565497c23 */ /* 0x100fe20008010807 */
[--C-:B------:R-:W-:Y:S01]  /*2ba0*/  FFMA.FTZ R77, R105, UR21, -R7.reuse ;  /* 0x00000015694d7c23 */ /* 0x100fe20008010807 */
[--C-:B--2---:R-:W-:Y:S01]  /*2bb0*/  FFMA.FTZ R80, R108, UR21, -R7.reuse ;  /* 0x000000156c507c23 */ /* 0x104fe20008010807 */
[--C-:B------:R-:W-:Y:S01]  /*2bc0*/  FFMA.FTZ R81, R109, UR21, -R7.reuse ;  /* 0x000000156d517c23 */ /* 0x100fe20008010807 */
[----:B------:R-:W-:-:S03]  /*2bd0*/  FFMA.FTZ R113, R113, UR21, -R7 ;  /* 0x0000001571717c23 */ /* 0x000fc60008010807 */
[----:B------:R2:W-:Y:S01]  /*2be0*/  MUFU.EX2 R60, R89 ;  /* 0x00000059003c7308 */ /* 0x0005e20000000800 */
[--C-:B---3--:R-:W-:Y:S01]  /*2bf0*/  FFMA.FTZ R84, R112, UR21, -R7.reuse ;  /* 0x0000001570547c23 */ /* 0x108fe20008010807 */
[----:B-1----:R-:W-:Y:S01]  /*2c00*/  FMNMX.FTZ R85, R3, R76, !PT ;  /* 0x0000004c03557209 */ /* 0x002fe20007810000 */
[----:B------:R-:W-:-:S05]  /*2c10*/  FFMA.FTZ R76, R104, UR21, -R7 ;  /* 0x00000015684c7c23 */ /* 0x000fca0008010807 */
[----:B------:R-:W-:Y:S01]  /*2c20*/  MUFU.EX2 R5, R5 ;  /* 0x0000000500057308 */ /* 0x000fe20000000800 */
[----:B------:R-:W1:Y:S01]  /*2c30*/  SHFL.BFLY PT, R88, R85, 0x1, 0x1f ;  /* 0x0c201f0055587f89 */ /* 0x000e6200000e0000 */
[----:B--2---:R-:W-:-:S06]  /*2c40*/  FFMA.FTZ R89, R117, UR21, -R7 ;  /* 0x0000001575597c23 */ /* 0x004fcc0008010807 */
[----:B------:R-:W0:Y:S08]  /*2c50*/  MUFU.EX2 R6, R6 ;  /* 0x0000000600067308 */ /* 0x000e300000000800 */
[----:B------:R-:W2:Y:S08]  /*2c60*/  MUFU.EX2 R8, R8 ;  /* 0x0000000800087308 */ /* 0x000eb00000000800 */
[----:B------:R-:W3:Y:S01]  /*2c70*/  MUFU.EX2 R9, R9 ;  /* 0x0000000900097308 */ /* 0x000ee20000000800 */
[----:B-1----:R-:W-:Y:S01]  /*2c80*/  FMNMX.FTZ R3, R85, R88, !PT ;  /* 0x0000005855037209 */ /* 0x002fe20007810000 */
[----:B------:R-:W-:Y:S01]  /*2c90*/  FFMA.FTZ R88, R116, UR21, -R7 ;  /* 0x0000001574587c23 */ /* 0x000fe20008010807 */
[----:B0-----:R-:W-:-:S02]  /*2ca0*/  F2FP.F16.F32.PACK_AB R4, R6, R5 ;  /* 0x000000050604723e */ /* 0x001fc400000000ff */
[C---:B------:R-:W-:Y:S01]  /*2cb0*/  FSETP.NEU.FTZ.AND P2, PT, R3.reuse, -INF , PT ;  /* 0xff8000000300780b */ /* 0x040fe20003f5d000 */
[----:B------:R-:W-:Y:S02]  /*2cc0*/  FMUL.FTZ R92, R3, UR21 ;  /* 0x00000015035c7c20 */ /* 0x000fe40008410000 */
[----:B------:R-:W0:Y:S03]  /*2cd0*/  MUFU.EX2 R10, R10 ;  /* 0x0000000a000a7308 */ /* 0x000e260000000800 */
[----:B------:R-:W-:Y:S02]  /*2ce0*/  FSEL R92, R92, RZ, P2 ;  /* 0x000000ff5c5c7208 */ /* 0x000fe40001000000 */
[----:B------:R-:W-:-:S03]  /*2cf0*/  PLOP3.LUT P2, PT, PT, PT, UP0, 0x80, 0x0 ;  /* 0x000000000000781c */ /* 0x000fc60003f4f008 */
[--C-:B------:R-:W-:Y:S01]  /*2d00*/  FFMA.FTZ R7, R26, UR21, -R92.reuse ;  /* 0x000000151a077c23 */ /* 0x100fe2000801085c */
[--C-:B------:R-:W-:Y:S01]  /*2d10*/  FFMA.FTZ R26, R27, UR21, -R92.reuse ;  /* 0x000000151b1a7c23 */ /* 0x100fe2000801085c */
[--C-:B------:R-:W-:Y:S01]  /*2d20*/  FFMA.FTZ R30, R30, UR21, -R92.reuse ;  /* 0x000000151e1e7c23 */ /* 0x100fe2000801085c */
[--C-:B------:R-:W-:Y:S01]  /*2d30*/  FFMA.FTZ R93, R31, UR21, -R92.reuse ;  /* 0x000000151f5d7c23 */ /* 0x100fe2000801085c */
[--C-:B------:R-:W-:Y:S01]  /*2d40*/  FFMA.FTZ R97, R34, UR21, -R92.reuse ;  /* 0x0000001522617c23 */ /* 0x100fe2000801085c */
[----:B------:R-:W1:Y:S01]  /*2d50*/  MUFU.EX2 R11, R11 ;  /* 0x0000000b000b7308 */ /* 0x000e620000000800 */
[--C-:B------:R-:W-:Y:S01]  /*2d60*/  FFMA.FTZ R100, R35, UR21, -R92.reuse ;  /* 0x0000001523647c23 */ /* 0x100fe2000801085c */
[----:B------:R-:W-:Y:S01]  /*2d70*/  FFMA.FTZ R96, R63, UR21, -R92 ;  /* 0x000000153f607c23 */ /* 0x000fe2000801085c */
[----:B------:R-:W-:Y:S01]  /*2d80*/  FADD.FTZ R63, R5, R6 ;  /* 0x00000006053f7221 */ /* 0x000fe20000010000 */
[--C-:B------:R-:W-:Y:S01]  /*2d90*/  FFMA.FTZ R101, R38, UR21, -R92.reuse ;  /* 0x0000001526657c23 */ /* 0x100fe2000801085c */
[--C-:B------:R-:W-:Y:S01]  /*2da0*/  FFMA.FTZ R35, R66, UR21, -R92.reuse ;  /* 0x0000001542237c23 */ /* 0x100fe2000801085c */
[--C-:B------:R-:W-:Y:S01]  /*2db0*/  FFMA.FTZ R31, R46, UR21, -R92.reuse ;  /* 0x000000152e1f7c23 */ /* 0x100fe2000801085c */
[----:B--2---:R-:W-:Y:S01]  /*2dc0*/  FADD.FTZ R66, R8, R63 ;  /* 0x0000003f08427221 */ /* 0x004fe20000010000 */
[----:B------:R-:W-:Y:S01]  /*2dd0*/  MUFU.EX2 R7, R7 ;  /* 0x0000000700077308 */ /* 0x000fe20000000800 */
[--C-:B------:R-:W-:Y:S01]  /*2de0*/  FFMA.FTZ R38, R47, UR21, -R92.reuse ;  /* 0x000000152f267c23 */ /* 0x100fe2000801085c */
[--C-:B------:R-:W-:Y:S01]  /*2df0*/  FFMA.FTZ R46, R67, UR21, -R92.reuse ;  /* 0x00000015432e7c23 */ /* 0x100fe2000801085c */
[--C-:B------:R-:W-:Y:S01]  /*2e00*/  FFMA.FTZ R47, R54, UR21, -R92.reuse ;  /* 0x00000015362f7c23 */ /* 0x100fe2000801085c */
[--C-:B------:R-:W-:Y:S01]  /*2e10*/  FFMA.FTZ R104, R39, UR21, -R92.reuse ;  /* 0x0000001527687c23 */ /* 0x100fe2000801085c */
[----:B------:R-:W-:Y:S01]  /*2e20*/  FFMA.FTZ R54, R71, UR21, -R92 ;  /* 0x0000001547367c23 */ /* 0x000fe2000801085c */
[----:B---3--:R-:W-:Y:S01]  /*2e30*/  FADD.FTZ R71, R9, R66 ;  /* 0x0000004209477221 */ /* 0x008fe20000010000 */
[--C-:B------:R-:W-:Y:S01]  /*2e40*/  FFMA.FTZ R27, R42, UR21, -R92.reuse ;  /* 0x000000152a1b7c23 */ /* 0x100fe2000801085c */
[----:B------:R-:W2:Y:S01]  /*2e50*/  MUFU.EX2 R26, R26 ;  /* 0x0000001a001a7308 */ /* 0x000ea20000000800 */
[--C-:B------:R-:W-:Y:S01]  /*2e60*/  FFMA.FTZ R42, R51, UR21, -R92.reuse ;  /* 0x00000015332a7c23 */ /* 0x100fe2000801085c */
[--C-:B------:R-:W-:Y:S01]  /*2e70*/  FFMA.FTZ R51, R74, UR21, -R92.reuse ;  /* 0x000000154a337c23 */ /* 0x100fe2000801085c */
[----:B0-----:R-:W-:Y:S01]  /*2e80*/  FADD.FTZ R74, R10, R71 ;  /* 0x000000470a4a7221 */ /* 0x001fe20000010000 */
[--C-:B------:R-:W-:Y:S01]  /*2e90*/  FFMA.FTZ R34, R43, UR21, -R92.reuse ;  /* 0x000000152b227c23 */ /* 0x100fe2000801085c */
[--C-:B------:R-:W-:Y:S01]  /*2ea0*/  FFMA.FTZ R39, R50, UR21, -R92.reuse ;  /* 0x0000001532277c23 */ /* 0x100fe2000801085c */
[--C-:B------:R-:W-:Y:S01]  /*2eb0*/  FFMA.FTZ R50, R55, UR21, -R92.reuse ;  /* 0x0000001537327c23 */ /* 0x100fe2000801085c */
[--C-:B------:R-:W-:Y:S01]  /*2ec0*/  FFMA.FTZ R63, R78, UR21, -R92.reuse ;  /* 0x000000154e3f7c23 */ /* 0x100fe2000801085c */
[----:B------:R-:W0:Y:S01]  /*2ed0*/  MUFU.EX2 R30, R30 ;  /* 0x0000001e001e7308 */ /* 0x000e220000000800 */
[--C-:B------:R-:W-:Y:S01]  /*2ee0*/  FFMA.FTZ R55, R58, UR21, -R92.reuse ;  /* 0x000000153a377c23 */ /* 0x100fe2000801085c */
[--C-:B------:R-:W-:Y:S01]  /*2ef0*/  FFMA.FTZ R58, R59, UR21, -R92.reuse ;  /* 0x000000153b3a7c23 */ /* 0x100fe2000801085c */
[--C-:B------:R-:W-:Y:S01]  /*2f00*/  FFMA.FTZ R59, R62, UR21, -R92.reuse ;  /* 0x000000153e3b7c23 */ /* 0x100fe2000801085c */
[--C-:B------:R-:W-:Y:S01]  /*2f10*/  FFMA.FTZ R62, R75, UR21, -R92.reuse ;  /* 0x000000154b3e7c23 */ /* 0x100fe2000801085c */
[----:B------:R-:W-:Y:S01]  /*2f20*/  F2FP.F16.F32.PACK_AB R6, R9, R8 ;  /* 0x000000080906723e */ /* 0x000fe200000000ff */
[----:B------:R-:W-:Y:S01]  /*2f30*/  FFMA.FTZ R43, R70, UR21, -R92 ;  /* 0x00000015462b7c23 */ /* 0x000fe2000801085c */
[----:B-1----:R-:W-:Y:S01]  /*2f40*/  F2FP.F16.F32.PACK_AB R8, R11, R10 ;  /* 0x0000000a0b08723e */ /* 0x002fe200000000ff */
[----:B------:R-:W1:Y:S01]  /*2f50*/  MUFU.EX2 R93, R93 ;  /* 0x0000005d005d7308 */ /* 0x000e620000000800 */
[----:B--2---:R-:W-:Y:S01]  /*2f60*/  FADD.FTZ R67, R7, R26 ;  /* 0x0000001a07437221 */ /* 0x004fe20000010000 */
[--C-:B------:R-:W-:Y:S01]  /*2f70*/  FFMA.FTZ R70, R79, UR21, -R92.reuse ;  /* 0x000000154f467c23 */ /* 0x100fe2000801085c */
[--C-:B------:R-:W-:Y:S01]  /*2f80*/  FFMA.FTZ R71, R86, UR21, -R92.reuse ;  /* 0x0000001556477c23 */ /* 0x100fe2000801085c */
[--C-:B------:R-:W-:Y:S01]  /*2f90*/  FFMA.FTZ R79, R94, UR21, -R92.reuse ;  /* 0x000000155e4f7c23 */ /* 0x100fe2000801085c */
[--C-:B------:R-:W-:Y:S01]  /*2fa0*/  FFMA.FTZ R98, R98, UR21, -R92.reuse ;  /* 0x0000001562627c23 */ /* 0x100fe2000801085c */
[--C-:B------:R-:W-:Y:S01]  /*2fb0*/  FFMA.FTZ R99, R99, UR21, -R92.reuse ;  /* 0x0000001563637c23 */ /* 0x100fe2000801085c */
[----:B------:R-:W-:Y:S01]  /*2fc0*/  FFMA.FTZ R102, R102, UR21, -R92 ;  /* 0x0000001566667c23 */ /* 0x000fe2000801085c */
[----:B------:R-:W2:Y:S01]  /*2fd0*/  MUFU.EX2 R97, R97 ;  /* 0x0000006100617308 */ /* 0x000ea20000000800 */
[----:B0-----:R-:W-:Y:S01]  /*2fe0*/  FADD.FTZ R66, R30, R67 ;  /* 0x000000431e427221 */ /* 0x001fe20000010000 */
[----:B------:R-:W-:Y:S01]  /*2ff0*/  FADD.FTZ R67, R11, R74 ;  /* 0x0000004a0b437221 */ /* 0x000fe20000010000 */
[--C-:B------:R-:W-:Y:S01]  /*3000*/  FFMA.FTZ R103, R103, UR21, -R92.reuse ;  /* 0x0000001567677c23 */ /* 0x100fe2000801085c */
[--C-:B------:R-:W-:Y:S01]  /*3010*/  FFMA.FTZ R106, R106, UR21, -R92.reuse ;  /* 0x000000156a6a7c23 */ /* 0x100fe2000801085c */
[--C-:B------:R-:W-:Y:S01]  /*3020*/  FFMA.FTZ R107, R107, UR21, -R92.reuse ;  /* 0x000000156b6b7c23 */ /* 0x100fe2000801085c */
[--C-:B------:R-:W-:Y:S01]  /*3030*/  FFMA.FTZ R110, R110, UR21, -R92.reuse ;  /* 0x000000156e6e7c23 */ /* 0x100fe2000801085c */
[----:B------:R-:W-:Y:S01]  /*3040*/  FFMA.FTZ R111, R111, UR21, -R92 ;  /* 0x000000156f6f7c23 */ /* 0x000fe2000801085c */
[----:B------:R-:W0:Y:S01]  /*3050*/  MUFU.EX2 R120, R120 ;  /* 0x0000007800787308 */ /* 0x000e220000000800 */
[----:B-1----:R-:W-:Y:S01]  /*3060*/  FADD.FTZ R66, R93, R66 ;  /* 0x000000425d427221 */ /* 0x002fe20000010000 */
[--C-:B------:R-:W-:Y:S01]  /*3070*/  FFMA.FTZ R114, R114, UR21, -R92.reuse ;  /* 0x0000001572727c23 */ /* 0x100fe2000801085c */
[--C-:B------:R-:W-:Y:S01]  /*3080*/  FFMA.FTZ R115, R115, UR21, -R92.reuse ;  /* 0x0000001573737c23 */ /* 0x100fe2000801085c */
[----:B------:R-:W-:-:S04]  /*3090*/  FFMA.FTZ R118, R118, UR21, -R92 ;  /* 0x0000001576767c23 */ /* 0x000fc8000801085c */
[----:B------:R-:W1:Y:S01]  /*30a0*/  MUFU.EX2 R100, R100 ;  /* 0x0000006400647308 */ /* 0x000e620000000800 */
[----:B--2---:R-:W-:Y:S01]  /*30b0*/  FADD.FTZ R5, R97, R66 ;  /* 0x0000004261057221 */ /* 0x004fe20000010000 */
[--C-:B------:R-:W-:Y:S01]  /*30c0*/  FFMA.FTZ R66, R82, UR21, -R92.reuse ;  /* 0x0000001552427c23 */ /* 0x100fe2000801085c */
[----:B------:R-:W-:-:S05]  /*30d0*/  FFMA.FTZ R82, R95, UR21, -R92 ;  /* 0x000000155f527c23 */ /* 0x000fca000801085c */
[----:B------:R-:W2:Y:S01]  /*30e0*/  MUFU.EX2 R121, R121 ;  /* 0x0000007900797308 */ /* 0x000ea20000000800 */
[----:B0-----:R-:W-:Y:S01]  /*30f0*/  FADD.FTZ R78, R120, R67 ;  /* 0x00000043784e7221 */ /* 0x001fe20000010000 */
[----:B------:R-:W-:-:S06]  /*3100*/  FFMA.FTZ R67, R83, UR21, -R92 ;  /* 0x0000001553437c23 */ /* 0x000fcc000801085c */
[----:B------:R-:W0:Y:S01]  /*3110*/  MUFU.EX2 R101, R101 ;  /* 0x0000006500657308 */ /* 0x000e220000000800 */
[----:B-1----:R-:W-:Y:S01]  /*3120*/  FADD.FTZ R74, R100, R5 ;  /* 0x00000005644a7221 */ /* 0x002fe20000010000 */
[----:B------:R-:W-:Y:S02]  /*3130*/  F2FP.F16.F32.PACK_AB R5, R26, R7 ;  /* 0x000000071a05723e */ /* 0x000fe400000000ff */
[----:B------:R-:W-:Y:S02]  /*3140*/  F2FP.F16.F32.PACK_AB R7, R93, R30 ;  /* 0x0000001e5d07723e */ /* 0x000fe400000000ff */
[----:B------:R-:W-:Y:S02]  /*3150*/  F2FP.F16.F32.PACK_AB R9, R100, R97 ;  /* 0x000000616409723e */ /* 0x000fe400000000ff */
[----:B------:R-:W1:Y:S01]  /*3160*/  MUFU.EX2 R24, R24 ;  /* 0x0000001800187308 */ /* 0x000e620000000800 */
[C---:B--2---:R-:W-:Y:S01]  /*3170*/  FADD.FTZ R75, R121.reuse, R78 ;  /* 0x0000004e794b7221 */ /* 0x044fe20000010000 */
[----:B------:R-:W-:Y:S01]  /*3180*/  F2FP.F16.F32.PACK_AB R10, R121, R120 ;  /* 0x00000078790a723e */ /* 0x000fe200000000ff */
[----:B------:R2:W-:Y:S01]  /*3190*/  STSM.16.M88.4 [R2+0x1e800], R4 ;  /* 0x01e8000402007844 */ /* 0x0005e20000000200 */
[----:B------:R-:W-:Y:S01]  /*31a0*/  FFMA.FTZ R78, R91, UR21, -R92 ;  /* 0x000000155b4e7c23 */ /* 0x000fe2000801085c */
[----:B------:R-:W-:-:S02]  /*31b0*/  IMAD.MOV.U32 R121, RZ, RZ, R151 ;  /* 0x000000ffff797224 */ /* 0x000fc400078e0097 */
[----:B------:R-:W-:Y:S01]  /*31c0*/  IMAD.MOV.U32 R120, RZ, RZ, R151 ;  /* 0x000000ffff787224 */ /* 0x000fe200078e0097 */
[----:B------:R-:W3:Y:S01]  /*31d0*/  MUFU.EX2 R104, R104 ;  /* 0x0000006800687308 */ /* 0x000ee20000000800 */
[----:B0-----:R-:W-:Y:S01]  /*31e0*/  FADD.FTZ R11, R101, R74 ;  /* 0x0000004a650b7221 */ /* 0x001fe20000010000 */
[----:B------:R-:W-:-:S06]  /*31f0*/  FFMA.FTZ R74, R87, UR21, -R92 ;  /* 0x00000015574a7c23 */ /* 0x000fcc000801085c */
[----:B------:R-:W0:Y:S01]  /*3200*/  MUFU.EX2 R23, R23 ;  /* 0x0000001700177308 */ /* 0x000e220000000800 */
[----:B-1----:R-:W-:Y:S01]  /*3210*/  FADD.FTZ R30, R24, R75 ;  /* 0x0000004b181e7221 */ /* 0x002fe20000010000 */
[--C-:B------:R-:W-:Y:S01]  /*3220*/  FFMA.FTZ R75, R90, UR21, -R92.reuse ;  /* 0x000000155a4b7c23 */ /* 0x100fe2000801085c */
[----:B------:R-:W-:-:S05]  /*3230*/  FFMA.FTZ R92, R119, UR21, -R92 ;  /* 0x00000015775c7c23 */ /* 0x000fca000801085c */
[----:B------:R-:W1:Y:S01]  /*3240*/  MUFU.EX2 R27, R27 ;  /* 0x0000001b001b7308 */ /* 0x000e620000000800 */
[C---:B---3--:R-:W-:Y:S01]  /*3250*/  FADD.FTZ R26, R104.reuse, R11 ;  /* 0x0000000b681a7221 */ /* 0x048fe20000010000 */
[----:B------:R-:W-:-:S05]  /*3260*/  F2FP.F16.F32.PACK_AB R11, R104, R101 ;  /* 0x00000065680b723e */ /* 0x000fca00000000ff */
[----:B------:R3:W-:Y:S01]  /*3270*/  STSM.16.M88.4 [R22], R8 ;  /* 0x0000000816007844 */ /* 0x0007e20000000200 */
[----:B------:R-:W4:Y:S01]  /*3280*/  MUFU.EX2 R25, R25 ;  /* 0x0000001900197308 */ /* 0x000f220000000800 */
[C---:B0-----:R-:W-:Y:S01]  /*3290*/  FADD.FTZ R30, R23.reuse, R30 ;  /* 0x0000001e171e7221 */ /* 0x041fe20000010000 */
[----:B------:R-:W-:-:S06]  /*32a0*/  F2FP.F16.F32.PACK_AB R24, R23, R24 ;  /* 0x000000181718723e */ /* 0x000fcc00000000ff */
[----:B------:R-:W0:Y:S01]  /*32b0*/  MUFU.EX2 R34, R34 ;  /* 0x0000002200227308 */ /* 0x000e220000000800 */
[----:B-1----:R-:W-:-:S07]  /*32c0*/  FADD.FTZ R83, R27, R26 ;  /* 0x0000001a1b537221 */ /* 0x002fce0000010000 */
[----:B------:R-:W1:Y:S01]  /*32d0*/  MUFU.EX2 R28, R28 ;  /* 0x0000001c001c7308 */ /* 0x000e620000000800 */
[----:B----4-:R-:W-:-:S07]  /*32e0*/  FADD.FTZ R87, R25, R30 ;  /* 0x0000001e19577221 */ /* 0x010fce0000010000 */
[----:B------:R-:W4:Y:S01]  /*32f0*/  MUFU.EX2 R31, R31 ;  /* 0x0000001f001f7308 */ /* 0x000f220000000800 */
[----:B0-----:R-:W-:-:S07]  /*3300*/  FADD.FTZ R26, R34, R83 ;  /* 0x00000053221a7221 */ /* 0x001fce0000010000 */
        /* <DEDUP_REMOVED lines=25> */
[C---:B-1----:R-:W-:Y:S01]  /*34a0*/  FADD.FTZ R87, R57.reuse, R30 ;  /* 0x0000001e39577221 */ /* 0x042fe20000010000 */
[----:B--2---:R-:W-:-:S06]  /*34b0*/  F2FP.F16.F32.PACK_AB R4, R57, R52 ;  /* 0x000000343904723e */ /* 0x004fcc00000000ff */
[----:B------:R-:W1:Y:S01]  /*34c0*/  MUFU.EX2 R58, R58 ;  /* 0x0000003a003a7308 */ /* 0x000e620000000800 */
[----:B----4-:R-:W-:-:S07]  /*34d0*/  FADD.FTZ R83, R55, R26 ;  /* 0x0000001a37537221 */ /* 0x010fce0000010000 */
[----:B------:R-:W2:Y:S01]  /*34e0*/  MUFU.EX2 R61, R61 ;  /* 0x0000003d003d7308 */ /* 0x000ea20000000800 */
[----:B0-----:R-:W-:-:S07]  /*34f0*/  FADD.FTZ R30, R56, R87 ;  /* 0x00000057381e7221 */ /* 0x001fce0000010000 */
[----:B------:R-:W0:Y:S01]  /*3500*/  MUFU.EX2 R59, R59 ;  /* 0x0000003b003b7308 */ /* 0x000e220000000800 */
[----:B-1----:R-:W-:-:S07]  /*3510*/  FADD.FTZ R26, R58, R83 ;  /* 0x000000533a1a7221 */ /* 0x002fce0000010000 */
[----:B------:R-:W1:Y:S01]  /*3520*/  MUFU.EX2 R13, R13 ;  /* 0x0000000d000d7308 */ /* 0x000e620000000800 */
[C---:B--2---:R-:W-:Y:S01]  /*3530*/  FADD.FTZ R30, R61.reuse, R30 ;  /* 0x0000001e3d1e7221 */ /* 0x044fe20000010000 */
[----:B------:R-:W-:-:S06]  /*3540*/  F2FP.F16.F32.PACK_AB R6, R61, R56 ;  /* 0x000000383d06723e */ /* 0x000fcc00000000ff */
[----:B------:R-:W2:Y:S01]  /*3550*/  MUFU.EX2 R96, R96 ;  /* 0x0000006000607308 */ /* 0x000ea20000000800 */
[----:B0-----:R-:W-:Y:S01]  /*3560*/  FADD.FTZ R23, R59, R26 ;  /* 0x0000001a3b177221 */ /* 0x001fe20000010000 */
[----:B------:R-:W-:Y:S02]  /*3570*/  F2FP.F16.F32.PACK_AB R26, R28, R25 ;  /* 0x000000191c1a723e */ /* 0x000fe400000000ff */
[----:B------:R-:W-:Y:S02]  /*3580*/  F2FP.F16.F32.PACK_AB R28, R44, R29 ;  /* 0x0000001d2c1c723e */ /* 0x000fe400000000ff */
[----:B------:R-:W-:Y:S02]  /*3590*/  F2FP.F16.F32.PACK_AB R25, R34, R27 ;  /* 0x0000001b2219723e */ /* 0x000fe400000000ff */
[----:B------:R-:W0:Y:S01]  /*35a0*/  MUFU.EX2 R14, R14 ;  /* 0x0000000e000e7308 */ /* 0x000e220000000800 */
[----:B-1----:R-:W-:Y:S01]  /*35b0*/  FADD.FTZ R83, R13, R30 ;  /* 0x0000001e0d537221 */ /* 0x002fe20000010000 */
[----:B------:R-:W-:-:S02]  /*35c0*/  F2FP.F16.F32.PACK_AB R27, R38, R31 ;  /* 0x0000001f261b723e */ /* 0x000fc400000000ff */
[----:B------:R-:W-:Y:S02]  /*35d0*/  F2FP.F16.F32.PACK_AB R30, R48, R45 ;  /* 0x0000002d301e723e */ /* 0x000fe400000000ff */
[----:B------:R-:W-:Y:S01]  /*35e0*/  F2FP.F16.F32.PACK_AB R29, R42, R39 ;  /* 0x000000272a1d723e */ /* 0x000fe200000000ff */
[----:B------:R1:W-:Y:S01]  /*35f0*/  STSM.16.M88.4 [R17], R24 ;  /* 0x0000001811007844 */ /* 0x0003e20000000200 */
[----:B------:R-:W4:Y:S01]  /*3600*/  MUFU.EX2 R35, R35 ;  /* 0x0000002300237308 */ /* 0x000f220000000800 */
[----:B--2---:R-:W-:Y:S01]  /*3610*/  FADD.FTZ R44, R96, R23 ;  /* 0x00000017602c7221 */ /* 0x004fe20000010000 */
[----:B------:R-:W-:-:S05]  /*3620*/  F2FP.F16.F32.PACK_AB R31, R50, R47 ;  /* 0x0000002f321f723e */ /* 0x000fca00000000ff */
[----:B------:R-:W-:Y:S01]  /*3630*/  STSM.16.M88.4 [R16], R28 ;  /* 0x0000001c10007844 */ /* 0x000fe20000000200 */
[----:B------:R-:W3:Y:S01]  /*3640*/  MUFU.EX2 R32, R32 ;  /* 0x0000002000207308 */ /* 0x000ee20000000800 */
[----:B0-----:R-:W-:-:S07]  /*3650*/  FADD.FTZ R83, R14, R83 ;  /* 0x000000530e537221 */ /* 0x001fce0000010000 */
[----:B------:R-:W0:Y:S01]  /*3660*/  MUFU.EX2 R46, R46 ;  /* 0x0000002e002e7308 */ /* 0x000e220000000800 */
[----:B----4-:R-:W-:-:S07]  /*3670*/  FADD.FTZ R5, R35, R44 ;  /* 0x0000002c23057221 */ /* 0x010fce0000010000 */
[----:B------:R-:W2:Y:S01]  /*3680*/  MUFU.EX2 R33, R33 ;  /* 0x0000002100217308 */ /* 0x000ea20000000800 */
[----:B---3--:R-:W-:-:S07]  /*3690*/  FADD.FTZ R10, R32, R83 ;  /* 0x00000053200a7221 */ /* 0x008fce0000010000 */
[----:B------:R-:W3:Y:S01]  /*36a0*/  MUFU.EX2 R43, R43 ;  /* 0x0000002b002b7308 */ /* 0x000ee20000000800 */
[----:B0-----:R-:W-:-:S07]  /*36b0*/  FADD.FTZ R8, R46, R5 ;  /* 0x000000052e087221 */ /* 0x001fce0000010000 */
[----:B------:R-:W0:Y:S01]  /*36c0*/  MUFU.EX2 R36, R36 ;  /* 0x0000002400247308 */ /* 0x000e220000000800 */
[----:B--2---:R-:W-:-:S07]  /*36d0*/  FADD.FTZ R7, R33, R10 ;  /* 0x0000000a21077221 */ /* 0x004fce0000010000 */
[----:B------:R-:W2:Y:S01]  /*36e0*/  MUFU.EX2 R54, R54 ;  /* 0x0000003600367308 */ /* 0x000ea20000000800 */
[----:B---3--:R-:W-:-:S07]  /*36f0*/  FADD.FTZ R5, R43, R8 ;  /* 0x000000082b057221 */ /* 0x008fce0000010000 */
[----:B------:R-:W3:Y:S01]  /*3700*/  MUFU.EX2 R41, R41 ;  /* 0x0000002900297308 */ /* 0x000ee20000000800 */
[----:B0-----:R-:W-:Y:S01]  /*3710*/  FADD.FTZ R10, R36, R7 ;  /* 0x00000007240a7221 */ /* 0x001fe20000010000 */
[----:B------:R-:W-:-:S06]  /*3720*/  F2FP.F16.F32.PACK_AB R7, R96, R59 ;  /* 0x0000003b6007723e */ /* 0x000fcc00000000ff */
[----:B------:R-:W0:Y:S01]  /*3730*/  MUFU.EX2 R51, R51 ;  /* 0x0000003300337308 */ /* 0x000e220000000800 */
[----:B--2---:R-:W-:-:S07]  /*3740*/  FADD.FTZ R8, R54, R5 ;  /* 0x0000000536087221 */ /* 0x004fce0000010000 */
[----:B------:R-:W2:Y:S01]  /*3750*/  MUFU.EX2 R40, R40 ;  /* 0x0000002800287308 */ /* 0x000ea20000000800 */
[C---:B---3--:R-:W-:Y:S01]  /*3760*/  FADD.FTZ R5, R41.reuse, R10 ;  /* 0x0000000a29057221 */ /* 0x048fe20000010000 */
[----:B-1----:R-:W-:-:S06]  /*3770*/  F2FP.F16.F32.PACK_AB R24, R41, R36 ;  /* 0x000000242918723e */ /* 0x002fcc00000000ff */
[----:B------:R-:W1:Y:S01]  /*3780*/  MUFU.EX2 R62, R62 ;  /* 0x0000003e003e7308 */ /* 0x000e620000000800 */
[----:B0-----:R-:W-:-:S07]  /*3790*/  FADD.FTZ R9, R51, R8 ;  /* 0x0000000833097221 */ /* 0x001fce0000010000 */
[----:B------:R-:W0:Y:S01]  /*37a0*/  MUFU.EX2 R49, R49 ;  /* 0x0000003100317308 */ /* 0x000e220000000800 */
[----:B--2---:R-:W-:Y:S01]  /*37b0*/  FADD.FTZ R10, R40, R5 ;  /* 0x00000005280a7221 */ /* 0x004fe20000010000 */
[----:B------:R-:W-:-:S05]  /*37c0*/  F2FP.F16.F32.PACK_AB R5, R58, R55 ;  /* 0x000000373a05723e */ /* 0x000fca00000000ff */
[----:B------:R2:W-:Y:S01]  /*37d0*/  STSM.16.M88.4 [R2+0x24800], R4 ;  /* 0x0248000402007844 */ /* 0x0005e20000000200 */
[----:B------:R-:W3:Y:S01]  /*37e0*/  MUFU.EX2 R63, R63 ;  /* 0x0000003f003f7308 */ /* 0x000ee20000000800 */
[C---:B-1----:R-:W-:Y:S01]  /*37f0*/  FADD.FTZ R8, R62.reuse, R9 ;  /* 0x000000093e087221 */ /* 0x042fe20000010000 */
[----:B------:R-:W-:-:S06]  /*3800*/  F2FP.F16.F32.PACK_AB R25, R62, R51 ;  /* 0x000000333e19723e */ /* 0x000fcc00000000ff */
[----:B------:R-:W1:Y:S01]  /*3810*/  MUFU.EX2 R70, R70 ;  /* 0x0000004600467308 */ /* 0x000e620000000800 */
[----:B0-----:R-:W-:Y:S01]  /*3820*/  FADD.FTZ R11, R49, R10 ;  /* 0x0000000a310b7221 */ /* 0x001fe20000010000 */
[----:B------:R-:W-:Y:S02]  /*3830*/  F2FP.F16.F32.PACK_AB R10, R33, R32 ;  /* 0x00000020210a723e */ /* 0x000fe400000000ff */
[----:B------:R-:W-:-:S04]  /*3840*/  F2FP.F16.F32.PACK_AB R26, R49, R40 ;  /* 0x00000028311a723e */ /* 0x000fc800000000ff */
[----:B------:R-:W0:Y:S01]  /*3850*/  MUFU.EX2 R21, R21 ;  /* 0x0000001500157308 */ /* 0x000e220000000800 */
[----:B---3--:R-:W-:Y:S01]  /*3860*/  FADD.FTZ R9, R63, R8 ;  /* 0x000000083f097221 */ /* 0x008fe20000010000 */
[----:B------:R-:W-:-:S06]  /*3870*/  FADD.FTZ R8, R12, R11 ;  /* 0x0000000b0c087221 */ /* 0x000fcc0000010000 */
[----:B------:R-:W3:Y:S01]  /*3880*/  MUFU.EX2 R66, R66 ;  /* 0x0000004200427308 */ /* 0x000ee20000000800 */
[C---:B-1----:R-:W-:Y:S01]  /*3890*/  FADD.FTZ R9, R70.reuse, R9 ;  /* 0x0000000946097221 */ /* 0x042fe20000010000 */
[----:B------:R-:W-:-:S06]  /*38a0*/  F2FP.F16.F32.PACK_AB R27, R70, R63 ;  /* 0x0000003f461b723e */ /* 0x000fcc00000000ff */
[----:B------:R-:W1:Y:S01]  /*38b0*/  MUFU.EX2 R67, R67 ;  /* 0x0000004300437308 */ /* 0x000e620000000800 */
[----:B0-----:R-:W-:Y:S01]  /*38c0*/  FADD.FTZ R11, R21, R8 ;  /* 0x00000008150b7221 */ /* 0x001fe20000010000 */
[----:B------:R-:W-:-:S03]  /*38d0*/  F2FP.F16.F32.PACK_AB R8, R14, R13 ;  /* 0x0000000d0e08723e */ /* 0x000fc600000000ff */
[----:B------:R-:W-:Y:S01]  /*38e0*/  FADD.FTZ R34, R20, R11 ;  /* 0x0000000b14227221 */ /* 0x000fe20000010000 */
[----:B------:R-:W-:Y:S02]  /*38f0*/  F2FP.F16.F32.PACK_AB R11, R54, R43 ;  /* 0x0000002b360b723e */ /* 0x000fe400000000ff */
[----:B------:R-:W0:Y:S01]  /*3900*/  MUFU.EX2 R37, R37 ;  /* 0x0000002500257308 */ /* 0x000e220000000800 */
[----:B---3--:R-:W-:Y:S01]  /*3910*/  FADD.FTZ R14, R66, R9 ;  /* 0x00000009420e7221 */ /* 0x008fe20000010000 */
[----:B------:R-:W-:-:S05]  /*3920*/  F2FP.F16.F32.PACK_AB R9, R46, R35 ;  /* 0x000000232e09723e */ /* 0x000fca00000000ff */
[----:B------:R3:W-:Y:S01]  /*3930*/  STSM.16.M88.4 [R153], R8 ;  /* 0x0000000899007844 */ /* 0x0007e20000000200 */
[----:B------:R-:W2:Y:S01]  /*3940*/  MUFU.EX2 R71, R71 ;  /* 0x0000004700477308 */ /* 0x000ea20000000800 */
[----:B-1----:R-:W-:Y:S02]  /*3950*/  FADD.FTZ R14, R67, R14 ;  /* 0x0000000e430e7221 */ /* 0x002fe40000010000 */
[----:B------:R-:W-:Y:S05]  /*3960*/  STSM.16.M88.4 [R17+0x6000], R24 ;  /* 0x0060001811007844 */ /* 0x000fea0000000200 */
[----:B------:R-:W1:Y:S01]  /*3970*/  MUFU.EX2 R53, R53 ;  /* 0x0000003500357308 */ /* 0x000e620000000800 */
[----:B0-----:R-:W-:-:S07]  /*3980*/  FADD.FTZ R34, R37, R34 ;  /* 0x0000002225227221 */ /* 0x001fce0000010000 */
[----:B------:R-:W0:Y:S01]  /*3990*/  MUFU.EX2 R74, R74 ;  /* 0x0000004a004a7308 */ /* 0x000e220000000800 */
[----:B--2---:R-:W-:-:S07]  /*39a0*/  FADD.FTZ R5, R71, R14 ;  /* 0x0000000e47057221 */ /* 0x004fce0000010000 */
[----:B------:R-:W2:Y:S01]  /*39b0*/  MUFU.EX2 R75, R75 ;  /* 0x0000004b004b7308 */ /* 0x000ea20000000800 */
[----:B-1----:R-:W-:-:S04]  /*39c0*/  FADD.FTZ R7, R53, R34 ;  /* 0x0000002235077221 */ /* 0x002fc80000010000 */
[C---:B------:R-:W-:Y:S01]  /*39d0*/  FADD.FTZ R6, R60.reuse, R7 ;  /* 0x000000073c067221 */ /* 0x040fe20000010000 */
[----:B------:R-:W-:Y:S02]  /*39e0*/  F2FP.F16.F32.PACK_AB R60, R60, R53 ;  /* 0x000000353c3c723e */ /* 0x000fe400000000ff */
[----:B------:R-:W1:Y:S01]  /*39f0*/  MUFU.EX2 R65, R65 ;  /* 0x0000004100417308 */ /* 0x000e620000000800 */
[----:B0-----:R-:W-:-:S07]  /*3a00*/  FADD.FTZ R4, R74, R5 ;  /* 0x000000054a047221 */ /* 0x001fce0000010000 */
[----:B------:R-:W0:Y:S01]  /*3a10*/  MUFU.EX2 R78, R78 ;  /* 0x0000004e004e7308 */ /* 0x000e220000000800 */
[----:B--2---:R-:W-:-:S07]  /*3a20*/  FADD.FTZ R5, R75, R4 ;  /* 0x000000044b057221 */ /* 0x004fce0000010000 */
[----:B------:R-:W2:Y:S01]  /*3a30*/  MUFU.EX2 R68, R68 ;  /* 0x0000004400447308 */ /* 0x000ea20000000800 */
[----:B-1----:R-:W-:Y:S01]  /*3a40*/  FADD.FTZ R7, R65, R6 ;  /* 0x0000000641077221 */ /* 0x002fe20000010000 */
[----:B------:R-:W-:-:S06]  /*3a50*/  F2FP.F16.F32.PACK_AB R6, R37, R20 ;  /* 0x000000142506723e */ /* 0x000fcc00000000ff */
[----:B------:R-:W1:Y:S01]  /*3a60*/  MUFU.EX2 R79, R79 ;  /* 0x0000004f004f7308 */ /* 0x000e620000000800 */
[C---:B0-----:R-:W-:Y:S01]  /*3a70*/  FADD.FTZ R4, R78.reuse, R5 ;  /* 0x000000054e047221 */ /* 0x041fe20000010000 */
[----:B------:R-:W-:-:S06]  /*3a80*/  F2FP.F16.F32.PACK_AB R61, R78, R75 ;  /* 0x0000004b4e3d723e */ /* 0x000fcc00000000ff */
[----:B------:R-:W0:Y:S01]  /*3a90*/  MUFU.EX2 R64, R64 ;  /* 0x0000004000407308 */ /* 0x000e220000000800 */
[C---:B--2---:R-:W-:Y:S01]  /*3aa0*/  FADD.FTZ R7, R68.reuse, R7 ;  /* 0x0000000744077221 */ /* 0x044fe20000010000 */
[----:B------:R-:W-:-:S06]  /*3ab0*/  F2FP.F16.F32.PACK_AB R62, R68, R65 ;  /* 0x00000041443e723e */ /* 0x000fcc00000000ff */
[----:B------:R-:W2:Y:S01]  /*3ac0*/  MUFU.EX2 R82, R82 ;  /* 0x0000005200527308 */ /* 0x000ea20000000800 */
[----:B-1----:R-:W-:Y:S01]  /*3ad0*/  FADD.FTZ R5, R79, R4 ;  /* 0x000000044f057221 */ /* 0x002fe20000010000 */
[----:B------:R-:W-:-:S06]  /*3ae0*/  F2FP.F16.F32.PACK_AB R4, R21, R12 ;  /* 0x0000000c1504723e */ /* 0x000fcc00000000ff */
[----:B------:R-:W1:Y:S01]  /*3af0*/  MUFU.EX2 R69, R69 ;  /* 0x0000004500457308 */ /* 0x000e620000000800 */
[----:B0-----:R-:W-:-:S07]  /*3b00*/  FADD.FTZ R14, R64, R7 ;  /* 0x00000007400e7221 */ /* 0x001fce0000010000 */
[----:B------:R-:W0:Y:S01]  /*3b10*/  MUFU.EX2 R23, R98 ;  /* 0x0000006200177308 */ /* 0x000e220000000800 */
[C---:B--2---:R-:W-:Y:S01]  /*3b20*/  FADD.FTZ R12, R82.reuse, R5 ;  /* 0x00000005520c7221 */ /* 0x044fe20000010000 */
[----:B------:R-:W-:-:S06]  /*3b30*/  F2FP.F16.F32.PACK_AB R63, R82, R79 ;  /* 0x0000004f523f723e */ /* 0x000fcc00000000ff */
[----:B------:R-:W3:Y:S01]  /*3b40*/  MUFU.EX2 R72, R72 ;  /* 0x0000004800487308 */ /* 0x000ee20000000800 */
[C---:B-1----:R-:W-:Y:S01]  /*3b50*/  FADD.FTZ R5, R69.reuse, R14 ;  /* 0x0000000e45057221 */ /* 0x042fe20000010000 */
[----:B------:R-:W-:-:S06]  /*3b60*/  F2FP.F16.F32.PACK_AB R64, R69, R64 ;  /* 0x000000404540723e */ /* 0x000fcc00000000ff */
[----:B------:R-:W1:Y:S01]  /*3b70*/  MUFU.EX2 R44, R99 ;  /* 0x00000063002c7308 */ /* 0x000e620000000800 */
[----:B0-----:R-:W-:-:S07]  /*3b80*/  FADD.FTZ R7, R23, R12 ;  /* 0x0000000c17077221 */ /* 0x001fce0000010000 */
[----:B------:R-:W0:Y:S01]  /*3b90*/  MUFU.EX2 R73, R73 ;  /* 0x0000004900497308 */ /* 0x000e220000000800 */
[----:B---3--:R-:W-:Y:S01]  /*3ba0*/  FADD.FTZ R8, R72, R5 ;  /* 0x0000000548087221 */ /* 0x008fe20000010000 */
[----:B------:R-:W-:-:S06]  /*3bb0*/  F2FP.F16.F32.PACK_AB R5, R67, R66 ;  /* 0x000000424305723e */ /* 0x000fcc00000000ff */
[----:B------:R-:W2:Y:S01]  /*3bc0*/  MUFU.EX2 R102, R102 ;  /* 0x0000006600667308 */ /* 0x000ea20000000800 */
[----:B-1----:R-:W-:Y:S01]  /*3bd0*/  FADD.FTZ R9, R44, R7 ;  /* 0x000000072c097221 */ /* 0x002fe20000010000 */
[----:B------:R-:W-:Y:S02]  /*3be0*/  F2FP.F16.F32.PACK_AB R7, R74, R71 ;  /* 0x000000474a07723e */ /* 0x000fe400000000ff */
[----:B------:R-:W-:-:S03]  /*3bf0*/  F2FP.F16.F32.PACK_AB R65, R44, R23 ;  /* 0x000000172c41723e */ /* 0x000fc600000000ff */
[----:B------:R1:W-:Y:S01]  /*3c00*/  STSM.16.M88.4 [R16+0x6000], R4 ;  /* 0x0060000410007844 */ /* 0x0003e20000000200 */
[----:B------:R-:W3:Y:S01]  /*3c10*/  MUFU.EX2 R103, R103 ;  /* 0x0000006700677308 */ /* 0x000ee20000000800 */
[C---:B0-----:R-:W-:Y:S01]  /*3c20*/  FADD.FTZ R11, R73.reuse, R8 ;  /* 0x00000008490b7221 */ /* 0x041fe20000010000 */
[----:B------:R-:W-:Y:S01]  /*3c30*/  F2FP.F16.F32.PACK_AB R66, R73, R72 ;  /* 0x000000484942723e */ /* 0x000fe200000000ff */
[----:B------:R0:W-:Y:S05]  /*3c40*/  STSM.16.M88.4 [R2+0x2a800], R60 ;  /* 0x02a8003c02007844 */ /* 0x0001ea0000000200 */
[----:B------:R-:W4:Y:S01]  /*3c50*/  MUFU.EX2 R76, R76 ;  /* 0x0000004c004c7308 */ /* 0x000f220000000800 */
[----:B--2---:R-:W-:-:S07]  /*3c60*/  FADD.FTZ R8, R102, R9 ;  /* 0x0000000966087221 */ /* 0x004fce0000010000 */
[----:B------:R-:W2:Y:S01]  /*3c70*/  MUFU.EX2 R106, R106 ;  /* 0x0000006a006a7308 */ /* 0x000ea20000000800 */
[C---:B---3--:R-:W-:Y:S01]  /*3c80*/  FADD.FTZ R9, R103.reuse, R8 ;  /* 0x0000000867097221 */ /* 0x048fe20000010000 */
[----:B------:R-:W-:-:S05]  /*3c90*/  F2FP.F16.F32.PACK_AB R67, R103, R102 ;  /* 0x000000666743723e */ /* 0x000fca00000000ff */
[----:B------:R0:W-:Y:S01]  /*3ca0*/  STSM.16.M88.4 [R152], R64 ;  /* 0x0000004098007844 */ /* 0x0001e20000000200 */
[----:B------:R-:W3:Y:S01]  /*3cb0*/  MUFU.EX2 R77, R77 ;  /* 0x0000004d004d7308 */ /* 0x000ee20000000800 */
[----:B----4-:R-:W-:-:S07]  /*3cc0*/  FADD.FTZ R10, R76, R11 ;  /* 0x0000000b4c0a7221 */ /* 0x010fce0000010000 */
[----:B------:R-:W4:Y:S01]  /*3cd0*/  MUFU.EX2 R80, R80 ;  /* 0x0000005000507308 */ /* 0x000f220000000800 */
[----:B--2---:R-:W-:-:S07]  /*3ce0*/  FADD.FTZ R8, R106, R9 ;  /* 0x000000096a087221 */ /* 0x004fce0000010000 */
[----:B------:R-:W2:Y:S01]  /*3cf0*/  MUFU.EX2 R81, R81 ;  /* 0x0000005100517308 */ /* 0x000ea20000000800 */
[C---:B---3--:R-:W-:Y:S01]  /*3d00*/  FADD.FTZ R11, R77.reuse, R10 ;  /* 0x0000000a4d0b7221 */ /* 0x048fe20000010000 */
[----:B------:R-:W-:-:S06]  /*3d10*/  F2FP.F16.F32.PACK_AB R76, R77, R76 ;  /* 0x0000004c4d4c723e */ /* 0x000fcc00000000ff */
[----:B------:R-:W3:Y:S01]  /*3d20*/  MUFU.EX2 R84, R84 ;  /* 0x0000005400547308 */ /* 0x000ee20000000800 */
[----:B----4-:R-:W-:-:S07]  /*3d30*/  FADD.FTZ R10, R80, R11 ;  /* 0x0000000b500a7221 */ /* 0x010fce0000010000 */
[----:B------:R-:W1:Y:S01]  /*3d40*/  MUFU.EX2 R85, R113 ;  /* 0x0000007100557308 */ /* 0x000e620000000800 */
[C---:B--2---:R-:W-:Y:S01]  /*3d50*/  FADD.FTZ R13, R81.reuse, R10 ;  /* 0x0000000a510d7221 */ /* 0x044fe20000010000 */
[----:B------:R-:W-:-:S06]  /*3d60*/  F2FP.F16.F32.PACK_AB R78, R81, R80 ;  /* 0x00000050514e723e */ /* 0x000fcc00000000ff */
[----:B------:R-:W2:Y:S01]  /*3d70*/  MUFU.EX2 R107, R107 ;  /* 0x0000006b006b7308 */ /* 0x000ea20000000800 */
[----:B---3--:R-:W-:-:S07]  /*3d80*/  FADD.FTZ R10, R84, R13 ;  /* 0x0000000d540a7221 */ /* 0x008fce0000010000 */
[----:B------:R-:W3:Y:S01]  /*3d90*/  MUFU.EX2 R110, R110 ;  /* 0x0000006e006e7308 */ /* 0x000ee20000000800 */
[C---:B-1----:R-:W-:Y:S01]  /*3da0*/  FADD.FTZ R7, R85.reuse, R10 ;  /* 0x0000000a55077221 */ /* 0x042fe20000010000 */
[----:B------:R-:W-:-:S06]  /*3db0*/  F2FP.F16.F32.PACK_AB R84, R85, R84 ;  /* 0x000000545554723e */ /* 0x000fcc00000000ff */
[----:B------:R-:W1:Y:S01]  /*3dc0*/  MUFU.EX2 R111, R111 ;  /* 0x0000006f006f7308 */ /* 0x000e620000000800 */
[C---:B--2---:R-:W-:Y:S01]  /*3dd0*/  F2FP.F16.F32.PACK_AB R77, R107.reuse, R106 ;  /* 0x0000006a6b4d723e */ /* 0x044fe200000000ff */
[----:B------:R-:W-:-:S06]  /*3de0*/  FADD.FTZ R11, R107, R8 ;  /* 0x000000086b0b7221 */ /* 0x000fcc0000010000 */
[----:B------:R-:W2:Y:S01]  /*3df0*/  MUFU.EX2 R88, R88 ;  /* 0x0000005800587308 */ /* 0x000ea20000000800 */
[----:B---3--:R-:W-:-:S07]  /*3e00*/  FADD.FTZ R8, R110, R11 ;  /* 0x0000000b6e087221 */ /* 0x008fce0000010000 */
[----:B------:R-:W3:Y:S01]  /*3e10*/  MUFU.EX2 R89, R89 ;  /* 0x0000005900597308 */ /* 0x000ee20000000800 */
[C---:B-1----:R-:W-:Y:S01]  /*3e20*/  F2FP.F16.F32.PACK_AB R79, R111.reuse, R110 ;  /* 0x0000006e6f4f723e */ /* 0x042fe200000000ff */
[----:B------:R-:W-:-:S04]  /*3e30*/  FADD.FTZ R5, R111, R8 ;  /* 0x000000086f057221 */ /* 0x000fc80000010000 */
[----:B------:R0:W-:Y:S02]  /*3e40*/  STSM.16.M88.4 [R17+0xc000], R76 ;  /* 0x00c0004c11007844 */ /* 0x0001e40000000200 */
[----:B------:R-:W1:Y:S01]  /*3e50*/  MUFU.EX2 R114, R114 ;  /* 0x0000007200727308 */ /* 0x000e620000000800 */
[----:B--2---:R-:W-:-:S07]  /*3e60*/  FADD.FTZ R6, R88, R7 ;  /* 0x0000000758067221 */ /* 0x004fce0000010000 */
[----:B------:R-:W2:Y:S01]  /*3e70*/  MUFU.EX2 R115, R115 ;  /* 0x0000007300737308 */ /* 0x000ea20000000800 */
[C---:B---3--:R-:W-:Y:S01]  /*3e80*/  F2FP.F16.F32.PACK_AB R86, R89.reuse, R88 ;  /* 0x000000585956723e */ /* 0x048fe200000000ff */
[----:B------:R-:W-:-:S06]  /*3e90*/  FADD.FTZ R6, R89, R6 ;  /* 0x0000000659067221 */ /* 0x000fcc0000010000 */
[----:B------:R-:W-:Y:S01]  /*3ea0*/  MUFU.EX2 R118, R118 ;  /* 0x0000007600767308 */ /* 0x000fe20000000800 */
[----:B-1----:R-:W-:-:S07]  /*3eb0*/  FADD.FTZ R4, R114, R5 ;  /* 0x0000000572047221 */ /* 0x002fce0000010000 */
[----:B------:R-:W1:Y:S01]  /*3ec0*/  MUFU.EX2 R9, R92 ;  /* 0x0000005c00097308 */ /* 0x000e620000000800 */
[C---:B--2---:R-:W-:Y:S01]  /*3ed0*/  F2FP.F16.F32.PACK_AB R85, R115.reuse, R114 ;  /* 0x000000727355723e */ /* 0x044fe200000000ff */
[----:B------:R-:W-:Y:S01]  /*3ee0*/  FADD.FTZ R5, R115, R4 ;  /* 0x0000000473057221 */ /* 0x000fe20000010000 */
[----:B-1----:R-:W-:-:S03]  /*3ef0*/  F2FP.F16.F32.PACK_AB R87, R9, R118 ;  /* 0x000000760957723e */ /* 0x002fc600000000ff */
[----:B------:R-:W-:Y:S02]  /*3f00*/  FADD.FTZ R118, R118, R5 ;  /* 0x0000000576767221 */ /* 0x000fe40000010000 */
[----:B------:R0:W-:Y:S02]  /*3f10*/  STSM.16.M88.4 [R16+0xc000], R84 ;  /* 0x00c0005410007844 */ /* 0x0001e40000000200 */
[----:B------:R-:W-:Y:S01]  /*3f20*/  FADD.FTZ R7, R9, R118 ;  /* 0x0000007609077221 */ /* 0x000fe20000010000 */
[----:B------:R1:W-:Y:S06]  /*3f30*/  MEMBAR.ALL.CTA ;  /* 0x0000000000007992 */ /* 0x0003ec0000008000 */
[----:B-1----:R-:W1:Y:S02]  /*3f40*/  FENCE.VIEW.ASYNC.S ;  /* 0x00000000000073c6 */ /* 0x002e640000000000 */
[----:B-1----:R-:W-:Y:S01]  /*3f50*/  NOP ;  /* 0x0000000000007918 */ /* 0x002fe20000000000 */
[----:B------:R-:W-:Y:S05]  /*3f60*/  @!P2 BRA `(.L_x_15) ;  /* 0x0000002800c8a947 */ /* 0x000fea0003800000 */
[----:B------:R-:W-:Y:S01]  /*3f70*/  IMAD.MOV.U32 R4, RZ, RZ, R3 ;  /* 0x000000ffff047224 */ /* 0x000fe200078e0003 */
[----:B------:R-:W-:Y:S01]  /*3f80*/  CS2R R150, SRZ ;  /* 0x0000000000967805 */ /* 0x000fe2000001ff00 */
[----:B------:R-:W-:Y:S01]  /*3f90*/  IMAD.MOV.U32 R9, RZ, RZ, R0 ;  /* 0x000000ffff097224 */ /* 0x000fe200078e0000 */
[----:B------:R-:W-:Y:S02]  /*3fa0*/  CS2R R148, SRZ ;  /* 0x0000000000947805 */ /* 0x000fe4000001ff00 */
[----:B------:R-:W-:Y:S02]  /*3fb0*/  CS2R R146, SRZ ;  /* 0x0000000000927805 */ /* 0x000fe4000001ff00 */
[----:B------:R-:W-:Y:S02]  /*3fc0*/  CS2R R144, SRZ ;  /* 0x0000000000907805 */ /* 0x000fe4000001ff00 */
[----:B------:R-:W-:Y:S02]  /*3fd0*/  CS2R R142, SRZ ;  /* 0x00000000008e7805 */ /* 0x000fe4000001ff00 */
[----:B------:R-:W-:-:S02]  /*3fe0*/  CS2R R140, SRZ ;  /* 0x00000000008c7805 */ /* 0x000fc4000001ff00 */
[----:B------:R-:W-:Y:S02]  /*3ff0*/  CS2R R138, SRZ ;  /* 0x00000000008a7805 */ /* 0x000fe4000001ff00 */
        /* <DEDUP_REMOVED lines=8> */
[----:B------:R-:W-:Y:S01]  /*4080*/  CS2R R120, SRZ ;  /* 0x0000000000787805 */ /* 0x000fe2000001ff00 */
[----:B------:R-:W-:Y:S01]  /*4090*/  UIADD3 UR23, UR48, -0x2, URZ ;  /* 0xfffffffe30177890 */ /* 0x000fe2000fffe03f */
[----:B------:R-:W-:Y:S01]  /*40a0*/  UMOV UR24, UR38 ;  /* 0x0000002600187c82 */ /* 0x000fe20008000000 */
[----:B------:R-:W-:Y:S01]  /*40b0*/  UMOV UR22, UR39 ;  /* 0x0000002700167c82 */ /* 0x000fe20008000000 */
[----:B------:R-:W-:-:S09]  /*40c0*/  ULDC UR21, c[0x0][0x988] ;  /* 0x0002620000157ab9 */ /* 0x000fd20000000800 */
.L_x_24:
[----:B------:R-:W-:Y:S01]  /*40d0*/  UIADD3 UR39, UR22, 0x1, URZ ;  /* 0x0000000116277890 */ /* 0x000fe2000fffe03f */
[----:B------:R-:W-:-:S03]  /*40e0*/  ISETP.NE.AND P3, PT, RZ, UR44, PT ;  /* 0x0000002cff007c0c */ /* 0x000fc6000bf65270 */
[----:B------:R-:W-:-:S04]  /*40f0*/  UISETP.NE.AND UP0, UPT, UR39, 0x2, UPT ;  /* 0x000000022700788c */ /* 0x000fc8000bf05270 */
[----:B------:R-:W-:Y:S02]  /*4100*/  USEL UR38, URZ, 0x1, UP0 ;  /* 0x000000013f267887 */ /* 0x000fe40008000000 */
[----:B------:R-:W-:Y:S02]  /*4110*/  USEL UR39, UR39, URZ, UP0 ;  /* 0x0000003f27277287 */ /* 0x000fe40008000000 */
[----:B------:R-:W-:Y:S02]  /*4120*/  ULOP3.LUT UR38, UR24, UR38, URZ, 0x3c, !UPT ;  /* 0x0000002618267292 */ /* 0x000fe4000f8e3c3f */
[----:B---3--:R-:W-:Y:S10]  /*4130*/  @P3 BRA `(.L_x_16) ;  /* 0x00000000002c3947 */ /* 0x008ff40003800000 */
[----:B------:R-:W-:Y:S05]  /*4140*/  @!P0 BRA `(.L_x_17) ;  /* 0x0000000000048947 */ /* 0x000fea0003800000 */
[----:B------:R-:W-:Y:S01]  /*4150*/  BPT.TRAP 0x1 ;  /* 0x000000040000795c */ /* 0x000fe20000300000 */
.L_x_17:
[----:B------:R-:W-:Y:S01]  /*4160*/  ULEA UR6, UR39, UR40, 0x3 ;  /* 0x0000002827067291 */ /* 0x000fe2000f8e183f */
[----:B------:R-:W-:-:S04]  /*4170*/  MOV R0, UR38 ;  /* 0x0000002600007c02 */ /* 0x000fc80008000f00 */
[----:B------:R-:W-:-:S04]  /*4180*/  SHF.L.U32 R0, R0, 0x1f, RZ ;  /* 0x0000001f00007819 */ /* 0x000fc800000006ff */
[----:B------:R1:W2:Y:S01]  /*4190*/  SYNCS.PHASECHK.TRANS64.TRYWAIT P2, [UR6+0x30830], R0 ;  /* 0x03083000ff0075a7 */ /* 0x0002a20008040146 */
[----:B------:R-:W-:Y:S05]  /*41a0*/  @!P0 BRA `(.L_x_18) ;  /* 0x0000000000048947 */ /* 0x000fea0003800000 */
[----:B------:R-:W-:Y:S01]  /*41b0*/  BPT.TRAP 0x1 ;  /* 0x000000040000795c */ /* 0x000fe20000300000 */
.L_x_18:
[----:B--2---:R-:W-:Y:S05]  /*41c0*/  @P2 BRA `(.L_x_16) ;  /* 0x0000000000082947 */ /* 0x004fea0003800000 */
[----:B------:R-:W2:Y:S02]  /*41d0*/  SYNCS.PHASECHK.TRANS64.TRYWAIT P2, [UR6+0x30830], R0 ;  /* 0x03083000ff0075a7 */ /* 0x000ea40008040146 */
[----:B--2---:R-:W-:Y:S05]  /*41e0*/  @!P2 BRA `(.L_x_19) ;  /* 0x000000780010a947 */ /* 0x004fea0003800000 */
.L_x_16:
[----:B--2---:R-:W2:Y:S01]  /*41f0*/  S2R R3, SR_TID.X ;  /* 0x0000000000037919 */ /* 0x004ea20000002100 */
[----:B------:R-:W-:Y:S01]  /*4200*/  R2UR UR16, R18 ;  /* 0x00000000121072ca */ /* 0x000fe200000e0000 */
[----:B------:R-:W-:Y:S01]  /*4210*/  UIMAD UR18, UR39, 0x600, UR20 ;  /* 0x00000600271278a4 */ /* 0x000fe2000f8e0214 */
[----:B------:R-:W-:Y:S01]  /*4220*/  R2UR UR17, R19 ;  /* 0x00000000131172ca */ /* 0x000fe200000e0000 */
[----:B------:R-:W-:Y:S01]  /*4230*/  UMOV UR19, 0x40000040 ;  /* 0x4000004000137882 */ /* 0x000fe20000000000 */
[----:B------:R-:W-:Y:S01]  /*4240*/  UMOV UR7, 0x40000040 ;  /* 0x4000004000077882 */ /* 0x000fe20000000000 */
[----:B------:R-:W-:Y:S02]  /*4250*/  UIADD3 UR6, UR18, 0x2, URZ ;  /* 0x0000000212067890 */ /* 0x000fe4000fffe03f */
[----:B------:R-:W-:Y:S01]  /*4260*/  UIADD3 UR10, UR18, 0x4, URZ ;  /* 0x00000004120a7890 */ /* 0x000fe2000fffe03f */
[----:B------:R-:W-:Y:S01]  /*4270*/  UMOV UR11, 0x40000040 ;  /* 0x40000040000b7882 */ /* 0x000fe20000000000 */
[----:B------:R-:W-:Y:S01]  /*4280*/  UIADD3 UR14, UR18, 0x6, URZ ;  /* 0x00000006120e7890 */ /* 0x000fe2000fffe03f */
[----:B------:R-:W-:Y:S01]  /*4290*/  UMOV UR15, 0x40000040 ;  /* 0x40000040000f7882 */ /* 0x000fe20000000000 */
[----:B--2---:R-:W-:-:S05]  /*42a0*/  SHF.R.U32.HI R3, RZ, 0x7, R3 ;  /* 0x00000007ff037819 */ /* 0x004fca0000011603 */
[----:B-1----:R-:W-:-:S05]  /*42b0*/  VIADD R0, R3, 0x8 ;  /* 0x0000000803007836 */ /* 0x002fca0000000000 */
[----:B------:R1:W-:Y:S06]  /*42c0*/  BAR.SYNC.DEFER_BLOCKING R0, 0x100 ;  /* 0x000400000000751d */ /* 0x0003ec0000010000 */
[----:B0-----:R-:W-:-:S06]  /*42d0*/  WARPGROUP.ARRIVE ;  /* 0x00000000000079c5 */ /* 0x001fcc0000000000 */
[----:B------:R-:W-:Y:S03]  /*42e0*/  HGMMA.64x192x16.F32 R24, gdesc[UR16], RZ, !UPT, gsb0 ;  /* 0x02e00000101879f0 */ /* 0x000fe6000c0008ff */
[----:B------:R-:W-:Y:S02]  /*42f0*/  WARPGROUP.DEPBAR.LE gsb0, 0x0 ;  /* 0x00008000000079c5 */ /* 0x000fe40000010000 */
[----:B------:R-:W-:-:S15]  /*4300*/  WARPGROUP.ARRIVE ;  /* 0x00000000000079c5 */ /* 0x000fde0000000000 */
[----:B------:R-:W-:Y:S03]  /*4310*/  HGMMA.64x192x16.F32 R24, gdesc[UR4], R24, gsb0 ;  /* 0x02e00000041879f0 */ /* 0x000fe60008000818 */
[----:B------:R-:W-:Y:S02]  /*4320*/  WARPGROUP.DEPBAR.LE gsb0, 0x0 ;  /* 0x00008000000079c5 */ /* 0x000fe40000010000 */
[----:B------:R-:W-:-:S15]  /*4330*/  WARPGROUP.ARRIVE ;  /* 0x00000000000079c5 */ /* 0x000fde0000000000 */
[----:B------:R-:W-:Y:S03]  /*4340*/  HGMMA.64x192x16.F32 R24, gdesc[UR8], R24, gsb0 ;  /* 0x02e00000081879f0 */ /* 0x000fe60008000818 */
[----:B------:R-:W-:Y:S02]  /*4350*/  WARPGROUP.DEPBAR.LE gsb0, 0x0 ;  /* 0x00008000000079c5 */ /* 0x000fe40000010000 */
[----:B------:R-:W-:-:S15]  /*4360*/  WARPGROUP.ARRIVE ;  /* 0x00000000000079c5 */ /* 0x000fde0000000000 */
[----:B------:R-:W-:Y:S03]  /*4370*/  HGMMA.64x192x16.F32 R24, gdesc[UR12], R24, gsb0 ;  /* 0x02e000000c1879f0 */ /* 0x000fe60008000818 */
[----:B------:R-:W-:Y:S02]  /*4380*/  WARPGROUP.DEPBAR.LE gsb0, 0x0 ;  /* 0x00008000000079c5 */ /* 0x000fe40000010000 */
[----:B-1----:R-:W-:Y:S05]  /*4390*/  @P3 BRA `(.L_x_20) ;  /* 0x00000000002c3947 */ /* 0x002fea0003800000 */
[----:B------:R-:W-:Y:S05]  /*43a0*/  @!P0 BRA `(.L_x_21) ;  /* 0x0000000000048947 */ /* 0x000fea0003800000 */
[----:B------:R-:W-:Y:S01]  /*43b0*/  BPT.TRAP 0x1 ;  /* 0x000000040000795c */ /* 0x000fe20000300000 */
.L_x_21:
[----:B------:R-:W-:Y:S01]  /*43c0*/  ULEA UR6, UR22, UR40, 0x3 ;  /* 0x0000002816067291 */ /* 0x000fe2000f8e183f */
[----:B------:R-:W-:-:S05]  /*43d0*/  IMAD.U32 R0, RZ, RZ, UR24 ;  /* 0x00000018ff007e24 */ /* 0x000fca000f8e00ff */
[----:B------:R-:W-:-:S04]  /*43e0*/  SHF.L.U32 R0, R0, 0x1f, RZ ;  /* 0x0000001f00007819 */ /* 0x000fc800000006ff */
[----:B------:R0:W1:Y:S01]  /*43f0*/  SYNCS.PHASECHK.TRANS64.TRYWAIT P2, [UR6+0x30850], R0 ;  /* 0x03085000ff0075a7 */ /* 0x0000620008040146 */
[----:B------:R-:W-:Y:S05]  /*4400*/  @!P0 BRA `(.L_x_22) ;  /* 0x0000000000048947 */ /* 0x000fea0003800000 */
[----:B------:R-:W-:Y:S01]  /*4410*/  BPT.TRAP 0x1 ;  /* 0x000000040000795c */ /* 0x000fe20000300000 */
.L_x_22:
[----:B-1----:R-:W-:Y:S05]  /*4420*/  @P2 BRA `(.L_x_20) ;  /* 0x0000000000082947 */ /* 0x002fea0003800000 */
[----:B------:R-:W1:Y:S02]  /*4430*/  SYNCS.PHASECHK.TRANS64.TRYWAIT P2, [UR6+0x30850], R0 ;  /* 0x03085000ff0075a7 */ /* 0x000e640008040146 */
[----:B-1----:R-:W-:Y:S05]  /*4440*/  @!P2 BRA `(.L_x_23) ;  /* 0x000000740090a947 */ /* 0x002fea0003800000 */
.L_x_20:
[----:B------:R-:W-:Y:S01]  /*4450*/  R2UR UR7, R15 ;  /* 0x000000000f0772ca */ /* 0x000fe200000e0000 */
[----:B------:R-:W-:Y:S01]  /*4460*/  UIADD3 UR6, UR40, 0x400, URZ ;  /* 0x0000040028067890 */ /* 0x000fe2000fffe03f */
[----:B------:R-:W-:Y:S01]  /*4470*/  WARPGROUP.ARRIVE ;  /* 0x00000000000079c5 */ /* 0x000fe20000000000 */
[----:B------:R-:W-:Y:S01]  /*4480*/  UMOV UR19, 0x40000040 ;  /* 0x4000004000137882 */ /* 0x000fe20000000000 */
[----:B------:R-:W-:Y:S01]  /*4490*/  UMOV UR17, 0x40000040 ;  /* 0x4000004000117882 */ /* 0x000fe20000000000 */
[----:B------:R-:W-:-:S03]  /*44a0*/  USHF.R.U32.HI UR6, URZ, 0x4, UR6 ;  /* 0x000000043f067899 */ /* 0x000fc60008011606 */
[----:B------:R-:W1:Y:S01]  /*44b0*/  S2R R5, SR_TID.X ;  /* 0x0000000000057919 */ /* 0x000e620000002100 */
[----:B------:R-:W-:Y:S01]  /*44c0*/  FMNMX.FTZ R8, R24, R9, !PT ;  /* 0x0000000918087209 */ /* 0x000fe20007810000 */
[----:B------:R-:W-:Y:S01]  /*44d0*/  IMAD.U32 R10, RZ, RZ, UR22 ;  /* 0x00000016ff0a7e24 */ /* 0x000fe2000f8e00ff */
[----:B------:R-:W-:Y:S01]  /*44e0*/  ULOP3.LUT UR6, UR6, 0x3fff, URZ, 0xc0, !UPT ;  /* 0x00003fff06067892 */ /* 0x000fe2000f8ec03f */
[----:B------:R-:W-:Y:S01]  /*44f0*/  UMOV UR24, UR38 ;  /* 0x0000002600187c82 */ /* 0x000fe20008000000 */
[----:B------:R-:W-:Y:S02]  /*4500*/  UIADD3 UR7, UR7, 0x1e800, URZ ;  /* 0x0001e80007077890 */ /* 0x000fe4000fffe03f */
[----:B------:R-:W-:Y:S02]  /*4510*/  @!P1 LEA R10, R10, UR40, 0x3 ;  /* 0x000000280a0a9c11 */ /* 0x000fe4000f8e18ff */
[----:B------:R-:W-:-:S03]  /*4520*/  USHF.R.U32.HI UR7, URZ, 0x4, UR7 ;  /* 0x000000043f077899 */ /* 0x000fc60008011607 */
[----:B------:R-:W-:Y:S01]  /*4530*/  @!P1 VIADD R10, R10, 0x30860 ;  /* 0x000308600a0a9836 */ /* 0x000fe20000000000 */
[----:B------:R-:W-:Y:S02]  /*4540*/  ULOP3.LUT UR10, UR7, 0x3fff, URZ, 0xc0, !UPT ;  /* 0x00003fff070a7892 */ /* 0x000fe4000f8ec03f */
[----:B------:R-:W-:Y:S02]  /*4550*/  UIMAD UR7, UR22, 0x600, UR6 ;  /* 0x00000600160778a4 */ /* 0x000fe4000f8e0206 */
[----:B------:R-:W-:Y:S01]  /*4560*/  @!P1 PRMT R10, RZ, 0x654, R10 ;  /* 0x00000654ff0a9816 */ /* 0x000fe2000000000a */
[----:B------:R-:W-:Y:S01]  /*4570*/  ULOP3.LUT UR6, UR10, 0x10000, URZ, 0xfc, !UPT ;  /* 0x000100000a067892 */ /* 0x000fe2000f8efc3f */
[----:B------:R-:W-:-:S03]  /*4580*/  UMOV UR22, UR39 ;  /* 0x0000002700167c82 */ /* 0x000fc60008000000 */
[----:B------:R-:W-:-:S03]  /*4590*/  UMOV UR18, UR7 ;  /* 0x0000000700127c82 */ /* 0x000fc60008000000 */
[----:B------:R-:W-:Y:S02]  /*45a0*/  UMOV UR16, UR6 ;  /* 0x0000000600107c82 */ /* 0x000fe40008000000 */
[----:B------:R-:W-:Y:S01]  /*45b0*/  HGMMA.64x64x16.F32 R120, gdesc[UR16].tnspB, R120, gsb0 ;  /* 0x40e00000107879f0 */ /* 0x000fe20008000878 */
[----:B------:R-:W-:Y:S02]  /*45c0*/  UIADD3 UR18, UR7, 0x80, URZ ;  /* 0x0000008007127890 */ /* 0x000fe4000fffe03f */
[----:B------:R-:W-:Y:S01]  /*45d0*/  UIADD3 UR16, UR6, 0x2, URZ ;  /* 0x0000000206107890 */ /* 0x000fe2000fffe03f */
[----:B-1----:R-:W-:Y:S01]  /*45e0*/  SHF.R.U32.HI R3, RZ, 0x7, R5 ;  /* 0x00000007ff037819 */ /* 0x002fe20000011605 */
[----:B------:R-:W-:Y:S01]  /*45f0*/  UMOV UR19, 0x40000040 ;  /* 0x4000004000137882 */ /* 0x000fe20000000000 */
[----:B------:R-:W-:Y:S01]  /*4600*/  UMOV UR17, 0x40000040 ;  /* 0x4000004000117882 */ /* 0x000fe20000000000 */
[----:B------:R-:W-:Y:S01]  /*4610*/  ISETP.GE.U32.AND P2, PT, R5, 0x180, PT ;  /* 0x000001800500780c */ /* 0x000fe20003f46070 */
[----:B------:R-:W-:-:S02]  /*4620*/  IMAD.U32 R5, RZ, RZ, UR39 ;  /* 0x00000027ff057e24 */ /* 0x000fc4000f8e00ff */
[----:B0-----:R-:W-:Y:S01]  /*4630*/  VIADD R0, R3, 0x9 ;  /* 0x0000000903007836 */ /* 0x001fe20000000000 */
[----:B------:R-:W-:Y:S02]  /*4640*/  FMNMX.FTZ R3, R25, R8, !PT ;  /* 0x0000000819037209 */ /* 0x000fe40007810000 */
[----:B------:R-:W-:Y:S02]  /*4650*/  @!P1 LEA R5, R5, UR40, 0x3 ;  /* 0x0000002805059c11 */ /* 0x000fe4000f8e18ff */
[----:B------:R-:W-:Y:S02]  /*4660*/  FMNMX.FTZ R8, R28, R3, !PT ;  /* 0x000000031c087209 */ /* 0x000fe40007810000 */
[----:B------:R-:W-:Y:S01]  /*4670*/  SEL R0, R0, 0x9, !P2 ;  /* 0x0000000900007807 */ /* 0x000fe20005000000 */
[----:B------:R-:W-:Y:S01]  /*4680*/  @!P1 VIADD R3, R5, 0x30840 ;  /* 0x0003084005039836 */ /* 0x000fe20000000000 */
[----:B------:R-:W-:Y:S02]  /*4690*/  FMNMX.FTZ R5, R29, R8, !PT ;  /* 0x000000081d057209 */ /* 0x000fe40007810000 */
[----:B------:R-:W-:-:S02]  /*46a0*/  ISETP.LT.AND P2, PT, RZ, UR23, PT ;  /* 0x00000017ff007c0c */ /* 0x000fc4000bf41270 */
[----:B------:R-:W-:Y:S02]  /*46b0*/  @!P1 PRMT R3, RZ, 0x654, R3 ;  /* 0x00000654ff039816 */ /* 0x000fe40000000003 */
[----:B------:R-:W-:Y:S01]  /*46c0*/  FMNMX.FTZ R8, R32, R5, !PT ;  /* 0x0000000520087209 */ /* 0x000fe20007810000 */
[----:B------:R-:W-:Y:S02]  /*46d0*/  WARPGROUP.DEPBAR.LE gsb0, 0x0 ;  /* 0x00008000000079c5 */ /* 0x000fe40000010000 */
[----:B------:R-:W-:-:S06]  /*46e0*/  WARPGROUP.ARRIVE ;  /* 0x00000000000079c5 */ /* 0x000fcc0000000000 */
[----:B------:R-:W-:Y:S01]  /*46f0*/  HGMMA.64x64x16.F32 R120, gdesc[UR16].tnspB, R120, gsb0 ;  /* 0x40e00000107879f0 */ /* 0x000fe20008000878 */
[----:B------:R-:W-:Y:S02]  /*4700*/  UIADD3 UR18, UR7, 0x100, URZ ;  /* 0x0000010007127890 */ /* 0x000fe4000fffe03f */
[----:B------:R-:W-:Y:S01]  /*4710*/  UIADD3 UR16, UR6, 0x4, URZ ;  /* 0x0000000406107890 */ /* 0x000fe2000fffe03f */
[----:B------:R-:W-:Y:S01]  /*4720*/  UMOV UR19, 0x40000040 ;  /* 0x4000004000137882 */ /* 0x000fe20000000000 */
[----:B------:R-:W-:Y:S01]  /*4730*/  UMOV UR17, 0x40000040 ;  /* 0x4000004000117882 */ /* 0x000fe20000000000 */
        /* <DEDUP_REMOVED lines=63> */
[----:B------:R-:W-:-:S07]  /*4b30*/  UIADD3 UR6, UR23, -0x1, URZ ;  /* 0xffffffff17067890 */ /* 0x000fce000fffe03f */
[----:B------:R-:W-:Y:S01]  /*4b40*/  UMOV UR23, UR6 ;  /* 0x0000000600177c82 */ /* 0x000fe20008000000 */
[----:B------:R-:W-:Y:S02]  /*4b50*/  WARPGROUP.DEPBAR.LE gsb0, 0x0 ;  /* 0x00008000000079c5 */ /* 0x000fe40000010000 */
[----:B------:R-:W-:-:S06]  /*4b60*/  WARPGROUP.ARRIVE ;  /* 0x00000000000079c5 */ /* 0x000fcc0000000000 */
[----:B------:R-:W-:Y:S03]  /*4b70*/  HGMMA.64x64x16.F32 R120, gdesc[UR16].tnspB, R120, gsb0 ;  /* 0x40e00000107879f0 */ /* 0x000fe60008000878 */
[----:B------:R-:W-:Y:S02]  /*4b80*/  WARPGROUP.DEPBAR.LE gsb0, 0x0 ;  /* 0x00008000000079c5 */ /* 0x000fe40000010000 */
[----:B------:R0:W-:Y:S06]  /*4b90*/  BAR.ARV R0, 0x100 ;  /* 0x000400000000751d */ /* 0x0001ec0000002000 */
[----:B------:R1:W-:Y:S01]  /*4ba0*/  @!P1 SYNCS.ARRIVE.TRANS64.RED.A1T0 RZ, [R3+URZ], RZ ;  /* 0x000000ff03ff99a7 */ /* 0x0003e2000810043f */
[----:B0-----:R-:W-:-:S02]  /*4bb0*/  FMNMX.FTZ R0, R26, R4, !PT ;  /* 0x000000041a007209 */ /* 0x001fc40007810000 */
[----:B-1----:R-:W-:Y:S01]  /*4bc0*/  FMNMX.FTZ R3, R33, R8, !PT ;  /* 0x0000000821037209 */ /* 0x002fe20007810000 */
[----:B------:R0:W-:Y:S03]  /*4bd0*/  @!P1 SYNCS.ARRIVE.TRANS64.RED.A1T0 RZ, [R10+URZ], RZ ;  /* 0x000000ff0aff99a7 */ /* 0x0001e6000810043f */
        /* <DEDUP_REMOVED lines=83> */
[----:B------:R-:W-:-:S03]  /*5110*/  FMNMX.FTZ R8, R110, R5, !PT ;  /* 0x000000056e087209 */ /* 0x000fc60007810000 */
[----:B------:R-:W1:Y:S01]  /*5120*/  SHFL.BFLY PT, R0, R3, 0x2, 0x1f ;  /* 0x0c401f0003007f89 */ /* 0x000e6200000e0000 */
[----:B------:R-:W-:-:S04]  /*5130*/  FMNMX.FTZ R5, R111, R8, !PT ;  /* 0x000000086f057209 */ /* 0x000fc80007810000 */
[----:B------:R-:W-:-:S04]  /*5140*/  FMNMX.FTZ R8, R114, R5, !PT ;  /* 0x0000000572087209 */ /* 0x000fc80007810000 */
[----:B------:R-:W-:-:S04]  /*5150*/  FMNMX.FTZ R5, R115, R8, !PT ;  /* 0x0000000873057209 */ /* 0x000fc80007810000 */
[----:B------:R-:W-:-:S04]  /*5160*/  FMNMX.FTZ R8, R118, R5, !PT ;  /* 0x0000000576087209 */ /* 0x000fc80007810000 */
[----:B0-----:R-:W-:-:S05]  /*5170*/  FMNMX.FTZ R10, R119, R8, !PT ;  /* 0x00000008770a7209 */ /* 0x001fca0007810000 */
[----:B------:R-:W0:Y:S01]  /*5180*/  SHFL.BFLY PT, R5, R10, 0x2, 0x1f ;  /* 0x0c401f000a057f89 */ /* 0x000e2200000e0000 */
[----:B-1----:R-:W-:-:S05]  /*5190*/  FMNMX.FTZ R11, R3, R0, !PT ;  /* 0x00000000030b7209 */ /* 0x002fca0007810000 */
[----:B------:R-:W1:Y:S01]  /*51a0*/  SHFL.BFLY PT, R0, R11, 0x1, 0x1f ;  /* 0x0c201f000b007f89 */ /* 0x000e6200000e0000 */
[----:B0-----:R-:W-:-:S05]  /*51b0*/  FMNMX.FTZ R12, R10, R5, !PT ;  /* 0x000000050a0c7209 */ /* 0x001fca0007810000 */
[----:B------:R-:W0:Y:S01]  /*51c0*/  SHFL.BFLY PT, R3, R12, 0x1, 0x1f ;  /* 0x0c201f000c037f89 */ /* 0x000e2200000e0000 */
[----:B-1----:R-:W-:-:S05]  /*51d0*/  FMNMX.FTZ R0, R11, R0, !PT ;  /* 0x000000000b007209 */ /* 0x002fca0007810000 */
[C---:B------:R-:W-:Y:S01]  /*51e0*/  FMUL.FTZ R5, R0.reuse, UR21 ;  /* 0x0000001500057c20 */ /* 0x040fe20008410000 */
[----:B------:R-:W-:-:S03]  /*51f0*/  FADD.FTZ R8, -R0, R9 ;  /* 0x0000000900087221 */ /* 0x000fc60000010100 */
[--C-:B------:R-:W-:Y:S01]  /*5200*/  FFMA.FTZ R24, R24, UR21, -R5.reuse ;  /* 0x0000001518187c23 */ /* 0x100fe20008010805 */
        /* <DEDUP_REMOVED lines=12> */
[----:B0-----:R-:W-:Y:S01]  /*52d0*/  FMNMX.FTZ R3, R12, R3, !PT ;  /* 0x000000030c037209 */ /* 0x001fe20007810000 */
[--C-:B------:R-:W-:Y:S01]  /*52e0*/  FFMA.FTZ R49, R49, UR21, -R5.reuse ;  /* 0x0000001531317c23 */ /* 0x100fe20008010805 */
[--C-:B------:R-:W-:Y:S01]  /*52f0*/  FFMA.FTZ R52, R52, UR21, -R5.reuse ;  /* 0x0000001534347c23 */ /* 0x100fe20008010805 */
[--C-:B------:R-:W-:Y:S01]  /*5300*/  FFMA.FTZ R53, R53, UR21, -R5.reuse ;  /* 0x0000001535357c23 */ /* 0x100fe20008010805 */
[--C-:B------:R-:W-:Y:S01]  /*5310*/  FFMA.FTZ R56, R56, UR21, -R5.reuse ;  /* 0x0000001538387c23 */ /* 0x100fe20008010805 */
[C---:B------:R-:W-:Y:S01]  /*5320*/  FMUL.FTZ R10, R3.reuse, UR21 ;  /* 0x00000015030a7c20 */ /* 0x040fe20008410000 */
[----:B------:R-:W-:Y:S01]  /*5330*/  FADD.FTZ R4, -R3, R4 ;  /* 0x0000000403047221 */ /* 0x000fe20000010100 */
        /* <DEDUP_REMOVED lines=30> */
[----:B------:R-:W-:Y:S01]  /*5520*/  FFMA.FTZ R117, R117, UR21, -R5 ;  /* 0x0000001575757c23 */ /* 0x000fe20008010805 */
[--C-:B------:R-:W-:Y:S01]  /*5530*/  FFMA.FTZ R5, R26, UR21, -R10.reuse ;  /* 0x000000151a057c23 */ /* 0x100fe2000801080a */
[----:B------:R-:W-:Y:S01]  /*5540*/  FMUL.FTZ R4, R4, UR21 ;  /* 0x0000001504047c20 */ /* 0x000fe20008410000 */
[--C-:B------:R-:W-:Y:S01]  /*5550*/  FFMA.FTZ R20, R27, UR21, -R10.reuse ;  /* 0x000000151b147c23 */ /* 0x100fe2000801080a */
[----:B------:R-:W-:Y:S01]  /*5560*/  FMUL.FTZ R8, R8, UR21 ;  /* 0x0000001508087c20 */ /* 0x000fe20008410000 */
[--C-:B------:R-:W-:Y:S01]  /*5570*/  FFMA.FTZ R11, R30, UR21, -R10.reuse ;  /* 0x000000151e0b7c23 */ /* 0x100fe2000801080a */
[----:B------:R-:W-:Y:S01]  /*5580*/  MUFU.EX2 R9, R4 ;  /* 0x0000000400097308 */ /* 0x000fe20000000800 */
[--C-:B------:R-:W-:Y:S01]  /*5590*/  FFMA.FTZ R12, R31, UR21, -R10.reuse ;  /* 0x000000151f0c7c23 */ /* 0x100fe2000801080a */
[--C-:B------:R-:W-:Y:S01]  /*55a0*/  FFMA.FTZ R21, R35, UR21, -R10.reuse ;  /* 0x0000001523157c23 */ /* 0x100fe2000801080a */
[--C-:B------:R-:W-:Y:S01]  /*55b0*/  FFMA.FTZ R35, R38, UR21, -R10.reuse ;  /* 0x0000001526237c23 */ /* 0x100fe2000801080a */
        /* <DEDUP_REMOVED lines=9> */
[--C-:B------:R-:W-:Y:S01]  /*5650*/  FFMA.FTZ R67, R70, UR21, -R10.reuse ;  /* 0x0000001546437c23 */ /* 0x100fe2000801080a */
[--C-:B------:R-:W-:Y:S01]  /*5660*/  FFMA.FTZ R39, R71, UR21, -R10.reuse ;  /* 0x0000001547277c23 */ /* 0x100fe2000801080a */
[--C-:B------:R-:W-:Y:S01]  /*5670*/  FFMA.FTZ R74, R74, UR21, -R10.reuse ;  /* 0x000000154a4a7c23 */ /* 0x100fe2000801080a */
[----:B------:R-:W1:Y:S01]  /*5680*/  MUFU.EX2 R20, R20 ;  /* 0x0000001400147308 */ /* 0x000e620000000800 */
[--C-:B------:R-:W-:Y:S01]  /*5690*/  FFMA.FTZ R90, R90, UR21, -R10.reuse ;  /* 0x000000155a5a7c23 */ /* 0x100fe2000801080a */
[--C-:B------:R-:W-:Y:S01]  /*56a0*/  FFMA.FTZ R95, R95, UR21, -R10.reuse ;  /* 0x000000155f5f7c23 */ /* 0x100fe2000801080a */
[--C-:B------:R-:W-:Y:S01]  /*56b0*/  FFMA.FTZ R98, R98, UR21, -R10.reuse ;  /* 0x0000001562627c23 */ /* 0x100fe2000801080a */
[--C-:B------:R-:W-:Y:S01]  /*56c0*/  FFMA.FTZ R99, R99, UR21, -R10.reuse ;  /* 0x0000001563637c23 */ /* 0x100fe2000801080a */
[--C-:B------:R-:W-:Y:S01]  /*56d0*/  FFMA.FTZ R102, R102, UR21, -R10.reuse ;  /* 0x0000001566667c23 */ /* 0x100fe2000801080a */
[--C-:B------:R-:W-:Y:S01]  /*56e0*/  FFMA.FTZ R103, R103, UR21, -R10.reuse ;  /* 0x0000001567677c23 */ /* 0x100fe2000801080a */
[--C-:B------:R-:W-:Y:S01]  /*56f0*/  FFMA.FTZ R106, R106, UR21, -R10.reuse ;  /* 0x000000156a6a7c23 */ /* 0x100fe2000801080a */
[----:B------:R-:W-:Y:S01]  /*5700*/  MUFU.EX2 R8, R8 ;  /* 0x0000000800087308 */ /* 0x000fe20000000800 */
[----:B0-----:R-:W-:Y:S01]  /*5710*/  FFMA.FTZ R7, R9, R7, R5 ;  /* 0x0000000709077223 */ /* 0x001fe20000010005 */
[--C-:B------:R-:W-:Y:S01]  /*5720*/  FFMA.FTZ R107, R107, UR21, -R10.reuse ;  /* 0x000000156b6b7c23 */ /* 0x100fe2000801080a */
[--C-:B------:R-:W-:Y:S01]  /*5730*/  FFMA.FTZ R110, R110, UR21, -R10.reuse ;  /* 0x000000156e6e7c23 */ /* 0x100fe2000801080a */
[--C-:B------:R-:W-:Y:S01]  /*5740*/  FFMA.FTZ R111, R111, UR21, -R10.reuse ;  /* 0x000000156f6f7c23 */ /* 0x100fe2000801080a */
[--C-:B------:R-:W-:Y:S01]  /*5750*/  FFMA.FTZ R114, R114, UR21, -R10.reuse ;  /* 0x0000001572727c23 */ /* 0x100fe2000801080a */
[--C-:B------:R-:W-:Y:S01]  /*5760*/  FFMA.FTZ R115, R115, UR21, -R10.reuse ;  /* 0x0000001573737c23 */ /* 0x100fe2000801080a */
[--C-:B------:R-:W-:Y:S01]  /*5770*/  FFMA.FTZ R118, R118, UR21, -R10.reuse ;  /* 0x0000001576767c23 */ /* 0x100fe2000801080a */
[----:B------:R-:W0:Y:S01]  /*5780*/  MUFU.EX2 R24, R24 ;  /* 0x0000001800187308 */ /* 0x000e220000000800 */
[C---:B-1----:R-:W-:Y:S01]  /*5790*/  FADD.FTZ R14, R20.reuse, R7 ;  /* 0x00000007140e7221 */ /* 0x042fe20000010000 */
[----:B------:R-:W-:Y:S01]  /*57a0*/  F2FP.F16.F32.PACK_AB R5, R20, R5 ;  /* 0x000000051405723e */ /* 0x000fe200000000ff */
[----:B------:R-:W-:Y:S01]  /*57b0*/  FFMA.FTZ R20, R34, UR21, -R10 ;  /* 0x0000001522147c23 */ /* 0x000fe2000801080a */
[-C--:B------:R-:W-:Y:S01]  /*57c0*/  FMUL.FTZ R122, R122, R9.reuse ;  /* 0x000000097a7a7220 */ /* 0x080fe20000410000 */
[-C--:B------:R-:W-:Y:S01]  /*57d0*/  FMUL.FTZ R123, R123, R9.reuse ;  /* 0x000000097b7b7220 */ /* 0x080fe20000410000 */
[-C--:B------:R-:W-:Y:S01]  /*57e0*/  FMUL.FTZ R126, R126, R9.reuse ;  /* 0x000000097e7e7220 */ /* 0x080fe20000410000 */
[-C--:B------:R-:W-:Y:S01]  /*57f0*/  FMUL.FTZ R127, R127, R9.reuse ;  /* 0x000000097f7f7220 */ /* 0x080fe20000410000 */
[----:B------:R-:W1:Y:S01]  /*5800*/  MUFU.EX2 R25, R25 ;  /* 0x0000001900197308 */ /* 0x000e620000000800 */
[-C--:B------:R-:W-:Y:S01]  /*5810*/  FMUL.FTZ R130, R130, R9.reuse ;  /* 0x0000000982827220 */ /* 0x080fe20000410000 */
[-C--:B------:R-:W-:Y:S01]  /*5820*/  FMUL.FTZ R131, R131, R9.reuse ;  /* 0x0000000983837220 */ /* 0x080fe20000410000 */
[-C--:B------:R-:W-:Y:S01]  /*5830*/  FMUL.FTZ R134, R134, R9.reuse ;  /* 0x0000000986867220 */ /* 0x080fe20000410000 */
[-C--:B------:R-:W-:Y:S01]  /*5840*/  FMUL.FTZ R135, R135, R9.reuse ;  /* 0x0000000987877220 */ /* 0x080fe20000410000 */
[-C--:B------:R-:W-:Y:S01]  /*5850*/  FMUL.FTZ R138, R138, R9.reuse ;  /* 0x000000098a8a7220 */ /* 0x080fe20000410000 */
[-C--:B------:R-:W-:Y:S01]  /*5860*/  FMUL.FTZ R139, R139, R9.reuse ;  /* 0x000000098b8b7220 */ /* 0x080fe20000410000 */
[-C--:B------:R-:W-:Y:S01]  /*5870*/  FMUL.FTZ R142, R142, R9.reuse ;  /* 0x000000098e8e7220 */ /* 0x080fe20000410000 */
[----:B------:R-:W2:Y:S01]  /*5880*/  MUFU.EX2 R28, R28 ;  /* 0x0000001c001c7308 */ /* 0x000ea20000000800 */
[----:B0-----:R-:W-:Y:S01]  /*5890*/  FFMA.FTZ R6, R8, R6, R24 ;  /* 0x0000000608067223 */ /* 0x001fe20000010018 */
[-C--:B------:R-:W-:Y:S01]  /*58a0*/  FMUL.FTZ R143, R143, R9.reuse ;  /* 0x000000098f8f7220 */ /* 0x080fe20000410000 */
[-C--:B------:R-:W-:Y:S01]  /*58b0*/  FMUL.FTZ R146, R146, R9.reuse ;  /* 0x0000000992927220 */ /* 0x080fe20000410000 */
[-C--:B------:R-:W-:Y:S01]  /*58c0*/  FMUL.FTZ R147, R147, R9.reuse ;  /* 0x0000000993937220 */ /* 0x080fe20000410000 */
[-C--:B------:R-:W-:Y:S01]  /*58d0*/  FMUL.FTZ R150, R150, R9.reuse ;  /* 0x0000000996967220 */ /* 0x080fe20000410000 */
[----:B------:R-:W-:Y:S01]  /*58e0*/  FMUL.FTZ R151, R151, R9 ;  /* 0x0000000997977220 */ /* 0x000fe20000410000 */
[----:B------:R-:W-:Y:S01]  /*58f0*/  FMUL.FTZ R120, R120, R8 ;  /* 0x0000000878787220 */ /* 0x000fe20000410000 */
[----:B------:R-:W0:Y:S01]  /*5900*/  MUFU.EX2 R29, R29 ;  /* 0x0000001d001d7308 */ /* 0x000e220000000800 */
[C---:B-1----:R-:W-:Y:S01]  /*5910*/  FADD.FTZ R13, R25.reuse, R6 ;  /* 0x00000006190d7221 */ /* 0x042fe20000010000 */
[----:B------:R-:W-:Y:S01]  /*5920*/  F2FP.F16.F32.PACK_AB R4, R25, R24 ;  /* 0x000000181904723e */ /* 0x000fe200000000ff */
[--C-:B------:R-:W-:Y:S01]  /*5930*/  FFMA.FTZ R24, R43, UR21, -R10.reuse ;  /* 0x000000152b187c23 */ /* 0x100fe2000801080a */
[--C-:B------:R-:W-:Y:S01]  /*5940*/  FFMA.FTZ R43, R46, UR21, -R10.reuse ;  /* 0x000000152e2b7c23 */ /* 0x100fe2000801080a */
[--C-:B------:R-:W-:Y:S01]  /*5950*/  FFMA.FTZ R25, R47, UR21, -R10.reuse ;  /* 0x000000152f197c23 */ /* 0x100fe2000801080a */
[--C-:B------:R-:W-:Y:S01]  /*5960*/  FFMA.FTZ R47, R83, UR21, -R10.reuse ;  /* 0x00000015532f7c23 */ /* 0x100fe2000801080a */
[--C-:B------:R-:W-:Y:S01]  /*5970*/  FFMA.FTZ R83, R86, UR21, -R10.reuse ;  /* 0x0000001556537c23 */ /* 0x100fe2000801080a */
[----:B------:R-:W1:Y:S01]  /*5980*/  MUFU.EX2 R11, R11 ;  /* 0x0000000b000b7308 */ /* 0x000e620000000800 */
[----:B--2---:R-:W-:Y:S01]  /*5990*/  FADD.FTZ R34, R28, R13 ;  /* 0x0000000d1c227221 */ /* 0x004fe20000010000 */
[--C-:B------:R-:W-:Y:S01]  /*59a0*/  FFMA.FTZ R13, R75, UR21, -R10.reuse ;  /* 0x000000154b0d7c23 */ /* 0x100fe2000801080a */
[--C-:B------:R-:W-:Y:S01]  /*59b0*/  FFMA.FTZ R75, R78, UR21, -R10.reuse ;  /* 0x000000154e4b7c23 */ /* 0x100fe2000801080a */
[----:B------:R-:W-:Y:S01]  /*59c0*/  FFMA.FTZ R46, R87, UR21, -R10 ;  /* 0x00000015572e7c23 */ /* 0x000fe2000801080a */
[-C--:B------:R-:W-:Y:S01]  /*59d0*/  FMUL.FTZ R121, R121, R8.reuse ;  /* 0x0000000879797220 */ /* 0x080fe20000410000 */
[-C--:B------:R-:W-:Y:S01]  /*59e0*/  FMUL.FTZ R124, R124, R8.reuse ;  /* 0x000000087c7c7220 */ /* 0x080fe20000410000 */
[----:B------:R-:W-:Y:S01]  /*59f0*/  FMUL.FTZ R125, R125, R8 ;  /* 0x000000087d7d7220 */ /* 0x000fe20000410000 */
[----:B------:R-:W2:Y:S01]  /*5a00*/  MUFU.EX2 R12, R12 ;  /* 0x0000000c000c7308 */ /* 0x000ea20000000800 */
[C---:B0-----:R-:W-:Y:S01]  /*5a10*/  F2FP.F16.F32.PACK_AB R6, R29.reuse, R28 ;  /* 0x0000001c1d06723e */ /* 0x041fe200000000ff */
[----:B------:R-:W-:Y:S01]  /*5a20*/  FADD.FTZ R34, R29, R34 ;  /* 0x000000221d227221 */ /* 0x000fe20000010000 */
[----:B------:R-:W-:Y:S01]  /*5a30*/  FFMA.FTZ R29, R82, UR21, -R10 ;  /* 0x00000015521d7c23 */ /* 0x000fe2000801080a */
[-C--:B------:R-:W-:Y:S01]  /*5a40*/  FMUL.FTZ R128, R128, R8.reuse ;  /* 0x0000000880807220 */ /* 0x080fe20000410000 */
[-C--:B------:R-:W-:Y:S01]  /*5a50*/  FMUL.FTZ R129, R129, R8.reuse ;  /* 0x0000000881817220 */ /* 0x080fe20000410000 */
[-C--:B------:R-:W-:Y:S01]  /*5a60*/  FMUL.FTZ R132, R132, R8.reuse ;  /* 0x0000000884847220 */ /* 0x080fe20000410000 */
[-C--:B------:R-:W-:Y:S01]  /*5a70*/  FMUL.FTZ R133, R133, R8.reuse ;  /* 0x0000000885857220 */ /* 0x080fe20000410000 */
[----:B------:R-:W0:Y:S01]  /*5a80*/  MUFU.EX2 R32, R32 ;  /* 0x0000002000207308 */ /* 0x000e220000000800 */
[----:B-1----:R-:W-:Y:S01]  /*5a90*/  FADD.FTZ R28, R11, R14 ;  /* 0x0000000e0b1c7221 */ /* 0x002fe20000010000 */
[----:B------:R-:W-:Y:S01]  /*5aa0*/  FFMA.FTZ R14, R79, UR21, -R10 ;  /* 0x000000154f0e7c23 */ /* 0x000fe2000801080a */
[-C--:B------:R-:W-:Y:S01]  /*5ab0*/  FMUL.FTZ R136, R136, R8.reuse ;  /* 0x0000000888887220 */ /* 0x080fe20000410000 */
[-C--:B------:R-:W-:Y:S01]  /*5ac0*/  FMUL.FTZ R137, R137, R8.reuse ;  /* 0x0000000889897220 */ /* 0x080fe20000410000 */
[-C--:B------:R-:W-:Y:S01]  /*5ad0*/  FMUL.FTZ R140, R140, R8.reuse ;  /* 0x000000088c8c7220 */ /* 0x080fe20000410000 */
[-C--:B------:R-:W-:Y:S01]  /*5ae0*/  FMUL.FTZ R141, R141, R8.reuse ;  /* 0x000000088d8d7220 */ /* 0x080fe20000410000 */
[-C--:B------:R-:W-:Y:S01]  /*5af0*/  FMUL.FTZ R144, R144, R8.reuse ;  /* 0x0000000890907220 */ /* 0x080fe20000410000 */
[----:B------:R-:W1:Y:S01]  /*5b00*/  MUFU.EX2 R20, R20 ;  /* 0x0000001400147308 */ /* 0x000e620000000800 */
[C---:B--2---:R-:W-:Y:S01]  /*5b10*/  F2FP.F16.F32.PACK_AB R7, R12.reuse, R11 ;  /* 0x0000000b0c07723e */ /* 0x044fe200000000ff */
[----:B------:R-:W-:Y:S01]  /*5b20*/  FADD.FTZ R55, R12, R28 ;  /* 0x0000001c0c377221 */ /* 0x000fe20000010000 */
[-C--:B------:R-:W-:Y:S01]  /*5b30*/  FMUL.FTZ R145, R145, R8.reuse ;  /* 0x0000000891917220 */ /* 0x080fe20000410000 */
[-C--:B------:R-:W-:Y:S01]  /*5b40*/  FMUL.FTZ R148, R148, R8.reuse ;  /* 0x0000000894947220 */ /* 0x080fe20000410000 */
[----:B------:R-:W-:Y:S01]  /*5b50*/  FMUL.FTZ R149, R149, R8 ;  /* 0x0000000895957220 */ /* 0x000fe20000410000 */
[----:B------:R2:W-:Y:S01]  /*5b60*/  STSM.16.M88.4 [R2+0x1e800], R4 ;  /* 0x01e8000402007844 */ /* 0x0005e20000000200 */
[----:B------:R-:W-:Y:S01]  /*5b70*/  IMAD.MOV.U32 R9, RZ, RZ, R0 ;  /* 0x000000ffff097224 */ /* 0x000fe200078e0000 */
[----:B------:R-:W3:Y:S01]  /*5b80*/  MUFU.EX2 R33, R33 ;  /* 0x0000002100217308 */ /* 0x000ee20000000800 */
[----:B0-----:R-:W-:-:S07]  /*5b90*/  FADD.FTZ R34, R32, R34 ;  /* 0x0000002220227221 */ /* 0x001fce0000010000 */
[----:B------:R-:W0:Y:S01]  /*5ba0*/  MUFU.EX2 R21, R21 ;  /* 0x0000001500157308 */ /* 0x000e220000000800 */
[----:B-1----:R-:W-:Y:S01]  /*5bb0*/  FADD.FTZ R12, R20, R55 ;  /* 0x00000037140c7221 */ /* 0x002fe20000010000 */
[--C-:B--2---:R-:W-:Y:S01]  /*5bc0*/  FFMA.FTZ R7, R42, UR21, -R10.reuse ;  /* 0x000000152a077c23 */ /* 0x104fe2000801080a */
[----:B------:R-:W-:-:S05]  /*5bd0*/  FFMA.FTZ R6, R50, UR21, -R10 ;  /* 0x0000001532067c23 */ /* 0x000fca000801080a */
[----:B------:R-:W1:Y:S01]  /*5be0*/  MUFU.EX2 R36, R36 ;  /* 0x0000002400247308 */ /* 0x000e620000000800 */
[C---:B---3--:R-:W-:Y:S01]  /*5bf0*/  FADD.FTZ R55, R33.reuse, R34 ;  /* 0x0000002221377221 */ /* 0x048fe20000010000 */
[----:B------:R-:W-:Y:S01]  /*5c00*/  F2FP.F16.F32.PACK_AB R32, R33, R32 ;  /* 0x000000202120723e */ /* 0x000fe200000000ff */
[--C-:B------:R-:W-:Y:S01]  /*5c10*/  FFMA.FTZ R5, R58, UR21, -R10.reuse ;  /* 0x000000153a057c23 */ /* 0x100fe2000801080a */
[--C-:B------:R-:W-:Y:S01]  /*5c20*/  FFMA.FTZ R4, R66, UR21, -R10.reuse ;  /* 0x0000001542047c23 */ /* 0x100fe2000801080a */
[--C-:B------:R-:W-:Y:S01]  /*5c30*/  FFMA.FTZ R42, R91, UR21, -R10.reuse ;  /* 0x000000155b2a7c23 */ /* 0x100fe2000801080a */
[--C-:B------:R-:W-:Y:S01]  /*5c40*/  FFMA.FTZ R91, R94, UR21, -R10.reuse ;  /* 0x000000155e5b7c23 */ /* 0x100fe2000801080a */
[----:B------:R-:W-:Y:S01]  /*5c50*/  FFMA.FTZ R10, R119, UR21, -R10 ;  /* 0x00000015770a7c23 */ /* 0x000fe2000801080a */
[----:B------:R-:W2:Y:S01]  /*5c60*/  MUFU.EX2 R35, R35 ;  /* 0x0000002300237308 */ /* 0x000ea20000000800 */
[----:B0-----:R-:W-:-:S07]  /*5c70*/  FADD.FTZ R12, R21, R12 ;  /* 0x0000000c150c7221 */ /* 0x001fce0000010000 */
[----:B------:R-:W0:Y:S01]  /*5c80*/  MUFU.EX2 R37, R37 ;  /* 0x0000002500257308 */ /* 0x000e220000000800 */
[----:B-1----:R-:W-:-:S07]  /*5c90*/  FADD.FTZ R28, R36, R55 ;  /* 0x00000037241c7221 */ /* 0x002fce0000010000 */
[----:B------:R-:W1:Y:S01]  /*5ca0*/  MUFU.EX2 R23, R23 ;  /* 0x0000001700177308 */ /* 0x000e620000000800 */
[----:B--2---:R-:W-:-:S07]  /*5cb0*/  FADD.FTZ R12, R35, R12 ;  /* 0x0000000c230c7221 */ /* 0x004fce0000010000 */
[----:B------:R-:W2:Y:S01]  /*5cc0*/  MUFU.EX2 R40, R40 ;  /* 0x0000002800287308 */ /* 0x000ea20000000800 */
[----:B0-----:R-:W-:-:S07]  /*5cd0*/  FADD.FTZ R33, R37, R28 ;  /* 0x0000001c25217221 */ /* 0x001fce0000010000 */
[----:B------:R-:W0:Y:S01]  /*5ce0*/  MUFU.EX2 R7, R7 ;  /* 0x0000000700077308 */ /* 0x000e220000000800 */
[C---:B-1----:R-:W-:Y:S01]  /*5cf0*/  FADD.FTZ R12, R23.reuse, R12 ;  /* 0x0000000c170c7221 */ /* 0x042fe20000010000 */
[----:B------:R-:W-:-:S06]  /*5d00*/  F2FP.F16.F32.PACK_AB R35, R23, R35 ;  /* 0x000000231723723e */ /* 0x000fcc00000000ff */
        /* <DEDUP_REMOVED lines=8> */
[C---:B--2---:R-:W-:Y:S01]  /*5d90*/  FADD.FTZ R12, R24.reuse, R33 ;  /* 0x00000021180c7221 */ /* 0x044fe20000010000 */
[----:B------:R-:W-:-:S06]  /*5da0*/  F2FP.F16.F32.PACK_AB R41, R24, R7 ;  /* 0x000000071829723e */ /* 0x000fcc00000000ff */
[----:B------:R-:W2:Y:S01]  /*5db0*/  MUFU.EX2 R45, R45 ;  /* 0x0000002d002d7308 */ /* 0x000ea20000000800 */
[----:B0-----:R-:W-:-:S07]  /*5dc0*/  FADD.FTZ R28, R44, R55 ;  /* 0x000000372c1c7221 */ /* 0x001fce0000010000 */
[----:B------:R-:W0:Y:S01]  /*5dd0*/  MUFU.EX2 R25, R25 ;  /* 0x0000001900197308 */ /* 0x000e220000000800 */
[----:B-1----:R-:W-:-:S07]  /*5de0*/  FADD.FTZ R12, R43, R12 ;  /* 0x0000000c2b0c7221 */ /* 0x002fce0000010000 */
[----:B------:R-:W1:Y:S01]  /*5df0*/  MUFU.EX2 R48, R48 ;  /* 0x0000003000307308 */ /* 0x000e620000000800 */
[----:B--2---:R-:W-:-:S07]  /*5e00*/  FADD.FTZ R33, R45, R28 ;  /* 0x0000001c2d217221 */ /* 0x004fce0000010000 */
[----:B------:R-:W2:Y:S01]  /*5e10*/  MUFU.EX2 R6, R6 ;  /* 0x0000000600067308 */ /* 0x000ea20000000800 */
[C---:B0-----:R-:W-:Y:S01]  /*5e20*/  FADD.FTZ R55, R25.reuse, R12 ;  /* 0x0000000c19377221 */ /* 0x041fe20000010000 */
[----:B------:R-:W-:-:S06]  /*5e30*/  F2FP.F16.F32.PACK_AB R43, R25, R43 ;  /* 0x0000002b192b723e */ /* 0x000fcc00000000ff */
        /* <DEDUP_REMOVED lines=8> */
[C---:B-1----:R-:W-:Y:S01]  /*5ec0*/  FADD.FTZ R34, R26.reuse, R55 ;  /* 0x000000371a227221 */ /* 0x042fe20000010000 */
[----:B------:R-:W-:-:S06]  /*5ed0*/  F2FP.F16.F32.PACK_AB R49, R26, R6 ;  /* 0x000000061a31723e */ /* 0x000fcc00000000ff */
[----:B------:R-:W1:Y:S01]  /*5ee0*/  MUFU.EX2 R53, R53 ;  /* 0x0000003500357308 */ /* 0x000e620000000800 */
[----:B--2---:R-:W-:Y:S01]  /*5ef0*/  FADD.FTZ R50, R52, R33 ;  /* 0x0000002134327221 */ /* 0x004fe20000010000 */
[----:B------:R-:W-:-:S06]  /*5f00*/  F2FP.F16.F32.PACK_AB R33, R21, R20 ;  /* 0x000000141521723e */ /* 0x000fcc00000000ff */
[----:B------:R-:W2:Y:S01]  /*5f10*/  MUFU.EX2 R27, R27 ;  /* 0x0000001b001b7308 */ /* 0x000ea20000000800 */
[----:B0-----:R-:W-:Y:S01]  /*5f20*/  FADD.FTZ R54, R51, R34 ;  /* 0x0000002233367221 */ /* 0x001fe20000010000 */
[----:B------:R-:W-:-:S05]  /*5f30*/  F2FP.F16.F32.PACK_AB R34, R37, R36 ;  /* 0x000000242522723e */ /* 0x000fca00000000ff */
[----:B------:R3:W-:Y:S01]  /*5f40*/  STSM.16.M88.4 [R22], R32 ;  /* 0x0000002016007844 */ /* 0x0007e20000000200 */
        /* <DEDUP_REMOVED lines=88> */
[----:B------:R2:W4:Y:S01]  /*64d0*/  MUFU.EX2 R28, R42 ;  /* 0x0000002a001c7308 */ /* 0x0005220000000800 */
[----:B0-----:R-:W-:-:S07]  /*64e0*/  FADD.FTZ R5, R12, R5 ;  /* 0x000000050c057221 */ /* 0x001fce0000010000 */
[----:B------:R-:W0:Y:S01]  /*64f0*/  MUFU.EX2 R92, R92 ;  /* 0x0000005c005c7308 */ /* 0x000e220000000800 */
[----:B-1----:R-:W-:Y:S01]  /*6500*/  FADD.FTZ R7, R89, R4 ;  /* 0x0000000459077221 */ /* 0x002fe20000010000 */
[----:B--2---:R-:W-:Y:S02]  /*6510*/  F2FP.F16.F32.PACK_AB R42, R45, R44 ;  /* 0x0000002c2d2a723e */ /* 0x004fe400000000ff */
[----:B------:R-:W-:-:S03]  /*6520*/  F2FP.F16.F32.PACK_AB R88, R89, R88 ;  /* 0x000000585958723e */ /* 0x000fc600000000ff */
[----:B------:R3:W-:Y:S01]  /*6530*/  STSM.16.M88.4 [R17], R40 ;  /* 0x0000002811007844 */ /* 0x0007e20000000200 */
[----:B------:R-:W1:Y:S01]  /*6540*/  MUFU.EX2 R91, R91 ;  /* 0x0000005b005b7308 */ /* 0x000e620000000800 */
[C---:B----4-:R-:W-:Y:S01]  /*6550*/  FADD.FTZ R4, R28.reuse, R5 ;  /* 0x000000051c047221 */ /* 0x050fe20000010000 */
[----:B------:R-:W-:Y:S01]  /*6560*/  F2FP.F16.F32.PACK_AB R89, R28, R12 ;  /* 0x0000000c1c59723e */ /* 0x000fe200000000ff */
[----:B------:R3:W-:Y:S04]  /*6570*/  STSM.16.M88.4 [R16], R48 ;  /* 0x0000003010007844 */ /* 0x0007e80000000200 */
[----:B------:R3:W-:Y:S01]  /*6580*/  STSM.16.M88.4 [R2+0x24800], R56 ;  /* 0x0248003802007844 */ /* 0x0007e20000000200 */
[----:B------:R-:W2:Y:S01]  /*6590*/  MUFU.EX2 R93, R93 ;  /* 0x0000005d005d7308 */ /* 0x000ea20000000800 */
[----:B0-----:R-:W-:-:S02]  /*65a0*/  FADD.FTZ R6, R92, R7 ;  /* 0x000000075c067221 */ /* 0x001fc40000010000 */
[----:B------:R3:W-:Y:S04]  /*65b0*/  STSM.16.M88.4 [R153], R64 ;  /* 0x0000004099007844 */ /* 0x0007e80000000200 */
[----:B------:R3:W-:Y:S01]  /*65c0*/  STSM.16.M88.4 [R17+0x6000], R72 ;  /* 0x0060004811007844 */ /* 0x0007e20000000200 */
[----:B------:R-:W0:Y:S01]  /*65d0*/  MUFU.EX2 R95, R95 ;  /* 0x0000005f005f7308 */ /* 0x000e220000000800 */
[----:B-1----:R-:W-:Y:S02]  /*65e0*/  FADD.FTZ R4, R91, R4 ;  /* 0x000000045b047221 */ /* 0x002fe40000010000 */
[----:B------:R3:W-:Y:S05]  /*65f0*/  STSM.16.M88.4 [R16+0x6000], R80 ;  /* 0x0060005010007844 */ /* 0x0007ea0000000200 */
[----:B------:R-:W1:Y:S01]  /*6600*/  MUFU.EX2 R96, R96 ;  /* 0x0000006000607308 */ /* 0x000e620000000800 */
[C---:B--2---:R-:W-:Y:S01]  /*6610*/  FADD.FTZ R5, R93.reuse, R6 ;  /* 0x000000065d057221 */ /* 0x044fe20000010000 */
[----:B------:R-:W-:-:S06]  /*6620*/  F2FP.F16.F32.PACK_AB R90, R93, R92 ;  /* 0x0000005c5d5a723e */ /* 0x000fcc00000000ff */
[----:B------:R-:W2:Y:S01]  /*6630*/  MUFU.EX2 R98, R98 ;  /* 0x0000006200627308 */ /* 0x000ea20000000800 */
[C---:B0-----:R-:W-:Y:S01]  /*6640*/  FADD.FTZ R7, R95.reuse, R4 ;  /* 0x000000045f077221 */ /* 0x041fe20000010000 */
[----:B------:R-:W-:-:S05]  /*6650*/  F2FP.F16.F32.PACK_AB R91, R95, R91 ;  /* 0x0000005b5f5b723e */ /* 0x000fca00000000ff */
[----:B------:R3:W-:Y:S01]  /*6660*/  STSM.16.M88.4 [R2+0x2a800], R88 ;  /* 0x02a8005802007844 */ /* 0x0007e20000000200 */
        /* <DEDUP_REMOVED lines=19> */
[----:B------:R-:W-:-:S05]  /*67a0*/  F2FP.F16.F32.PACK_AB R99, R103, R102 ;  /* 0x000000666763723e */ /* 0x000fca00000000ff */
[----:B------:R3:W-:Y:S01]  /*67b0*/  STSM.16.M88.4 [R152], R96 ;  /* 0x0000006098007844 */ /* 0x0007e20000000200 */
        /* <DEDUP_REMOVED lines=19> */
[----:B------:R-:W-:-:S05]  /*68f0*/  F2FP.F16.F32.PACK_AB R107, R111, R11 ;  /* 0x0000000b6f6b723e */ /* 0x000fca00000000ff */
[----:B------:R3:W-:Y:S01]  /*6900*/  STSM.16.M88.4 [R17+0xc000], R104 ;  /* 0x00c0006811007844 */ /* 0x0007e20000000200 */
[----:B------:R-:W1:Y:S01]  /*6910*/  MUFU.EX2 R113, R113 ;  /* 0x0000007100717308 */ /* 0x000e620000000800 */
[----:B--2---:R-:W-:-:S07]  /*6920*/  FADD.FTZ R4, R112, R5 ;  /* 0x0000000570047221 */ /* 0x004fce0000010000 */
[----:B------:R-:W2:Y:S01]  /*6930*/  MUFU.EX2 R115, R115 ;  /* 0x0000007300737308 */ /* 0x000ea20000000800 */
[----:B0-----:R-:W-:-:S07]  /*6940*/  FADD.FTZ R6, R13, R6 ;  /* 0x000000060d067221 */ /* 0x001fce0000010000 */
[----:B------:R-:W-:Y:S01]  /*6950*/  MUFU.EX2 R116, R116 ;  /* 0x0000007400747308 */ /* 0x000fe20000000800 */
[C---:B-1----:R-:W-:Y:S01]  /*6960*/  FADD.FTZ R5, R113.reuse, R4 ;  /* 0x0000000471057221 */ /* 0x042fe20000010000 */
[----:B------:R-:W-:Y:S01]  /*6970*/  F2FP.F16.F32.PACK_AB R112, R113, R112 ;  /* 0x000000707170723e */ /* 0x000fe200000000ff */
[----:B------:R-:W-:-:S05]  /*6980*/  IMAD.MOV.U32 R4, RZ, RZ, R3 ;  /* 0x000000ffff047224 */ /* 0x000fca00078e0003 */
[----:B------:R-:W0:Y:S01]  /*6990*/  MUFU.EX2 R117, R117 ;  /* 0x0000007500757308 */ /* 0x000e220000000800 */
[C---:B--2---:R-:W-:Y:S01]  /*69a0*/  FADD.FTZ R6, R115.reuse, R6 ;  /* 0x0000000673067221 */ /* 0x044fe20000010000 */
[----:B------:R-:W-:-:S06]  /*69b0*/  F2FP.F16.F32.PACK_AB R113, R115, R13 ;  /* 0x0000000d7371723e */ /* 0x000fcc00000000ff */
[----:B------:R-:W1:Y:S08]  /*69c0*/  MUFU.EX2 R21, R118 ;  /* 0x0000007600157308 */ /* 0x000e700000000800 */
[----:B------:R-:W2:Y:S01]  /*69d0*/  MUFU.EX2 R10, R10 ;  /* 0x0000000a000a7308 */ /* 0x000ea20000000800 */
[----:B0-----:R-:W-:Y:S01]  /*69e0*/  F2FP.F16.F32.PACK_AB R114, R117, R116 ;  /* 0x000000747572723e */ /* 0x001fe200000000ff */
[----:B------:R-:W-:Y:S01]  /*69f0*/  FADD.FTZ R116, R116, R5 ;  /* 0x0000000574747221 */ /* 0x000fe20000010000 */
[----:B-1----:R-:W-:-:S03]  /*6a00*/  FADD.FTZ R7, R21, R6 ;  /* 0x0000000615077221 */ /* 0x002fc60000010000 */
[----:B------:R-:W-:Y:S01]  /*6a10*/  FADD.FTZ R6, R117, R116 ;  /* 0x0000007475067221 */ /* 0x000fe20000010000 */
[C---:B--2---:R-:W-:Y:S01]  /*6a20*/  F2FP.F16.F32.PACK_AB R115, R10.reuse, R21 ;  /* 0x000000150a73723e */ /* 0x044fe200000000ff */
[----:B------:R-:W-:-:S04]  /*6a30*/  FADD.FTZ R7, R10, R7 ;  /* 0x000000070a077221 */ /* 0x000fc80000010000 */
[----:B------:R3:W-:Y:S01]  /*6a40*/  STSM.16.M88.4 [R16+0xc000], R112 ;  /* 0x00c0007010007844 */ /* 0x0007e20000000200 */
[----:B------:R0:W-:Y:S06]  /*6a50*/  MEMBAR.ALL.CTA ;  /* 0x0000000000007992 */ /* 0x0001ec0000008000 */
[----:B0-----:R-:W0:Y:S02]  /*6a60*/  FENCE.VIEW.ASYNC.S ;  /* 0x00000000000073c6 */ /* 0x001e240000000000 */
[----:B0-----:R-:W-:Y:S01]  /*6a70*/  NOP ;  /* 0x0000000000007918 */ /* 0x001fe20000000000 */
[----:B------:R-:W-:Y:S05]  /*6a80*/  @P2 BRA `(.L_x_24) ;  /* 0xffffffd400902947 */ /* 0x000fea000383ffff */
.L_x_15:
[----:B------:R-:W-:Y:S06]  /*6a90*/  BAR.ARV 0x8, 0x200 ;  /* 0x0208000000007b1d */ /* 0x000fec0000002000 */
[----:B------:R-:W-:Y:S05]  /*6aa0*/  @!P0 BRA `(.L_x_25) ;  /* 0x0000000000048947 */ /* 0x000fea0003800000 */
[----:B------:R-:W-:Y:S01]  /*6ab0*/  BPT.TRAP 0x1 ;  /* 0x000000040000795c */ /* 0x000fe20000300000 */
.L_x_25:
[----:B------:R-:W-:Y:S01]  /*6ac0*/  ULEA UR12, UR39, UR40, 0x3 ;  /* 0x00000028270c7291 */ /* 0x000fe2000f8e183f */
[----:B------:R-:W-:-:S05]  /*6ad0*/  IMAD.U32 R4, RZ, RZ, UR38 ;  /* 0x00000026ff047e24 */ /* 0x000fca000f8e00ff */
[----:B------:R-:W-:-:S04]  /*6ae0*/  SHF.L.U32 R4, R4, 0x1f, RZ ;  /* 0x0000001f04047819 */ /* 0x000fc800000006ff */
[----:B------:R1:W2:Y:S01]  /*6af0*/  SYNCS.PHASECHK.TRANS64.TRYWAIT P2, [UR12+0x30850], R4 ;  /* 0x03085004ff0075a7 */ /* 0x0002a2000804014c */
[----:B------:R-:W-:Y:S05]  /*6b00*/  @!P0 BRA `(.L_x_26) ;  /* 0x0000000000048947 */ /* 0x000fea0003800000 */
[----:B------:R-:W-:Y:S01]  /*6b10*/  BPT.TRAP 0x1 ;  /* 0x000000040000795c */ /* 0x000fe20000300000 */
.L_x_26:
[----:B--2---:R-:W-:Y:S05]  /*6b20*/  @P2 BRA `(.L_x_27) ;  /* 0x0000000000082947 */ /* 0x004fea0003800000 */
[----:B------:R-:W2:Y:S02]  /*6b30*/  SYNCS.PHASECHK.TRANS64.TRYWAIT P0, [UR12+0x30850], R4 ;  /* 0x03085004ff0075a7 */ /* 0x000ea4000800014c */
[----:B--2---:R-:W-:Y:S05]  /*6b40*/  @!P0 BRA `(.L_x_28) ;  /* 0x0000004c00e88947 */ /* 0x004fea0003800000 */
.L_x_27:
[----:B------:R-:W-:Y:S01]  /*6b50*/  R2UR UR4, R15 ;  /* 0x000000000f0472ca */ /* 0x000fe200000e0000 */
[----:B------:R-:W-:Y:S01]  /*6b60*/  UIADD3 UR5, UR40, 0x400, URZ ;  /* 0x0000040028057890 */ /* 0x000fe2000fffe03f */
[----:B------:R-:W-:Y:S01]  /*6b70*/  WARPGROUP.ARRIVE ;  /* 0x00000000000079c5 */ /* 0x000fe20000000000 */
[----:B------:R-:W-:Y:S01]  /*6b80*/  UMOV UR7, 0x40000040 ;  /* 0x4000004000077882 */ /* 0x000fe20000000000 */
[----:B------:R-:W-:Y:S01]  /*6b90*/  UMOV UR11, 0x40000040 ;  /* 0x40000040000b7882 */ /* 0x000fe20000000000 */
[----:B------:R-:W-:Y:S01]  /*6ba0*/  USHF.R.U32.HI UR5, URZ, 0x4, UR5 ;  /* 0x000000043f057899 */ /* 0x000fe20008011605 */
[----:B------:R-:W4:Y:S01]  /*6bb0*/  LDL R13, [R1+0xc] ;  /* 0x00000c00010d7983 */ /* 0x000f220000100800 */
[----:B------:R-:W-:Y:S01]  /*6bc0*/  UMOV UR9, 0x40000040 ;  /* 0x4000004000097882 */ /* 0x000fe20000000000 */
[----:B------:R-:W5:Y:S01]  /*6bd0*/  LDC R19, c[0x0][0xbe8] ;  /* 0x0002fa00ff137b82 */ /* 0x000f620000000800 */
[----:B------:R-:W-:Y:S01]  /*6be0*/  ULOP3.LUT UR5, UR5, 0x3fff, URZ, 0xc0, !UPT ;  /* 0x00003fff05057892 */ /* 0x000fe2000f8ec03f */
[----:B---3--:R-:W3:Y:S01]  /*6bf0*/  LDL R32, [R1+0x8] ;  /* 0x0000080001207983 */ /* 0x008ee20000100800 */
[----:B------:R-:W-:Y:S01]  /*6c00*/  IMAD.MOV.U32 R20, RZ, RZ, -0x800000 ;  /* 0xff800000ff147424 */ /* 0x000fe200078e00ff */
[----:B------:R-:W-:Y:S01]  /*6c10*/  CS2R R10, SRZ ;  /* 0x00000000000a7805 */ /* 0x000fe2000001ff00 */
[----:B------:R-:W-:Y:S01]  /*6c20*/  UIADD3 UR4, UR4, 0x1e800, URZ ;  /* 0x0001e80004047890 */ /* 0x000fe2000fffe03f */
[----:B------:R-:W3:Y:S01]  /*6c30*/  LDL R40, [R1+0x4] ;  /* 0x0000040001287983 */ /* 0x000ee20000100800 */
[----:B------:R-:W-:Y:S01]  /*6c40*/  UIMAD UR6, UR39, 0x600, UR5 ;  /* 0x00000600270678a4 */ /* 0x000fe2000f8e0205 */
[----:B------:R-:W-:Y:S01]  /*6c50*/  IMAD.MOV.U32 R21, RZ, RZ, -0x800000 ;  /* 0xff800000ff157424 */ /* 0x000fe200078e00ff */
[----:B------:R-:W-:Y:S01]  /*6c60*/  USHF.R.U32.HI UR4, URZ, 0x4, UR4 ;  /* 0x000000043f047899 */ /* 0x000fe20008011604 */
[----:B--2---:R-:W2:Y:S01]  /*6c70*/  SHFL.BFLY PT, R5, R6, 0x2, 0x1f ;  /* 0x0c401f0006057f89 */ /* 0x004ea200000e0000 */
[----:B------:R-:W-:Y:S01]  /*6c80*/  UMOV UR5, 0x40000040 ;  /* 0x4000004000057882 */ /* 0x000fe20000000000 */
[----:B------:R-:W-:Y:S01]  /*6c90*/  UIADD3 UR10, UR6, 0x80, URZ ;  /* 0x00000080060a7890 */ /* 0x000fe2000fffe03f */
[----:B------:R-:W0:Y:S01]  /*6ca0*/  LDC.64 R36, c[0x0][0xb98] ;  /* 0x0002e600ff247b82 */ /* 0x000e220000000a00 */
[----:B------:R-:W-:Y:S01]  /*6cb0*/  ULOP3.LUT UR4, UR4, 0x3fff, URZ, 0xc0, !UPT ;  /* 0x00003fff04047892 */ /* 0x000fe2000f8ec03f */
[----:B------:R-:W1:Y:S03]  /*6cc0*/  SHFL.BFLY PT, R8, R7, 0x2, 0x1f ;  /* 0x0c401f0007087f89 */ /* 0x000e6600000e0000 */
[----:B------:R-:W-:-:S04]  /*6cd0*/  ULOP3.LUT UR4, UR4, 0x10000, URZ, 0xfc, !UPT ;  /* 0x0001000004047892 */ /* 0x000fc8000f8efc3f */
[----:B------:R-:W-:-:S05]  /*6ce0*/  UIADD3 UR8, UR4, 0x2, URZ ;  /* 0x0000000204087890 */ /* 0x000fca000fffe03f */
[----:B------:R-:W-:Y:S03]  /*6cf0*/  HGMMA.64x64x16.F32 R120, gdesc[UR4].tnspB, R120, gsb0 ;  /* 0x40e00000047879f0 */ /* 0x000fe60008000878 */
[----:B------:R-:W5:Y:S01]  /*6d00*/  S2UR UR5, SR_SWINHI ;  /* 0x00000000000579c3 */ /* 0x000f620000002f00 */
[----:B------:R-:W-:Y:S01]  /*6d10*/  UIADD3 UR7, -UR45, URZ, URZ ;  /* 0x0000003f2d077290 */ /* 0x000fe2000fffe13f */
[----:B--2---:R-:W-:-:S05]  /*6d20*/  FADD.FTZ R5, R5, R6 ;  /* 0x0000000605057221 */ /* 0x004fca0000010000 */
[----:B-1----:R-:W1:Y:S01]  /*6d30*/  SHFL.BFLY PT, R4, R5, 0x1, 0x1f ;  /* 0x0c201f0005047f89 */ /* 0x002e6200000e0000 */
[----:B------:R-:W-:Y:S02]  /*6d40*/  FADD.FTZ R8, R8, R7 ;  /* 0x0000000708087221 */ /* 0x000fe40000010000 */
[----:B------:R-:W2:Y:S03]  /*6d50*/  LDC R7, c[0x0][0xc38] ;  /* 0x00030e00ff077b82 */ /* 0x000ea60000000800 */
[----:B------:R-:W5:Y:S01]  /*6d60*/  SHFL.BFLY PT, R9, R8, 0x1, 0x1f ;  /* 0x0c201f0008097f89 */ /* 0x000f6200000e0000 */
[----:B-1----:R-:W-:Y:S01]  /*6d70*/  FADD.FTZ R12, R5, R4 ;  /* 0x00000004050c7221 */ /* 0x002fe20000010000 */
[----:B------:R-:W-:-:S04]  /*6d80*/  IMAD.U32 R5, RZ, RZ, UR21 ;  /* 0x00000015ff057e24 */ /* 0x000fc8000f8e00ff */
[----:B------:R-:W-:Y:S01]  /*6d90*/  FSETP.NE.FTZ.AND P0, PT, R12, RZ, PT ;  /* 0x000000ff0c00720b */ /* 0x000fe20003f15000 */
[----:B-----5:R-:W-:-:S05]  /*6da0*/  FADD.FTZ R9, R8, R9 ;  /* 0x0000000908097221 */ /* 0x020fca0000010000 */
[----:B------:R-:W-:-:S07]  /*6db0*/  FSETP.NE.FTZ.AND P2, PT, R9, RZ, PT ;  /* 0x000000ff0900720b */ /* 0x000fce0003f55000 */
[----:B------:R-:W1:Y:S01]  /*6dc0*/  @P0 MUFU.LG2 R4, R12 ;  /* 0x0000000c00040308 */ /* 0x000e620000000c00 */
[----:B------:R-:W-:-:S07]  /*6dd0*/  @P0 FMUL.FTZ R5, R5, 0.69314718246459960938 ;  /* 0x3f31721805050820 */ /* 0x000fce0000410000 */
[----:B------:R-:W5:Y:S08]  /*6de0*/  @P2 MUFU.LG2 R6, R9 ;  /* 0x0000000900062308 */ /* 0x000f700000000c00 */
[----:B------:R0:W-:Y:S01]  /*6df0*/  @P2 MUFU.RCP R10, R9 ;  /* 0x00000009000a2308 */ /* 0x0001e20000001000 */
[----:B-1----:R-:W-:-:S04]  /*6e00*/  @P0 FMUL.FTZ R4, R4, 0.69314718246459960938 ;  /* 0x3f31721804040820 */ /* 0x002fc80000410000 */
[----:B------:R-:W-:Y:S01]  /*6e10*/  @P0 FFMA.FTZ R20, R5, R0, R4 ;  /* 0x0000000005140223 */ /* 0x000fe20000010004 */
[----:B------:R-:W-:Y:S02]  /*6e20*/  WARPGROUP.DEPBAR.LE gsb0, 0x0 ;  /* 0x00008000000079c5 */ /* 0x000fe40000010000 */
[----:B------:R-:W-:Y:S01]  /*6e30*/  WARPGROUP.ARRIVE ;  /* 0x00000000000079c5 */ /* 0x000fe20000000000 */
[----:B------:R-:W-:Y:S02]  /*6e40*/  IMAD.U32 R5, RZ, RZ, UR21 ;  /* 0x00000015ff057e24 */ /* 0x000fe4000f8e00ff */
[----:B-----5:R-:W-:Y:S01]  /*6e50*/  @P2 FMUL.FTZ R6, R6, 0.69314718246459960938 ;  /* 0x3f31721806062820 */ /* 0x020fe20000410000 */
[----:B------:R-:W-:Y:S01]  /*6e60*/  IMAD.SHL.U32 R0, R154, 0x8, RZ ;  /* 0x000000089a007824 */ /* 0x000fe200078e00ff */
[----:B------:R1:W5:Y:S01]  /*6e70*/  @P0 MUFU.RCP R11, R12 ;  /* 0x0000000c000b0308 */ /* 0x0003620000001000 */
[----:B------:R-:W-:Y:S01]  /*6e80*/  @P2 FMUL.FTZ R5, R5, 0.69314718246459960938 ;  /* 0x3f31721805052820 */ /* 0x000fe20000410000 */
[----:B------:R-:W-:Y:S01]  /*6e90*/  HGMMA.64x64x16.F32 R120, gdesc[UR8].tnspB, R120, gsb0 ;  /* 0x40e00000087879f0 */ /* 0x000fe20008000878 */
[----:B------:R-:W-:Y:S01]  /*6ea0*/  UIADD3 UR10, UR6, 0x100, URZ ;  /* 0x00000100060a7890 */ /* 0x000fe2000fffe03f */
[----:B------:R-:W-:Y:S01]  /*6eb0*/  IMAD R15, R155, 0x40, R0 ;  /* 0x000000409b0f7824 */ /* 0x000fe200078e0200 */
[----:B------:R-:W-:Y:S01]  /*6ec0*/  UIADD3 UR8, UR4, 0x4, URZ ;  /* 0x0000000404087890 */ /* 0x000fe2000fffe03f */
[----:B------:R-:W-:Y:S01]  /*6ed0*/  @P2 FFMA.FTZ R21, R5, R3, R6 ;  /* 0x0000000305152223 */ /* 0x000fe20000010006 */
[----:B------:R-:W-:Y:S01]  /*6ee0*/  UMOV UR11, 0x40000040 ;  /* 0x40000040000b7882 */ /* 0x000fe20000000000 */
[----:B------:R-:W-:Y:S01]  /*6ef0*/  UMOV UR9, 0x40000040 ;  /* 0x4000004000097882 */ /* 0x000fe20000000000 */
[----:B------:R-:W-:-:S02]  /*6f00*/  WARPGROUP.DEPBAR.LE gsb0, 0x0 ;  /* 0x00008000000079c5 */ /* 0x000fc40000010000 */
        /* <DEDUP_REMOVED lines=60> */
[----:B------:R-:W-:Y:S01]  /*72d0*/  ULDC UR10, c[0x0][0xc44] ;  /* 0x00031100000a7ab9 */ /* 0x000fe20000000800 */
[----:B------:R-:W-:Y:S01]  /*72e0*/  UMOV UR8, UR40 ;  /* 0x0000002800087c82 */ /* 0x000fe20008000000 */
[----:B------:R-:W-:Y:S01]  /*72f0*/  UMOV UR9, UR5 ;  /* 0x0000000500097c82 */ /* 0x000fe20008000000 */
[----:B------:R-:W-:Y:S01]  /*7300*/  UIMAD UR10, UR10, UR7, UR43 ;  /* 0x000000070a0a72a4 */ /* 0x000fe2000f8e022b */
[----:B------:R-:W-:Y:S01]  /*7310*/  IMAD.U32 R28, RZ, RZ, UR8 ;  /* 0x00000008ff1c7e24 */ /* 0x000fe2000f8e00ff */
[----:B------:R-:W-:Y:S01]  /*7320*/  UMOV UR5, 0x40000040 ;  /* 0x4000004000057882 */ /* 0x000fe20000000000 */
[----:B------:R-:W-:Y:S01]  /*7330*/  UMOV UR7, 0x40000040 ;  /* 0x4000004000077882 */ /* 0x000fe20000000000 */
[----:B------:R-:W-:Y:S01]  /*7340*/  IMAD.U32 R29, RZ, RZ, UR9 ;  /* 0x00000009ff1d7e24 */ /* 0x000fe2000f8e00ff */
[----:B------:R-:W-:Y:S01]  /*7350*/  ISETP.NE.AND P2, PT, R19, 0x1, PT ;  /* 0x000000011300780c */ /* 0x000fe20003f45270 */
[----:B------:R-:W-:Y:S01]  /*7360*/  USHF.R.S32.HI UR11, URZ, 0x1f, UR10 ;  /* 0x0000001f3f0b7899 */ /* 0x000fe2000801140a */
[----:B------:R-:W-:Y:S01]  /*7370*/  IMAD.WIDE R14, R15, 0x2, R28 ;  /* 0x000000020f0e7825 */ /* 0x000fe200078e021c */
[----:B------:R-:W-:-:S03]  /*7380*/  ULDC.64 UR8, c[0x0][0xb90] ;  /* 0x0002e40000087ab9 */ /* 0x000fc60000000a00 */
[----:B----4-:R-:W-:-:S03]  /*7390*/  IMAD.WIDE R28, R13, 0x2, R28 ;  /* 0x000000020d1c7825 */ /* 0x010fc600078e021c */
[----:B------:R-:W-:-:S04]  /*73a0*/  LOP3.LUT R3, R28, 0x380, RZ, 0xc0, !PT ;  /* 0x000003801c037812 */ /* 0x000fc800078ec0ff */
[----:B------:R-:W4:Y:S01]  /*73b0*/  @P2 LDC R23, c[0x0][0xbec] ;  /* 0x0002fb00ff172b82 */ /* 0x000f220000000800 */
[C---:B------:R-:W-:Y:S02]  /*73c0*/  IADD3 R8, P0, R28.reuse, 0x60, RZ ;  /* 0x000000601c087810 */ /* 0x040fe40007f1e0ff */
[----:B------:R-:W-:Y:S02]  /*73d0*/  SHF.R.U64 R3, R3, 0x3, RZ ;  /* 0x0000000303037819 */ /* 0x000fe400000012ff */
[C---:B------:R-:W-:Y:S02]  /*73e0*/  IADD3 R6, P3, R28.reuse, 0x40, RZ ;  /* 0x000000401c067810 */ /* 0x040fe40007f7e0ff */
[----:B------:R-:W-:Y:S01]  /*73f0*/  IADD3 R4, P4, R28, 0x20, RZ ;  /* 0x000000201c047810 */ /* 0x000fe20007f9e0ff */
[----:B------:R-:W5:Y:S01]  /*7400*/  @P2 LDC R33, c[0x0][0xbf0] ;  /* 0x0002fc00ff212b82 */ /* 0x000f620000000800 */
[----:B------:R-:W-:Y:S01]  /*7410*/  LOP3.LUT R28, R3, R28, RZ, 0x3c, !PT ;  /* 0x0000001c031c7212 */ /* 0x000fe200078e3cff */
[----:B------:R-:W-:-:S02]  /*7420*/  WARPGROUP.DEPBAR.LE gsb0, 0x0 ;  /* 0x00008000000079c5 */ /* 0x000fc40000010000 */
[----:B------:R-:W-:-:S06]  /*7430*/  WARPGROUP.ARRIVE ;  /* 0x00000000000079c5 */ /* 0x000fcc0000000000 */
[----:B------:R-:W-:Y:S01]  /*7440*/  HGMMA.64x64x16.F32 R120, gdesc[UR4].tnspB, R120, gsb0 ;  /* 0x40e00000047879f0 */ /* 0x000fe20008000878 */
[----:B------:R-:W-:Y:S01]  /*7450*/  LOP3.LUT R3, R8, 0x380, RZ, 0xc0, !PT ;  /* 0x0000038008037812 */ /* 0x000fe200078ec0ff */
[----:B------:R-:W-:-:S03]  /*7460*/  IMAD R18, RZ, RZ, -UR43 ;  /* 0x8000002bff127e24 */ /* 0x000fc6000f8e02ff */
[----:B------:R-:W-:Y:S01]  /*7470*/  SHF.R.U64 R3, R3, 0x3, RZ ;  /* 0x0000000303037819 */ /* 0x000fe200000012ff */
[----:B------:R-:W-:Y:S01]  /*7480*/  UIMAD UR4, UR11, UR8, URZ ;  /* 0x000000080b0472a4 */ /* 0x000fe2000f8e023f */
[----:B--2---:R-:W-:Y:S02]  /*7490*/  IMAD R18, R7, R18, UR41 ;  /* 0x0000002907127e24 */ /* 0x004fe4000f8e0212 */
[----:B------:R-:W-:Y:S02]  /*74a0*/  LOP3.LUT R26, R3, R8, RZ, 0x3c, !PT ;  /* 0x00000008031a7212 */ /* 0x000fe400078e3cff */
[----:B------:R-:W-:Y:S01]  /*74b0*/  LOP3.LUT R3, R4, 0x380, RZ, 0xc0, !PT ;  /* 0x0000038004037812 */ /* 0x000fe200078ec0ff */
[----:B------:R-:W-:Y:S01]  /*74c0*/  UIMAD.WIDE.U32 UR6, UR10, UR8, URZ ;  /* 0x000000080a0672a5 */ /* 0x000fe2000f8e003f */
[----:B---3--:R-:W-:Y:S01]  /*74d0*/  IMAD R38, R18, 0xc0, R32 ;  /* 0x000000c012267824 */ /* 0x008fe200078e0220 */
[----:B------:R-:W-:Y:S01]  /*74e0*/  UIMAD UR4, UR10, UR9, UR4 ;  /* 0x000000090a0472a4 */ /* 0x000fe2000f8e0204 */
[----:B------:R-:W-:Y:S01]  /*74f0*/  SHF.R.U64 R3, R3, 0x3, RZ ;  /* 0x0000000303037819 */ /* 0x000fe200000012ff */
[----:B------:R-:W-:Y:S01]  /*7500*/  IMAD.X R27, RZ, RZ, R29, P0 ;  /* 0x000000ffff1b7224 */ /* 0x000fe200000e061d */
[----:B------:R-:W-:Y:S01]  /*7510*/  IADD3 R13, P0, R14, 0x1800, RZ ;  /* 0x000018000e0d7810 */ /* 0x000fe20007f1e0ff */
[----:B------:R-:W-:Y:S01]  /*7520*/  UIADD3 UR4, UR7, UR4, URZ ;  /* 0x0000000407047290 */ /* 0x000fe2000fffe03f */
[----:B------:R-:W-:Y:S01]  /*7530*/  LOP3.LUT R8, R3, R4, RZ, 0x3c, !PT ;  /* 0x0000000403087212 */ /* 0x000fe200078e3cff */
[----:B----4-:R-:W-:-:S04]  /*7540*/  @P2 IMAD.HI.U32 R4, R38, R23, RZ ;  /* 0x0000001726042227 */ /* 0x010fc800078e00ff */
[--C-:B0-----:R-:W-:Y:S01]  /*7550*/  IMAD.X R9, RZ, RZ, R29.reuse, P4 ;  /* 0x000000ffff097224 */ /* 0x101fe200020e061d */
[----:B------:R-:W-:Y:S01]  /*7560*/  IADD3 R23, P4, R14, 0x4800, RZ ;  /* 0x000048000e177810 */ /* 0x000fe20007f9e0ff */
[----:B------:R-:W-:Y:S01]  /*7570*/  IMAD.MOV.U32 R3, RZ, RZ, R38 ;  /* 0x000000ffff037224 */ /* 0x000fe200078e0026 */
[----:B-1----:R-:W-:Y:S01]  /*7580*/  LOP3.LUT R12, R13, 0x380, RZ, 0xc0, !PT ;  /* 0x000003800d0c7812 */ /* 0x002fe200078ec0ff */
[----:B------:R-:W-:Y:S01]  /*7590*/  IMAD.U32 R31, RZ, RZ, UR7 ;  /* 0x00000007ff1f7e24 */ /* 0x000fe2000f8e00ff */
[----:B-----5:R-:W-:Y:S01]  /*75a0*/  @P2 SHF.R.U32.HI R3, RZ, R33, R4 ;  /* 0x00000021ff032219 */ /* 0x020fe20000011604 */
[----:B------:R-:W-:Y:S01]  /*75b0*/  IMAD.U32 R30, RZ, RZ, UR6 ;  /* 0x00000006ff1e7e24 */ /* 0x000fe2000f8e00ff */
[----:B------:R-:W-:Y:S01]  /*75c0*/  LOP3.LUT R4, R23, 0x380, RZ, 0xc0, !PT ;  /* 0x0000038017047812 */ /* 0x000fe200078ec0ff */
[----:B------:R-:W-:Y:S01]  /*75d0*/  IMAD.U32 R31, RZ, RZ, UR4 ;  /* 0x00000004ff1f7e24 */ /* 0x000fe2000f8e00ff */
[----:B------:R-:W-:Y:S01]  /*75e0*/  SHF.R.U64 R12, R12, 0x3, RZ ;  /* 0x000000030c0c7819 */ /* 0x000fe200000012ff */
[----:B------:R-:W-:Y:S01]  /*75f0*/  IMAD.X R25, RZ, RZ, R29, P3 ;  /* 0x000000ffff197224 */ /* 0x000fe200018e061d */
[----:B------:R-:W-:Y:S01]  /*7600*/  USHF.R.S32.HI UR7, URZ, 0x1f, UR45 ;  /* 0x0000001f3f077899 */ /* 0x000fe2000801142d */
[----:B------:R-:W-:Y:S01]  /*7610*/  MOV R59, R28 ;  /* 0x0000001c003b7202 */ /* 0x000fe20000000f00 */
[----:B------:R-:W-:Y:S01]  /*7620*/  IMAD.WIDE.U32 R28, R36, UR45, R30 ;  /* 0x0000002d241c7c25 */ /* 0x000fe2000f8e001e */
[----:B------:R-:W-:Y:S01]  /*7630*/  SHF.R.U64 R4, R4, 0x3, RZ ;  /* 0x0000000304047819 */ /* 0x000fe200000012ff */
[----:B------:R-:W-:Y:S01]  /*7640*/  ULDC.64 UR4, c[0x0][0xb88] ;  /* 0x0002e20000047ab9 */ /* 0x000fe20000000a00 */
[----:B------:R-:W-:Y:S01]  /*7650*/  LOP3.LUT R5, R6, 0x380, RZ, 0xc0, !PT ;  /* 0x0000038006057812 */ /* 0x000fe200078ec0ff */
[--C-:B------:R-:W-:Y:S01]  /*7660*/  IMAD.MOV R34, RZ, RZ, -R3.reuse ;  /* 0x000000ffff227224 */ /* 0x100fe200078e0a03 */
[----:B------:R-:W-:Y:S01]  /*7670*/  LOP3.LUT R12, R12, R13, RZ, 0x3c, !PT ;  /* 0x0000000d0c0c7212 */ /* 0x000fe200078e3cff */
[----:B------:R-:W-:Y:S01]  /*7680*/  IMAD.U32 R33, RZ, RZ, UR12 ;  /* 0x0000000cff217e24 */ /* 0x000fe2000f8e00ff */
[----:B------:R-:W-:Y:S01]  /*7690*/  IADD3.X R13, RZ, R15, RZ, P0, !PT ;  /* 0x0000000fff0d7210 */ /* 0x000fe200007fe4ff */
[----:B------:R-:W-:Y:S01]  /*76a0*/  IMAD R32, R36, UR7, RZ ;  /* 0x0000000724207c24 */ /* 0x000fe2000f8e02ff */
[----:B------:R-:W-:Y:S01]  /*76b0*/  LOP3.LUT R4, R4, R23, RZ, 0x3c, !PT ;  /* 0x0000001704047212 */ /* 0x000fe200078e3cff */
[----:B------:R-:W-:Y:S01]  /*76c0*/  IMAD R23, R19, R34, R38 ;  /* 0x0000002213177224 */ /* 0x000fe200078e0226 */
[----:B------:R-:W-:Y:S01]  /*76d0*/  SHF.R.S32.HI R31, RZ, 0x1f, R3 ;  /* 0x0000001fff1f7819 */ /* 0x000fe20000011403 */
[----:B------:R-:W-:Y:S01]  /*76e0*/  IMAD R54, R18, 0xc0, R40 ;  /* 0x000000c012367824 */ /* 0x000fe200078e0228 */
[----:B------:R-:W-:Y:S01]  /*76f0*/  IADD3 R28, P0, R3, R28, RZ ;  /* 0x0000001c031c7210 */ /* 0x000fe20007f1e0ff */
[----:B------:R-:W-:Y:S01]  /*7700*/  @!P1 VIADD R3, R33, 0x30860 ;  /* 0x0003086021039836 */ /* 0x000fe20000000000 */
[----:B------:R-:W-:Y:S01]  /*7710*/  SHF.R.U64 R5, R5, 0x3, RZ ;  /* 0x0000000305057819 */ /* 0x000fe200000012ff */
[----:B------:R-:W-:Y:S01]  /*7720*/  IMAD R32, R37, UR45, R32 ;  /* 0x0000002d25207c24 */ /* 0x000fe2000f8e0220 */
[----:B------:R-:W-:Y:S01]  /*7730*/  SHF.R.S32.HI R30, RZ, 0x1f, R23 ;  /* 0x0000001fff1e7819 */ /* 0x000fe20000011417 */
[----:B------:R-:W-:Y:S01]  /*7740*/  ULDC.64 UR8, c[0x0][0xae8] ;  /* 0x0002ba0000087ab9 */ /* 0x000fe20000000a00 */
[----:B------:R-:W-:-:S02]  /*7750*/  @!P1 PRMT R3, RZ, 0x654, R3 ;  /* 0x00000654ff039816 */ /* 0x000fc40000000003 */
[----:B------:R-:W-:Y:S01]  /*7760*/  LOP3.LUT R24, R5, R6, RZ, 0x3c, !PT ;  /* 0x0000000605187212 */ /* 0x000fe200078e3cff */
[----:B------:R-:W-:Y:S01]  /*7770*/  IMAD R30, R30, UR4, RZ ;  /* 0x000000041e1e7c24 */ /* 0x000fe2000f8e02ff */
[----:B------:R-:W-:Y:S02]  /*7780*/  IADD3.X R29, R31, R29, R32, P0, !PT ;  /* 0x0000001d1f1d7210 */ /* 0x000fe400007fe420 */
[----:B------:R-:W-:Y:S01]  /*7790*/  MOV R56, R26 ;  /* 0x0000001a00387202 */ /* 0x000fe20000000f00 */
[C---:B------:R-:W-:Y:S01]  /*77a0*/  IMAD R27, R23.reuse, UR5, R30 ;  /* 0x00000005171b7c24 */ /* 0x040fe2000f8e021e */
[----:B------:R-:W-:Y:S01]  /*77b0*/  MOV R57, R24 ;  /* 0x0000001800397202 */ /* 0x000fe20000000f00 */
[----:B------:R-:W-:Y:S01]  /*77c0*/  IMAD.WIDE.U32 R24, R23, UR4, R28 ;  /* 0x0000000417187c25 */ /* 0x000fe2000f8e001c */
[----:B------:R-:W-:Y:S01]  /*77d0*/  ULDC.64 UR4, c[0x0][0xb50] ;  /* 0x0002d40000047ab9 */ /* 0x000fe20000000a00 */
[----:B------:R-:W-:Y:S02]  /*77e0*/  WARPGROUP.DEPBAR.LE gsb0, 0x0 ;  /* 0x00008000000079c5 */ /* 0x000fe40000010000 */
[----:B------:R0:W-:Y:S01]  /*77f0*/  @!P1 SYNCS.ARRIVE.TRANS64.RED.A1T0 RZ, [R3+URZ], RZ ;  /* 0x000000ff03ff99a7 */ /* 0x0001e2000810043f */
[----:B------:R-:W-:Y:S01]  /*7800*/  LEA R47, P0, R24, UR4, 0x2 ;  /* 0x00000004182f7c11 */ /* 0x000fe2000f8010ff */
[----:B------:R-:W-:Y:S01]  /*7810*/  FMUL.FTZ R23, R125, R11 ;  /* 0x0000000b7d177220 */ /* 0x000fe20000410000 */
[----:B------:R-:W-:Y:S01]  /*7820*/  MOV R58, R8 ;  /* 0x00000008003a7202 */ /* 0x000fe20000000f00 */
[----:B0-----:R-:W-:-:S02]  /*7830*/  IMAD.IADD R3, R25, 0x1, R27 ;  /* 0x0000000119037824 */ /* 0x001fc400078e021b */
[-C--:B------:R-:W-:Y:S01]  /*7840*/  FMUL.FTZ R8, R121, R11.reuse ;  /* 0x0000000b79087220 */ /* 0x080fe20000410000 */
        /* <DEDUP_REMOVED lines=13> */
[----:B------:R-:W-:Y:S01]  /*7920*/  FMUL.FTZ R45, R148, R11 ;  /* 0x0000000b942d7220 */ /* 0x000fe20000410000 */
[----:B------:R-:W-:Y:S01]  /*7930*/  LEA.HI.X R60, R24, UR5, R3, 0x2, P0 ;  /* 0x00000005183c7c11 */ /* 0x000fe200080f1403 */
        /* <DEDUP_REMOVED lines=16> */
[----:B------:R-:W-:Y:S01]  /*7a40*/  F2FP.F16.F32.PACK_AB R8, R8, R9 ;  /* 0x000000090808723e */ /* 0x000fe200000000ff */
[----:B------:R-:W-:Y:S01]  /*7a50*/  ULDC UR4, c[0x0][0xa88] ;  /* 0x0002a20000047ab9 */ /* 0x000fe20000000800 */
[----:B------:R-:W-:-:S02]  /*7a60*/  F2FP.F16.F32.PACK_AB R9, R11, R24 ;  /* 0x000000180b09723e */ /* 0x000fc400000000ff */
[----:B------:R-:W-:Y:S02]  /*7a70*/  F2FP.F16.F32.PACK_AB R10, R23, R26 ;  /* 0x0000001a170a723e */ /* 0x000fe400000000ff */
[----:B------:R-:W-:Y:S01]  /*7a80*/  F2FP.F16.F32.PACK_AB R11, R25, R28 ;  /* 0x0000001c190b723e */ /* 0x000fe200000000ff */
[----:B------:R-:W-:Y:S01]  /*7a90*/  BAR.SYNC.DEFER_BLOCKING 0x1, 0x180 ;  /* 0x0046000000007b1d */ /* 0x000fe20000010000 */
[----:B------:R-:W-:Y:S01]  /*7aa0*/  F2FP.F16.F32.PACK_AB R24, R27, R30 ;  /* 0x0000001e1b18723e */ /* 0x000fe200000000ff */
[----:B------:R-:W-:Y:S01]  /*7ab0*/  IMAD R3, R19, UR4, RZ ;  /* 0x0000000413037c24 */ /* 0x000fe2000f8e02ff */
[----:B------:R-:W-:Y:S02]  /*7ac0*/  F2FP.F16.F32.PACK_AB R25, R29, R32 ;  /* 0x000000201d19723e */ /* 0x000fe400000000ff */
[----:B------:R-:W-:Y:S02]  /*7ad0*/  F2FP.F16.F32.PACK_AB R26, R31, R34 ;  /* 0x000000221f1a723e */ /* 0x000fe400000000ff */
[----:B------:R-:W-:Y:S01]  /*7ae0*/  F2FP.F16.F32.PACK_AB R27, R33, R36 ;  /* 0x00000024211b723e */ /* 0x000fe200000000ff */
[----:B------:R-:W-:Y:S01]  /*7af0*/  VIADD R52, R54, 0x8 ;  /* 0x0000000836347836 */ /* 0x000fe20000000000 */
[----:B------:R-:W-:-:S02]  /*7b00*/  F2FP.F16.F32.PACK_AB R28, R35, R38 ;  /* 0x00000026231c723e */ /* 0x000fc400000000ff */
[----:B------:R-:W-:Y:S02]  /*7b10*/  F2FP.F16.F32.PACK_AB R29, R37, R40 ;  /* 0x00000028251d723e */ /* 0x000fe400000000ff */
[----:B------:R-:W-:Y:S02]  /*7b20*/  F2FP.F16.F32.PACK_AB R30, R39, R42 ;  /* 0x0000002a271e723e */ /* 0x000fe400000000ff */
[----:B------:R-:W-:Y:S02]  /*7b30*/  F2FP.F16.F32.PACK_AB R31, R41, R44 ;  /* 0x0000002c291f723e */ /* 0x000fe400000000ff */
[----:B------:R-:W-:Y:S02]  /*7b40*/  LOP3.LUT P0, RZ, R156, 0x3, RZ, 0xc0, !PT ;  /* 0x000000039cff7812 */ /* 0x000fe4000780c0ff */
[----:B------:R-:W-:Y:S02]  /*7b50*/  F2FP.F16.F32.PACK_AB R48, R48, R43 ;  /* 0x0000002b3030723e */ /* 0x000fe400000000ff */
[----:B------:R-:W-:-:S02]  /*7b60*/  F2FP.F16.F32.PACK_AB R49, R49, R46 ;  /* 0x0000002e3131723e */ /* 0x000fc400000000ff */
[----:B------:R-:W-:Y:S02]  /*7b70*/  F2FP.F16.F32.PACK_AB R50, R50, R45 ;  /* 0x0000002d3232723e */ /* 0x000fe400000000ff */
[----:B------:R-:W-:Y:S01]  /*7b80*/  F2FP.F16.F32.PACK_AB R51, R51, R150 ;  /* 0x000000963333723e */ /* 0x000fe200000000ff */
[----:B------:R0:W-:Y:S01]  /*7b90*/  STSM.16.M88.4 [R59], R8 ;  /* 0x000000083b007844 */ /* 0x0001e20000000200 */
[----:B------:R-:W-:-:S03]  /*7ba0*/  ISETP.GE.OR P1, PT, R54, R3, P0 ;  /* 0x000000033600720c */ /* 0x000fc60000726670 */
[----:B------:R1:W-:Y:S01]  /*7bb0*/  STSM.16.M88.4 [R58], R24 ;  /* 0x000000183a007844 */ /* 0x0003e20000000200 */
[----:B------:R-:W-:-:S03]  /*7bc0*/  ISETP.GE.OR P0, PT, R52, R3, P0 ;  /* 0x000000033400720c */ /* 0x000fc60000706670 */
[----:B------:R-:W-:Y:S04]  /*7bd0*/  STSM.16.M88.4 [R57], R28 ;  /* 0x0000001c39007844 */ /* 0x000fe80000000200 */
[----:B------:R-:W-:Y:S04]  /*7be0*/  STSM.16.M88.4 [R56], R48 ;  /* 0x0000003038007844 */ /* 0x000fe80000000200 */
[----:B------:R-:W-:Y:S01]  /*7bf0*/  SHFL.IDX PT, R52, R47, RZ, 0x1c1f ;  /* 0x001c1fff2f347589 */ /* 0x000fe200000e0000 */
[C---:B------:R-:W-:Y:S01]  /*7c00*/  IADD3 R7, P3, R14.reuse, 0x3000, RZ ;  /* 0x000030000e077810 */ /* 0x040fe20007f7e0ff */
[----:B0-----:R-:W0:Y:S02]  /*7c10*/  @P2 LDC R8, c[0x0][0xbec] ;  /* 0x0002fb00ff082b82 */ /* 0x001e240000000800 */
[----:B------:R-:W2:Y:S06]  /*7c20*/  SHFL.IDX PT, R53, R60, RZ, 0x1c1f ;  /* 0x001c1fff3c357589 */ /* 0x000eac00000e0000 */
[----:B------:R-:W-:Y:S06]  /*7c30*/  BAR.SYNC.DEFER_BLOCKING 0x1, 0x180 ;  /* 0x0046000000007b1d */ /* 0x000fec0000010000 */
[----:B------:R-:W-:Y:S01]  /*7c40*/  SHFL.IDX PT, R55, R60, 0x1, 0x1c1f ;  /* 0x003c1f003c377f89 */ /* 0x000fe200000e0000 */
[----:B------:R-:W-:Y:S01]  /*7c50*/  LOP3.LUT R5, R14, 0x380, RZ, 0xc0, !PT ;  /* 0x000003800e057812 */ /* 0x000fe200078ec0ff */
[----:B-1----:R-:W1:Y:S02]  /*7c60*/  @P2 LDC R24, c[0x0][0xbf0] ;  /* 0x0002fc00ff182b82 */ /* 0x002e640000000800 */
[----:B------:R-:W3:Y:S01]  /*7c70*/  SHFL.IDX PT, R54, R47, 0x1, 0x1c1f ;  /* 0x003c1f002f367f89 */ /* 0x000ee200000e0000 */
[----:B------:R-:W-:-:S02]  /*7c80*/  LOP3.LUT R6, R7, 0x380, RZ, 0xc0, !PT ;  /* 0x0000038007067812 */ /* 0x000fc400078ec0ff */
[----:B------:R-:W-:Y:S02]  /*7c90*/  SHF.R.U64 R5, R5, 0x3, RZ ;  /* 0x0000000305057819 */ /* 0x000fe400000012ff */
[----:B------:R-:W-:Y:S01]  /*7ca0*/  SHF.R.U64 R6, R6, 0x3, RZ ;  /* 0x0000000306067819 */ /* 0x000fe200000012ff */
[----:B------:R-:W4:Y:S01]  /*7cb0*/  LDC.64 R10, c[0x0][0xae0] ;  /* 0x0002b800ff0a7b82 */ /* 0x000f220000000a00 */
[----:B------:R-:W-:Y:S02]  /*7cc0*/  LOP3.LUT R14, R5, R14, RZ, 0x3c, !PT ;  /* 0x0000000e050e7212 */ /* 0x000fe400078e3cff */
[----:B------:R-:W-:Y:S01]  /*7cd0*/  LOP3.LUT R6, R6, R7, RZ, 0x3c, !PT ;  /* 0x0000000706067212 */ /* 0x000fe200078e3cff */
[--C-:B------:R-:W-:Y:S02]  /*7ce0*/  IMAD.X R7, RZ, RZ, R15.reuse, P3 ;  /* 0x000000ffff077224 */ /* 0x100fe400018e060f */
[----:B------:R-:W-:Y:S01]  /*7cf0*/  IMAD.X R5, RZ, RZ, R15, P4 ;  /* 0x000000ffff057224 */ /* 0x000fe200020e060f */
[----:B--2---:R2:W-:Y:S04]  /*7d00*/  @!P1 ST.E desc[UR46][R52.64], R20 ;  /* 0x0000001434009985 */ /* 0x0045e8000c10192e */
[----:B---3--:R-:W-:Y:S04]  /*7d10*/  @!P0 ST.E desc[UR46][R54.64], R21 ;  /* 0x0000001536008985 */ /* 0x008fe8000c10192e */
[----:B------:R-:W3:Y:S04]  /*7d20*/  LD.E.128 R32, desc[UR46][R14.64] ;  /* 0x0000002e0e207980 */ /* 0x000ee8000c101d00 */
[----:B------:R-:W5:Y:S04]  /*7d30*/  LD.E.128 R36, desc[UR46][R12.64] ;  /* 0x0000002e0c247980 */ /* 0x000f68000c101d00 */
[----:B------:R-:W5:Y:S04]  /*7d40*/  LD.E.128 R40, desc[UR46][R6.64] ;  /* 0x0000002e06287980 */ /* 0x000f68000c101d00 */
[----:B------:R0:W5:Y:S01]  /*7d50*/  LD.E.128 R44, desc[UR46][R4.64] ;  /* 0x0000002e042c7980 */ /* 0x000162000c101d00 */
[----:B------:R-:W-:Y:S01]  /*7d60*/  IMAD R9, R154, 0x30, R155 ;  /* 0x000000309a097824 */ /* 0x000fe200078e029b */
[----:B------:R-:W-:-:S02]  /*7d70*/  UIMAD UR6, UR11, UR8, URZ ;  /* 0x000000080b0672a4 */ /* 0x000fc4000f8e023f */
[----:B------:R-:W-:Y:S01]  /*7d80*/  UIMAD.WIDE.U32 UR4, UR10, UR8, URZ ;  /* 0x000000080a0472a5 */ /* 0x000fe2000f8e003f */
[C---:B------:R-:W-:Y:S01]  /*7d90*/  IMAD R9, R18.reuse, 0xc0, R9 ;  /* 0x000000c012097824 */ /* 0x040fe200078e0209 */
[----:B------:R-:W-:Y:S01]  /*7da0*/  UIMAD UR6, UR10, UR9, UR6 ;  /* 0x000000090a0672a4 */ /* 0x000fe2000f8e0206 */
[----:B--2---:R-:W-:Y:S01]  /*7db0*/  IMAD R20, R18, 0xc0, R155 ;  /* 0x000000c012147824 */ /* 0x004fe200078e029b */
[----:B------:R-:W-:Y:S01]  /*7dc0*/  @!PT LDS RZ, [RZ] ;  /* 0x00000000fffff984 */ /* 0x000fe20000000800 */
[----:B------:R-:W-:Y:S01]  /*7dd0*/  @!PT LDS RZ, [RZ] ;  /* 0x00000000fffff984 */ /* 0x000fe20000000800 */
[----:B------:R-:W-:Y:S01]  /*7de0*/  @!PT LDS RZ, [RZ] ;  /* 0x00000000fffff984 */ /* 0x000fe20000000800 */
[----:B------:R-:W-:Y:S01]  /*7df0*/  @!PT LDS RZ, [RZ] ;  /* 0x00000000fffff984 */ /* 0x000fe20000000800 */
[----:B------:R2:W-:Y:S06]  /*7e00*/  MEMBAR.ALL.CTA ;  /* 0x0000000000007992 */ /* 0x0005ec0000008000 */
[----:B--2---:R-:W2:Y:S01]  /*7e10*/  FENCE.VIEW.ASYNC.S ;  /* 0x00000000000073c6 */ /* 0x004ea20000000000 */
[----:B------:R-:W-:Y:S01]  /*7e20*/  ULDC.64 UR8, c[0x0][0xaf0] ;  /* 0x0002bc0000087ab9 */ /* 0x000fe20000000a00 */
[----:B0-----:R-:W-:Y:S01]  /*7e30*/  @P2 IMAD.HI.U32 R5, R9, R8, RZ ;  /* 0x0000000809052227 */ /* 0x001fe200078e00ff */
[----:B------:R-:W-:-:S03]  /*7e40*/  UIADD3 UR5, UR5, UR6, URZ ;  /* 0x0000000605057290 */ /* 0x000fc6000fffe03f */
[----:B------:R-:W-:Y:S01]  /*7e50*/  IMAD.MOV.U32 R4, RZ, RZ, R9 ;  /* 0x000000ffff047224 */ /* 0x000fe200078e0009 */
[----:B-1----:R-:W-:Y:S01]  /*7e60*/  @P2 SHF.R.U32.HI R4, RZ, R24, R5 ;  /* 0x00000018ff042219 */ /* 0x002fe20000011605 */
[----:B------:R-:W-:Y:S02]  /*7e70*/  UIMAD UR6, UR7, UR8, URZ ;  /* 0x00000008070672a4 */ /* 0x000fe4000f8e023f */
[----:B------:R-:W-:Y:S01]  /*7e80*/  UIMAD.WIDE.U32 UR4, UR45, UR8, UR4 ;  /* 0x000000082d0472a5 */ /* 0x000fe2000f8e0004 */
[--C-:B------:R-:W-:Y:S01]  /*7e90*/  SHF.R.S32.HI R5, RZ, 0x1f, R4.reuse ;  /* 0x0000001fff057819 */ /* 0x100fe20000011404 */
[----:B------:R-:W-:Y:S01]  /*7ea0*/  UIMAD UR6, UR45, UR9, UR6 ;  /* 0x000000092d0672a4 */ /* 0x000fe2000f8e0206 */
[----:B------:R-:W-:-:S03]  /*7eb0*/  IMAD.MOV R6, RZ, RZ, -R4 ;  /* 0x000000ffff067224 */ /* 0x000fc600078e0a04 */
[----:B------:R-:W-:Y:S01]  /*7ec0*/  UIADD3 UR5, UR5, UR6, URZ ;  /* 0x0000000605057290 */ /* 0x000fe2000fffe03f */
[----:B------:R-:W-:Y:S02]  /*7ed0*/  IMAD R19, R19, R6, R9 ;  /* 0x0000000613137224 */ /* 0x000fe400078e0209 */
[----:B----4-:R-:W-:-:S03]  /*7ee0*/  IMAD R5, R5, R10, RZ ;  /* 0x0000000a05057224 */ /* 0x010fc600078e02ff */
[----:B------:R-:W-:Y:S01]  /*7ef0*/  SHF.R.S32.HI R6, RZ, 0x1f, R19 ;  /* 0x0000001fff067819 */ /* 0x000fe20000011413 */
[C---:B------:R-:W-:Y:S02]  /*7f00*/  IMAD R7, R4.reuse, R11, R5 ;  /* 0x0000000b04077224 */ /* 0x040fe400078e0205 */
[----:B------:R-:W-:Y:S01]  /*7f10*/  IMAD.WIDE.U32 R4, R4, R10, UR4 ;  /* 0x0000000404047e25 */ /* 0x000fe2000f8e000a */
[----:B------:R-:W-:-:S03]  /*7f20*/  ULDC.64 UR4, c[0x0][0xad8] ;  /* 0x0002b60000047ab9 */ /* 0x000fc60000000a00 */
[----:B------:R-:W-:Y:S02]  /*7f30*/  IMAD.IADD R5, R5, 0x1, R7 ;  /* 0x0000000105057824 */ /* 0x000fe400078e0207 */
[----:B------:R-:W-:Y:S02]  /*7f40*/  IMAD R6, R6, UR4, RZ ;  /* 0x0000000406067c24 */ /* 0x000fe4000f8e02ff */
[----:B------:R-:W-:-:S04]  /*7f50*/  IMAD.WIDE.U32 R4, R19, UR4, R4 ;  /* 0x0000000413047c25 */ /* 0x000fc8000f8e0004 */
[----:B------:R-:W-:Y:S01]  /*7f60*/  IMAD R7, R19, UR5, R6 ;  /* 0x0000000513077c24 */ /* 0x000fe2000f8e0206 */
[----:B------:R-:W-:Y:S02]  /*7f70*/  ULDC.64 UR4, c[0x0][0xa80] ;  /* 0x0002a00000047ab9 */ /* 0x000fe40000000a00 */
[----:B------:R-:W-:Y:S01]  /*7f80*/  LEA R13, P0, R4, UR4, 0x1 ;  /* 0x00000004040d7c11 */ /* 0x000fe2000f8008ff */
[----:B------:R-:W-:Y:S01]  /*7f90*/  IMAD.IADD R5, R5, 0x1, R7 ;  /* 0x0000000105057824 */ /* 0x000fe200078e0207 */
[----:B------:R-:W-:-:S04]  /*7fa0*/  ULDC UR4, c[0x0][0xac8] ;  /* 0x0002b20000047ab9 */ /* 0x000fc80000000800 */
[----:B------:R-:W-:Y:S01]  /*7fb0*/  LEA.HI.X R15, R4, UR5, R5, 0x1, P0 ;  /* 0x00000005040f7c11 */ /* 0x000fe200080f0c05 */
[----:B--2---:R-:W-:Y:S01]  /*7fc0*/  SHFL.IDX PT, R6, R13, 0x1, 0x181f ;  /* 0x00381f000d067f89 */ /* 0x004fe200000e0000 */
[----:B------:R-:W-:-:S03]  /*7fd0*/  VIADD R12, R20, 0x30 ;  /* 0x00000030140c7836 */ /* 0x000fc60000000000 */
[----:B------:R-:W-:Y:S01]  /*7fe0*/  SHFL.IDX PT, R4, R13, RZ, 0x181f ;  /* 0x00181fff0d047589 */ /* 0x000fe200000e0000 */
[----:B------:R-:W-:-:S03]  /*7ff0*/  VIADD R14, R20, 0x60 ;  /* 0x00000060140e7836 */ /* 0x000fc60000000000 */
[----:B------:R-:W0:Y:S01]  /*8000*/  SHFL.IDX PT, R5, R15, RZ, 0x181f ;  /* 0x00181fff0f057589 */ /* 0x000e2200000e0000 */
[----:B------:R-:W-:Y:S01]  /*8010*/  ISETP.GE.AND P0, PT, R0, UR4, PT ;  /* 0x0000000400007c0c */ /* 0x000fe2000bf06270 */
[C---:B------:R-:W-:Y:S02]  /*8020*/  VIADD R18, R20.reuse, 0x90 ;  /* 0x0000009014127836 */ /* 0x040fe40000000000 */
[----:B------:R-:W1:Y:S04]  /*8030*/  SHFL.IDX PT, R7, R15, 0x1, 0x181f ;  /* 0x00381f000f077f89 */ /* 0x000e6800000e0000 */
[----:B------:R-:W-:Y:S04]  /*8040*/  SHFL.IDX PT, R8, R13, 0x2, 0x181f ;  /* 0x00581f000d087f89 */ /* 0x000fe800000e0000 */
[----:B------:R-:W2:Y:S04]  /*8050*/  SHFL.IDX PT, R9, R15, 0x2, 0x181f ;  /* 0x00581f000f097f89 */ /* 0x000ea800000e0000 */
[----:B------:R-:W-:Y:S04]  /*8060*/  SHFL.IDX PT, R10, R13, 0x3, 0x181f ;  /* 0x00781f000d0a7f89 */ /* 0x000fe800000e0000 */
[----:B------:R-:W4:Y:S01]  /*8070*/  SHFL.IDX PT, R11, R15, 0x3, 0x181f ;  /* 0x00781f000f0b7f89 */ /* 0x000f2200000e0000 */
[----:B------:R-:W-:-:S02]  /*8080*/  ISETP.GE.OR P1, PT, R20, R3, P0 ;  /* 0x000000031400720c */ /* 0x000fc40000726670 */
[-C--:B------:R-:W-:Y:S02]  /*8090*/  ISETP.GE.OR P2, PT, R12, R3.reuse, P0 ;  /* 0x000000030c00720c */ /* 0x080fe40000746670 */
[-C--:B------:R-:W-:Y:S02]  /*80a0*/  ISETP.GE.OR P3, PT, R14, R3.reuse, P0 ;  /* 0x000000030e00720c */ /* 0x080fe40000766670 */
[----:B------:R-:W-:Y:S02]  /*80b0*/  ISETP.GE.OR P0, PT, R18, R3, P0 ;  /* 0x000000031200720c */ /* 0x000fe40000706670 */
[----:B------:R-:W5:Y:S01]  /*80c0*/  LDC R3, c[0x0][0xc34] ;  /* 0x00030d00ff037b82 */ /* 0x000f620000000800 */
[----:B------:R-:W-:-:S04]  /*80d0*/  UIADD3 UR4, UR40, 0x30820, URZ ;  /* 0x0003082028047890 */ /* 0x000fc8000fffe03f */
[----:B------:R-:W-:Y:S01]  /*80e0*/  UPRMT UR4, URZ, 0x654, UR4 ;  /* 0x000006543f047896 */ /* 0x000fe20008000004 */
[----:B0-----:R-:W-:-:S04]  /*80f0*/  @!P1 IMAD.WIDE R4, R0, 0x2, R4 ;  /* 0x0000000200049825 */ /* 0x001fc800078e0204 */
[----:B-1----:R-:W-:-:S04]  /*8100*/  @!P2 IMAD.WIDE R6, R0, 0x2, R6 ;  /* 0x000000020006a825 */ /* 0x002fc800078e0206 */
[----:B------:R-:W-:Y:S01]  /*8110*/  SYNCS.ARRIVE.TRANS64.RED.A1T0 RZ, [UR4], RZ ;  /* 0x000000ffffff79a7 */ /* 0x000fe20008100404 */
[----:B------:R-:W-:Y:S01]  /*8120*/  ULDC UR4, c[0x0][0xc] ;  /* 0x0000030000047ab9 */ /* 0x000fe20000000800 */
[----:B--2---:R-:W-:Y:S01]  /*8130*/  @!P3 IMAD.WIDE R8, R0, 0x2, R8 ;  /* 0x000000020008b825 */ /* 0x004fe200078e0208 */
[----:B------:R-:W-:-:S03]  /*8140*/  UIADD3 UR41, UR4, UR41, URZ ;  /* 0x0000002904297290 */ /* 0x000fc6000fffe03f */
[----:B----4-:R-:W-:Y:S01]  /*8150*/  @!P0 IMAD.WIDE R10, R0, 0x2, R10 ;  /* 0x00000002000a8825 */ /* 0x010fe200078e020a */
[----:B------:R-:W-:-:S04]  /*8160*/  UIADD3 UR39, UR39, 0x1, URZ ;  /* 0x0000000127277890 */ /* 0x000fc8000fffe03f */
[----:B------:R-:W-:-:S04]  /*8170*/  UISETP.NE.AND UP0, UPT, UR39, 0x2, UPT ;  /* 0x000000022700788c */ /* 0x000fc8000bf05270 */
[----:B------:R-:W-:Y:S02]  /*8180*/  USEL UR4, URZ, 0x1, UP0 ;  /* 0x000000013f047887 */ /* 0x000fe40008000000 */
[----:B------:R-:W-:Y:S02]  /*8190*/  UIADD3 UR37, UR37, 0x1, URZ ;  /* 0x0000000125257890 */ /* 0x000fe4000fffe03f */
[----:B------:R-:W-:Y:S02]  /*81a0*/  ULOP3.LUT UR38, UR38, UR4, URZ, 0x3c, !UPT ;  /* 0x0000000426267292 */ /* 0x000fe4000f8e3c3f */
[----:B------:R-:W-:Y:S01]  /*81b0*/  USEL UR39, UR39, URZ, UP0 ;  /* 0x0000003f27277287 */ /* 0x000fe20008000000 */
[----:B---3--:R1:W-:Y:S04]  /*81c0*/  @!P1 ST.E.128 desc[UR46][R4.64], R32 ;  /* 0x0000002004009985 */ /* 0x0083e8000c101d2e */
[----:B-----5:R1:W-:Y:S04]  /*81d0*/  @!P2 ST.E.128 desc[UR46][R6.64], R36 ;  /* 0x000000240600a985 */ /* 0x0203e8000c101d2e */
[----:B------:R1:W-:Y:S04]  /*81e0*/  @!P3 ST.E.128 desc[UR46][R8.64], R40 ;  /* 0x000000280800b985 */ /* 0x0003e8000c101d2e */
[----:B------:R1:W-:Y:S01]  /*81f0*/  @!P0 ST.E.128 desc[UR46][R10.64], R44 ;  /* 0x0000002c0a008985 */ /* 0x0003e2000c101d2e */
[----:B------:R-:W-:-:S13]  /*8200*/  ISETP.LE.AND P0, PT, R3, UR41, PT ;  /* 0x0000002903007c0c */ /* 0x000fda000bf03270 */
[----:B------:R-:W-:Y:S05]  /*8210*/  @!P0 BRA `(.L_x_29) ;  /* 0xffffff8c00508947 */ /* 0x000fea000383ffff */
[----:B------:R-:W-:Y:S05]  /*8220*/  EXIT ;  /* 0x000000000000794d */ /* 0x000fea0003800000 */
.L_x_7:
[----:B------:R-:W-:-:S08]  /*8230*/  NOP ;  /* 0x0000000000007918 */ /* 0x000fd00000000000 */
[----:B------:R-:W0:-:S00]  /*8240*/  USETMAXREG.DEALLOC.CTAPOOL 0x20 ;  /* 0x00000020000079c8 */ /* 0x000e0000080e0500 */
[----:B------:R-:W1:Y:S01]  /*8250*/  S2UR UR5, SR_CTAID.X ;  /* 0x00000000000579c3 */ /* 0x000e620000002500 */
[----:B0-----:R-:W-:Y:S02]  /*8260*/  IMAD.MOV.U32 R0, RZ, RZ, 0x1 ;  /* 0x00000001ff007424 */ /* 0x001fe400078e00ff */
[----:B------:R-:W-:Y:S02]  /*8270*/  IMAD.MOV.U32 R16, RZ, RZ, RZ ;  /* 0x000000ffff107224 */ /* 0x000fe400078e00ff */
[----:B------:R-:W-:-:S03]  /*8280*/  IMAD.MOV.U32 R23, RZ, RZ, 0x1 ;  /* 0x00000001ff177424 */ /* 0x000fc600078e00ff */
[----:B------:R-:W1:Y:S02]  /*8290*/  LDC R2, c[0x0][0xc34] ;  /* 0x00030d00ff027b82 */ /* 0x000e640000000800 */
[----:B-1----:R-:W-:-:S13]  /*82a0*/  ISETP.LE.AND P0, PT, R2, UR5, PT ;  /* 0x0000000502007c0c */ /* 0x002fda000bf03270 */
[----:B------:R-:W-:Y:S05]  /*82b0*/  @P0 BRA `(.L_x_30) ;  /* 0x0000003000dc0947 */ /* 0x000fea0003800000 */
[----:B------:R-:W0:Y:S01]  /*82c0*/  S2R R5, SR_TID.X ;  /* 0x0000000000057919 */ /* 0x000e220000002100 */
[----:B------:R-:W1:Y:S01]  /*82d0*/  S2UR UR4, SR_CgaCtaId ;  /* 0x00000000000479c3 */ /* 0x000e620000008800 */
[----:B------:R-:W-:Y:S01]  /*82e0*/  UMOV UR37, 0x400 ;  /* 0x0000040000257882 */ /* 0x000fe20000000000 */
[----:B------:R-:W-:Y:S01]  /*82f0*/  IMAD.MOV.U32 R23, RZ, RZ, 0x1 ;  /* 0x00000001ff177424 */ /* 0x000fe200078e00ff */
[----:B------:R-:W-:Y:S01]  /*8300*/  ULDC.64 UR40, c[0x0][0x198] ;  /* 0x0000660000287ab9 */ /* 0x000fe20000000a00 */
[----:B------:R-:W-:Y:S01]  /*8310*/  IMAD.MOV.U32 R16, RZ, RZ, RZ ;  /* 0x000000ffff107224 */ /* 0x000fe200078e00ff */
[----:B------:R-:W-:Y:S01]  /*8320*/  ULDC UR38, c[0x0][0xc] ;  /* 0x0000030000267ab9 */ /* 0x000fe20000000800 */
[----:B-1----:R-:W-:Y:S01]  /*8330*/  ULEA UR37, UR4, UR37, 0x18 ;  /* 0x0000002504257291 */ /* 0x002fe2000f8ec03f */
[C---:B0-----:R-:W-:Y:S01]  /*8340*/  IMAD.SHL.U32 R0, R5.reuse, 0x8, RZ ;  /* 0x0000000805007824 */ /* 0x041fe200078e00ff */
[----:B------:R-:W-:-:S04]  /*8350*/  LOP3.LUT R4, R5, 0x7f, RZ, 0xc0, !PT ;  /* 0x0000007f05047812 */ /* 0x000fc800078ec0ff */
[----:B------:R-:W-:Y:S01]  /*8360*/  LOP3.LUT R2, R0, 0x1f8, RZ, 0xc0, !PT ;  /* 0x000001f800027812 */ /* 0x000fe200078ec0ff */
[----:B------:R-:W-:Y:S02]  /*8370*/  IMAD.U32 R0, RZ, RZ, UR5 ;  /* 0x00000005ff007e24 */ /* 0x000fe4000f8e00ff */
[----:B------:R-:W-:Y:S01]  /*8380*/  IMAD.SHL.U32 R3, R4, 0x8, RZ ;  /* 0x0000000804037824 */ /* 0x000fe200078e00ff */
[----:B------:R-:W-:Y:S02]  /*8390*/  LOP3.LUT R2, R2, 0x38, R5, 0x78, !PT ;  /* 0x0000003802027812 */ /* 0x000fe400078e7805 */
[----:B------:R0:W-:Y:S01]  /*83a0*/  STL [R1+0x4], R0 ;  /* 0x0000040001007387 */ /* 0x0001e20000100800 */
[----:B------:R-:W-:Y:S02]  /*83b0*/  SHF.R.U32.HI R4, RZ, 0x3, R4 ;  /* 0x00000003ff047819 */ /* 0x000fe40000011604 */
[----:B------:R-:W-:Y:S01]  /*83c0*/  LOP3.LUT R2, R2, 0x200, R3, 0xf8, !PT ;  /* 0x0000020002027812 */ /* 0x000fe200078ef803 */
[----:B------:R1:W-:Y:S01]  /*83d0*/  STL [R1+0x18], RZ ;  /* 0x000018ff01007387 */ /* 0x0003e20000100800 */
[----:B------:R-:W-:-:S02]  /*83e0*/  IMAD.SHL.U32 R3, R5, 0x10, RZ ;  /* 0x0000001005037824 */ /* 0x000fc400078e00ff */
[----:B------:R-:W-:-:S03]  /*83f0*/  LEA R26, R2, UR37, 0x1 ;  /* 0x00000025021a7c11 */ /* 0x000fc6000f8e08ff */
[----:B0-----:R-:W-:-:S07]  /*8400*/  LOP3.LUT R0, R4, 0x70, R3, 0xf8, !PT ;  /* 0x0000007004007812 */ /* 0x001fce00078ef803 */
.L_x_94:
[----:B------:R-:W2:Y:S01]  /*8410*/  LDL R4, [R1+0x4] ;  /* 0x0000040001047983 */ /* 0x000ea20000100800 */
[----:B------:R-:W0:Y:S01]  /*8420*/  LDC R0, c[0x0][0xc38] ;  /* 0x00030e00ff007b82 */ /* 0x000e220000000800 */
[----:B------:R-:W-:Y:S05]  /*8430*/  YIELD ;  /* 0x0000000000007946 */ /* 0x000fea0003800000 */
[----:B------:R-:W-:Y:S02]  /*8440*/  ULDC.64 UR4, c[0x0][0x418] ;  /* 0x0001060000047ab9 */ /* 0x000fe40000000a00 */
[----:B------:R-:W3:Y:S01]  /*8450*/  LDC R17, c[0x0][0xc44] ;  /* 0x00031100ff117b82 */ /* 0x000ee20000000800 */
[----:B------:R-:W-:-:S03]  /*8460*/  UISETP.NE.U32.AND UP0, UPT, UR4, URZ, UPT ;  /* 0x0000003f0400728c */ /* 0x000fc6000bf05070 */
[----:B------:R-:W-:Y:S01]  /*8470*/  ULDC UR4, c[0x0][0x424] ;  /* 0x0001090000047ab9 */ /* 0x000fe20000000800 */
[----:B------:R-:W-:-:S04]  /*8480*/  UISETP.NE.AND.EX UP0, UPT, UR5, URZ, UPT, UP0 ;  /* 0x0000003f0500728c */ /* 0x000fc8000bf05300 */
[----:B------:R-:W-:Y:S01]  /*8490*/  USEL UR4, UR4, 0x1, UP0 ;  /* 0x0000000104047887 */ /* 0x000fe20008000000 */
[----:B0-----:R-:W-:Y:S02]  /*84a0*/  ISETP.NE.AND P0, PT, R0, 0x1, PT ;  /* 0x000000010000780c */ /* 0x001fe40003f05270 */
[----:B---3--:R-:W-:-:S11]  /*84b0*/  ISETP.NE.AND P1, PT, R17, 0x1, PT ;  /* 0x000000011100780c */ /* 0x008fd60003f25270 */
[----:B------:R-:W2:Y:S08]  /*84c0*/  @P0 LDC R0, c[0x0][0xc3c] ;  /* 0x00030f00ff000b82 */ /* 0x000eb00000000800 */
[----:B------:R-:W0:Y:S08]  /*84d0*/  @P0 LDC R5, c[0x0][0xc40] ;  /* 0x00031000ff050b82 */ /* 0x000e300000000800 */
[----:B------:R-:W3:Y:S01]  /*84e0*/  @P1 LDC.64 R2, c[0x0][0xc48] ;  /* 0x00031200ff021b82 */ /* 0x000ee20000000a00 */
[----:B--2---:R-:W-:-:S04]  /*84f0*/  @P0 IMAD.HI.U32 R0, R4, R0, RZ ;  /* 0x0000000004000227 */ /* 0x004fc800078e00ff */
[----:B------:R-:W-:Y:S01]  /*8500*/  IMAD.MOV.U32 R29, RZ, RZ, R4 ;  /* 0x000000ffff1d7224 */ /* 0x000fe200078e0004 */
[----:B0-----:R-:W-:Y:S02]  /*8510*/  @P0 SHF.R.U32.HI R29, RZ, R5, R0 ;  /* 0x00000005ff1d0219 */ /* 0x001fe40000011600 */
[----:B------:R-:W0:Y:S03]  /*8520*/  LDC R0, c[0x0][0x2f0] ;  /* 0x0000bc00ff007b82 */ /* 0x000e260000000800 */
[----:B---3--:R-:W-:-:S04]  /*8530*/  @P1 IMAD.HI.U32 R2, R29, R2, RZ ;  /* 0x000000021d021227 */ /* 0x008fc800078e00ff */
[--C-:B------:R-:W-:Y:S01]  /*8540*/  IMAD.MOV.U32 R27, RZ, RZ, R29.reuse ;  /* 0x000000ffff1b7224 */ /* 0x100fe200078e001d */
[----:B------:R-:W-:Y:S01]  /*8550*/  @P1 SHF.R.U32.HI R27, RZ, R3, R2 ;  /* 0x00000003ff1b1219 */ /* 0x000fe20000011602 */
[----:B0-----:R-:W-:Y:S01]  /*8560*/  IMAD R4, R0, UR4, RZ ;  /* 0x0000000400047c24 */ /* 0x001fe2000f8e02ff */
[----:B------:R-:W-:Y:S02]  /*8570*/  UIADD3 UR4, UR37, 0x12400, URZ ;  /* 0x0001240025047890 */ /* 0x000fe4000fffe03f */
[----:B------:R-:W-:Y:S01]  /*8580*/  IADD3 R0, -R27, RZ, RZ ;  /* 0x000000ff1b007210 */ /* 0x000fe20007ffe1ff */
[----:B------:R-:W-:Y:S01]  /*8590*/  VIADD R2, R4, 0xbf ;  /* 0x000000bf04027836 */ /* 0x000fe20000000000 */
[----:B------:R0:W-:Y:S01]  /*85a0*/  STL [R1+0xc], R4 ;  /* 0x00000c0401007387 */ /* 0x0001e20000100800 */
[----:B------:R-:W-:Y:S02]  /*85b0*/  ULOP3.LUT UP0, URZ, UR4, 0x3ff, URZ, 0xc0, !UPT ;  /* 0x000003ff043f7892 */ /* 0x000fe4000f80c03f */
[----:B------:R-:W-:-:S02]  /*85c0*/  IMAD R17, R17, R0, R29 ;  /* 0x0000000011117224 */ /* 0x000fc400078e021d */
[----:B------:R-:W-:Y:S02]  /*85d0*/  IMAD.HI R2, R2, 0x2aaaaaab, RZ ;  /* 0x2aaaaaab02027827 */ /* 0x000fe400078e02ff */
[----:B------:R-:W-:-:S03]  /*85e0*/  PLOP3.LUT P0, PT, PT, PT, UP0, 0x80, 0x0 ;  /* 0x000000000000781c */ /* 0x000fc60003f0f008 */
[----:B------:R-:W-:-:S04]  /*85f0*/  SHF.R.U32.HI R3, RZ, 0x1f, R2 ;  /* 0x0000001fff037819 */ /* 0x000fc80000011602 */
[----:B------:R-:W-:-:S05]  /*8600*/  LEA.HI.SX32 R25, R2, R3, 0x1b ;  /* 0x0000000302197211 */ /* 0x000fca00078fdaff */
[----:B------:R0:W-:Y:S01]  /*8610*/  STL [R1], R25 ;  /* 0x0000001901007387 */ /* 0x0001e20000100800 */
[----:B------:R-:W-:Y:S05]  /*8620*/  @!P0 BRA `(.L_x_31) ;  /* 0x0000000000408947 */ /* 0x000fea0003800000 */
[----:B------:R-:W-:Y:S01]  /*8630*/  MOV R2, 0x0 ;  /* 0x0000000000027802 */ /* 0x000fe20000000f00 */
[----:B------:R-:W-:Y:S01]  /*8640*/  ULDC.64 UR6, c[0x4][0xa8] ;  /* 0x01002a0000067ab9 */ /* 0x000fe20000000a00 */
[----:B------:R-:W-:Y:S01]  /*8650*/  ULDC.64 UR8, c[0x4][0xb0] ;  /* 0x01002c0000087ab9 */ /* 0x000fe20000000a00 */
[----:B------:R-:W-:Y:S01]  /*8660*/  ULDC.64 UR4, c[0x4][0x30] ;  /* 0x01000c0000047ab9 */ /* 0x000fe20000000a00 */
[----:B0-----:R-:W-:Y:S02]  /*8670*/  IMAD.U32 R4, RZ, RZ, UR6 ;  /* 0x00000006ff047e24 */ /* 0x001fe4000f8e00ff */
[----:B------:R-:W0:Y:S01]  /*8680*/  LDC.64 R2, c[0x4][R2] ;  /* 0x0100000002027b82 */ /* 0x000e220000000a00 */
[----:B------:R-:W-:Y:S02]  /*8690*/  IMAD.U32 R5, RZ, RZ, UR7 ;  /* 0x00000007ff057e24 */ /* 0x000fe4000f8e00ff */
[----:B------:R-:W-:Y:S02]  /*86a0*/  IMAD.U32 R6, RZ, RZ, UR8 ;  /* 0x00000008ff067e24 */ /* 0x000fe4000f8e00ff */
[----:B------:R-:W-:-:S02]  /*86b0*/  IMAD.U32 R7, RZ, RZ, UR9 ;  /* 0x00000009ff077e24 */ /* 0x000fc4000f8e00ff */
[----:B------:R-:W-:Y:S02]  /*86c0*/  IMAD.U32 R10, RZ, RZ, UR4 ;  /* 0x00000004ff0a7e24 */ /* 0x000fe4000f8e00ff */
[----:B------:R-:W-:Y:S02]  /*86d0*/  IMAD.U32 R11, RZ, RZ, UR5 ;  /* 0x00000005ff0b7e24 */ /* 0x000fe4000f8e00ff */
[----:B------:R-:W-:Y:S02]  /*86e0*/  IMAD.MOV.U32 R8, RZ, RZ, 0x70 ;  /* 0x00000070ff087424 */ /* 0x000fe400078e00ff */
[----:B------:R-:W-:Y:S02]  /*86f0*/  IMAD.MOV.U32 R12, RZ, RZ, 0x1 ;  /* 0x00000001ff0c7424 */ /* 0x000fe400078e00ff */
[----:B------:R-:W-:-:S07]  /*8700*/  IMAD.MOV.U32 R13, RZ, RZ, RZ ;  /* 0x000000ffff0d7224 */ /* 0x000fce00078e00ff */
[----:B------:R-:W-:-:S07]  /*8710*/  LEPC R20, `(.L_x_31) ;  /* 0x000000001014794e */ /* 0x000fce0000000000 */
[----:B01----:R-:W-:Y:S05]  /*8720*/  CALL.ABS.NOINC R2 ;  /* 0x0000000002007343 */ /* 0x003fea0003c00000 */
.L_x_31:
[----:B------:R-:W-:-:S04]  /*8730*/  UIADD3 UR4, UR37, 0x400, URZ ;  /* 0x0000040025047890 */ /* 0x000fc8000fffe03f */
[----:B------:R-:W-:-:S06]  /*8740*/  ULOP3.LUT UP0, URZ, UR4, 0x3ff, URZ, 0xc0, !UPT ;  /* 0x000003ff043f7892 */ /* 0x000fcc000f80c03f */
[----:B------:R-:W-:-:S13]  /*8750*/  PLOP3.LUT P0, PT, PT, PT, UP0, 0x80, 0x0 ;  /* 0x000000000000781c */ /* 0x000fda0003f0f008 */
[----:B------:R-:W-:Y:S05]  /*8760*/  @!P0 BRA `(.L_x_32) ;  /* 0x00000000007c8947 */ /* 0x000fea0003800000 */
[----:B------:R-:W-:Y:S01]  /*8770*/  MOV R18, 0x0 ;  /* 0x0000000000127802 */ /* 0x000fe20000000f00 */
[----:B------:R-:W-:Y:S01]  /*8780*/  ULDC.64 UR6, c[0x4][0xa8] ;  /* 0x01002a0000067ab9 */ /* 0x000fe20000000a00 */
[----:B------:R-:W-:Y:S01]  /*8790*/  ULDC.64 UR8, c[0x4][0xb0] ;  /* 0x01002c0000087ab9 */ /* 0x000fe20000000a00 */
[----:B------:R-:W-:Y:S01]  /*87a0*/  ULDC.64 UR4, c[0x4][0x38] ;  /* 0x01000e0000047ab9 */ /* 0x000fe20000000a00 */
[----:B------:R2:W3:Y:S01]  /*87b0*/  LDC.64 R2, c[0x4][R18] ;  /* 0x0100000012027b82 */ /* 0x0004e20000000a00 */
[----:B0-----:R-:W-:Y:S02]  /*87c0*/  IMAD.U32 R4, RZ, RZ, UR6 ;  /* 0x00000006ff047e24 */ /* 0x001fe4000f8e00ff */
[----:B------:R-:W-:Y:S02]  /*87d0*/  IMAD.U32 R5, RZ, RZ, UR7 ;  /* 0x00000007ff057e24 */ /* 0x000fe4000f8e00ff */
[----:B------:R-:W-:Y:S02]  /*87e0*/  IMAD.U32 R6, RZ, RZ, UR8 ;  /* 0x00000008ff067e24 */ /* 0x000fe4000f8e00ff */
[----:B------:R-:W-:-:S02]  /*87f0*/  IMAD.U32 R7, RZ, RZ, UR9 ;  /* 0x00000009ff077e24 */ /* 0x000fc4000f8e00ff */
[----:B------:R-:W-:Y:S02]  /*8800*/  IMAD.U32 R10, RZ, RZ, UR4 ;  /* 0x00000004ff0a7e24 */ /* 0x000fe4000f8e00ff */
[----:B------:R-:W-:Y:S02]  /*8810*/  IMAD.U32 R11, RZ, RZ, UR5 ;  /* 0x00000005ff0b7e24 */ /* 0x000fe4000f8e00ff */
[----:B------:R-:W-:Y:S02]  /*8820*/  IMAD.MOV.U32 R8, RZ, RZ, 0x70 ;  /* 0x00000070ff087424 */ /* 0x000fe400078e00ff */
[----:B------:R-:W-:Y:S02]  /*8830*/  IMAD.MOV.U32 R12, RZ, RZ, 0x1 ;  /* 0x00000001ff0c7424 */ /* 0x000fe400078e00ff */
[----:B--2---:R-:W-:-:S07]  /*8840*/  IMAD.MOV.U32 R13, RZ, RZ, RZ ;  /* 0x000000ffff0d7224 */ /* 0x004fce00078e00ff */
[----:B------:R-:W-:-:S07]  /*8850*/  LEPC R20, `(.L_x_33) ;  /* 0x000000001014794e */ /* 0x000fce0000000000 */
[----:B-1-3--:R-:W-:Y:S05]  /*8860*/  CALL.ABS.NOINC R2 ;  /* 0x0000000002007343 */ /* 0x00afea0003c00000 */
.L_x_33:
[----:B------:R0:W1:Y:S01]  /*8870*/  LDC.64 R2, c[0x4][R18] ;  /* 0x0100000012027b82 */ /* 0x0000620000000a00 */
[----:B------:R-:W-:Y:S01]  /*8880*/  ULDC.64 UR6, c[0x4][0xa8] ;  /* 0x01002a0000067ab9 */ /* 0x000fe20000000a00 */
[----:B------:R-:W-:Y:S01]  /*8890*/  ULDC.64 UR8, c[0x4][0xb0] ;  /* 0x01002c0000087ab9 */ /* 0x000fe20000000a00 */
[----:B------:R-:W-:Y:S01]  /*88a0*/  ULDC.64 UR4, c[0x4][0x40] ;  /* 0x0100100000047ab9 */ /* 0x000fe20000000a00 */
[----:B------:R-:W-:Y:S01]  /*88b0*/  IMAD.U32 R4, RZ, RZ, UR6 ;  /* 0x00000006ff047e24 */ /* 0x000fe2000f8e00ff */
[----:B------:R-:W-:Y:S01]  /*88c0*/  MOV R13, RZ ;  /* 0x000000ff000d7202 */ /* 0x000fe20000000f00 */
[----:B------:R-:W-:Y:S02]  /*88d0*/  IMAD.U32 R5, RZ, RZ, UR7 ;  /* 0x00000007ff057e24 */ /* 0x000fe4000f8e00ff */
[----:B------:R-:W-:Y:S02]  /*88e0*/  IMAD.U32 R6, RZ, RZ, UR8 ;  /* 0x00000008ff067e24 */ /* 0x000fe4000f8e00ff */
[----:B------:R-:W-:-:S02]  /*88f0*/  IMAD.U32 R7, RZ, RZ, UR9 ;  /* 0x00000009ff077e24 */ /* 0x000fc4000f8e00ff */
[----:B------:R-:W-:Y:S02]  /*8900*/  IMAD.U32 R10, RZ, RZ, UR4 ;  /* 0x00000004ff0a7e24 */ /* 0x000fe4000f8e00ff */
[----:B------:R-:W-:Y:S02]  /*8910*/  IMAD.U32 R11, RZ, RZ, UR5 ;  /* 0x00000005ff0b7e24 */ /* 0x000fe4000f8e00ff */
[----:B------:R-:W-:Y:S02]  /*8920*/  IMAD.MOV.U32 R8, RZ, RZ, 0x70 ;  /* 0x00000070ff087424 */ /* 0x000fe400078e00ff */
[----:B0-----:R-:W-:-:S07]  /*8930*/  IMAD.MOV.U32 R12, RZ, RZ, 0x1 ;  /* 0x00000001ff0c7424 */ /* 0x001fce00078e00ff */
[----:B------:R-:W-:-:S07]  /*8940*/  LEPC R20, `(.L_x_32) ;  /* 0x000000001014794e */ /* 0x000fce0000000000 */
[----:B-1----:R-:W-:Y:S05]  /*8950*/  CALL.ABS.NOINC R2 ;  /* 0x0000000002007343 */ /* 0x002fea0003c00000 */
.L_x_32:
[----:B------:R-:W-:Y:S01]  /*8960*/  ULDC.64 UR4, c[0x0][0x9f8] ;  /* 0x00027e0000047ab9 */ /* 0x000fe20000000a00 */
[----:B------:R-:W-:Y:S01]  /*8970*/  IMAD.MOV.U32 R22, RZ, RZ, R27 ;  /* 0x000000ffff167224 */ /* 0x000fe200078e001b */
[----:B------:R-:W-:-:S04]  /*8980*/  ISETP.NE.U32.AND P0, PT, RZ, UR4, PT ;  /* 0x00000004ff007c0c */ /* 0x000fc8000bf05070 */
[----:B------:R-:W-:-:S13]  /*8990*/  ISETP.NE.AND.EX P0, PT, RZ, UR5, PT, P0 ;  /* 0x00000005ff007c0c */ /* 0x000fda000bf05300 */
[----:B------:R-:W2:Y:S02]  /*89a0*/  @P0 LDC.64 R2, c[0x0][0x9f8] ;  /* 0x00027e00ff020b82 */ /* 0x000ea40000000a00 */
[----:B--2---:R-:W-:-:S05]  /*89b0*/  @P0 IMAD.WIDE R2, R27, 0x4, R2 ;  /* 0x000000041b020825 */ /* 0x004fca00078e0202 */
[----:B------:R2:W0:Y:S01]  /*89c0*/  @P0 LDG.E R22, desc[UR46][R2.64] ;  /* 0x0000002e02160981 */ /* 0x000422000c1e1900 */
[----:B------:R-:W-:Y:S01]  /*89d0*/  UMOV UR4, 0xffffffff ;  /* 0xffffffff00047882 */ /* 0x000fe20000000000 */
[----:B------:R-:W-:Y:S01]  /*89e0*/  LOP3.LUT R19, R19, 0xfffffffe, RZ, 0xc0, !PT ;  /* 0xfffffffe13137812 */ /* 0x000fe200078ec0ff */
[----:B------:R-:W-:Y:S01]  /*89f0*/  VIADD R28, R25, 0xffffffff ;  /* 0xffffffff191c7836 */ /* 0x000fe20000000000 */
[----:B--2---:R-:W2:Y:S02]  /*8a00*/  LDC.64 R2, c[0x0][0x418] ;  /* 0x00010600ff027b82 */ /* 0x004ea40000000a00 */
[----:B--2---:R-:W-:-:S04]  /*8a10*/  ISETP.NE.U32.AND P0, PT, R2, RZ, PT ;  /* 0x000000ff0200720c */ /* 0x004fc80003f05070 */
[----:B------:R-:W-:-:S13]  /*8a20*/  ISETP.NE.AND.EX P1, PT, R3, RZ, PT, P0 ;  /* 0x000000ff0300720c */ /* 0x000fda0003f25300 */
[----:B------:R-:W-:Y:S02]  /*8a30*/  @P1 LOP3.LUT R19, R19, 0x1, RZ, 0xfc, !PT ;  /* 0x0000000113131812 */ /* 0x000fe400078efcff */
[----:B0-----:R-:W-:Y:S02]  /*8a40*/  SHF.R.S32.HI R25, RZ, 0x1f, R22 ;  /* 0x0000001fff197819 */ /* 0x001fe40000011416 */
[----:B------:R-:W-:Y:S01]  /*8a50*/  SEL R18, R22, RZ, !P1 ;  /* 0x000000ff16127207 */ /* 0x000fe20004800000 */
[----:B------:R-:W-:Y:S06]  /*8a60*/  BRA.DIV UR4, `(.L_x_34) ;  /* 0x0000003204387947 */ /* 0x000fec000b800000 */
[----:B------:R-:W0:Y:S02]  /*8a70*/  S2R R0, SR_TID.X ;  /* 0x0000000000007919 */ /* 0x000e240000002100 */
[----:B0-----:R-:W-:-:S04]  /*8a80*/  SHF.R.U32.HI R0, RZ, 0x5, R0 ;  /* 0x00000005ff007819 */ /* 0x001fc80000011600 */
[----:B------:R-:W-:-:S05]  /*8a90*/  LOP3.LUT R0, R0, 0x3, RZ, 0xc0, !PT ;  /* 0x0000000300007812 */ /* 0x000fca00078ec0ff */
[----:B------:R0:W2:Y:S02]  /*8aa0*/  SHFL.IDX PT, R14, R0, RZ, 0x1f ;  /* 0x00001fff000e7589 */ /* 0x0000a400000e0000 */
.L_x_110:
[----:B--2---:R-:W-:Y:S02]  /*8ab0*/  ISETP.NE.AND P0, PT, R14, RZ, PT ;  /* 0x000000ff0e00720c */ /* 0x004fe40003f05270 */
[----:B------:R-:W-:Y:S02]  /*8ac0*/  PLOP3.LUT P2, PT, PT, PT, PT, 0x8, 0x0 ;  /* 0x000000000000781c */ /* 0x000fe40003f4e170 */
[----:B------:R-:W-:-:S11]  /*8ad0*/  LOP3.LUT R19, R19, 0xfffffffd, RZ, 0xc0, !PT ;  /* 0xfffffffd13137812 */ /* 0x000fd600078ec0ff */
[----:B------:R-:W-:Y:S01]  /*8ae0*/  @P2 LOP3.LUT R19, R19, 0x2, RZ, 0xfc, !PT ;  /* 0x0000000213132812 */ /* 0x000fe200078efcff */
[----:B------:R-:W-:Y:S06]  /*8af0*/  @P0 BRA `(.L_x_35) ;  /* 0x0000000000ec0947 */ /* 0x000fec0003800000 */
[----:B------:R-:W-:-:S03]  /*8b00*/  UMOV UR4, 0xffffffff ;  /* 0xffffffff00047882 */ /* 0x000fc60000000000 */
[----:B------:R-:W-:Y:S05]  /*8b10*/  BRA.DIV UR4, `(.L_x_36) ;  /* 0x0000003204407947 */ /* 0x000fea000b800000 */
[----:B------:R-:W-:-:S13]  /*8b20*/  ELECT P6, URZ, PT ;  /* 0x00000000003f782f */ /* 0x000fda00038c0000 */
.L_x_113:
[----:B------:R-:W-:Y:S05]  /*8b30*/  @!P6 BRA `(.L_x_35) ;  /* 0x0000000000dce947 */ /* 0x000fea0003800000 */
[----:B------:R-:W-:Y:S02]  /*8b40*/  IMAD.MOV.U32 R24, RZ, RZ, R28 ;  /* 0x000000ffff187224 */ /* 0x000fe400078e001c */
[----:B------:R-:W-:Y:S01]  /*8b50*/  IMAD.MOV.U32 R18, RZ, RZ, R22 ;  /* 0x000000ffff127224 */ /* 0x000fe200078e0016 */
[----:B------:R-:W-:Y:S06]  /*8b60*/  @!P1 BRA `(.L_x_37) ;  /* 0x0000000000489947 */ /* 0x000fec0003800000 */
[----:B------:R-:W2:Y:S01]  /*8b70*/  LDC R24, c[0x0][0x43c] ;  /* 0x00010f00ff187b82 */ /* 0x000ea20000000800 */
[----:B0-----:R-:W-:Y:S01]  /*8b80*/  IMAD.MOV.U32 R0, RZ, RZ, R28 ;  /* 0x000000ffff007224 */ /* 0x001fe200078e001c */
[----:B------:R-:W-:Y:S02]  /*8b90*/  ULDC.64 UR4, c[0x0][0x428] ;  /* 0x00010a0000047ab9 */ /* 0x000fe40000000a00 */
[----:B------:R-:W-:-:S04]  /*8ba0*/  IMAD R7, R25, UR4, RZ ;  /* 0x0000000419077c24 */ /* 0x000fc8000f8e02ff */
[----:B------:R-:W-:Y:S01]  /*8bb0*/  IMAD R7, R22, UR5, R7 ;  /* 0x0000000516077c24 */ /* 0x000fe2000f8e0207 */
[----:B--2---:R-:W-:-:S13]  /*8bc0*/  ISETP.NE.AND P0, PT, R24, 0x1, PT ;  /* 0x000000011800780c */ /* 0x004fda0003f05270 */
[----:B------:R-:W0:Y:S02]  /*8bd0*/  @P0 LDC.64 R4, c[0x0][0x440] ;  /* 0x00011000ff040b82 */ /* 0x000e240000000a00 */
[----:B0-----:R-:W-:-:S05]  /*8be0*/  @P0 IMAD.HI.U32 R4, R28, R4, RZ ;  /* 0x000000041c040227 */ /* 0x001fca00078e00ff */
[----:B------:R-:W-:-:S04]  /*8bf0*/  @P0 SHF.R.U32.HI R0, RZ, R5, R4 ;  /* 0x00000005ff000219 */ /* 0x000fc80000011604 */
[--C-:B------:R-:W-:Y:S01]  /*8c00*/  SHF.R.S32.HI R5, RZ, 0x1f, R0.reuse ;  /* 0x0000001fff057819 */ /* 0x100fe20000011400 */
[----:B------:R-:W-:-:S04]  /*8c10*/  IMAD.MOV.U32 R4, RZ, RZ, R0 ;  /* 0x000000ffff047224 */ /* 0x000fc800078e0000 */
[----:B------:R-:W-:-:S04]  /*8c20*/  IMAD.WIDE.U32 R4, R22, UR4, R4 ;  /* 0x0000000416047c25 */ /* 0x000fc8000f8e0004 */
[----:B------:R-:W-:Y:S01]  /*8c30*/  IMAD.IADD R5, R5, 0x1, R7 ;  /* 0x0000000105057824 */ /* 0x000fe200078e0207 */
[----:B------:R-:W-:-:S04]  /*8c40*/  LEA R2, P0, R4, R2, 0x2 ;  /* 0x0000000204027211 */ /* 0x000fc800078010ff */
[----:B------:R-:W-:-:S05]  /*8c50*/  LEA.HI.X R3, R4, R3, R5, 0x2, P0 ;  /* 0x0000000304037211 */ /* 0x000fca00000f1405 */
[----:B------:R2:W5:Y:S01]  /*8c60*/  LDG.E R18, desc[UR46][R2.64] ;  /* 0x0000002e02127981 */ /* 0x000562000c1e1900 */
[----:B------:R-:W-:-:S04]  /*8c70*/  IMAD.MOV R5, RZ, RZ, -R0 ;  /* 0x000000ffff057224 */ /* 0x000fc800078e0a00 */
[----:B------:R-:W-:-:S07]  /*8c80*/  IMAD R24, R24, R5, R28 ;  /* 0x0000000518187224 */ /* 0x000fce00078e021c */
.L_x_37:
[----:B0-----:R-:W0:Y:S01]  /*8c90*/  S2R R0, SR_TID.X ;  /* 0x0000000000007919 */ /* 0x001e220000002100 */
[----:B--2---:R-:W-:Y:S02]  /*8ca0*/  LEA R3, R16, UR37, 0x3 ;  /* 0x0000002510037c11 */ /* 0x004fe4000f8e18ff */
[----:B0-----:R-:W-:Y:S02]  /*8cb0*/  LOP3.LUT R2, R0, 0x7f, RZ, 0xc0, !PT ;  /* 0x0000007f00027812 */ /* 0x001fe400078ec0ff */
[----:B------:R-:W-:Y:S02]  /*8cc0*/  SHF.L.U32 R0, R23, 0x1f, RZ ;  /* 0x0000001f17007819 */ /* 0x000fe400000006ff */
[----:B------:R-:W-:Y:S02]  /*8cd0*/  ISETP.NE.AND P1, PT, R2, RZ, PT ;  /* 0x000000ff0200720c */ /* 0x000fe40003f25270 */
[----:B------:R-:W0:Y:S02]  /*8ce0*/  SYNCS.PHASECHK.TRANS64.TRYWAIT P0, [R3+URZ+0x30840], R0 ;  /* 0x03084000030075a7 */ /* 0x000e24000800017f */
[----:B0-----:R-:W-:Y:S09]  /*8cf0*/  @!P0 BRA `(.L_x_38) ;  /* 0x0000002c00e88947 */ /* 0x001ff20003800000 */
.L_x_114:
[----:B------:R-:W-:Y:S05]  /*8d00*/  @P1 BRA `(.L_x_39) ;  /* 0x00000000001c1947 */ /* 0x000fea0003800000 */
[----:B------:R-:W2:Y:S01]  /*8d10*/  S2R R2, SR_TID.X ;  /* 0x0000000000027919 */ /* 0x000ea20000002100 */
[----:B0-----:R-:W-:-:S04]  /*8d20*/  IMAD.MOV.U32 R0, RZ, RZ, 0x6000 ;  /* 0x00006000ff007424 */ /* 0x001fc800078e00ff */
[----:B------:R3:W-:Y:S01]  /*8d30*/  SYNCS.ARRIVE.TRANS64 RZ, [R3+URZ+0x30830], R0 ;  /* 0x0308300003ff79a7 */ /* 0x0007e2000800003f */
[----:B--2---:R-:W-:-:S04]  /*8d40*/  LOP3.LUT R2, R2, 0x1f, RZ, 0xc0, !PT ;  /* 0x0000001f02027812 */ /* 0x004fc800078ec0ff */
[----:B------:R-:W-:-:S13]  /*8d50*/  ISETP.NE.AND P0, PT, R2, RZ, PT ;  /* 0x000000ff0200720c */ /* 0x000fda0003f05270 */
[----:B---3--:R-:W-:Y:S05]  /*8d60*/  @!P0 BRA `(.L_x_39) ;  /* 0x0000000000048947 */ /* 0x008fea0003800000 */
[----:B------:R-:W-:Y:S01]  /*8d70*/  BPT.TRAP 0x1 ;  /* 0x000000040000795c */ /* 0x000fe20000300000 */
.L_x_39:
[----:B------:R-:W-:Y:S01]  /*8d80*/  R2UR UR8, R16 ;  /* 0x00000000100872ca */ /* 0x000fe200000e0000 */
[----:B------:R-:W-:Y:S01]  /*8d90*/  UIADD3 UR4, UP0, UR40, 0x370, URZ ;  /* 0x0000037028047890 */ /* 0x000fe2000ff1e03f */
[----:B------:R-:W-:Y:S01]  /*8da0*/  R2UR UR9, R3 ;  /* 0x00000000030972ca */ /* 0x000fe200000e0000 */
[----:B------:R-:W-:Y:S01]  /*8db0*/  UMOV UR6, 0x0 ;  /* 0x0000000000067882 */ /* 0x000fe20000000000 */
[----:B------:R-:W-:Y:S01]  /*8dc0*/  R2UR UR11, R24 ;  /* 0x00000000180b72ca */ /* 0x000fe200000e0000 */
[----:B------:R-:W-:Y:S01]  /*8dd0*/  UIADD3.X UR5, URZ, UR41, URZ, UP0, !UPT ;  /* 0x000000293f057290 */ /* 0x000fe200087fe43f */
[----:B------:R-:W-:Y:S01]  /*8de0*/  R2UR UR12, R17 ;  /* 0x00000000110c72ca */ /* 0x000fe200000e0000 */
[----:B------:R-:W-:Y:S01]  /*8df0*/  UMOV UR7, 0x14f00000 ;  /* 0x14f0000000077882 */ /* 0x000fe20000000000 */
[----:B-----5:R-:W-:Y:S01]  /*8e00*/  R2UR UR13, R18 ;  /* 0x00000000120d72ca */ /* 0x020fe200000e0000 */
[----:B------:R-:W-:Y:S01]  /*8e10*/  UMOV UR10, URZ ;  /* 0x0000003f000a7c82 */ /* 0x000fe20008000000 */
[----:B------:R-:W-:-:S02]  /*8e20*/  PLOP3.LUT P0, PT, PT, PT, PT, 0x80, 0x0 ;  /* 0x000000000000781c */ /* 0x000fc40003f0f070 */
[----:B------:R-:W-:Y:S01]  /*8e30*/  LOP3.LUT R19, R19, 0xfffffffd, RZ, 0xc0, !PT ;  /* 0xfffffffd13137812 */ /* 0x000fe200078ec0ff */
[----:B------:R-:W-:Y:S02]  /*8e40*/  UIMAD UR8, UR8, 0x6000, UR37 ;  /* 0x00006000080878a4 */ /* 0x000fe4000f8e0225 */
[----:B------:R-:W-:Y:S02]  /*8e50*/  UIADD3 UR9, UR9, 0x30830, URZ ;  /* 0x0003083009097890 */ /* 0x000fe4000fffe03f */
[----:B------:R-:W-:Y:S02]  /*8e60*/  UIMAD UR11, UR11, 0xc0, URZ ;  /* 0x000000c00b0b78a4 */ /* 0x000fe4000f8e023f */
[----:B------:R-:W-:-:S04]  /*8e70*/  UIADD3 UR8, UR8, 0x12400, URZ ;  /* 0x0001240008087890 */ /* 0x000fc8000fffe03f */
[----:B------:R-:W-:-:S05]  /*8e80*/  @P0 LOP3.LUT R19, R19, 0x2, RZ, 0xfc, !PT ;  /* 0x0000000213130812 */ /* 0x000fca00078efcff */
[----:B------:R2:W-:Y:S02]  /*8e90*/  UTMALDG.4D [UR8], [UR4], desc[UR6] ;  /* 0x00000608040075b4 */ /* 0x0005e40008019000 */
[----:B--2---:R-:W-:Y:S01]  /*8ea0*/  NOP ;  /* 0x0000000000007918 */ /* 0x004fe20000000000 */
.L_x_35:
[----:B------:R-:W-:Y:S05]  /*8eb0*/  WARPSYNC.ALL ;  /* 0x0000000000007948 */ /* 0x000fea0003800000 */
[----:B------:R-:W-:Y:S01]  /*8ec0*/  UIADD3 UR4, UR37, 0xc400, URZ ;  /* 0x0000c40025047890 */ /* 0x000fe2000fffe03f */
[----:B0-----:R-:W-:Y:S01]  /*8ed0*/  SHF.R.S32.HI R0, RZ, 0x1f, R17 ;  /* 0x0000001fff007819 */ /* 0x001fe20000011411 */
[----:B------:R-:W-:Y:S02]  /*8ee0*/  BAR.SYNC.DEFER_BLOCKING 0x8, 0x200 ;  /* 0x0208000000007b1d */ /* 0x000fe40000010000 */
[----:B------:R-:W-:-:S04]  /*8ef0*/  ULOP3.LUT UP0, URZ, UR4, 0x3ff, URZ, 0xc0, !UPT ;  /* 0x000003ff043f7892 */ /* 0x000fc8000f80c03f */
[----:B------:R-:W-:Y:S02]  /*8f00*/  ULDC.64 UR4, c[0x0][0x2d8] ;  /* 0x0000b60000047ab9 */ /* 0x000fe40000000a00 */
[----:B------:R-:W-:Y:S01]  /*8f10*/  IMAD R0, R0, UR4, RZ ;  /* 0x0000000400007c24 */ /* 0x000fe2000f8e02ff */
[----:B------:R-:W-:Y:S01]  /*8f20*/  PLOP3.LUT P0, PT, PT, PT, UP0, 0x80, 0x0 ;  /* 0x000000000000781c */ /* 0x000fe20003f0f008 */
[----:B------:R-:W-:-:S04]  /*8f30*/  IMAD.WIDE.U32 R2, R17, UR4, RZ ;  /* 0x0000000411027c25 */ /* 0x000fc8000f8e00ff */
[----:B------:R-:W-:Y:S01]  /*8f40*/  IMAD R0, R17, UR5, R0 ;  /* 0x0000000511007c24 */ /* 0x000fe2000f8e0200 */
[----:B------:R0:W-:Y:S03]  /*8f50*/  STL.64 [R1+0x10], R2 ;  /* 0x0000100201007387 */ /* 0x0001e60000100a00 */
[----:B0-----:R-:W-:Y:S01]  /*8f60*/  IMAD.IADD R2, R3, 0x1, R0 ;  /* 0x0000000103027824 */ /* 0x001fe200078e0200 */
[----:B------:R-:W-:-:S05]  /*8f70*/  SHF.R.S32.HI R0, RZ, 0x1f, R27 ;  /* 0x0000001fff007819 */ /* 0x000fca000001141b */
[----:B------:R0:W-:Y:S04]  /*8f80*/  STL [R1+0x20], R0 ;  /* 0x0000200001007387 */ /* 0x0001e80000100800 */
[----:B------:R0:W-:Y:S01]  /*8f90*/  STL [R1+0x1c], R2 ;  /* 0x00001c0201007387 */ /* 0x0001e20000100800 */
[----:B------:R-:W-:Y:S05]  /*8fa0*/  @!P0 BRA `(.L_x_40) ;  /* 0x0000000000408947 */ /* 0x000fea0003800000 */
[----:B0-----:R-:W-:Y:S01]  /*8fb0*/  MOV R2, 0x0 ;  /* 0x0000000000027802 */ /* 0x001fe20000000f00 */
[----:B------:R-:W-:Y:S01]  /*8fc0*/  ULDC.64 UR6, c[0x4][0xa8] ;  /* 0x01002a0000067ab9 */ /* 0x000fe20000000a00 */
[----:B------:R-:W-:Y:S01]  /*8fd0*/  ULDC.64 UR8, c[0x4][0xb0] ;  /* 0x01002c0000087ab9 */ /* 0x000fe20000000a00 */
[----:B------:R-:W-:Y:S01]  /*8fe0*/  ULDC.64 UR4, c[0x4][0x20] ;  /* 0x0100080000047ab9 */ /* 0x000fe20000000a00 */
[----:B------:R-:W-:Y:S02]  /*8ff0*/  IMAD.U32 R4, RZ, RZ, UR6 ;  /* 0x00000006ff047e24 */ /* 0x000fe4000f8e00ff */
        /* <DEDUP_REMOVED lines=11> */
.L_x_40:
[----:B------:R-:W2:Y:S01]  /*90b0*/  LDL.LU R20, [R1+0x1c] ;  /* 0x00001c0001147983 */ /* 0x000ea20000300800 */
[----:B------:R-:W3:Y:S01]  /*90c0*/  LDC R9, c[0x0][0x448] ;  /* 0x00011200ff097b82 */ /* 0x000ee20000000800 */
[----:B------:R-:W-:Y:S01]  /*90d0*/  ULDC.64 UR4, c[0x0][0x2e0] ;  /* 0x0000b80000047ab9 */ /* 0x000fe20000000a00 */
[----:B------:R-:W-:Y:S01]  /*90e0*/  ULDC.64 UR6, c[0x0][0x2c8] ;  /* 0x0000b20000067ab9 */ /* 0x000fe20000000a00 */
[----:B0-----:R-:W2:Y:S01]  /*90f0*/  LDL.LU.64 R2, [R1+0x10] ;  /* 0x0000100001027983 */ /* 0x001ea20000300a00 */
[----:B------:R-:W-:-:S03]  /*9100*/  ULDC.64 UR8, c[0x0][0x280] ;  /* 0x0000a00000087ab9 */ /* 0x000fc60000000a00 */
[----:B------:R-:W4:Y:S04]  /*9110*/  LDL.LU R0, [R1+0x20] ;  /* 0x0000200001007983 */ /* 0x000f280000300800 */
[----:B------:R-:W5:Y:S01]  /*9120*/  LDL R21, [R1+0x4] ;  /* 0x0000040001157983 */ /* 0x000f620000100800 */
[----:B------:R-:W0:Y:S01]  /*9130*/  S2R R12, SR_TID.X ;  /* 0x00000000000c7919 */ /* 0x000e220000002100 */
[----:B---3--:R-:W-:-:S13]  /*9140*/  ISETP.NE.AND P0, PT, R9, 0x1, PT ;  /* 0x000000010900780c */ /* 0x008fda0003f05270 */
[----:B------:R-:W3:Y:S08]  /*9150*/  @P0 LDC R4, c[0x0][0x450] ;  /* 0x00011400ff040b82 */ /* 0x000ef00000000800 */
[----:B------:R-:W1:Y:S01]  /*9160*/  @P0 LDC R10, c[0x0][0x44c] ;  /* 0x00011300ff0a0b82 */ /* 0x000e620000000800 */
[----:B--2---:R-:W-:Y:S02]  /*9170*/  IMAD.MOV.U32 R3, RZ, RZ, R20 ;  /* 0x000000ffff037224 */ /* 0x004fe400078e0014 */
[----:B------:R-:W2:Y:S01]  /*9180*/  S2R R20, SR_TID.X ;  /* 0x0000000000147919 */ /* 0x000ea20000002100 */
[----:B----4-:R-:W-:-:S02]  /*9190*/  IMAD R0, R0, UR4, RZ ;  /* 0x0000000400007c24 */ /* 0x010fc4000f8e02ff */
[----:B------:R-:W-:Y:S01]  /*91a0*/  IMAD.WIDE.U32 R2, R27, UR4, R2 ;  /* 0x000000041b027c25 */ /* 0x000fe2000f8e0002 */
[----:B------:R-:W-:-:S03]  /*91b0*/  ULDC UR4, c[0x0][0xc38] ;  /* 0x00030e0000047ab9 */ /* 0x000fc60000000800 */
[----:B------:R-:W-:Y:S02]  /*91c0*/  IMAD R5, R27, UR5, R0 ;  /* 0x000000051b057c24 */ /* 0x000fe4000f8e0200 */
[----:B------:R-:W4:Y:S02]  /*91d0*/  @P0 LDC R0, c[0x0][0x44c] ;  /* 0x00011300ff000b82 */ /* 0x000f240000000800 */
[----:B------:R-:W-:Y:S01]  /*91e0*/  IMAD.IADD R3, R3, 0x1, R5 ;  /* 0x0000000103037824 */ /* 0x000fe200078e0205 */
[C---:B--2---:R-:W-:Y:S01]  /*91f0*/  LOP3.LUT R6, R20.reuse, 0x7f, RZ, 0xc0, !PT ;  /* 0x0000007f14067812 */ /* 0x044fe200078ec0ff */
[----:B------:R-:W-:-:S03]  /*9200*/  IMAD.SHL.U32 R20, R20, 0x10, RZ ;  /* 0x0000001014147824 */ /* 0x000fc600078e00ff */
[----:B------:R-:W-:Y:S01]  /*9210*/  SHF.R.U32.HI R7, RZ, 0x3, R6 ;  /* 0x00000003ff077819 */ /* 0x000fe20000011606 */
[----:B------:R-:W-:-:S03]  /*9220*/  IMAD.MOV R6, RZ, RZ, -R29 ;  /* 0x000000ffff067224 */ /* 0x000fc600078e0a1d */
[----:B------:R-:W-:Y:S01]  /*9230*/  LOP3.LUT R20, R7, 0x70, R20, 0xf8, !PT ;  /* 0x0000007007147812 */ /* 0x000fe200078ef814 */
[----:B-----5:R-:W-:Y:S01]  /*9240*/  IMAD R6, R6, UR4, R21 ;  /* 0x0000000406067c24 */ /* 0x020fe2000f8e0215 */
[----:B------:R-:W-:Y:S01]  /*9250*/  ULDC.64 UR4, c[0x0][0x2d0] ;  /* 0x0000b40000047ab9 */ /* 0x000fe20000000a00 */
[----:B0-----:R-:W-:Y:S02]  /*9260*/  LOP3.LUT R21, R12, 0x7f, RZ, 0xc0, !PT ;  /* 0x0000007f0c157812 */ /* 0x001fe400078ec0ff */
[----:B------:R-:W-:Y:S02]  /*9270*/  IMAD R7, R6, 0xc0, R20 ;  /* 0x000000c006077824 */ /* 0x000fe400078e0214 */
[----:B------:R-:W-:Y:S01]  /*9280*/  IMAD.SHL.U32 R20, R12, 0x8, RZ ;  /* 0x000000080c147824 */ /* 0x000fe200078e00ff */
[----:B------:R-:W-:Y:S01]  /*9290*/  SHF.R.U32.HI R21, RZ, 0x3, R21 ;  /* 0x00000003ff157819 */ /* 0x000fe20000011615 */
[----:B----4-:R-:W-:-:S03]  /*92a0*/  @P0 IMAD.HI.U32 R11, R7, R0, RZ ;  /* 0x00000000070b0227 */ /* 0x010fc600078e00ff */
[----:B------:R-:W-:Y:S01]  /*92b0*/  LOP3.LUT R20, R20, 0x38, RZ, 0xc0, !PT ;  /* 0x0000003814147812 */ /* 0x000fe200078ec0ff */
[----:B------:R-:W-:Y:S01]  /*92c0*/  IMAD.MOV.U32 R5, RZ, RZ, R7 ;  /* 0x000000ffff057224 */ /* 0x000fe200078e0007 */
[----:B---3--:R-:W-:-:S04]  /*92d0*/  @P0 SHF.R.U32.HI R5, RZ, R4, R11 ;  /* 0x00000004ff050219 */ /* 0x008fc8000001160b */
[----:B------:R-:W-:-:S05]  /*92e0*/  SHF.R.S32.HI R0, RZ, 0x1f, R5 ;  /* 0x0000001fff007819 */ /* 0x000fca0000011405 */
[----:B------:R-:W-:-:S04]  /*92f0*/  IMAD R0, R0, UR4, RZ ;  /* 0x0000000400007c24 */ /* 0x000fc8000f8e02ff */
[C---:B------:R-:W-:Y:S02]  /*9300*/  IMAD R11, R5.reuse, UR5, R0 ;  /* 0x00000005050b7c24 */ /* 0x040fe4000f8e0200 */
[----:B------:R-:W-:Y:S02]  /*9310*/  IMAD.MOV R0, RZ, RZ, -R5 ;  /* 0x000000ffff007224 */ /* 0x000fe400078e0a05 */
[----:B------:R-:W-:-:S04]  /*9320*/  IMAD.WIDE.U32 R4, R5, UR4, R2 ;  /* 0x0000000405047c25 */ /* 0x000fc8000f8e0002 */
[----:B------:R-:W-:Y:S02]  /*9330*/  IMAD R0, R9, R0, R7 ;  /* 0x0000000009007224 */ /* 0x000fe400078e0207 */
[----:B------:R-:W-:-:S03]  /*9340*/  IMAD.IADD R5, R5, 0x1, R11 ;  /* 0x0000000105057824 */ /* 0x000fc600078e020b */
[----:B------:R-:W-:Y:S01]  /*9350*/  SHF.R.S32.HI R8, RZ, 0x1f, R0 ;  /* 0x0000001fff087819 */ /* 0x000fe20000011400 */
[----:B------:R-:W-:-:S04]  /*9360*/  IMAD.WIDE.U32 R4, R0, UR6, R4 ;  /* 0x0000000600047c25 */ /* 0x000fc8000f8e0004 */
[----:B------:R-:W-:-:S04]  /*9370*/  IMAD R8, R8, UR6, RZ ;  /* 0x0000000608087c24 */ /* 0x000fc8000f8e02ff */
[----:B------:R-:W-:Y:S01]  /*9380*/  IMAD R11, R0, UR7, R8 ;  /* 0x00000007000b7c24 */ /* 0x000fe2000f8e0208 */
[----:B------:R-:W-:Y:S01]  /*9390*/  LEA R0, P1, R4, UR8, 0x1 ;  /* 0x0000000804007c11 */ /* 0x000fe2000f8208ff */
[----:B------:R-:W-:-:S03]  /*93a0*/  VIADD R8, R7, 0x80 ;  /* 0x0000008007087836 */ /* 0x000fc60000000000 */
[----:B------:R-:W-:Y:S01]  /*93b0*/  IADD3 R5, R5, R11, RZ ;  /* 0x0000000b05057210 */ /* 0x000fe20007ffe0ff */
[----:B-1----:R-:W-:-:S03]  /*93c0*/  @P0 IMAD.HI.U32 R10, R8, R10, RZ ;  /* 0x0000000a080a0227 */ /* 0x002fc600078e00ff */
[----:B------:R-:W-:Y:S01]  /*93d0*/  LEA.HI.X R4, R4, UR9, R5, 0x1, P1 ;  /* 0x0000000904047c11 */ /* 0x000fe200088f0c05 */
[----:B------:R-:W-:Y:S01]  /*93e0*/  IMAD.MOV.U32 R7, RZ, RZ, R8 ;  /* 0x000000ffff077224 */ /* 0x000fe200078e0008 */
[----:B------:R-:W0:Y:S02]  /*93f0*/  @P0 LDC R5, c[0x0][0x450] ;  /* 0x00011400ff050b82 */ /* 0x000e240000000800 */
[----:B0-----:R-:W-:-:S05]  /*9400*/  @P0 SHF.R.U32.HI R7, RZ, R5, R10 ;  /* 0x00000005ff070219 */ /* 0x001fca000001160a */
[----:B------:R-:W-:Y:S02]  /*9410*/  IMAD.MOV R5, RZ, RZ, -R7 ;  /* 0x000000ffff057224 */ /* 0x000fe400078e0a07 */
[----:B------:R-:W-:-:S04]  /*9420*/  IMAD.WIDE.U32 R2, R7, UR4, R2 ;  /* 0x0000000407027c25 */ /* 0x000fc8000f8e0002 */
[----:B------:R-:W-:Y:S01]  /*9430*/  IMAD R5, R9, R5, R8 ;  /* 0x0000000509057224 */ /* 0x000fe200078e0208 */
[----:B------:R-:W-:-:S05]  /*9440*/  SHF.R.S32.HI R8, RZ, 0x1f, R7 ;  /* 0x0000001fff087819 */ /* 0x000fca0000011407 */
[----:B------:R-:W-:Y:S01]  /*9450*/  IMAD R8, R8, UR4, RZ ;  /* 0x0000000408087c24 */ /* 0x000fe2000f8e02ff */
[----:B------:R-:W-:Y:S02]  /*9460*/  ULDC UR4, c[0x0][0x2b8] ;  /* 0x0000ae0000047ab9 */ /* 0x000fe40000000800 */
[----:B------:R-:W-:Y:S01]  /*9470*/  ISETP.GE.AND P0, PT, R20, UR4, PT ;  /* 0x0000000414007c0c */ /* 0x000fe2000bf06270 */
[----:B------:R-:W-:Y:S01]  /*9480*/  IMAD R7, R7, UR5, R8 ;  /* 0x0000000507077c24 */ /* 0x000fe2000f8e0208 */
[----:B------:R-:W-:-:S03]  /*9490*/  UMOV UR4, 0xffffffff ;  /* 0xffffffff00047882 */ /* 0x000fc60000000000 */
[----:B------:R-:W-:Y:S01]  /*94a0*/  IMAD.IADD R3, R3, 0x1, R7 ;  /* 0x0000000103037824 */ /* 0x000fe200078e0207 */
[----:B------:R-:W-:Y:S01]  /*94b0*/  SHF.R.S32.HI R7, RZ, 0x1f, R5 ;  /* 0x0000001fff077819 */ /* 0x000fe20000011405 */
[----:B------:R-:W-:-:S04]  /*94c0*/  IMAD.WIDE.U32 R2, R5, UR6, R2 ;  /* 0x0000000605027c25 */ /* 0x000fc8000f8e0002 */
[----:B------:R-:W-:-:S04]  /*94d0*/  IMAD R7, R7, UR6, RZ ;  /* 0x0000000607077c24 */ /* 0x000fc8000f8e02ff */
[----:B------:R-:W-:Y:S01]  /*94e0*/  IMAD R7, R5, UR7, R7 ;  /* 0x0000000705077c24 */ /* 0x000fe2000f8e0207 */
[----:B------:R-:W-:-:S03]  /*94f0*/  LEA R5, P1, R2, UR8, 0x1 ;  /* 0x0000000802057c11 */ /* 0x000fc6000f8208ff */
[----:B------:R-:W-:-:S05]  /*9500*/  IMAD.IADD R3, R3, 0x1, R7 ;  /* 0x0000000103037824 */ /* 0x000fca00078e0207 */
[----:B------:R-:W-:Y:S01]  /*9510*/  LEA.HI.X R8, R2, UR9, R3, 0x1, P1 ;  /* 0x0000000902087c11 */ /* 0x000fe200088f0c03 */
[----:B------:R-:W-:Y:S06]  /*9520*/  BRA.DIV UR4, `(.L_x_41) ;  /* 0x0000002604f07947 */ /* 0x000fec000b800000 */
[----:B------:R-:W0:Y:S01]  /*9530*/  SHFL.IDX PT, R3, R0, RZ, 0x181f ;  /* 0x00181fff00037589 */ /* 0x000e2200000e0000 */
[----:B------:R-:W-:Y:S01]  /*9540*/  ULDC UR4, c[0x0][0x288] ;  /* 0x0000a20000047ab9 */ /* 0x000fe20000000800 */
[----:B------:R-:W-:Y:S02]  /*9550*/  IMAD R7, R6, 0xc0, R21 ;  /* 0x000000c006077824 */ /* 0x000fe400078e0215 */
[----:B------:R-:W1:Y:S01]  /*9560*/  SHFL.IDX PT, R2, R4, RZ, 0x181f ;  /* 0x00181fff04027589 */ /* 0x000e6200000e0000 */
[----:B------:R-:W-:Y:S02]  /*9570*/  IMAD R6, R9, UR4, RZ ;  /* 0x0000000409067c24 */ /* 0x000fe4000f8e02ff */
[C---:B------:R-:W-:Y:S01]  /*9580*/  IADD3 R11, R7.reuse, 0x80, RZ ;  /* 0x00000080070b7810 */ /* 0x040fe20007ffe0ff */
[----:B------:R-:W2:Y:S02]  /*9590*/  SHFL.IDX PT, R14, R0, 0x1, 0x181f ;  /* 0x00381f00000e7f89 */ /* 0x000ea400000e0000 */
[----:B------:R-:W-:-:S13]  /*95a0*/  ISETP.GE.AND P1, PT, R7, R6, PT ;  /* 0x000000060700720c */ /* 0x000fda0003f26270 */
[----:B0-----:R-:W-:-:S05]  /*95b0*/  @!P1 LEA R9, P2, R20, R3, 0x1 ;  /* 0x0000000314099211 */ /* 0x001fca00078408ff */
[----:B-1----:R-:W-:Y:S02]  /*95c0*/  @!P1 IMAD.X R3, RZ, RZ, R2, P2 ;  /* 0x000000ffff039224 */ /* 0x002fe400010e0602 */
[----:B------:R-:W-:Y:S02]  /*95d0*/  @!P1 IMAD.MOV.U32 R2, RZ, RZ, R9 ;  /* 0x000000ffff029224 */ /* 0x000fe400078e0009 */
[----:B------:R-:W-:-:S03]  /*95e0*/  VIADD R9, R7, 0x10 ;  /* 0x0000001007097836 */ /* 0x000fc60000000000 */
[----:B------:R0:W-:Y:S02]  /*95f0*/  @!P1 LDGSTS.E.BYPASS.LTC128B.128 [R26+0xc400], desc[UR46][R2.64], !P0 ;  /* 0x0c400000021a9fae */ /* 0x0001e4000c101d6e */
[----:B------:R-:W-:Y:S01]  /*9600*/  ISETP.GE.AND P1, PT, R9, R6, PT ;  /* 0x000000060900720c */ /* 0x000fe20003f26270 */
[----:B------:R-:W-:Y:S01]  /*9610*/  VIADD R9, R7, 0x20 ;  /* 0x0000002007097836 */ /* 0x000fe20000000000 */
[----:B0-----:R-:W0:Y:S11]  /*9620*/  SHFL.IDX PT, R2, R4, 0x1, 0x181f ;  /* 0x00381f0004027f89 */ /* 0x001e3600000e0000 */
[----:B--2---:R-:W-:-:S05]  /*9630*/  @!P1 LEA R14, P2, R20, R14, 0x1 ;  /* 0x0000000e140e9211 */ /* 0x004fca00078408ff */
[----:B0-----:R-:W-:Y:S02]  /*9640*/  @!P1 IMAD.X R3, RZ, RZ, R2, P2 ;  /* 0x000000ffff039224 */ /* 0x001fe400010e0602 */
[----:B------:R-:W-:Y:S02]  /*9650*/  @!P1 IMAD.MOV.U32 R2, RZ, RZ, R14 ;  /* 0x000000ffff029224 */ /* 0x000fe400078e000e */
[----:B------:R-:W0:Y:S04]  /*9660*/  SHFL.IDX PT, R14, R0, 0x2, 0x181f ;  /* 0x00581f00000e7f89 */ /* 0x000e2800000e0000 */
[----:B------:R1:W-:Y:S01]  /*9670*/  @!P1 LDGSTS.E.BYPASS.LTC128B.128 [R26+0xcc00], desc[UR46][R2.64], !P0 ;  /* 0x0cc00000021a9fae */ /* 0x0003e2000c101d6e */
[----:B------:R-:W-:Y:S01]  /*9680*/  ISETP.GE.AND P1, PT, R9, R6, PT ;  /* 0x000000060900720c */ /* 0x000fe20003f26270 */
[----:B------:R-:W-:-:S02]  /*9690*/  VIADD R9, R7, 0x30 ;  /* 0x0000003007097836 */ /* 0x000fc40000000000 */
[----:B-1----:R-:W1:Y:S10]  /*96a0*/  SHFL.IDX PT, R2, R4, 0x2, 0x181f ;  /* 0x00581f0004027f89 */ /* 0x002e7400000e0000 */
[----:B0-----:R-:W-:-:S05]  /*96b0*/  @!P1 LEA R14, P2, R20, R14, 0x1 ;  /* 0x0000000e140e9211 */ /* 0x001fca00078408ff */
[----:B-1----:R-:W-:Y:S02]  /*96c0*/  @!P1 IMAD.X R3, RZ, RZ, R2, P2 ;  /* 0x000000ffff039224 */ /* 0x002fe400010e0602 */
        /* <DEDUP_REMOVED lines=27> */
[----:B------:R-:W-:-:S03]  /*9880*/  ISETP.GE.AND P1, PT, R9, R6, PT ;  /* 0x000000060900720c */ /* 0x000fc60003f26270 */
[----:B------:R-:W-:Y:S04]  /*9890*/  SHFL.IDX PT, R9, R0, 0x7, 0x181f ;  /* 0x00f81f0000097f89 */ /* 0x000fe800000e0000 */
[----:B------:R-:W-:Y:S04]  /*98a0*/  SHFL.IDX PT, R0, R8, RZ, 0x181f ;  /* 0x00181fff08007589 */ /* 0x000fe800000e0000 */
[----:B-1----:R-:W1:Y:S04]  /*98b0*/  SHFL.IDX PT, R2, R4, 0x6, 0x181f ;  /* 0x00d81f0004027f89 */ /* 0x002e6800000e0000 */
[----:B------:R-:W2:Y:S01]  /*98c0*/  SHFL.IDX PT, R4, R4, 0x7, 0x181f ;  /* 0x00f81f0004047f89 */ /* 0x000ea200000e0000 */
[----:B0-----:R-:W-:-:S05]  /*98d0*/  @!P1 LEA R14, P2, R20, R14, 0x1 ;  /* 0x0000000e140e9211 */ /* 0x001fca00078408ff */
[----:B-1----:R-:W-:Y:S01]  /*98e0*/  @!P1 IMAD.X R3, RZ, RZ, R2, P2 ;  /* 0x000000ffff039224 */ /* 0x002fe200010e0602 */
[-C--:B------:R-:W-:Y:S01]  /*98f0*/  ISETP.GE.AND P2, PT, R11, R6.reuse, PT ;  /* 0x000000060b00720c */ /* 0x080fe20003f46270 */
[----:B------:R-:W-:Y:S02]  /*9900*/  @!P1 IMAD.MOV.U32 R2, RZ, RZ, R14 ;  /* 0x000000ffff029224 */ /* 0x000fe400078e000e */
[----:B------:R-:W-:Y:S01]  /*9910*/  VIADD R11, R7, 0x70 ;  /* 0x00000070070b7836 */ /* 0x000fe20000000000 */
[----:B------:R-:W0:Y:S04]  /*9920*/  SHFL.IDX PT, R14, R5, RZ, 0x181f ;  /* 0x00181fff050e7589 */ /* 0x000e2800000e0000 */
[----:B------:R1:W-:Y:S01]  /*9930*/  @!P1 LDGSTS.E.BYPASS.LTC128B.128 [R26+0xf400], desc[UR46][R2.64], !P0 ;  /* 0x0f400000021a9fae */ /* 0x0003e2000c101d6e */
[----:B------:R-:W-:-:S13]  /*9940*/  ISETP.GE.AND P1, PT, R11, R6, PT ;  /* 0x000000060b00720c */ /* 0x000fda0003f26270 */
[----:B-1----:R-:W-:Y:S01]  /*9950*/  @!P1 LEA R2, P3, R20, R9, 0x1 ;  /* 0x0000000914029211 */ /* 0x002fe200078608ff */
[----:B------:R-:W-:-:S04]  /*9960*/  VIADD R9, R7, 0x90 ;  /* 0x0000009007097836 */ /* 0x000fc80000000000 */
[----:B--2---:R-:W-:-:S05]  /*9970*/  @!P1 IMAD.X R3, RZ, RZ, R4, P3 ;  /* 0x000000ffff039224 */ /* 0x004fca00018e0604 */
[----:B------:R0:W-:Y:S02]  /*9980*/  @!P1 LDGSTS.E.BYPASS.LTC128B.128 [R26+0xfc00], desc[UR46][R2.64], !P0 ;  /* 0x0fc00000021a9fae */ /* 0x0001e4000c101d6e */
[C---:B0-----:R-:W-:Y:S02]  /*9990*/  @!P2 LEA R2, P1, R20.reuse, R14, 0x1 ;  /* 0x0000000e1402a211 */ /* 0x041fe400078208ff */
[----:B------:R-:W0:Y:S03]  /*99a0*/  SHFL.IDX PT, R14, R5, 0x1, 0x181f ;  /* 0x00381f00050e7f89 */ /* 0x000e2600000e0000 */
[----:B------:R-:W-:Y:S01]  /*99b0*/  @!P2 IMAD.X R3, RZ, RZ, R0, P1 ;  /* 0x000000ffff03a224 */ /* 0x000fe200008e0600 */
[----:B------:R-:W-:Y:S01]  /*99c0*/  ISETP.GE.AND P1, PT, R9, R6, PT ;  /* 0x000000060900720c */ /* 0x000fe20003f26270 */
[----:B------:R-:W1:Y:S04]  /*99d0*/  SHFL.IDX PT, R0, R8, 0x1, 0x181f ;  /* 0x00381f0008007f89 */ /* 0x000e6800000e0000 */
[----:B------:R2:W-:Y:S08]  /*99e0*/  @!P2 LDGSTS.E.BYPASS.LTC128B.128 [R26+0x10400], desc[UR46][R2.64], !P0 ;  /* 0x10400000021aafae */ /* 0x0005f0000c101d6e */
[----:B0-----:R-:W-:-:S05]  /*99f0*/  @!P1 LEA R14, P2, R20, R14, 0x1 ;  /* 0x0000000e140e9211 */ /* 0x001fca00078408ff */
[----:B--2---:R-:W-:Y:S02]  /*9a00*/  @!P1 IMAD.MOV.U32 R2, RZ, RZ, R14 ;  /* 0x000000ffff029224 */ /* 0x004fe400078e000e */
[----:B------:R-:W0:Y:S01]  /*9a10*/  SHFL.IDX PT, R14, R5, 0x2, 0x181f ;  /* 0x00581f00050e7f89 */ /* 0x000e2200000e0000 */
[----:B-1----:R-:W-:-:S03]  /*9a20*/  @!P1 IMAD.X R9, RZ, RZ, R0, P2 ;  /* 0x000000ffff099224 */ /* 0x002fc600010e0600 */
[----:B------:R-:W1:Y:S01]  /*9a30*/  SHFL.IDX PT, R0, R8, 0x2, 0x181f ;  /* 0x00581f0008007f89 */ /* 0x000e6200000e0000 */
[----:B------:R-:W-:Y:S02]  /*9a40*/  @!P1 IMAD.MOV.U32 R3, RZ, RZ, R9 ;  /* 0x000000ffff039224 */ /* 0x000fe400078e0009 */
[----:B------:R-:W-:Y:S01]  /*9a50*/  VIADD R9, R7, 0xa0 ;  /* 0x000000a007097836 */ /* 0x000fe20000000000 */
[----:B------:R-:W2:Y:S04]  /*9a60*/  SHFL.IDX PT, R8, R8, 0x3, 0x181f ;  /* 0x00781f0008087f89 */ /* 0x000ea800000e0000 */
[----:B------:R0:W-:Y:S01]  /*9a70*/  @!P1 LDGSTS.E.BYPASS.LTC128B.128 [R26+0x10c00], desc[UR46][R2.64], !P0 ;  /* 0x10c00000021a9fae */ /* 0x0001e2000c101d6e */
[----:B------:R-:W-:-:S13]  /*9a80*/  ISETP.GE.AND P1, PT, R9, R6, PT ;  /* 0x000000060900720c */ /* 0x000fda0003f26270 */
[----:B0-----:R-:W-:Y:S02]  /*9a90*/  @!P1 LEA R2, P2, R20, R14, 0x1 ;  /* 0x0000000e14029211 */ /* 0x001fe400078408ff */
[----:B------:R0:W3:Y:S03]  /*9aa0*/  SHFL.IDX PT, R14, R5, 0x3, 0x181f ;  /* 0x00781f00050e7f89 */ /* 0x0000e600000e0000 */
[----:B-1----:R-:W-:-:S05]  /*9ab0*/  @!P1 IMAD.X R3, RZ, RZ, R0, P2 ;  /* 0x000000ffff039224 */ /* 0x002fca00010e0600 */
[----:B--2---:R0:W-:Y:S03]  /*9ac0*/  @!P1 LDGSTS.E.BYPASS.LTC128B.128 [R26+0x11400], desc[UR46][R2.64], !P0 ;  /* 0x11400000021a9fae */ /* 0x0041e6000c101d6e */
.L_x_139:
[----:B------:R-:W2:Y:S01]  /*9ad0*/  LDL R0, [R1+0x18] ;  /* 0x0000180001007983 */ /* 0x000ea20000100800 */
[----:B------:R-:W-:-:S05]  /*9ae0*/  VIADD R7, R7, 0xb0 ;  /* 0x000000b007077836 */ /* 0x000fca0000000000 */
[----:B------:R-:W-:-:S13]  /*9af0*/  ISETP.GE.AND P1, PT, R7, R6, PT ;  /* 0x000000060700720c */ /* 0x000fda0003f26270 */
[----:B0--3--:R-:W-:-:S05]  /*9b00*/  @!P1 LEA R2, P2, R20, R14, 0x1 ;  /* 0x0000000e14029211 */ /* 0x009fca00078408ff */
[----:B------:R-:W-:-:S05]  /*9b10*/  @!P1 IMAD.X R3, RZ, RZ, R8, P2 ;  /* 0x000000ffff039224 */ /* 0x000fca00010e0608 */
[----:B------:R-:W-:Y:S01]  /*9b20*/  @!PT LDS RZ, [RZ] ;  /* 0x00000000fffff984 */ /* 0x000fe20000000800 */
[----:B------:R-:W-:Y:S01]  /*9b30*/  @!PT LDS RZ, [RZ] ;  /* 0x00000000fffff984 */ /* 0x000fe20000000800 */
[----:B------:R-:W-:Y:S01]  /*9b40*/  @!PT LDS RZ, [RZ] ;  /* 0x00000000fffff984 */ /* 0x000fe20000000800 */
[----:B------:R0:W-:Y:S01]  /*9b50*/  @!P1 LDGSTS.E.BYPASS.LTC128B.128 [R26+0x11c00], desc[UR46][R2.64], !P0 ;  /* 0x11c00000021a9fae */ /* 0x0001e2000c101d6e */
[----:B------:R-:W-:Y:S01]  /*9b60*/  NOP ;  /* 0x0000000000007918 */ /* 0x000fe20000000000 */
[----:B------:R-:W-:Y:S02]  /*9b70*/  SYNCS.ARRIVE.TRANS64.RED.A0T1 RZ, [UR37+0x30800], RZ ;  /* 0x030800ffffff79a7 */ /* 0x000fe40008200425 */
[----:B------:R-:W-:Y:S01]  /*9b80*/  ARRIVES.LDGSTSBAR.64.TRANSCNT [UR37+0x30800] ;  /* 0x03080000ff0079b0 */ /* 0x000fe20008000aa5 */
[----:B--2---:R-:W-:-:S04]  /*9b90*/  LOP3.LUT R0, R0, 0x1, RZ, 0xc, !PT ;  /* 0x0000000100007812 */ /* 0x004fc800078e0cff */
[----:B------:R-:W-:Y:S01]  /*9ba0*/  SHF.L.U32 R0, R0, 0x1f, RZ ;  /* 0x0000001f00007819 */ /* 0x000fe200000006ff */
[----:B------:R-:W-:Y:S01]  /*9bb0*/  NOP ;  /* 0x0000000000007918 */ /* 0x000fe20000000000 */
[----:B------:R-:W2:Y:S01]  /*9bc0*/  LDL.LU R5, [R1+0xc] ;  /* 0x00000c0001057983 */ /* 0x000ea20000300800 */
[----:B------:R-:W-:Y:S01]  /*9bd0*/  SYNCS.ARRIVE.TRANS64.A1T0 RZ, [UR37+0x30800], RZ ;  /* 0x030800ffffff79a7 */ /* 0x000fe20008100025 */
[----:B------:R-:W-:Y:S01]  /*9be0*/  BSSY B0, `(.L_x_42) ;  /* 0x0000005000007945 */ /* 0x000fe20003800000 */
[----:B------:R-:W-:Y:S01]  /*9bf0*/  IMAD.U32 R9, RZ, RZ, UR37 ;  /* 0x00000025ff097e24 */ /* 0x000fe2000f8e00ff */
[----:B------:R-:W1:Y:S01]  /*9c00*/  SYNCS.PHASECHK.TRANS64.TRYWAIT P0, [UR37+0x30820], R0 ;  /* 0x03082000ff0075a7 */ /* 0x000e620008000165 */
[----:B--2---:R-:W-:Y:S01]  /*9c10*/  ISETP.GE.AND P1, PT, R5, 0xc1, PT ;  /* 0x000000c10500780c */ /* 0x004fe20003f26270 */
[----:B01----:R-:W-:-:S12]  /*9c20*/  @!P0 BRA `(.L_x_43) ;  /* 0x0000002c00b08947 */ /* 0x003fd80003800000 */
.L_x_140:
[----:B------:R-:W-:Y:S05]  /*9c30*/  BSYNC B0 ;  /* 0x0000000000007941 */ /* 0x000fea0003800000 */
.L_x_42:
[----:B------:R-:W-:Y:S01]  /*9c40*/  VIADD R8, R9, 0x30800 ;  /* 0x0003080009087836 */ /* 0x000fe20000000000 */
[----:B------:R-:W-:Y:S06]  /*9c50*/  @!P1 BRA `(.L_x_44) ;  /* 0x00000014008c9947 */ /* 0x000fec0003800000 */
[----:B------:R-:W2:Y:S01]  /*9c60*/  LDL R2, [R1] ;  /* 0x0000000001027983 */ /* 0x000ea20000100800 */
[----:B------:R-:W-:Y:S02]  /*9c70*/  IMAD.MOV.U32 R3, RZ, RZ, 0x1 ;  /* 0x00000001ff037424 */ /* 0x000fe400078e00ff */
[----:B--2---:R-:W-:-:S05]  /*9c80*/  IMAD.MOV R6, RZ, RZ, -R2 ;  /* 0x000000ffff067224 */ /* 0x004fca00078e0a02 */
[----:B------:R-:W-:-:S05]  /*9c90*/  VIADDMNMX R6, R6, R3, 0xffffffff, !PT ;  /* 0xffffffff06067446 */ /* 0x000fca0007800103 */
[----:B0-----:R-:W-:-:S05]  /*9ca0*/  IMAD.IADD R0, R2, 0x1, R6 ;  /* 0x0000000102007824 */ /* 0x001fca00078e0206 */
[----:B------:R-:W-:-:S04]  /*9cb0*/  LOP3.LUT R0, R0, 0x1, RZ, 0xc0, !PT ;  /* 0x0000000100007812 */ /* 0x000fc800078ec0ff */
[----:B------:R-:W-:Y:S01]  /*9cc0*/  ISETP.NE.U32.AND P0, PT, R0, 0x1, PT ;  /* 0x000000010000780c */ /* 0x000fe20003f05070 */
[----:B------:R-:W-:-:S12]  /*9cd0*/  VIADD R0, R2, 0xfffffffe ;  /* 0xfffffffe02007836 */ /* 0x000fd80000000000 */
[----:B------:R-:W-:Y:S05]  /*9ce0*/  @P0 BRA `(.L_x_45) ;  /* 0x0000000400d00947 */ /* 0x000fea0003800000 */
[----:B------:R-:W-:Y:S01]  /*9cf0*/  LOP3.LUT P2, RZ, R19, 0x2, RZ, 0xc0, !PT ;  /* 0x0000000213ff7812 */ /* 0x000fe2000784c0ff */
[----:B------:R-:W-:Y:S01]  /*9d00*/  VIADD R7, R16, 0x1 ;  /* 0x0000000110077836 */ /* 0x000fe20000000000 */
[----:B------:R-:W-:Y:S04]  /*9d10*/  BSSY B0, `(.L_x_46) ;  /* 0x000006d000007945 */ /* 0x000fe80003800000 */
[----:B------:R-:W-:-:S04]  /*9d20*/  ISETP.NE.AND P0, PT, R7, 0x2, PT ;  /* 0x000000020700780c */ /* 0x000fc80003f05270 */
[----:B------:R-:W-:Y:S02]  /*9d30*/  SEL R10, RZ, 0x1, P0 ;  /* 0x00000001ff0a7807 */ /* 0x000fe40000000000 */
[----:B------:R-:W-:Y:S02]  /*9d40*/  SEL R7, R7, RZ, P0 ;  /* 0x000000ff07077207 */ /* 0x000fe40000000000 */
[----:B------:R-:W-:Y:S01]  /*9d50*/  LOP3.LUT R10, R23, R10, RZ, 0x3c, !PT ;  /* 0x0000000a170a7212 */ /* 0x000fe200078e3cff */
[----:B------:R-:W-:Y:S06]  /*9d60*/  @!P2 BRA `(.L_x_47) ;  /* 0x00000004009ca947 */ /* 0x000fec0003800000 */
[----:B------:R-:W-:Y:S01]  /*9d70*/  LOP3.LUT P2, RZ, R19, 0x1, RZ, 0xc0, !PT ;  /* 0x0000000113ff7812 */ /* 0x000fe2000784c0ff */
[----:B------:R-:W-:-:S12]  /*9d80*/  IMAD.MOV.U32 R4, RZ, RZ, R18 ;  /* 0x000000ffff047224 */ /* 0x000fd800078e0012 */
[----:B------:R-:W-:Y:S05]  /*9d90*/  @!P2 BRA `(.L_x_48) ;  /* 0x000000000048a947 */ /* 0x000fea0003800000 */
[----:B------:R-:W0:Y:S01]  /*9da0*/  LDC R5, c[0x0][0x43c] ;  /* 0x00010f00ff057b82 */ /* 0x000e220000000800 */
[----:B------:R-:W-:Y:S01]  /*9db0*/  ULDC.64 UR4, c[0x0][0x428] ;  /* 0x00010a0000047ab9 */ /* 0x000fe20000000a00 */
[----:B0-----:R-:W-:-:S13]  /*9dc0*/  ISETP.NE.AND P0, PT, R5, 0x1, PT ;  /* 0x000000010500780c */ /* 0x001fda0003f05270 */
[----:B------:R-:W0:Y:S02]  /*9dd0*/  @P0 LDC.64 R2, c[0x0][0x440] ;  /* 0x00011000ff020b82 */ /* 0x000e240000000a00 */
[----:B0-----:R-:W-:-:S04]  /*9de0*/  @P0 IMAD.HI.U32 R4, R0, R2, RZ ;  /* 0x0000000200040227 */ /* 0x001fc800078e00ff */
[----:B------:R-:W-:Y:S01]  /*9df0*/  IMAD.MOV.U32 R2, RZ, RZ, R0 ;  /* 0x000000ffff027224 */ /* 0x000fe200078e0000 */
[----:B------:R-:W-:-:S05]  /*9e00*/  @P0 SHF.R.U32.HI R2, RZ, R3, R4 ;  /* 0x00000003ff020219 */ /* 0x000fca0000011604 */
[----:B------:R-:W-:-:S04]  /*9e10*/  IMAD.MOV R3, RZ, RZ, -R2 ;  /* 0x000000ffff037224 */ /* 0x000fc800078e0a02 */
[----:B------:R-:W-:Y:S01]  /*9e20*/  IMAD R0, R5, R3, R0 ;  /* 0x0000000305007224 */ /* 0x000fe200078e0200 */
[----:B------:R-:W-:Y:S01]  /*9e30*/  SHF.R.S32.HI R3, RZ, 0x1f, R2 ;  /* 0x0000001fff037819 */ /* 0x000fe20000011402 */
[----:B------:R-:W-:-:S04]  /*9e40*/  IMAD R5, R25, UR4, RZ ;  /* 0x0000000419057c24 */ /* 0x000fc8000f8e02ff */
[C---:B------:R-:W-:Y:S02]  /*9e50*/  IMAD R4, R22.reuse, UR5, R5 ;  /* 0x0000000516047c24 */ /* 0x040fe4000f8e0205 */
[----:B------:R-:W-:Y:S01]  /*9e60*/  IMAD.WIDE.U32 R2, R22, UR4, R2 ;  /* 0x0000000416027c25 */ /* 0x000fe2000f8e0002 */
[----:B------:R-:W-:-:S03]  /*9e70*/  ULDC.64 UR4, c[0x0][0x418] ;  /* 0x0001060000047ab9 */ /* 0x000fc60000000a00 */
[----:B------:R-:W-:Y:S01]  /*9e80*/  IMAD.IADD R3, R4, 0x1, R3 ;  /* 0x0000000104037824 */ /* 0x000fe200078e0203 */
[----:B------:R-:W-:-:S04]  /*9e90*/  LEA R4, P0, R2, UR4, 0x2 ;  /* 0x0000000402047c11 */ /* 0x000fc8000f8010ff */
[----:B------:R-:W-:-:S05]  /*9ea0*/  LEA.HI.X R5, R2, UR5, R3, 0x2, P0 ;  /* 0x0000000502057c11 */ /* 0x000fca00080f1403 */
[----:B------:R0:W5:Y:S04]  /*9eb0*/  LDG.E R4, desc[UR46][R4.64] ;  /* 0x0000002e04047981 */ /* 0x000168000c1e1900 */
.L_x_48:
[----:B------:R-:W-:Y:S01]  /*9ec0*/  LEA R3, R7, UR37, 0x3 ;  /* 0x0000002507037c11 */ /* 0x000fe2000f8e18ff */
[----:B------:R-:W-:Y:S01]  /*9ed0*/  BSSY B1, `(.L_x_49) ;  /* 0x0000004000017945 */ /* 0x000fe20003800000 */
[----:B------:R-:W-:-:S04]  /*9ee0*/  SHF.L.U32 R2, R10, 0x1f, RZ ;  /* 0x0000001f0a027819 */ /* 0x000fc800000006ff */
[----:B------:R-:W1:Y:S02]  /*9ef0*/  SYNCS.PHASECHK.TRANS64.TRYWAIT P0, [R3+URZ+0x30840], R2 ;  /* 0x03084002030075a7 */ /* 0x000e64000800017f */
[----:B-1----:R-:W-:Y:S05]  /*9f00*/  @!P0 BRA `(.L_x_50) ;  /* 0x0000002c000c8947 */ /* 0x002fea0003800000 */
.L_x_141:
[----:B------:R-:W-:Y:S05]  /*9f10*/  BSYNC B1 ;  /* 0x0000000000017941 */ /* 0x000fea0003800000 */
.L_x_49:
[----:B0-----:R-:W0:Y:S01]  /*9f20*/  S2R R5, SR_TID.X ;  /* 0x0000000000057919 */ /* 0x001e220000002100 */
[----:B------:R-:W-:Y:S01]  /*9f30*/  BSSY B1, `(.L_x_51) ;  /* 0x000000b000017945 */ /* 0x000fe20003800000 */
[----:B0-----:R-:W-:-:S04]  /*9f40*/  LOP3.LUT R5, R5, 0x7f, RZ, 0xc0, !PT ;  /* 0x0000007f05057812 */ /* 0x001fc800078ec0ff */
[----:B------:R-:W-:-:S13]  /*9f50*/  ISETP.NE.AND P1, PT, R5, RZ, PT ;  /* 0x000000ff0500720c */ /* 0x000fda0003f25270 */
[----:B------:R-:W-:Y:S05]  /*9f60*/  @P1 BRA `(.L_x_52) ;  /* 0x00000000001c1947 */ /* 0x000fea0003800000 */
[----:B------:R-:W0:Y:S01]  /*9f70*/  S2R R5, SR_TID.X ;  /* 0x0000000000057919 */ /* 0x000e220000002100 */
[----:B-1----:R-:W-:-:S04]  /*9f80*/  IMAD.MOV.U32 R2, RZ, RZ, 0x6000 ;  /* 0x00006000ff027424 */ /* 0x002fc800078e00ff */
[----:B------:R2:W-:Y:S01]  /*9f90*/  SYNCS.ARRIVE.TRANS64 RZ, [R3+URZ+0x30830], R2 ;  /* 0x0308300203ff79a7 */ /* 0x0005e2000800003f */
[----:B0-----:R-:W-:-:S04]  /*9fa0*/  LOP3.LUT R5, R5, 0x1f, RZ, 0xc0, !PT ;  /* 0x0000001f05057812 */ /* 0x001fc800078ec0ff */
[----:B------:R-:W-:-:S13]  /*9fb0*/  ISETP.NE.AND P0, PT, R5, RZ, PT ;  /* 0x000000ff0500720c */ /* 0x000fda0003f05270 */
[----:B--2---:R-:W-:Y:S05]  /*9fc0*/  @!P0 BRA `(.L_x_52) ;  /* 0x0000000000048947 */ /* 0x004fea0003800000 */
[----:B------:R-:W-:Y:S01]  /*9fd0*/  BPT.TRAP 0x1 ;  /* 0x000000040000795c */ /* 0x000fe20000300000 */
.L_x_52:
[----:B------:R-:W-:Y:S05]  /*9fe0*/  BSYNC B1 ;  /* 0x0000000000017941 */ /* 0x000fea0003800000 */
.L_x_51:
[----:B-1----:R-:W-:Y:S01]  /*9ff0*/  IMAD.MOV.U32 R2, RZ, RZ, RZ ;  /* 0x000000ffff027224 */ /* 0x002fe200078e00ff */
[----:B------:R-:W-:Y:S01]  /*a000*/  UIADD3 UR4, UP0, UR40, 0x370, URZ ;  /* 0x0000037028047890 */ /* 0x000fe2000ff1e03f */
[----:B------:R-:W-:Y:S01]  /*a010*/  IMAD R5, R7, 0x6000, R9 ;  /* 0x0000600007057824 */ /* 0x000fe200078e0209 */
[----:B------:R-:W-:Y:S01]  /*a020*/  PLOP3.LUT P0, PT, PT, PT, PT, 0x80, 0x0 ;  /* 0x000000000000781c */ /* 0x000fe20003f0f070 */
[----:B------:R-:W-:Y:S01]  /*a030*/  VIADD R3, R3, 0x30830 ;  /* 0x0003083003037836 */ /* 0x000fe20000000000 */
[----:B------:R-:W-:Y:S01]  /*a040*/  R2UR UR10, R2 ;  /* 0x00000000020a72ca */ /* 0x000fe200000e0000 */
[----:B------:R-:W-:Y:S01]  /*a050*/  VIADD R5, R5, 0x12400 ;  /* 0x0001240005057836 */ /* 0x000fe20000000000 */
[----:B------:R-:W-:Y:S01]  /*a060*/  UIADD3.X UR5, URZ, UR41, URZ, UP0, !UPT ;  /* 0x000000293f057290 */ /* 0x000fe200087fe43f */
[----:B------:R-:W-:Y:S01]  /*a070*/  IMAD R11, R0, 0xc0, RZ ;  /* 0x000000c0000b7824 */ /* 0x000fe200078e02ff */
[----:B------:R-:W-:Y:S01]  /*a080*/  UMOV UR6, 0x0 ;  /* 0x0000000000067882 */ /* 0x000fe20000000000 */
[----:B------:R-:W-:-:S10]  /*a090*/  UMOV UR7, 0x14f00000 ;  /* 0x14f0000000077882 */ /* 0x000fd40000000000 */
.L_x_53:
[----:B------:R-:W-:-:S13]  /*a0a0*/  @P0 ELECT P2, URZ, PT ;  /* 0x00000000003f082f */ /* 0x000fda0003840000 */
[----:B-----5:R-:W-:Y:S02]  /*a0b0*/  @P2 R2UR UR13, R4 ;  /* 0x00000000040d22ca */ /* 0x020fe400000e0000 */
[----:B------:R-:W-:Y:S02]  /*a0c0*/  @P2 R2UR UR12, R17 ;  /* 0x00000000110c22ca */ /* 0x000fe400000e0000 */
[----:B------:R-:W-:Y:S02]  /*a0d0*/  @P2 R2UR UR11, R11 ;  /* 0x000000000b0b22ca */ /* 0x000fe400000e0000 */
[----:B------:R-:W-:Y:S02]  /*a0e0*/  @P2 R2UR UR9, R3 ;  /* 0x00000000030922ca */ /* 0x000fe400000e0000 */
[----:B------:R-:W-:Y:S02]  /*a0f0*/  @P2 R2UR UR8, R5 ;  /* 0x00000000050822ca */ /* 0x000fe400000e0000 */
[----:B------:R-:W-:-:S02]  /*a100*/  @P2 PLOP3.LUT P0, PT, P2, PT, PT, 0x8, 0x0 ;  /* 0x000000000000281c */ /* 0x000fc4000170e170 */
[----:B------:R-:W-:-:S09]  /*a110*/  PLOP3.LUT P2, PT, PT, PT, PT, 0x8, 0x0 ;  /* 0x000000000000781c */ /* 0x000fd20003f4e170 */
[----:B------:R0:W-:Y:S02]  /*a120*/  UTMALDG.4D [UR8], [UR4], desc[UR6] ;  /* 0x00000608040075b4 */ /* 0x0001e40008019000 */
[----:B0-----:R-:W-:Y:S05]  /*a130*/  @P0 BRA.U.ANY `(.L_x_53) ;  /* 0xfffffffd00d80947 */ /* 0x001fea000393ffff */
[----:B------:R-:W-:Y:S01]  /*a140*/  SHF.L.U32 R12, R23, 0x1f, RZ ;  /* 0x0000001f170c7819 */ /* 0x000fe200000006ff */
[----:B------:R-:W-:Y:S01]  /*a150*/  BSSY B1, `(.L_x_54) ;  /* 0x0000004000017945 */ /* 0x000fe20003800000 */
[----:B------:R-:W-:-:S04]  /*a160*/  LEA R3, R16, R8, 0x3 ;  /* 0x0000000810037211 */ /* 0x000fc800078e18ff */
[----:B------:R-:W0:Y:S02]  /*a170*/  SYNCS.PHASECHK.TRANS64.TRYWAIT P0, [R3+URZ+0x60], R12 ;  /* 0x0000600c030075a7 */ /* 0x000e24000800017f */
[----:B0-----:R-:W-:Y:S05]  /*a180*/  @!P0 BRA `(.L_x_55) ;  /* 0x0000002800808947 */ /* 0x001fea0003800000 */
.L_x_142:
[----:B------:R-:W-:Y:S05]  /*a190*/  BSYNC B1 ;  /* 0x0000000000017941 */ /* 0x000fea0003800000 */
.L_x_54:
[----:B------:R-:W-:Y:S01]  /*a1a0*/  BSSY B1, `(.L_x_56) ;  /* 0x000000c000017945 */ /* 0x000fe20003800000 */
[----:B0-----:R-:W-:Y:S02]  /*a1b0*/  IMAD.MOV.U32 R12, RZ, RZ, 0x0 ;  /* 0x00000000ff0c7424 */ /* 0x001fe400078e00ff */
[----:B------:R-:W-:Y:S01]  /*a1c0*/  IMAD.MOV.U32 R13, RZ, RZ, 0x14f00000 ;  /* 0x14f00000ff0d7424 */ /* 0x000fe200078e00ff */
[----:B------:R-:W-:Y:S06]  /*a1d0*/  @P1 BRA `(.L_x_57) ;  /* 0x0000000000201947 */ /* 0x000fec0003800000 */
[----:B------:R-:W0:Y:S01]  /*a1e0*/  S2R R5, SR_TID.X ;  /* 0x0000000000057919 */ /* 0x000e220000002100 */
[----:B------:R-:W-:Y:S01]  /*a1f0*/  LEA R3, R16, UR37, 0x3 ;  /* 0x0000002510037c11 */ /* 0x000fe2000f8e18ff */
[----:B------:R-:W-:-:S04]  /*a200*/  IMAD.MOV.U32 R14, RZ, RZ, 0x6000 ;  /* 0x00006000ff0e7424 */ /* 0x000fc800078e00ff */
[----:B------:R1:W-:Y:S01]  /*a210*/  SYNCS.ARRIVE.TRANS64 RZ, [R3+URZ+0x30850], R14 ;  /* 0x0308500e03ff79a7 */ /* 0x0003e2000800003f */
[----:B0-----:R-:W-:-:S04]  /*a220*/  LOP3.LUT R5, R5, 0x1f, RZ, 0xc0, !PT ;  /* 0x0000001f05057812 */ /* 0x001fc800078ec0ff */
[----:B------:R-:W-:-:S13]  /*a230*/  ISETP.NE.AND P0, PT, R5, RZ, PT ;  /* 0x000000ff0500720c */ /* 0x000fda0003f05270 */
[----:B-1----:R-:W-:Y:S05]  /*a240*/  @!P0 BRA `(.L_x_57) ;  /* 0x0000000000048947 */ /* 0x002fea0003800000 */
[----:B------:R-:W-:Y:S01]  /*a250*/  BPT.TRAP 0x1 ;  /* 0x000000040000795c */ /* 0x000fe20000300000 */
.L_x_57:
[----:B------:R-:W-:Y:S05]  /*a260*/  BSYNC B1 ;  /* 0x0000000000017941 */ /* 0x000fea0003800000 */
.L_x_56:
[----:B------:R-:W-:Y:S01]  /*a270*/  R2UR UR6, R12 ;  /* 0x000000000c0672ca */ /* 0x000fe200000e0000 */
[----:B------:R-:W-:Y:S01]  /*a280*/  IMAD R3, R16, 0x6000, R9 ;  /* 0x0000600010037824 */ /* 0x000fe200078e0209 */
[----:B------:R-:W-:Y:S01]  /*a290*/  R2UR UR7, R13 ;  /* 0x000000000d0772ca */ /* 0x000fe200000e0000 */
[----:B------:R-:W-:Y:S01]  /*a2a0*/  UIADD3 UR4, UP0, UR40, 0x470, URZ ;  /* 0x0000047028047890 */ /* 0x000fe2000ff1e03f */
[----:B------:R-:W-:Y:S01]  /*a2b0*/  R2UR UR10, R2 ;  /* 0x00000000020a72ca */ /* 0x000fe200000e0000 */
[----:B------:R-:W-:Y:S01]  /*a2c0*/  IMAD R5, R24, 0xc0, RZ ;  /* 0x000000c018057824 */ /* 0x000fe200078e02ff */
[----:B------:R-:W-:Y:S01]  /*a2d0*/  LEA R2, R16, UR37, 0x3 ;  /* 0x0000002510027c11 */ /* 0x000fe2000f8e18ff */
[----:B------:R-:W-:Y:S01]  /*a2e0*/  VIADD R3, R3, 0x400 ;  /* 0x0000040003037836 */ /* 0x000fe20000000000 */
[----:B------:R-:W-:Y:S01]  /*a2f0*/  PLOP3.LUT P0, PT, PT, PT, PT, 0x80, 0x0 ;  /* 0x000000000000781c */ /* 0x000fe20003f0f070 */
[----:B------:R-:W-:Y:S02]  /*a300*/  UIADD3.X UR5, URZ, UR41, URZ, UP0, !UPT ;  /* 0x000000293f057290 */ /* 0x000fe400087fe43f */
[----:B------:R-:W-:-:S10]  /*a310*/  VIADD R2, R2, 0x30850 ;  /* 0x0003085002027836 */ /* 0x000fd40000000000 */
.L_x_58:
[----:B------:R-:W-:-:S13]  /*a320*/  @P0 ELECT P1, URZ, PT ;  /* 0x00000000003f082f */ /* 0x000fda0003820000 */
[----:B------:R-:W-:Y:S02]  /*a330*/  @P1 R2UR UR13, R18 ;  /* 0x00000000120d12ca */ /* 0x000fe400000e0000 */
        /* <DEDUP_REMOVED lines=8> */
[----:B------:R-:W-:Y:S02]  /*a3c0*/  IMAD.MOV.U32 R18, RZ, RZ, R4 ;  /* 0x000000ffff127224 */ /* 0x000fe400078e0004 */
[----:B------:R-:W-:-:S07]  /*a3d0*/  IMAD.MOV.U32 R24, RZ, RZ, R0 ;  /* 0x000000ffff187224 */ /* 0x000fce00078e0000 */
.L_x_47:
[----:B------:R-:W-:Y:S05]  /*a3e0*/  BSYNC B0 ;  /* 0x0000000000007941 */ /* 0x000fea0003800000 */
.L_x_46:
[----:B------:R-:W2:Y:S01]  /*a3f0*/  LDL.LU R0, [R1] ;  /* 0x0000000001007983 */ /* 0x000ea20000300800 */
[----:B------:R-:W-:Y:S02]  /*a400*/  IMAD.MOV.U32 R16, RZ, RZ, R7 ;  /* 0x000000ffff107224 */ /* 0x000fe400078e0007 */
[----:B------:R-:W-:Y:S02]  /*a410*/  IMAD.MOV.U32 R23, RZ, RZ, R10 ;  /* 0x000000ffff177224 */ /* 0x000fe400078e000a */
[----:B--2---:R-:W-:-:S07]  /*a420*/  VIADD R0, R0, 0xfffffffd ;  /* 0xfffffffd00007836 */ /* 0x004fce0000000000 */
.L_x_45:
[----:B------:R-:W-:Y:S01]  /*a430*/  IMAD.MOV R3, RZ, RZ, -R6 ;  /* 0x000000ffff037224 */ /* 0x000fe200078e0a06 */
[----:B------:R-:W-:Y:S04]  /*a440*/  BSSY B0, `(.L_x_44) ;  /* 0x00000e4000007945 */ /* 0x000fe80003800000 */
[----:B------:R-:W-:-:S13]  /*a450*/  ISETP.NE.AND P0, PT, R28, R3, PT ;  /* 0x000000031c00720c */ /* 0x000fda0003f05270 */
[----:B------:R-:W-:Y:S05]  /*a460*/  @!P0 BRA `(.L_x_59) ;  /* 0x0000000c00848947 */ /* 0x000fea0003800000 */
[----:B------:R-:W-:-:S07]  /*a470*/  IMAD.MOV.U32 R4, RZ, RZ, R18 ;  /* 0x000000ffff047224 */ /* 0x000fce00078e0012 */
.L_x_86:
        /* <DEDUP_REMOVED lines=12> */
[----:B------:R-:W-:Y:S02]  /*a540*/  ULDC.64 UR4, c[0x0][0x428] ;  /* 0x00010a0000047ab9 */ /* 0x000fe40000000a00 */
[----:B------:R-:W-:-:S04]  /*a550*/  IMAD R11, R25, UR4, RZ ;  /* 0x00000004190b7c24 */ /* 0x000fc8000f8e02ff */
[----:B------:R-:W-:Y:S01]  /*a560*/  IMAD R11, R22, UR5, R11 ;  /* 0x00000005160b7c24 */ /* 0x000fe2000f8e020b */
[----:B0-----:R-:W-:-:S13]  /*a570*/  ISETP.NE.AND P0, PT, R5, 0x1, PT ;  /* 0x000000010500780c */ /* 0x001fda0003f05270 */
[----:B------:R-:W0:Y:S02]  /*a580*/  @P0 LDC.64 R2, c[0x0][0x440] ;  /* 0x00011000ff020b82 */ /* 0x000e240000000a00 */
[----:B0-----:R-:W-:-:S04]  /*a590*/  @P0 IMAD.HI.U32 R4, R0, R2, RZ ;  /* 0x0000000200040227 */ /* 0x001fc800078e00ff */
[----:B------:R-:W-:Y:S01]  /*a5a0*/  IMAD.MOV.U32 R2, RZ, RZ, R0 ;  /* 0x000000ffff027224 */ /* 0x000fe200078e0000 */
[----:B------:R-:W-:-:S04]  /*a5b0*/  @P0 SHF.R.U32.HI R2, RZ, R3, R4 ;  /* 0x00000003ff020219 */ /* 0x000fc80000011604 */
[--C-:B------:R-:W-:Y:S01]  /*a5c0*/  SHF.R.S32.HI R3, RZ, 0x1f, R2.reuse ;  /* 0x0000001fff037819 */ /* 0x100fe20000011402 */
[--C-:B------:R-:W-:Y:S02]  /*a5d0*/  IMAD.MOV R10, RZ, RZ, -R2.reuse ;  /* 0x000000ffff0a7224 */ /* 0x100fe400078e0a02 */
[----:B------:R-:W-:Y:S01]  /*a5e0*/  IMAD.WIDE.U32 R2, R22, UR4, R2 ;  /* 0x0000000416027c25 */ /* 0x000fe2000f8e0002 */
[----:B------:R-:W-:-:S03]  /*a5f0*/  ULDC.64 UR4, c[0x0][0x418] ;  /* 0x0001060000047ab9 */ /* 0x000fc60000000a00 */
[----:B------:R-:W-:Y:S01]  /*a600*/  IMAD.IADD R11, R11, 0x1, R3 ;  /* 0x000000010b0b7824 */ /* 0x000fe200078e0203 */
[----:B------:R-:W-:Y:S01]  /*a610*/  LEA R4, P0, R2, UR4, 0x2 ;  /* 0x0000000402047c11 */ /* 0x000fe2000f8010ff */
[----:B------:R-:W-:-:S03]  /*a620*/  IMAD R10, R5, R10, R0 ;  /* 0x0000000a050a7224 */ /* 0x000fc600078e0200 */
[----:B------:R-:W-:-:S05]  /*a630*/  LEA.HI.X R5, R2, UR5, R11, 0x2, P0 ;  /* 0x0000000502057c11 */ /* 0x000fca00080f140b */
[----:B------:R0:W5:Y:S04]  /*a640*/  LDG.E R4, desc[UR46][R4.64] ;  /* 0x0000002e04047981 */ /* 0x000168000c1e1900 */
.L_x_62:
[----:B------:R-:W0:Y:S01]  /*a650*/  S2R R2, SR_TID.X ;  /* 0x0000000000027919 */ /* 0x000e220000002100 */
[----:B------:R-:W-:Y:S01]  /*a660*/  LEA R3, R6, UR37, 0x3 ;  /* 0x0000002506037c11 */ /* 0x000fe2000f8e18ff */
[----:B------:R-:W-:Y:S01]  /*a670*/  BSSY B2, `(.L_x_63) ;  /* 0x0000006000027945 */ /* 0x000fe20003800000 */
[----:B0-----:R-:W-:Y:S02]  /*a680*/  LOP3.LUT R5, R2, 0x7f, RZ, 0xc0, !PT ;  /* 0x0000007f02057812 */ /* 0x001fe400078ec0ff */
[----:B------:R-:W-:Y:S02]  /*a690*/  SHF.L.U32 R2, R7, 0x1f, RZ ;  /* 0x0000001f07027819 */ /* 0x000fe400000006ff */
[----:B------:R-:W-:Y:S02]  /*a6a0*/  ISETP.NE.AND P1, PT, R5, RZ, PT ;  /* 0x000000ff0500720c */ /* 0x000fe40003f25270 */
[----:B------:R-:W0:Y:S02]  /*a6b0*/  SYNCS.PHASECHK.TRANS64.TRYWAIT P0, [R3+URZ+0x30840], R2 ;  /* 0x03084002030075a7 */ /* 0x000e24000800017f */
[----:B0-----:R-:W-:Y:S09]  /*a6c0*/  @!P0 BRA `(.L_x_64) ;  /* 0x0000002400448947 */ /* 0x001ff20003800000 */
.L_x_143:
[----:B------:R-:W-:Y:S05]  /*a6d0*/  BSYNC B2 ;  /* 0x0000000000027941 */ /* 0x000fea0003800000 */
.L_x_63:
[----:B------:R-:W-:Y:S04]  /*a6e0*/  BSSY B2, `(.L_x_65) ;  /* 0x0000009000027945 */ /* 0x000fe80003800000 */
[----:B------:R-:W-:Y:S05]  /*a6f0*/  @P1 BRA `(.L_x_66) ;  /* 0x00000000001c1947 */ /* 0x000fea0003800000 */
[----:B------:R-:W1:Y:S01]  /*a700*/  S2R R5, SR_TID.X ;  /* 0x0000000000057919 */ /* 0x000e620000002100 */
[----:B0-----:R-:W-:-:S04]  /*a710*/  IMAD.MOV.U32 R2, RZ, RZ, 0x6000 ;  /* 0x00006000ff027424 */ /* 0x001fc800078e00ff */
[----:B------:R2:W-:Y:S01]  /*a720*/  SYNCS.ARRIVE.TRANS64 RZ, [R3+URZ+0x30830], R2 ;  /* 0x0308300203ff79a7 */ /* 0x0005e2000800003f */
[----:B-1----:R-:W-:-:S04]  /*a730*/  LOP3.LUT R5, R5, 0x1f, RZ, 0xc0, !PT ;  /* 0x0000001f05057812 */ /* 0x002fc800078ec0ff */
[----:B------:R-:W-:-:S13]  /*a740*/  ISETP.NE.AND P0, PT, R5, RZ, PT ;  /* 0x000000ff0500720c */ /* 0x000fda0003f05270 */
[----:B--2---:R-:W-:Y:S05]  /*a750*/  @!P0 BRA `(.L_x_66) ;  /* 0x0000000000048947 */ /* 0x004fea0003800000 */
[----:B------:R-:W-:Y:S01]  /*a760*/  BPT.TRAP 0x1 ;  /* 0x000000040000795c */ /* 0x000fe20000300000 */
.L_x_66:
[----:B------:R-:W-:Y:S05]  /*a770*/  BSYNC B2 ;  /* 0x0000000000027941 */ /* 0x000fea0003800000 */
.L_x_65:
[----:B------:R-:W-:Y:S01]  /*a780*/  IMAD.MOV.U32 R11, RZ, RZ, RZ ;  /* 0x000000ffff0b7224 */ /* 0x000fe200078e00ff */
[----:B------:R-:W-:Y:S01]  /*a790*/  UIADD3 UR4, UP0, UR40, 0x370, URZ ;  /* 0x0000037028047890 */ /* 0x000fe2000ff1e03f */
[----:B0-----:R-:W-:Y:S01]  /*a7a0*/  IMAD R2, R6, 0x6000, R9 ;  /* 0x0000600006027824 */ /* 0x001fe200078e0209 */
        /* <DEDUP_REMOVED lines=8> */
.L_x_67:
        /* <DEDUP_REMOVED lines=11> */
[----:B------:R-:W-:Y:S01]  /*a8e0*/  IMAD R5, R16, 0x8, R8 ;  /* 0x0000000810057824 */ /* 0x000fe200078e0208 */
[----:B------:R-:W-:Y:S03]  /*a8f0*/  BSSY B2, `(.L_x_68) ;  /* 0x0000003000027945 */ /* 0x000fe60003800000 */
[----:B------:R-:W0:Y:S02]  /*a900*/  SYNCS.PHASECHK.TRANS64.TRYWAIT P0, [R5+URZ+0x60], R2 ;  /* 0x00006002050075a7 */ /* 0x000e24000800017f */
[----:B0-----:R-:W-:Y:S05]  /*a910*/  @!P0 BRA `(.L_x_69) ;  /* 0x0000002000c48947 */ /* 0x001fea0003800000 */
.L_x_144:
[----:B------:R-:W-:Y:S05]  /*a920*/  BSYNC B2 ;  /* 0x0000000000027941 */ /* 0x000fea0003800000 */
.L_x_68:
[----:B------:R-:W-:Y:S01]  /*a930*/  BSSY B2, `(.L_x_70) ;  /* 0x000000b000027945 */ /* 0x000fe20003800000 */
[----:B0-----:R-:W-:Y:S02]  /*a940*/  IMAD.MOV.U32 R2, RZ, RZ, 0x0 ;  /* 0x00000000ff027424 */ /* 0x001fe400078e00ff */
[----:B------:R-:W-:Y:S01]  /*a950*/  IMAD.MOV.U32 R3, RZ, RZ, 0x14f00000 ;  /* 0x14f00000ff037424 */ /* 0x000fe200078e00ff */
[----:B------:R-:W-:Y:S06]  /*a960*/  @P1 BRA `(.L_x_71) ;  /* 0x00000000001c1947 */ /* 0x000fec0003800000 */
[----:B------:R-:W0:Y:S02]  /*a970*/  S2R R12, SR_TID.X ;  /* 0x00000000000c7919 */ /* 0x000e240000002100 */
[----:B0-----:R-:W-:Y:S01]  /*a980*/  LOP3.LUT R13, R12, 0x1f, RZ, 0xc0, !PT ;  /* 0x0000001f0c0d7812 */ /* 0x001fe200078ec0ff */
[----:B------:R-:W-:-:S03]  /*a990*/  IMAD.MOV.U32 R12, RZ, RZ, 0x6000 ;  /* 0x00006000ff0c7424 */ /* 0x000fc600078e00ff */
[----:B------:R-:W-:Y:S01]  /*a9a0*/  ISETP.NE.AND P0, PT, R13, RZ, PT ;  /* 0x000000ff0d00720c */ /* 0x000fe20003f05270 */
[----:B------:R0:W-:-:S12]  /*a9b0*/  SYNCS.ARRIVE.TRANS64 RZ, [R5+URZ+0x50], R12 ;  /* 0x0000500c05ff79a7 */ /* 0x0001d8000800003f */
[----:B0-----:R-:W-:Y:S05]  /*a9c0*/  @!P0 BRA `(.L_x_71) ;  /* 0x0000000000048947 */ /* 0x001fea0003800000 */
[----:B------:R-:W-:Y:S01]  /*a9d0*/  BPT.TRAP 0x1 ;  /* 0x000000040000795c */ /* 0x000fe20000300000 */
.L_x_71:
[----:B------:R-:W-:Y:S05]  /*a9e0*/  BSYNC B2 ;  /* 0x0000000000027941 */ /* 0x000fea0003800000 */
.L_x_70:
[----:B------:R-:W-:Y:S01]  /*a9f0*/  R2UR UR7, R3 ;  /* 0x00000000030772ca */ /* 0x000fe200000e0000 */
[----:B------:R-:W-:Y:S01]  /*aa00*/  IMAD R16, R16, 0x6000, R9 ;  /* 0x0000600010107824 */ /* 0x000fe200078e0209 */
[----:B------:R-:W-:Y:S01]  /*aa10*/  R2UR UR10, R11 ;  /* 0x000000000b0a72ca */ /* 0x000fe200000e0000 */
[----:B------:R-:W-:Y:S01]  /*aa20*/  UIADD3 UR4, UP0, UR40, 0x470, URZ ;  /* 0x0000047028047890 */ /* 0x000fe2000ff1e03f */
[----:B------:R-:W-:Y:S01]  /*aa30*/  R2UR UR6, R2 ;  /* 0x00000000020672ca */ /* 0x000fe200000e0000 */
[----:B------:R-:W-:Y:S01]  /*aa40*/  IMAD R2, R24, 0xc0, RZ ;  /* 0x000000c018027824 */ /* 0x000fe200078e02ff */
[----:B------:R-:W-:Y:S01]  /*aa50*/  PLOP3.LUT P0, PT, PT, PT, PT, 0x80, 0x0 ;  /* 0x000000000000781c */ /* 0x000fe20003f0f070 */
[----:B------:R-:W-:Y:S01]  /*aa60*/  VIADD R5, R5, 0x50 ;  /* 0x0000005005057836 */ /* 0x000fe20000000000 */
[----:B------:R-:W-:Y:S01]  /*aa70*/  IADD3 R16, R16, 0x400, RZ ;  /* 0x0000040010107810 */ /* 0x000fe20007ffe0ff */
[----:B------:R-:W-:-:S12]  /*aa80*/  UIADD3.X UR5, URZ, UR41, URZ, UP0, !UPT ;  /* 0x000000293f057290 */ /* 0x000fd800087fe43f */
.L_x_72:
        /* <DEDUP_REMOVED lines=12> */
.L_x_61:
[----:B------:R-:W-:Y:S05]  /*ab50*/  BSYNC B1 ;  /* 0x0000000000017941 */ /* 0x000fea0003800000 */
.L_x_60:
        /* <DEDUP_REMOVED lines=9> */
[----:B------:R-:W-:-:S12]  /*abf0*/  VIADD R10, R0, 0xffffffff ;  /* 0xffffffff000a7836 */ /* 0x000fd80000000000 */
        /* <DEDUP_REMOVED lines=19> */
.L_x_75:
[----:B------:R-:W0:Y:S01]  /*ad30*/  S2R R2, SR_TID.X ;  /* 0x0000000000027919 */ /* 0x000e220000002100 */
[----:B------:R-:W-:Y:S01]  /*ad40*/  SHF.L.U32 R3, R23, 0x1f, RZ ;  /* 0x0000001f17037819 */ /* 0x000fe200000006ff */
[----:B------:R-:W-:Y:S01]  /*ad50*/  BSSY B2, `(.L_x_76) ;  /* 0x0000006000027945 */ /* 0x000fe20003800000 */
[----:B0-----:R-:W-:Y:S02]  /*ad60*/  LOP3.LUT R5, R2, 0x7f, RZ, 0xc0, !PT ;  /* 0x0000007f02057812 */ /* 0x001fe400078ec0ff */
[----:B------:R-:W-:Y:S02]  /*ad70*/  LEA R2, R16, UR37, 0x3 ;  /* 0x0000002510027c11 */ /* 0x000fe4000f8e18ff */
[----:B------:R-:W-:Y:S02]  /*ad80*/  ISETP.NE.AND P1, PT, R5, RZ, PT ;  /* 0x000000ff0500720c */ /* 0x000fe40003f25270 */
[----:B------:R-:W0:Y:S02]  /*ad90*/  SYNCS.PHASECHK.TRANS64.TRYWAIT P0, [R2+URZ+0x30840], R3 ;  /* 0x03084003020075a7 */ /* 0x000e24000800017f */
[----:B0-----:R-:W-:Y:S09]  /*ada0*/  @!P0 BRA `(.L_x_77) ;  /* 0x0000001c00b48947 */ /* 0x001ff20003800000 */
.L_x_145:
[----:B------:R-:W-:Y:S05]  /*adb0*/  BSYNC B2 ;  /* 0x0000000000027941 */ /* 0x000fea0003800000 */
.L_x_76:
        /* <DEDUP_REMOVED lines=9> */
.L_x_79:
[----:B------:R-:W-:Y:S05]  /*ae50*/  BSYNC B2 ;  /* 0x0000000000027941 */ /* 0x000fea0003800000 */
.L_x_78:
[----:B------:R-:W-:Y:S01]  /*ae60*/  IMAD.MOV.U32 R11, RZ, RZ, RZ ;  /* 0x000000ffff0b7224 */ /* 0x000fe200078e00ff */
[----:B------:R-:W-:Y:S01]  /*ae70*/  UIADD3 UR4, UP0, UR40, 0x370, URZ ;  /* 0x0000037028047890 */ /* 0x000fe2000ff1e03f */
[C---:B0-----:R-:W-:Y:S01]  /*ae80*/  IMAD R3, R16.reuse, 0x6000, R9 ;  /* 0x0000600010037824 */ /* 0x041fe200078e0209 */
[----:B------:R-:W-:Y:S01]  /*ae90*/  PLOP3.LUT P0, PT, PT, PT, PT, 0x80, 0x0 ;  /* 0x000000000000781c */ /* 0x000fe20003f0f070 */
[----:B------:R-:W-:Y:S01]  /*aea0*/  IMAD R2, R16, 0x8, R8 ;  /* 0x0000000810027824 */ /* 0x000fe200078e0208 */
[----:B------:R-:W-:Y:S01]  /*aeb0*/  R2UR UR10, R11 ;  /* 0x000000000b0a72ca */ /* 0x000fe200000e0000 */
[----:B------:R-:W-:Y:S01]  /*aec0*/  VIADD R3, R3, 0x12400 ;  /* 0x0001240003037836 */ /* 0x000fe20000000000 */
[----:B------:R-:W-:Y:S01]  /*aed0*/  UIADD3.X UR5, URZ, UR41, URZ, UP0, !UPT ;  /* 0x000000293f057290 */ /* 0x000fe200087fe43f */
[----:B------:R-:W-:Y:S01]  /*aee0*/  VIADD R2, R2, 0x30 ;  /* 0x0000003002027836 */ /* 0x000fe20000000000 */
[----:B------:R-:W-:Y:S01]  /*aef0*/  UMOV UR6, 0x0 ;  /* 0x0000000000067882 */ /* 0x000fe20000000000 */
[----:B------:R-:W-:Y:S01]  /*af00*/  IMAD R5, R10, 0xc0, RZ ;  /* 0x000000c00a057824 */ /* 0x000fe200078e02ff */
[----:B------:R-:W-:-:S09]  /*af10*/  UMOV UR7, 0x14f00000 ;  /* 0x14f0000000077882 */ /* 0x000fd20000000000 */
.L_x_80:
        /* <DEDUP_REMOVED lines=15> */
.L_x_146:
[----:B------:R-:W-:Y:S05]  /*b010*/  BSYNC B2 ;  /* 0x0000000000027941 */ /* 0x000fea0003800000 */
.L_x_81:
[----:B------:R-:W-:Y:S01]  /*b020*/  BSSY B2, `(.L_x_83) ;  /* 0x000000b000027945 */ /* 0x000fe20003800000 */
[----:B0-----:R-:W-:Y:S02]  /*b030*/  IMAD.MOV.U32 R2, RZ, RZ, 0x0 ;  /* 0x00000000ff027424 */ /* 0x001fe400078e00ff */
[----:B------:R-:W-:Y:S01]  /*b040*/  IMAD.MOV.U32 R3, RZ, RZ, 0x14f00000 ;  /* 0x14f00000ff037424 */ /* 0x000fe200078e00ff */
[----:B------:R-:W-:Y:S06]  /*b050*/  @P1 BRA `(.L_x_84) ;  /* 0x00000000001c1947 */ /* 0x000fec0003800000 */
[----:B------:R-:W0:Y:S01]  /*b060*/  S2R R7, SR_TID.X ;  /* 0x0000000000077919 */ /* 0x000e220000002100 */
[----:B------:R-:W-:-:S04]  /*b070*/  IMAD.MOV.U32 R12, RZ, RZ, 0x6000 ;  /* 0x00006000ff0c7424 */ /* 0x000fc800078e00ff */
[----:B------:R1:W-:Y:S01]  /*b080*/  SYNCS.ARRIVE.TRANS64 RZ, [R5+URZ+0x50], R12 ;  /* 0x0000500c05ff79a7 */ /* 0x0003e2000800003f */
[----:B0-----:R-:W-:-:S04]  /*b090*/  LOP3.LUT R7, R7, 0x1f, RZ, 0xc0, !PT ;  /* 0x0000001f07077812 */ /* 0x001fc800078ec0ff */
[----:B------:R-:W-:-:S13]  /*b0a0*/  ISETP.NE.AND P0, PT, R7, RZ, PT ;  /* 0x000000ff0700720c */ /* 0x000fda0003f05270 */
[----:B-1----:R-:W-:Y:S05]  /*b0b0*/  @!P0 BRA `(.L_x_84) ;  /* 0x0000000000048947 */ /* 0x002fea0003800000 */
[----:B------:R-:W-:Y:S01]  /*b0c0*/  BPT.TRAP 0x1 ;  /* 0x000000040000795c */ /* 0x000fe20000300000 */
.L_x_84:
[----:B------:R-:W-:Y:S05]  /*b0d0*/  BSYNC B2 ;  /* 0x0000000000027941 */ /* 0x000fea0003800000 */
.L_x_83:
[----:B------:R-:W-:Y:S01]  /*b0e0*/  R2UR UR10, R11 ;  /* 0x000000000b0a72ca */ /* 0x000fe200000e0000 */
[----:B------:R-:W-:Y:S01]  /*b0f0*/  UIADD3 UR4, UP0, UR40, 0x470, URZ ;  /* 0x0000047028047890 */ /* 0x000fe2000ff1e03f */
[----:B------:R-:W-:Y:S01]  /*b100*/  R2UR UR6, R2 ;  /* 0x00000000020672ca */ /* 0x000fe200000e0000 */
[----:B------:R-:W-:Y:S01]  /*b110*/  IMAD R2, R6, 0x6000, R9 ;  /* 0x0000600006027824 */ /* 0x000fe200078e0209 */
[----:B------:R-:W-:Y:S01]  /*b120*/  R2UR UR7, R3 ;  /* 0x00000000030772ca */ /* 0x000fe200000e0000 */
[----:B------:R-:W-:Y:S01]  /*b130*/  IMAD R3, R24, 0xc0, RZ ;  /* 0x000000c018037824 */ /* 0x000fe200078e02ff */
[----:B------:R-:W-:Y:S01]  /*b140*/  PLOP3.LUT P0, PT, PT, PT, PT, 0x80, 0x0 ;  /* 0x000000000000781c */ /* 0x000fe20003f0f070 */
[----:B------:R-:W-:Y:S01]  /*b150*/  VIADD R5, R5, 0x50 ;  /* 0x0000005005057836 */ /* 0x000fe20000000000 */
[----:B------:R-:W-:Y:S01]  /*b160*/  UIADD3.X UR5, URZ, UR41, URZ, UP0, !UPT ;  /* 0x000000293f057290 */ /* 0x000fe200087fe43f */
[----:B------:R-:W-:-:S11]  /*b170*/  VIADD R2, R2, 0x400 ;  /* 0x0000040002027836 */ /* 0x000fd60000000000 */
.L_x_85:
        /* <DEDUP_REMOVED lines=12> */
.L_x_74:
[----:B------:R-:W-:Y:S05]  /*b240*/  BSYNC B1 ;  /* 0x0000000000017941 */ /* 0x000fea0003800000 */
.L_x_73:
[C---:B------:R-:W-:Y:S01]  /*b250*/  ISETP.GT.AND P0, PT, R0.reuse, 0x1, PT ;  /* 0x000000010000780c */ /* 0x040fe20003f04270 */
[----:B------:R-:W-:-:S12]  /*b260*/  VIADD R0, R0, 0xfffffffe ;  /* 0xfffffffe00007836 */ /* 0x000fd80000000000 */
[----:B------:R-:W-:Y:S05]  /*b270*/  @P0 BRA `(.L_x_86) ;  /* 0xfffffff000800947 */ /* 0x000fea000383ffff */
.L_x_59:
[----:B------:R-:W-:Y:S05]  /*b280*/  BSYNC B0 ;  /* 0x0000000000007941 */ /* 0x000fea0003800000 */
.L_x_44:
[----:B------:R-:W-:Y:S01]  /*b290*/  LOP3.LUT P0, RZ, R19, 0x2, RZ, 0xc0, !PT ;  /* 0x0000000213ff7812 */ /* 0x000fe2000780c0ff */
[----:B------:R-:W-:-:S12]  /*b2a0*/  BSSY B0, `(.L_x_87) ;  /* 0x0000029000007945 */ /* 0x000fd80003800000 */
[----:B------:R-:W-:Y:S05]  /*b2b0*/  @!P0 BRA `(.L_x_88) ;  /* 0x00000000009c8947 */ /* 0x000fea0003800000 */
[----:B0-----:R-:W0:Y:S01]  /*b2c0*/  S2R R0, SR_TID.X ;  /* 0x0000000000007919 */ /* 0x001e220000002100 */
[----:B------:R-:W-:Y:S01]  /*b2d0*/  LEA R3, R16, UR37, 0x3 ;  /* 0x0000002510037c11 */ /* 0x000fe2000f8e18ff */
[----:B------:R-:W-:Y:S01]  /*b2e0*/  BSSY B1, `(.L_x_89) ;  /* 0x0000006000017945 */ /* 0x000fe20003800000 */
[----:B0-----:R-:W-:Y:S02]  /*b2f0*/  LOP3.LUT R2, R0, 0x7f, RZ, 0xc0, !PT ;  /* 0x0000007f00027812 */ /* 0x001fe400078ec0ff */
[----:B------:R-:W-:Y:S02]  /*b300*/  SHF.L.U32 R0, R23, 0x1f, RZ ;  /* 0x0000001f17007819 */ /* 0x000fe400000006ff */
[----:B------:R-:W-:Y:S02]  /*b310*/  ISETP.NE.AND P1, PT, R2, RZ, PT ;  /* 0x000000ff0200720c */ /* 0x000fe40003f25270 */
[----:B------:R-:W0:Y:S02]  /*b320*/  SYNCS.PHASECHK.TRANS64.TRYWAIT P0, [R3+URZ+0x30860], R0 ;  /* 0x03086000030075a7 */ /* 0x000e24000800017f */
[----:B0-----:R-:W-:Y:S09]  /*b330*/  @!P0 BRA `(.L_x_90) ;  /* 0x0000001800788947 */ /* 0x001ff20003800000 */
.L_x_147:
[----:B------:R-:W-:Y:S05]  /*b340*/  BSYNC B1 ;  /* 0x0000000000017941 */ /* 0x000fea0003800000 */
.L_x_89:
        /* <DEDUP_REMOVED lines=9> */
.L_x_92:
[----:B------:R-:W-:Y:S05]  /*b3e0*/  BSYNC B1 ;  /* 0x0000000000017941 */ /* 0x000fea0003800000 */
.L_x_91:
[----:B------:R-:W-:Y:S01]  /*b3f0*/  IMAD R9, R16, 0x6000, R9 ;  /* 0x0000600010097824 */ /* 0x000fe200078e0209 */
[----:B------:R-:W-:Y:S01]  /*b400*/  UIADD3 UR4, UP0, UR40, 0x470, URZ ;  /* 0x0000047028047890 */ /* 0x000fe2000ff1e03f */
[----:B------:R-:W-:Y:S01]  /*b410*/  PLOP3.LUT P0, PT, PT, PT, PT, 0x80, 0x0 ;  /* 0x000000000000781c */ /* 0x000fe20003f0f070 */
[----:B0-----:R-:W-:Y:S01]  /*b420*/  VIADD R0, R3, 0x30850 ;  /* 0x0003085003007836 */ /* 0x001fe20000000000 */
[----:B------:R-:W-:Y:S01]  /*b430*/  UMOV UR6, 0x0 ;  /* 0x0000000000067882 */ /* 0x000fe20000000000 */
[----:B------:R-:W-:Y:S01]  /*b440*/  VIADD R9, R9, 0x400 ;  /* 0x0000040009097836 */ /* 0x000fe20000000000 */
[----:B------:R-:W-:Y:S01]  /*b450*/  UIADD3.X UR5, URZ, UR41, URZ, UP0, !UPT ;  /* 0x000000293f057290 */ /* 0x000fe200087fe43f */
[----:B------:R-:W-:Y:S01]  /*b460*/  IMAD R2, R24, 0xc0, RZ ;  /* 0x000000c018027824 */ /* 0x000fe200078e02ff */
[----:B------:R-:W-:Y:S01]  /*b470*/  UMOV UR7, 0x14f00000 ;  /* 0x14f0000000077882 */ /* 0x000fe20000000000 */
[----:B------:R-:W-:-:S09]  /*b480*/  UMOV UR10, URZ ;  /* 0x0000003f000a7c82 */ /* 0x000fd20008000000 */
.L_x_93:
        /* <DEDUP_REMOVED lines=9> */
[----:B-1----:R-:W-:Y:S05]  /*b520*/  @P0 BRA.U.ANY `(.L_x_93) ;  /* 0xfffffffd00d80947 */ /* 0x002fea000393ffff */
.L_x_88:
[----:B------:R-:W-:Y:S05]  /*b530*/  BSYNC B0 ;  /* 0x0000000000007941 */ /* 0x000fea0003800000 */
.L_x_87:
[----:B------:R-:W2:Y:S01]  /*b540*/  LDL.LU R4, [R1+0x4] ;  /* 0x0000040001047983 */ /* 0x000ea20000300800 */
[----:B------:R-:W-:-:S03]  /*b550*/  ULDC UR4, c[0x0][0xc34] ;  /* 0x00030d0000047ab9 */ /* 0x000fc60000000800 */
[----:B------:R-:W3:Y:S01]  /*b560*/  LDL.LU R3, [R1+0x18] ;  /* 0x0000180001037983 */ /* 0x000ee20000300800 */
[----:B------:R-:W-:-:S05]  /*b570*/  VIADD R16, R16, 0x1 ;  /* 0x0000000110107836 */ /* 0x000fca0000000000 */
[----:B------:R-:W-:-:S04]  /*b580*/  ISETP.NE.AND P0, PT, R16, 0x2, PT ;  /* 0x000000021000780c */ /* 0x000fc80003f05270 */
[----:B0-----:R-:W-:Y:S02]  /*b590*/  SEL R0, RZ, 0x1, P0 ;  /* 0x00000001ff007807 */ /* 0x001fe40000000000 */
[----:B------:R-:W-:Y:S02]  /*b5a0*/  SEL R16, R16, RZ, P0 ;  /* 0x000000ff10107207 */ /* 0x000fe40000000000 */
[----:B------:R-:W-:Y:S01]  /*b5b0*/  LOP3.LUT R23, R23, R0, RZ, 0x3c, !PT ;  /* 0x0000000017177212 */ /* 0x000fe200078e3cff */
[----:B--2---:R-:W-:Y:S01]  /*b5c0*/  VIADD R4, R4, UR38 ;  /* 0x0000002604047c36 */ /* 0x004fe20008000000 */
[----:B---3--:R-:W-:-:S04]  /*b5d0*/  IADD3 R3, R3, 0x1, RZ ;  /* 0x0000000103037810 */ /* 0x008fc80007ffe0ff */
[----:B------:R0:W-:Y:S01]  /*b5e0*/  STL [R1+0x4], R4 ;  /* 0x0000040401007387 */ /* 0x0001e20000100800 */
[----:B------:R-:W-:-:S03]  /*b5f0*/  ISETP.GE.AND P1, PT, R4, UR4, PT ;  /* 0x0000000404007c0c */ /* 0x000fc6000bf26270 */
[----:B------:R0:W-:Y:S10]  /*b600*/  STL [R1+0x18], R3 ;  /* 0x0000180301007387 */ /* 0x0001f40000100800 */
[----:B0-----:R-:W-:Y:S05]  /*b610*/  @!P1 BRA `(.L_x_94) ;  /* 0xffffffcc007c9947 */ /* 0x001fea000383ffff */
[----:B------:R-:W-:-:S07]  /*b620*/  LOP3.LUT R0, R3, 0x1, RZ, 0xc, !PT ;  /* 0x0000000103007812 */ /* 0x000fce00078e0cff */
.L_x_30:
[----:B------:R-:W0:Y:S01]  /*b630*/  S2R R3, SR_CgaCtaId ;  /* 0x0000000000037919 */ /* 0x000e220000008800 */
[----:B------:R-:W-:Y:S01]  /*b640*/  MOV R2, 0x400 ;  /* 0x0000040000027802 */ /* 0x000fe20000000f00 */
[----:B------:R-:W-:Y:S01]  /*b650*/  BSSY B0, `(.L_x_95) ;  /* 0x0000005000007945 */ /* 0x000fe20003800000 */
[----:B------:R-:W-:Y:S02]  /*b660*/  SHF.L.U32 R0, R0, 0x1f, RZ ;  /* 0x0000001f00007819 */ /* 0x000fe400000006ff */
[----:B0-----:R-:W-:-:S04]  /*b670*/  LEA R7, R3, R2, 0x18 ;  /* 0x0000000203077211 */ /* 0x001fc800078ec0ff */
[----:B------:R-:W0:Y:S02]  /*b680*/  SYNCS.PHASECHK.TRANS64.TRYWAIT P0, [R7+URZ+0x30820], R0 ;  /* 0x03082000070075a7 */ /* 0x000e24000800017f */
[----:B0-----:R-:W-:Y:S05]  /*b690*/  @!P0 BRA `(.L_x_96) ;  /* 0x0000001400b48947 */ /* 0x001fea0003800000 */
.L_x_148:
[----:B------:R-:W-:Y:S05]  /*b6a0*/  BSYNC B0 ;  /* 0x0000000000007941 */ /* 0x000fea0003800000 */
.L_x_95:
[----:B------:R-:W-:-:S03]  /*b6b0*/  UMOV UR4, 0xffffffff ;  /* 0xffffffff00047882 */ /* 0x000fc60000000000 */
[----:B------:R-:W-:Y:S05]  /*b6c0*/  BRA.DIV UR4, `(.L_x_97) ;  /* 0x0000001604bc7947 */ /* 0x000fea000b800000 */
[----:B0-----:R-:W0:Y:S02]  /*b6d0*/  S2R R0, SR_TID.X ;  /* 0x0000000000007919 */ /* 0x001e240000002100 */
[----:B0-----:R-:W-:-:S04]  /*b6e0*/  SHF.R.U32.HI R0, RZ, 0x5, R0 ;  /* 0x00000005ff007819 */ /* 0x001fc80000011600 */
[----:B------:R-:W-:-:S05]  /*b6f0*/  LOP3.LUT R0, R0, 0x3, RZ, 0xc0, !PT ;  /* 0x0000000300007812 */ /* 0x000fca00078ec0ff */
[----:B------:R0:W1:Y:S02]  /*b700*/  SHFL.IDX PT, R14, R0, RZ, 0x1f ;  /* 0x00001fff000e7589 */ /* 0x00006400000e0000 */
.L_x_151:
[----:B-1----:R-:W-:Y:S01]  /*b710*/  ISETP.NE.AND P0, PT, R14, RZ, PT ;  /* 0x000000ff0e00720c */ /* 0x002fe20003f05270 */
[----:B------:R-:W-:-:S12]  /*b720*/  BSSY B0, `(.L_x_98) ;  /* 0x0000024000007945 */ /* 0x000fd80003800000 */
[----:B------:R-:W-:Y:S05]  /*b730*/  @P0 BRA `(.L_x_99) ;  /* 0x0000000000880947 */ /* 0x000fea0003800000 */
[----:B------:R-:W-:-:S03]  /*b740*/  UMOV UR4, 0xffffffff ;  /* 0xffffffff00047882 */ /* 0x000fc60000000000 */
[----:B------:R-:W-:Y:S05]  /*b750*/  BRA.DIV UR4, `(.L_x_100) ;  /* 0x0000001604cc7947 */ /* 0x000fea000b800000 */
[----:B------:R-:W-:-:S13]  /*b760*/  ELECT P6, URZ, PT ;  /* 0x00000000003f782f */ /* 0x000fda00038c0000 */
.L_x_154:
[----:B------:R-:W-:Y:S05]  /*b770*/  @!P6 BRA `(.L_x_99) ;  /* 0x000000000078e947 */ /* 0x000fea0003800000 */
[----:B------:R-:W-:-:S06]  /*b780*/  ULOP3.LUT UR4, UR36, 0x2, URZ, 0xfc, !UPT ;  /* 0x0000000224047892 */ /* 0x000fcc000f8efc3f */
[----:B0-----:R-:W-:-:S05]  /*b790*/  IMAD.U32 R0, RZ, RZ, UR4 ;  /* 0x00000004ff007e24 */ /* 0x001fca000f8e00ff */
[----:B------:R-:W-:-:S13]  /*b7a0*/  ISETP.NE.AND P2, PT, R0, 0x3, PT ;  /* 0x000000030000780c */ /* 0x000fda0003f45270 */
[----:B------:R-:W-:Y:S05]  /*b7b0*/  @!P2 BRA `(.L_x_101) ;  /* 0x000000000004a947 */ /* 0x000fea0003800000 */
[----:B------:R-:W-:Y:S01]  /*b7c0*/  BPT.TRAP 0x1 ;  /* 0x000000040000795c */ /* 0x000fe20000300000 */
.L_x_101:
[----:B------:R-:W-:Y:S01]  /*b7d0*/  VIADD R3, R7, 0x30840 ;  /* 0x0003084007037836 */ /* 0x000fe20000000000 */
[----:B------:R-:W-:Y:S01]  /*b7e0*/  SHF.L.U32 R4, R23, 0x1f, RZ ;  /* 0x0000001f17047819 */ /* 0x000fe200000006ff */
[C---:B------:R-:W-:Y:S02]  /*b7f0*/  VIADD R0, R16.reuse, 0x1 ;  /* 0x0000000110007836 */ /* 0x040fe40000000000 */
[----:B------:R-:W-:-:S03]  /*b800*/  IMAD R5, R16, 0x8, R3 ;  /* 0x0000000810057824 */ /* 0x000fc600078e0203 */
[C---:B------:R-:W-:Y:S01]  /*b810*/  ISETP.NE.AND P1, PT, R0.reuse, 0x2, PT ;  /* 0x000000020000780c */ /* 0x040fe20003f25270 */
[----:B------:R-:W0:Y:S03]  /*b820*/  SYNCS.PHASECHK.TRANS64.TRYWAIT P0, [R5+URZ], R4 ;  /* 0x00000004050075a7 */ /* 0x000e26000800017f */
[----:B------:R-:W-:Y:S02]  /*b830*/  SEL R2, RZ, 0x1, P1 ;  /* 0x00000001ff027807 */ /* 0x000fe40000800000 */
[----:B------:R-:W-:Y:S02]  /*b840*/  SEL R6, R0, RZ, P1 ;  /* 0x000000ff00067207 */ /* 0x000fe40000800000 */
[----:B------:R-:W-:-:S03]  /*b850*/  LOP3.LUT R0, R23, R2, RZ, 0x3c, !PT ;  /* 0x0000000217007212 */ /* 0x000fc600078e3cff */
[----:B------:R-:W-:Y:S01]  /*b860*/  IMAD R3, R6, 0x8, R3 ;  /* 0x0000000806037824 */ /* 0x000fe200078e0203 */
[----:B------:R-:W-:Y:S01]  /*b870*/  SHF.L.U32 R0, R0, 0x1f, RZ ;  /* 0x0000001f00007819 */ /* 0x000fe200000006ff */
[----:B0-----:R-:W-:Y:S06]  /*b880*/  @!P0 BRA `(.L_x_102) ;  /* 0x0000001400a08947 */ /* 0x001fec0003800000 */
.L_x_155:
[----:B------:R-:W1:Y:S02]  /*b890*/  SYNCS.PHASECHK.TRANS64.TRYWAIT P0, [R3+URZ], R0 ;  /* 0x00000000030075a7 */ /* 0x000e64000800017f */
[----:B-1----:R-:W-:Y:S05]  /*b8a0*/  @!P0 BRA `(.L_x_103) ;  /* 0x0000001400ac8947 */ /* 0x002fea0003800000 */
.L_x_156:
[----:B------:R-:W-:Y:S05]  /*b8b0*/  @!P2 BRA `(.L_x_104) ;  /* 0x000000000004a947 */ /* 0x000fea0003800000 */
[----:B------:R-:W-:Y:S01]  /*b8c0*/  BPT.TRAP 0x1 ;  /* 0x000000040000795c */ /* 0x000fe20000300000 */
.L_x_104:
[----:B-1----:R-:W-:-:S04]  /*b8d0*/  VIADD R3, R7, 0x30860 ;  /* 0x0003086007037836 */ /* 0x002fc80000000000 */
[----:B0-----:R-:W-:-:S04]  /*b8e0*/  IMAD R5, R16, 0x8, R3 ;  /* 0x0000000810057824 */ /* 0x001fc800078e0203 */
[----:B------:R-:W0:Y:S02]  /*b8f0*/  SYNCS.PHASECHK.TRANS64.TRYWAIT P0, [R5+URZ], R4 ;  /* 0x00000004050075a7 */ /* 0x000e24000800017f */
[----:B0-----:R-:W-:Y:S05]  /*b900*/  @!P0 BRA `(.L_x_105) ;  /* 0x0000001400a88947 */ /* 0x001fea0003800000 */
.L_x_157:
[----:B------:R-:W-:-:S07]  /*b910*/  IMAD R3, R6, 0x8, R3 ;  /* 0x0000000806037824 */ /* 0x000fce00078e0203 */
.L_x_106:
[----:B-1----:R1:W2:Y:S02]  /*b920*/  SYNCS.PHASECHK.TRANS64.TRYWAIT P0, [R3+URZ], R0 ;  /* 0x00000000030075a7 */ /* 0x0022a4000800017f */
[----:B--2---:R-:W-:Y:S05]  /*b930*/  @!P0 NANOSLEEP.SYNCS 0x989680 ;  /* 0x009896800000895d */ /* 0x004fea0003900000 */
[----:B------:R-:W2:Y:S02]  /*b940*/  @!P0 SYNCS.PHASECHK.TRANS64 P0, [R3+URZ], R0 ;  /* 0x00000000030085a7 */ /* 0x000ea4000800007f */
[----:B--2---:R-:W-:Y:S05]  /*b950*/  @!P0 BRA `(.L_x_106) ;  /* 0xfffffffc00f08947 */ /* 0x004fea000383ffff */
.L_x_99:
[----:B------:R-:W-:Y:S05]  /*b960*/  BSYNC B0 ;  /* 0x0000000000007941 */ /* 0x000fea0003800000 */
.L_x_98:
[----:B------:R-:W-:Y:S05]  /*b970*/  EXIT ;  /* 0x000000000000794d */ /* 0x000fea0003800000 */
.L_x_10:
[----:B0-----:R-:W-:-:S04]  /*b980*/  IMAD.U32 R3, RZ, RZ, UR40 ;  /* 0x00000028ff037e24 */ /* 0x001fc8000f8e00ff */
[----:B------:R0:W1:Y:S03]  /*b990*/  SYNCS.PHASECHK.TRANS64.TRYWAIT P1, [R3+URZ+0x30800], R0 ;  /* 0x03080000030075a7 */ /* 0x000066000802017f */
[----:B-1----:R-:W-:Y:S05]  /*b9a0*/  @!P1 NANOSLEEP.SYNCS 0x989680 ;  /* 0x009896800000995d */ /* 0x002fea0003900000 */
[----:B------:R-:W1:Y:S02]  /*b9b0*/  @!P1 SYNCS.PHASECHK.TRANS64 P1, [R3+URZ+0x30800], R0 ;  /* 0x03080000030095a7 */ /* 0x000e64000802007f */
[----:B-1----:R-:W-:Y:S05]  /*b9c0*/  @!P1 BRA `(.L_x_10) ;  /* 0xfffffffc00ec9947 */ /* 0x002fea000383ffff */
[----:B------:R-:W-:Y:S05]  /*b9d0*/  BRA `(.L_x_107) ;  /* 0xffffff5800407947 */ /* 0x000fea000383ffff */
.L_x_14:
[----:B-1----:R1:W2:Y:S02]  /*b9e0*/  SYNCS.PHASECHK.TRANS64.TRYWAIT P2, [R4+URZ+0x30830], R3 ;  /* 0x03083003040075a7 */ /* 0x0022a4000804017f */
[----:B--2---:R-:W-:Y:S05]  /*b9f0*/  @!P2 NANOSLEEP.SYNCS 0x989680 ;  /* 0x009896800000a95d */ /* 0x004fea0003900000 */
[----:B------:R-:W2:Y:S02]  /*ba00*/  @!P2 SYNCS.PHASECHK.TRANS64 P2, [R4+URZ+0x30830], R3 ;  /* 0x030830030400a5a7 */ /* 0x000ea4000804007f */
[----:B--2---:R-:W-:Y:S05]  /*ba10*/  @!P2 BRA `(.L_x_14) ;  /* 0xfffffffc00f0a947 */ /* 0x004fea000383ffff */
[----:B------:R-:W-:Y:S05]  /*ba20*/  BRA `(.L_x_13) ;  /* 0xffffff5800787947 */ /* 0x000fea000383ffff */
.L_x_19:
[----:B--2---:R-:W-:-:S04]  /*ba30*/  IMAD.U32 R3, RZ, RZ, UR6 ;  /* 0x00000006ff037e24 */ /* 0x004fc8000f8e00ff */
[----:B------:R2:W3:Y:S03]  /*ba40*/  SYNCS.PHASECHK.TRANS64.TRYWAIT P2, [R3+URZ+0x30830], R0 ;  /* 0x03083000030075a7 */ /* 0x0004e6000804017f */
[----:B---3--:R-:W-:Y:S05]  /*ba50*/  @!P2 NANOSLEEP.SYNCS 0x989680 ;  /* 0x009896800000a95d */ /* 0x008fea0003900000 */
[----:B------:R-:W3:Y:S02]  /*ba60*/  @!P2 SYNCS.PHASECHK.TRANS64 P2, [R3+URZ+0x30830], R0 ;  /* 0x030830000300a5a7 */ /* 0x000ee4000804007f */
[----:B---3--:R-:W-:Y:S05]  /*ba70*/  @!P2 BRA `(.L_x_19) ;  /* 0xfffffffc00eca947 */ /* 0x008fea000383ffff */
[----:B------:R-:W-:Y:S05]  /*ba80*/  BRA `(.L_x_16) ;  /* 0xffffff8400d87947 */ /* 0x000fea000383ffff */
.L_x_23:
[----:B-1----:R-:W-:-:S04]  /*ba90*/  IMAD.U32 R3, RZ, RZ, UR6 ;  /* 0x00000006ff037e24 */ /* 0x002fc8000f8e00ff */
[----:B------:R1:W2:Y:S03]  /*baa0*/  SYNCS.PHASECHK.TRANS64.TRYWAIT P2, [R3+URZ+0x30850], R0 ;  /* 0x03085000030075a7 */ /* 0x0002a6000804017f */
[----:B--2---:R-:W-:Y:S05]  /*bab0*/  @!P2 NANOSLEEP.SYNCS 0x989680 ;  /* 0x009896800000a95d */ /* 0x004fea0003900000 */
[----:B------:R-:W2:Y:S02]  /*bac0*/  @!P2 SYNCS.PHASECHK.TRANS64 P2, [R3+URZ+0x30850], R0 ;  /* 0x030850000300a5a7 */ /* 0x000ea4000804007f */
[----:B--2---:R-:W-:Y:S05]  /*bad0*/  @!P2 BRA `(.L_x_23) ;  /* 0xfffffffc00eca947 */ /* 0x004fea000383ffff */
[----:B------:R-:W-:Y:S05]  /*bae0*/  BRA `(.L_x_20) ;  /* 0xffffff8800587947 */ /* 0x000fea000383ffff */
.L_x_28:
[----:B--2---:R-:W-:-:S04]  /*baf0*/  IMAD.U32 R5, RZ, RZ, UR12 ;  /* 0x0000000cff057e24 */ /* 0x004fc8000f8e00ff */
[----:B------:R2:W4:Y:S03]  /*bb00*/  SYNCS.PHASECHK.TRANS64.TRYWAIT P0, [R5+URZ+0x30850], R4 ;  /* 0x03085004050075a7 */ /* 0x000526000800017f */
[----:B----4-:R-:W-:Y:S05]  /*bb10*/  @!P0 NANOSLEEP.SYNCS 0x989680 ;  /* 0x009896800000895d */ /* 0x010fea0003900000 */
[----:B------:R-:W4:Y:S02]  /*bb20*/  @!P0 SYNCS.PHASECHK.TRANS64 P0, [R5+URZ+0x30850], R4 ;  /* 0x03085004050085a7 */ /* 0x000f24000800007f */
[----:B----4-:R-:W-:Y:S05]  /*bb30*/  @!P0 BRA `(.L_x_28) ;  /* 0xfffffffc00ec8947 */ /* 0x010fea000383ffff */
[----:B------:R-:W-:Y:S05]  /*bb40*/  BRA `(.L_x_27) ;  /* 0xffffffb000007947 */ /* 0x000fea000383ffff */
.L_x_34:
[----:B------:R-:W0:Y:S01]  /*bb50*/  S2R R20, SR_TID.X ;  /* 0x0000000000147919 */ /* 0x000e220000002100 */
[----:B------:R-:W-:Y:S01]  /*bb60*/  BSSY B0, `(.L_x_108) ;  /* 0x000000a000007945 */ /* 0x000fe20003800000 */
[----:B------:R-:W-:Y:S02]  /*bb70*/  IMAD.MOV.U32 R12, RZ, RZ, RZ ;  /* 0x000000ffff0c7224 */ /* 0x000fe400078e00ff */
[----:B------:R-:W-:Y:S02]  /*bb80*/  IMAD.MOV.U32 R11, RZ, RZ, 0x1f ;  /* 0x0000001fff0b7424 */ /* 0x000fe400078e00ff */
[----:B------:R-:W-:Y:S01]  /*bb90*/  IMAD.MOV.U32 R15, RZ, RZ, -0x1 ;  /* 0xffffffffff0f7424 */ /* 0x000fe200078e00ff */
[----:B0-----:R-:W-:-:S04]  /*bba0*/  SHF.R.U32.HI R20, RZ, 0x5, R20 ;  /* 0x00000005ff147819 */ /* 0x001fc80000011614 */
[----:B------:R-:W-:-:S05]  /*bbb0*/  LOP3.LUT R20, R20, 0x3, RZ, 0xc0, !PT ;  /* 0x0000000314147812 */ /* 0x000fca00078ec0ff */
[----:B------:R-:W-:-:S07]  /*bbc0*/  IMAD.MOV.U32 R13, RZ, RZ, R20 ;  /* 0x000000ffff0d7224 */ /* 0x000fce00078e0014 */
[----:B-1----:R-:W-:Y:S05]  /*bbd0*/  WARPSYNC.COLLECTIVE R15, `(.L_x_109) ;  /* 0x000000000f087348 */ /* 0x002fea0003c00000 */
[----:B------:R0:W2:Y:S02]  /*bbe0*/  SHFL.IDX P6, R14, R13, R12, R11 ;  /* 0x0000000c0d0e7389 */ /* 0x0000a400000c000b */
[----:B012---:R-:W-:Y:S01]  /*bbf0*/  ENDCOLLECTIVE ;  /* 0x000000000000791b */ /* 0x007fe20003800000 */
.L_x_109:
[----:B------:R-:W-:Y:S05]  /*bc00*/  BSYNC B0 ;  /* 0x0000000000007941 */ /* 0x000fea0003800000 */
.L_x_108:
[----:B------:R-:W-:Y:S05]  /*bc10*/  BRA `(.L_x_110) ;  /* 0xffffffcc00a47947 */ /* 0x000fea000383ffff */
.L_x_36:
[----:B------:R-:W-:Y:S01]  /*bc20*/  BSSY B0, `(.L_x_111) ;  /* 0x0000006000007945 */ /* 0x000fe20003800000 */
[----:B------:R-:W-:-:S07]  /*bc30*/  IMAD.MOV.U32 R15, RZ, RZ, -0x1 ;  /* 0xffffffffff0f7424 */ /* 0x000fce00078e00ff */
[----:B01----:R-:W-:Y:S05]  /*bc40*/  WARPSYNC.COLLECTIVE R15, `(.L_x_112) ;  /* 0x000000000f0c7348 */ /* 0x003fea0003c00000 */
[----:B------:R-:W-:Y:S02]  /*bc50*/  ELECT P6, UR62, PT ;  /* 0x00000000003e782f */ /* 0x000fe400038c0000 */
[----:B------:R-:W-:Y:S01]  /*bc60*/  MOV R14, UR62 ;  /* 0x0000003e000e7c02 */ /* 0x000fe20008000f00 */
[----:B01----:R-:W-:Y:S10]  /*bc70*/  ENDCOLLECTIVE ;  /* 0x000000000000791b */ /* 0x003ff40003800000 */
.L_x_112:
[----:B------:R-:W-:Y:S05]  /*bc80*/  BSYNC B0 ;  /* 0x0000000000007941 */ /* 0x000fea0003800000 */
.L_x_111:
[----:B------:R-:W-:Y:S05]  /*bc90*/  BRA `(.L_x_113) ;  /* 0xffffffcc00a47947 */ /* 0x000fea000383ffff */
.L_x_38:
[----:B0-----:R0:W2:Y:S02]  /*bca0*/  SYNCS.PHASECHK.TRANS64.TRYWAIT P0, [R3+URZ+0x30840], R0 ;  /* 0x03084000030075a7 */ /* 0x0010a4000800017f */
[----:B--2---:R-:W-:Y:S05]  /*bcb0*/  @!P0 NANOSLEEP.SYNCS 0x989680 ;  /* 0x009896800000895d */ /* 0x004fea0003900000 */
[----:B------:R-:W2:Y:S02]  /*bcc0*/  @!P0 SYNCS.PHASECHK.TRANS64 P0, [R3+URZ+0x30840], R0 ;  /* 0x03084000030085a7 */ /* 0x000ea4000800007f */
[----:B--2---:R-:W-:Y:S05]  /*bcd0*/  @!P0 BRA `(.L_x_38) ;  /* 0xfffffffc00f08947 */ /* 0x004fea000383ffff */
[----:B------:R-:W-:Y:S05]  /*bce0*/  BRA `(.L_x_114) ;  /* 0xffffffd000047947 */ /* 0x000fea000383ffff */
.L_x_41:
[----:B------:R-:W-:Y:S02]  /*bcf0*/  IMAD.MOV.U32 R13, RZ, RZ, R4 ;  /* 0x000000ffff0d7224 */ /* 0x000fe400078e0004 */
[----:B------:R-:W-:Y:S02]  /*bd00*/  IMAD.MOV.U32 R12, RZ, RZ, RZ ;  /* 0x000000ffff0c7224 */ /* 0x000fe400078e00ff */
[----:B------:R-:W-:Y:S02]  /*bd10*/  IMAD.MOV.U32 R11, RZ, RZ, 0x181f ;  /* 0x0000181fff0b7424 */ /* 0x000fe400078e00ff */
[----:B------:R-:W-:Y:S02]  /*bd20*/  IMAD.MOV.U32 R15, RZ, RZ, -0x1 ;  /* 0xffffffffff0f7424 */ /* 0x000fe400078e00ff */
[----:B------:R-:W-:-:S07]  /*bd30*/  IMAD R7, R6, 0xc0, R21 ;  /* 0x000000c006077824 */ /* 0x000fce00078e0215 */
[----:B------:R-:W-:Y:S05]  /*bd40*/  WARPSYNC.COLLECTIVE R15, `(.L_x_115) ;  /* 0x000000000f087348 */ /* 0x000fea0003c00000 */
[----:B------:R0:W1:Y:S02]  /*bd50*/  SHFL.IDX P6, R14, R13, R12, R11 ;  /* 0x0000000c0d0e7389 */ /* 0x00006400000c000b */
[----:B01----:R-:W-:Y:S01]  /*bd60*/  ENDCOLLECTIVE ;  /* 0x000000000000791b */ /* 0x003fe20003800000 */
.L_x_115:
[----:B------:R-:W-:Y:S02]  /*bd70*/  IMAD.MOV.U32 R13, RZ, RZ, R0 ;  /* 0x000000ffff0d7224 */ /* 0x000fe400078e0000 */
[----:B------:R-:W-:-:S07]  /*bd80*/  IMAD.MOV.U32 R2, RZ, RZ, R14 ;  /* 0x000000ffff027224 */ /* 0x000fce00078e000e */
[----:B------:R-:W-:Y:S05]  /*bd90*/  WARPSYNC.COLLECTIVE R15, `(.L_x_116) ;  /* 0x000000000f087348 */ /* 0x000fea0003c00000 */
[----:B------:R0:W1:Y:S02]  /*bda0*/  SHFL.IDX P6, R14, R13, R12, R11 ;  /* 0x0000000c0d0e7389 */ /* 0x00006400000c000b */
[----:B01----:R-:W-:Y:S01]  /*bdb0*/  ENDCOLLECTIVE ;  /* 0x000000000000791b */ /* 0x003fe20003800000 */
.L_x_116:
[----:B------:R-:W-:Y:S02]  /*bdc0*/  ULDC UR4, c[0x0][0x288] ;  /* 0x0000a20000047ab9 */ /* 0x000fe40000000800 */
[----:B------:R-:W-:-:S05]  /*bdd0*/  IMAD R6, R9, UR4, RZ ;  /* 0x0000000409067c24 */ /* 0x000fca000f8e02ff */
[----:B------:R-:W-:Y:S01]  /*bde0*/  ISETP.GE.AND P1, PT, R7, R6, PT ;  /* 0x000000060700720c */ /* 0x000fe20003f26270 */
[----:B------:R-:W-:Y:S02]  /*bdf0*/  IMAD.MOV.U32 R13, RZ, RZ, R4 ;  /* 0x000000ffff0d7224 */ /* 0x000fe400078e0004 */
[----:B------:R-:W-:Y:S02]  /*be00*/  IMAD.MOV.U32 R12, RZ, RZ, 0x1 ;  /* 0x00000001ff0c7424 */ /* 0x000fe400078e00ff */
[----:B------:R-:W-:-:S08]  /*be10*/  IMAD.MOV.U32 R3, RZ, RZ, R14 ;  /* 0x000000ffff037224 */ /* 0x000fd000078e000e */
[----:B------:R-:W-:Y:S05]  /*be20*/  WARPSYNC.COLLECTIVE R15, `(.L_x_117) ;  /* 0x000000000f087348 */ /* 0x000fea0003c00000 */
[----:B------:R0:W1:Y:S02]  /*be30*/  SHFL.IDX P6, R14, R13, R12, R11 ;  /* 0x0000000c0d0e7389 */ /* 0x00006400000c000b */
[----:B01----:R-:W-:Y:S01]  /*be40*/  ENDCOLLECTIVE ;  /* 0x000000000000791b */ /* 0x003fe20003800000 */
.L_x_117:
[----:B------:R-:W-:-:S05]  /*be50*/  @!P1 LEA R9, P2, R20, R3, 0x1 ;  /* 0x0000000314099211 */ /* 0x000fca00078408ff */
[----:B------:R-:W-:Y:S02]  /*be60*/  @!P1 IMAD.X R3, RZ, RZ, R2, P2 ;  /* 0x000000ffff039224 */ /* 0x000fe400010e0602 */
[----:B------:R-:W-:Y:S01]  /*be70*/  @!P1 IMAD.MOV.U32 R2, RZ, RZ, R9 ;  /* 0x000000ffff029224 */ /* 0x000fe200078e0009 */
[----:B------:R-:W-:Y:S01]  /*be80*/  IADD3 R9, R7, 0x10, RZ ;  /* 0x0000001007097810 */ /* 0x000fe20007ffe0ff */
[----:B------:R-:W-:-:S03]  /*be90*/  IMAD.MOV.U32 R13, RZ, RZ, R0 ;  /* 0x000000ffff0d7224 */ /* 0x000fc600078e0000 */
[----:B------:R-:W-:Y:S01]  /*bea0*/  @!PT LDS RZ, [RZ] ;  /* 0x00000000fffff984 */ /* 0x000fe20000000800 */
[----:B------:R-:W-:Y:S01]  /*beb0*/  @!PT LDS RZ, [RZ] ;  /* 0x00000000fffff984 */ /* 0x000fe20000000800 */
[----:B------:R-:W-:Y:S01]  /*bec0*/  @!PT LDS RZ, [RZ] ;  /* 0x00000000fffff984 */ /* 0x000fe20000000800 */
[----:B------:R0:W-:Y:S01]  /*bed0*/  @!P1 LDGSTS.E.BYPASS.LTC128B.128 [R26+0xc400], desc[UR46][R2.64], !P0 ;  /* 0x0c400000021a9fae */ /* 0x0001e2000c101d6e */
[----:B------:R-:W-:Y:S01]  /*bee0*/  ISETP.GE.AND P1, PT, R9, R6, PT ;  /* 0x000000060900720c */ /* 0x000fe20003f26270 */
[----:B------:R-:W-:Y:S02]  /*bef0*/  VIADD R9, R7, 0x20 ;  /* 0x0000002007097836 */ /* 0x000fe40000000000 */
[----:B0-----:R-:W-:-:S10]  /*bf00*/  IMAD.MOV.U32 R2, RZ, RZ, R14 ;  /* 0x000000ffff027224 */ /* 0x001fd400078e000e */
[----:B------:R-:W-:Y:S05]  /*bf10*/  WARPSYNC.COLLECTIVE R15, `(.L_x_118) ;  /* 0x000000000f087348 */ /* 0x000fea0003c00000 */
[----:B------:R0:W1:Y:S02]  /*bf20*/  SHFL.IDX P6, R14, R13, R12, R11 ;  /* 0x0000000c0d0e7389 */ /* 0x00006400000c000b */
[----:B01----:R-:W-:Y:S01]  /*bf30*/  ENDCOLLECTIVE ;  /* 0x000000000000791b */ /* 0x003fe20003800000 */
.L_x_118:
[----:B------:R-:W-:Y:S02]  /*bf40*/  IMAD.MOV.U32 R13, RZ, RZ, R4 ;  /* 0x000000ffff0d7224 */ /* 0x000fe400078e0004 */
[----:B------:R-:W-:Y:S01]  /*bf50*/  IMAD.MOV.U32 R12, RZ, RZ, 0x2 ;  /* 0x00000002ff0c7424 */ /* 0x000fe200078e00ff */
[----:B------:R-:W-:-:S05]  /*bf60*/  @!P1 LEA R14, P2, R20, R14, 0x1 ;  /* 0x0000000e140e9211 */ /* 0x000fca00078408ff */
[----:B------:R-:W-:Y:S02]  /*bf70*/  @!P1 IMAD.X R3, RZ, RZ, R2, P2 ;  /* 0x000000ffff039224 */ /* 0x000fe400010e0602 */
[----:B------:R-:W-:-:S07]  /*bf80*/  @!P1 IMAD.MOV.U32 R2, RZ, RZ, R14 ;  /* 0x000000ffff029224 */ /* 0x000fce00078e000e */
[----:B------:R-:W-:Y:S05]  /*bf90*/  WARPSYNC.COLLECTIVE R15, `(.L_x_119) ;  /* 0x000000000f087348 */ /* 0x000fea0003c00000 */
[----:B------:R0:W1:Y:S02]  /*bfa0*/  SHFL.IDX P6, R14, R13, R12, R11 ;  /* 0x0000000c0d0e7389 */ /* 0x00006400000c000b */
[----:B01----:R-:W-:Y:S01]  /*bfb0*/  ENDCOLLECTIVE ;  /* 0x000000000000791b */ /* 0x003fe20003800000 */
.L_x_119:
[----:B------:R-:W-:Y:S01]  /*bfc0*/  @!PT LDS RZ, [RZ] ;  /* 0x00000000fffff984 */ /* 0x000fe20000000800 */
[----:B------:R-:W-:Y:S01]  /*bfd0*/  @!PT LDS RZ, [RZ] ;  /* 0x00000000fffff984 */ /* 0x000fe20000000800 */
[----:B------:R-:W-:Y:S01]  /*bfe0*/  @!PT LDS RZ, [RZ] ;  /* 0x00000000fffff984 */ /* 0x000fe20000000800 */
[----:B------:R0:W-:Y:S01]  /*bff0*/  @!P1 LDGSTS.E.BYPASS.LTC128B.128 [R26+0xcc00], desc[UR46][R2.64], !P0 ;  /* 0x0cc00000021a9fae */ /* 0x0001e2000c101d6e */
[----:B------:R-:W-:Y:S01]  /*c000*/  ISETP.GE.AND P1, PT, R9, R6, PT ;  /* 0x000000060900720c */ /* 0x000fe20003f26270 */
[----:B------:R-:W-:Y:S02]  /*c010*/  VIADD R9, R7, 0x30 ;  /* 0x0000003007097836 */ /* 0x000fe40000000000 */
[----:B------:R-:W-:Y:S02]  /*c020*/  IMAD.MOV.U32 R13, RZ, RZ, R0 ;  /* 0x000000ffff0d7224 */ /* 0x000fe400078e0000 */
[----:B0-----:R-:W-:-:S08]  /*c030*/  IMAD.MOV.U32 R2, RZ, RZ, R14 ;  /* 0x000000ffff027224 */ /* 0x001fd000078e000e */
[----:B------:R-:W-:Y:S05]  /*c040*/  WARPSYNC.COLLECTIVE R15, `(.L_x_120) ;  /* 0x000000000f087348 */ /* 0x000fea0003c00000 */
[----:B------:R0:W1:Y:S02]  /*c050*/  SHFL.IDX P6, R14, R13, R12, R11 ;  /* 0x0000000c0d0e7389 */ /* 0x00006400000c000b */
[----:B01----:R-:W-:Y:S01]  /*c060*/  ENDCOLLECTIVE ;  /* 0x000000000000791b */ /* 0x003fe20003800000 */
.L_x_120:
        /* <DEDUP_REMOVED lines=8> */
.L_x_121:
        /* <DEDUP_REMOVED lines=11> */
.L_x_122:
        /* <DEDUP_REMOVED lines=8> */
.L_x_123:
        /* <DEDUP_REMOVED lines=11> */
.L_x_124:
[----:B------:R-:W-:Y:S02]  /*c2d0*/  IMAD.MOV.U32 R13, RZ, RZ, R4 ;  /* 0x000000ffff0d7224 */ /* 0x000fe400078e0004 */
[----:B------:R-:W-:Y:S01]  /*c2e0*/  IMAD.MOV.U32 R12, RZ, RZ, 0x5 ;  /* 0x00000005ff0c7424 */ /* 0x000fe200078e00ff */
[----:B------:R-:W-:-:S05]  /*c2f0*/  @!P1 LEA R14, P2, R20, R14, 0x1 ;  /* 0x0000000e140e9211 */ /* 0x000fca00078408ff */
[----:B------:R-:W-:Y:S01]  /*c300*/  @!P1 IMAD.X R3, RZ, RZ, R2, P2 ;  /* 0x000000ffff039224 */ /* 0x000fe200010e0602 */
[----:B------:R-:W-:-:S07]  /*c310*/  @!P1 MOV R2, R14 ;  /* 0x0000000e00029202 */ /* 0x000fce0000000f00 */
[----:B------:R-:W-:Y:S05]  /*c320*/  WARPSYNC.COLLECTIVE R15, `(.L_x_125) ;  /* 0x000000000f087348 */ /* 0x000fea0003c00000 */
[----:B------:R0:W1:Y:S02]  /*c330*/  SHFL.IDX P6, R14, R13, R12, R11 ;  /* 0x0000000c0d0e7389 */ /* 0x00006400000c000b */
[----:B01----:R-:W-:Y:S01]  /*c340*/  ENDCOLLECTIVE ;  /* 0x000000000000791b */ /* 0x003fe20003800000 */
.L_x_125:
        /* <DEDUP_REMOVED lines=11> */
.L_x_126:
        /* <DEDUP_REMOVED lines=8> */
.L_x_127:
[----:B------:R-:W-:Y:S01]  /*c480*/  @!PT LDS RZ, [RZ] ;  /* 0x00000000fffff984 */ /* 0x000fe20000000800 */
[----:B------:R-:W-:Y:S01]  /*c490*/  @!PT LDS RZ, [RZ] ;  /* 0x00000000fffff984 */ /* 0x000fe20000000800 */
[----:B------:R-:W-:Y:S01]  /*c4a0*/  @!PT LDS RZ, [RZ] ;  /* 0x00000000fffff984 */ /* 0x000fe20000000800 */
[----:B------:R0:W-:Y:S01]  /*c4b0*/  @!P1 LDGSTS.E.BYPASS.LTC128B.128 [R26+0xec00], desc[UR46][R2.64], !P0 ;  /* 0x0ec00000021a9fae */ /* 0x0001e2000c101d6e */
[----:B------:R-:W-:Y:S01]  /*c4c0*/  ISETP.GE.AND P1, PT, R9, R6, PT ;  /* 0x000000060900720c */ /* 0x000fe20003f26270 */
[----:B------:R-:W-:Y:S02]  /*c4d0*/  IMAD.MOV.U32 R13, RZ, RZ, R0 ;  /* 0x000000ffff0d7224 */ /* 0x000fe400078e0000 */
[----:B0-----:R-:W-:-:S10]  /*c4e0*/  IMAD.MOV.U32 R2, RZ, RZ, R14 ;  /* 0x000000ffff027224 */ /* 0x001fd400078e000e */
[----:B------:R-:W-:Y:S05]  /*c4f0*/  WARPSYNC.COLLECTIVE R15, `(.L_x_128) ;  /* 0x000000000f087348 */ /* 0x000fea0003c00000 */
[----:B------:R0:W1:Y:S02]  /*c500*/  SHFL.IDX P6, R14, R13, R12, R11 ;  /* 0x0000000c0d0e7389 */ /* 0x00006400000c000b */
[----:B01----:R-:W-:Y:S01]  /*c510*/  ENDCOLLECTIVE ;  /* 0x000000000000791b */ /* 0x003fe20003800000 */
.L_x_128:
        /* <DEDUP_REMOVED lines=8> */
.L_x_129:
[----:B------:R-:W-:Y:S01]  /*c5a0*/  @!PT LDS RZ, [RZ] ;  /* 0x00000000fffff984 */ /* 0x000fe20000000800 */
[----:B------:R-:W-:Y:S01]  /*c5b0*/  @!PT LDS RZ, [RZ] ;  /* 0x00000000fffff984 */ /* 0x000fe20000000800 */
[----:B------:R-:W-:Y:S01]  /*c5c0*/  @!PT LDS RZ, [RZ] ;  /* 0x00000000fffff984 */ /* 0x000fe20000000800 */
[----:B------:R0:W-:Y:S01]  /*c5d0*/  @!P1 LDGSTS.E.BYPASS.LTC128B.128 [R26+0xf400], desc[UR46][R2.64], !P0 ;  /* 0x0f400000021a9fae */ /* 0x0001e2000c101d6e */
[----:B------:R-:W-:Y:S02]  /*c5e0*/  IMAD.MOV.U32 R13, RZ, RZ, R0 ;  /* 0x000000ffff0d7224 */ /* 0x000fe400078e0000 */
[----:B0-----:R-:W-:-:S05]  /*c5f0*/  VIADD R3, R7, 0x70 ;  /* 0x0000007007037836 */ /* 0x001fca0000000000 */
[----:B------:R-:W-:Y:S01]  /*c600*/  ISETP.GE.AND P1, PT, R3, R6, PT ;  /* 0x000000060300720c */ /* 0x000fe20003f26270 */
[----:B------:R-:W-:-:S12]  /*c610*/  IMAD.MOV.U32 R4, RZ, RZ, R14 ;  /* 0x000000ffff047224 */ /* 0x000fd800078e000e */
[----:B------:R-:W-:Y:S05]  /*c620*/  WARPSYNC.COLLECTIVE R15, `(.L_x_130) ;  /* 0x000000000f087348 */ /* 0x000fea0003c00000 */
[----:B------:R0:W1:Y:S02]  /*c630*/  SHFL.IDX P6, R14, R13, R12, R11 ;  /* 0x0000000c0d0e7389 */ /* 0x00006400000c000b */
[----:B01----:R-:W-:Y:S01]  /*c640*/  ENDCOLLECTIVE ;  /* 0x000000000000791b */ /* 0x003fe20003800000 */
.L_x_130:
[----:B------:R-:W-:Y:S02]  /*c650*/  IMAD.MOV.U32 R13, RZ, RZ, R8 ;  /* 0x000000ffff0d7224 */ /* 0x000fe400078e0008 */
[----:B------:R-:W-:Y:S02]  /*c660*/  IMAD.MOV.U32 R12, RZ, RZ, RZ ;  /* 0x000000ffff0c7224 */ /* 0x000fe400078e00ff */
[----:B------:R-:W-:-:S07]  /*c670*/  IMAD.MOV.U32 R9, RZ, RZ, R14 ;  /* 0x000000ffff097224 */ /* 0x000fce00078e000e */
[----:B------:R-:W-:Y:S05]  /*c680*/  WARPSYNC.COLLECTIVE R15, `(.L_x_131) ;  /* 0x000000000f087348 */ /* 0x000fea0003c00000 */
[----:B------:R0:W1:Y:S02]  /*c690*/  SHFL.IDX P6, R14, R13, R12, R11 ;  /* 0x0000000c0d0e7389 */ /* 0x00006400000c000b */
[----:B01----:R-:W-:Y:S01]  /*c6a0*/  ENDCOLLECTIVE ;  /* 0x000000000000791b */ /* 0x003fe20003800000 */
.L_x_131:
[----:B------:R-:W-:Y:S01]  /*c6b0*/  @!P1 LEA R2, P3, R20, R9, 0x1 ;  /* 0x0000000914029211 */ /* 0x000fe200078608ff */
[----:B------:R-:W-:-:S04]  /*c6c0*/  VIADD R9, R7, 0x80 ;  /* 0x0000008007097836 */ /* 0x000fc80000000000 */
[----:B------:R-:W-:Y:S01]  /*c6d0*/  @!P1 IMAD.X R3, RZ, RZ, R4, P3 ;  /* 0x000000ffff039224 */ /* 0x000fe200018e0604 */
[----:B------:R-:W-:Y:S01]  /*c6e0*/  ISETP.GE.AND P2, PT, R9, R6, PT ;  /* 0x000000060900720c */ /* 0x000fe20003f46270 */
[----:B------:R-:W-:-:S03]  /*c6f0*/  VIADD R9, R7, 0x90 ;  /* 0x0000009007097836 */ /* 0x000fc60000000000 */
[----:B------:R-:W-:Y:S01]  /*c700*/  @!PT LDS RZ, [RZ] ;  /* 0x00000000fffff984 */ /* 0x000fe20000000800 */
[----:B------:R-:W-:Y:S01]  /*c710*/  @!PT LDS RZ, [RZ] ;  /* 0x00000000fffff984 */ /* 0x000fe20000000800 */
[----:B------:R-:W-:Y:S01]  /*c720*/  @!PT LDS RZ, [RZ] ;  /* 0x00000000fffff984 */ /* 0x000fe20000000800 */
[----:B------:R0:W-:Y:S01]  /*c730*/  @!P1 LDGSTS.E.BYPASS.LTC128B.128 [R26+0xfc00], desc[UR46][R2.64], !P0 ;  /* 0x0fc00000021a9fae */ /* 0x0001e2000c101d6e */
[----:B------:R-:W-:Y:S01]  /*c740*/  MOV R13, R5 ;  /* 0x00000005000d7202 */ /* 0x000fe20000000f00 */
[----:B------:R-:W-:-:S07]  /*c750*/  IMAD.MOV.U32 R0, RZ, RZ, R14 ;  /* 0x000000ffff007224 */ /* 0x000fce00078e000e */
[----:B0-----:R-:W-:Y:S05]  /*c760*/  WARPSYNC.COLLECTIVE R15, `(.L_x_132) ;  /* 0x000000000f087348 */ /* 0x001fea0003c00000 */
[----:B------:R1:W2:Y:S02]  /*c770*/  SHFL.IDX P6, R14, R13, R12, R11 ;  /* 0x0000000c0d0e7389 */ /* 0x0002a400000c000b */
[----:B012---:R-:W-:Y:S01]  /*c780*/  ENDCOLLECTIVE ;  /* 0x000000000000791b */ /* 0x007fe20003800000 */
.L_x_132:
[----:B------:R-:W-:Y:S02]  /*c790*/  IMAD.MOV.U32 R13, RZ, RZ, R8 ;  /* 0x000000ffff0d7224 */ /* 0x000fe400078e0008 */
[----:B------:R-:W-:Y:S01]  /*c7a0*/  IMAD.MOV.U32 R12, RZ, RZ, 0x1 ;  /* 0x00000001ff0c7424 */ /* 0x000fe200078e00ff */
[----:B------:R-:W-:-:S13]  /*c7b0*/  @!P2 LEA R2, P1, R20, R14, 0x1 ;  /* 0x0000000e1402a211 */ /* 0x000fda00078208ff */
[----:B------:R-:W-:Y:S05]  /*c7c0*/  WARPSYNC.COLLECTIVE R15, `(.L_x_133) ;  /* 0x000000000f087348 */ /* 0x000fea0003c00000 */
[----:B------:R0:W1:Y:S02]  /*c7d0*/  SHFL.IDX P6, R14, R13, R12, R11 ;  /* 0x0000000c0d0e7389 */ /* 0x00006400000c000b */
[----:B01----:R-:W-:Y:S01]  /*c7e0*/  ENDCOLLECTIVE ;  /* 0x000000000000791b */ /* 0x003fe20003800000 */
.L_x_133:
[----:B------:R-:W-:Y:S01]  /*c7f0*/  @!P2 IMAD.X R3, RZ, RZ, R0, P1 ;  /* 0x000000ffff03a224 */ /* 0x000fe200008e0600 */
[----:B------:R-:W-:-:S04]  /*c800*/  ISETP.GE.AND P1, PT, R9, R6, PT ;  /* 0x000000060900720c */ /* 0x000fc80003f26270 */
[----:B------:R-:W-:Y:S01]  /*c810*/  @!PT LDS RZ, [RZ] ;  /* 0x00000000fffff984 */ /* 0x000fe20000000800 */
[----:B------:R-:W-:Y:S01]  /*c820*/  @!PT LDS RZ, [RZ] ;  /* 0x00000000fffff984 */ /* 0x000fe20000000800 */
[----:B------:R-:W-:Y:S01]  /*c830*/  @!PT LDS RZ, [RZ] ;  /* 0x00000000fffff984 */ /* 0x000fe20000000800 */
[----:B------:R0:W-:Y:S01]  /*c840*/  @!P2 LDGSTS.E.BYPASS.LTC128B.128 [R26+0x10400], desc[UR46][R2.64], !P0 ;  /* 0x10400000021aafae */ /* 0x0001e2000c101d6e */
[----:B------:R-:W-:Y:S02]  /*c850*/  IMAD.MOV.U32 R13, RZ, RZ, R5 ;  /* 0x000000ffff0d7224 */ /* 0x000fe400078e0005 */
[----:B------:R-:W-:-:S07]  /*c860*/  IMAD.MOV.U32 R0, RZ, RZ, R14 ;  /* 0x000000ffff007224 */ /* 0x000fce00078e000e */
[----:B0-----:R-:W-:Y:S05]  /*c870*/  WARPSYNC.COLLECTIVE R15, `(.L_x_134) ;  /* 0x000000000f087348 */ /* 0x001fea0003c00000 */
[----:B------:R1:W2:Y:S02]  /*c880*/  SHFL.IDX P6, R14, R13, R12, R11 ;  /* 0x0000000c0d0e7389 */ /* 0x0002a400000c000b */
[----:B012---:R-:W-:Y:S01]  /*c890*/  ENDCOLLECTIVE ;  /* 0x000000000000791b */ /* 0x007fe20003800000 */
.L_x_134:
[----:B------:R-:W-:Y:S02]  /*c8a0*/  IMAD.MOV.U32 R13, RZ, RZ, R8 ;  /* 0x000000ffff0d7224 */ /* 0x000fe400078e0008 */
[----:B------:R-:W-:Y:S01]  /*c8b0*/  IMAD.MOV.U32 R12, RZ, RZ, 0x2 ;  /* 0x00000002ff0c7424 */ /* 0x000fe200078e00ff */
[----:B------:R-:W-:-:S05]  /*c8c0*/  @!P1 LEA R14, P2, R20, R14, 0x1 ;  /* 0x0000000e140e9211 */ /* 0x000fca00078408ff */
[----:B------:R-:W-:-:S08]  /*c8d0*/  @!P1 IMAD.MOV.U32 R2, RZ, RZ, R14 ;  /* 0x000000ffff029224 */ /* 0x000fd000078e000e */
[----:B------:R-:W-:Y:S05]  /*c8e0*/  WARPSYNC.COLLECTIVE R15, `(.L_x_135) ;  /* 0x000000000f087348 */ /* 0x000fea0003c00000 */
[----:B------:R0:W1:Y:S02]  /*c8f0*/  SHFL.IDX P6, R14, R13, R12, R11 ;  /* 0x0000000c0d0e7389 */ /* 0x00006400000c000b */
[----:B01----:R-:W-:Y:S01]  /*c900*/  ENDCOLLECTIVE ;  /* 0x000000000000791b */ /* 0x003fe20003800000 */
.L_x_135:
[----:B------:R-:W-:-:S04]  /*c910*/  @!P1 IMAD.X R9, RZ, RZ, R0, P2 ;  /* 0x000000ffff099224 */ /* 0x000fc800010e0600 */
[----:B------:R-:W-:-:S05]  /*c920*/  @!P1 IMAD.MOV.U32 R3, RZ, RZ, R9 ;  /* 0x000000ffff039224 */ /* 0x000fca00078e0009 */
[----:B------:R-:W-:Y:S01]  /*c930*/  @!PT LDS RZ, [RZ] ;  /* 0x00000000fffff984 */ /* 0x000fe20000000800 */
[----:B------:R-:W-:Y:S01]  /*c940*/  @!PT LDS RZ, [RZ] ;  /* 0x00000000fffff984 */ /* 0x000fe20000000800 */
[----:B------:R-:W-:Y:S01]  /*c950*/  @!PT LDS RZ, [RZ] ;  /* 0x00000000fffff984 */ /* 0x000fe20000000800 */
[----:B------:R0:W-:Y:S01]  /*c960*/  @!P1 LDGSTS.E.BYPASS.LTC128B.128 [R26+0x10c00], desc[UR46][R2.64], !P0 ;  /* 0x10c00000021a9fae */ /* 0x0001e2000c101d6e */
[----:B------:R-:W-:Y:S02]  /*c970*/  IMAD.MOV.U32 R13, RZ, RZ, R5 ;  /* 0x000000ffff0d7224 */ /* 0x000fe400078e0005 */
[----:B0-----:R-:W-:Y:S02]  /*c980*/  VIADD R3, R7, 0xa0 ;  /* 0x000000a007037836 */ /* 0x001fe40000000000 */
[----:B------:R-:W-:-:S07]  /*c990*/  IMAD.MOV.U32 R0, RZ, RZ, R14 ;  /* 0x000000ffff007224 */ /* 0x000fce00078e000e */
[----:B------:R-:W-:Y:S05]  /*c9a0*/  WARPSYNC.COLLECTIVE R15, `(.L_x_136) ;  /* 0x000000000f087348 */ /* 0x000fea0003c00000 */
[----:B------:R0:W1:Y:S02]  /*c9b0*/  SHFL.IDX P6, R14, R13, R12, R11 ;  /* 0x0000000c0d0e7389 */ /* 0x00006400000c000b */
[----:B01----:R-:W-:Y:S01]  /*c9c0*/  ENDCOLLECTIVE ;  /* 0x000000000000791b */ /* 0x003fe20003800000 */
.L_x_136:
[----:B------:R-:W-:Y:S01]  /*c9d0*/  ISETP.GE.AND P1, PT, R3, R6, PT ;  /* 0x000000060300720c */ /* 0x000fe20003f26270 */
[----:B------:R-:W-:Y:S02]  /*c9e0*/  IMAD.MOV.U32 R13, RZ, RZ, R8 ;  /* 0x000000ffff0d7224 */ /* 0x000fe400078e0008 */
[----:B------:R-:W-:-:S10]  /*c9f0*/  IMAD.MOV.U32 R12, RZ, RZ, 0x3 ;  /* 0x00000003ff0c7424 */ /* 0x000fd400078e00ff */
[----:B------:R-:W-:-:S13]  /*ca00*/  @!P1 LEA R2, P2, R20, R14, 0x1 ;  /* 0x0000000e14029211 */ /* 0x000fda00078408ff */
[----:B------:R-:W-:Y:S05]  /*ca10*/  WARPSYNC.COLLECTIVE R15, `(.L_x_137) ;  /* 0x000000000f087348 */ /* 0x000fea0003c00000 */
[----:B------:R0:W1:Y:S02]  /*ca20*/  SHFL.IDX P6, R14, R13, R12, R11 ;  /* 0x0000000c0d0e7389 */ /* 0x00006400000c000b */
[----:B01----:R-:W-:Y:S01]  /*ca30*/  ENDCOLLECTIVE ;  /* 0x000000000000791b */ /* 0x003fe20003800000 */
.L_x_137:
[----:B------:R-:W-:-:S05]  /*ca40*/  @!P1 IMAD.X R3, RZ, RZ, R0, P2 ;  /* 0x000000ffff039224 */ /* 0x000fca00010e0600 */
        /* <DEDUP_REMOVED lines=9> */
.L_x_138:
[----:B------:R-:W-:Y:S05]  /*cae0*/  BRA `(.L_x_139) ;  /* 0xffffffcc00f87947 */ /* 0x000fea000383ffff */
.L_x_43:
[----:B0-----:R0:W1:Y:S02]  /*caf0*/  SYNCS.PHASECHK.TRANS64.TRYWAIT P0, [R9+URZ+0x30820], R0 ;  /* 0x03082000090075a7 */ /* 0x001064000800017f */
[----:B-1----:R-:W-:Y:S05]  /*cb00*/  @!P0 NANOSLEEP.SYNCS 0x989680 ;  /* 0x009896800000895d */ /* 0x002fea0003900000 */
[----:B------:R-:W1:Y:S02]  /*cb10*/  @!P0 SYNCS.PHASECHK.TRANS64 P0, [R9+URZ+0x30820], R0 ;  /* 0x03082000090085a7 */ /* 0x000e64000800007f */
[----:B-1----:R-:W-:Y:S05]  /*cb20*/  @!P0 BRA `(.L_x_43) ;  /* 0xfffffffc00f08947 */ /* 0x002fea000383ffff */
[----:B------:R-:W-:Y:S05]  /*cb30*/  BRA `(.L_x_140) ;  /* 0xffffffd0003c7947 */ /* 0x000fea000383ffff */
.L_x_50:
[----:B-1----:R1:W2:Y:S02]  /*cb40*/  SYNCS.PHASECHK.TRANS64.TRYWAIT P0, [R3+URZ+0x30840], R2 ;  /* 0x03084002030075a7 */ /* 0x0022a4000800017f */
[----:B--2---:R-:W-:Y:S05]  /*cb50*/  @!P0 NANOSLEEP.SYNCS 0x989680 ;  /* 0x009896800000895d */ /* 0x004fea0003900000 */
[----:B------:R-:W2:Y:S02]  /*cb60*/  @!P0 SYNCS.PHASECHK.TRANS64 P0, [R3+URZ+0x30840], R2 ;  /* 0x03084002030085a7 */ /* 0x000ea4000800007f */
[----:B--2---:R-:W-:Y:S05]  /*cb70*/  @!P0 BRA `(.L_x_50) ;  /* 0xfffffffc00f08947 */ /* 0x004fea000383ffff */
[----:B------:R-:W-:Y:S05]  /*cb80*/  BRA `(.L_x_141) ;  /* 0xffffffd000e07947 */ /* 0x000fea000383ffff */
.L_x_55:
[----:B0-----:R0:W1:Y:S02]  /*cb90*/  SYNCS.PHASECHK.TRANS64.TRYWAIT P0, [R3+URZ+0x60], R12 ;  /* 0x0000600c030075a7 */ /* 0x001064000800017f */
[----:B-1----:R-:W-:Y:S05]  /*cba0*/  @!P0 NANOSLEEP.SYNCS 0x989680 ;  /* 0x009896800000895d */ /* 0x002fea0003900000 */
[----:B------:R-:W1:Y:S02]  /*cbb0*/  @!P0 SYNCS.PHASECHK.TRANS64 P0, [R3+URZ+0x60], R12 ;  /* 0x0000600c030085a7 */ /* 0x000e64000800007f */
[----:B-1----:R-:W-:Y:S05]  /*cbc0*/  @!P0 BRA `(.L_x_55) ;  /* 0xfffffffc00f08947 */ /* 0x002fea000383ffff */
[----:B------:R-:W-:Y:S05]  /*cbd0*/  BRA `(.L_x_142) ;  /* 0xffffffd4006c7947 */ /* 0x000fea000383ffff */
.L_x_64:
[----:B0-----:R0:W1:Y:S02]  /*cbe0*/  SYNCS.PHASECHK.TRANS64.TRYWAIT P0, [R3+URZ+0x30840], R2 ;  /* 0x03084002030075a7 */ /* 0x001064000800017f */
[----:B-1----:R-:W-:Y:S05]  /*cbf0*/  @!P0 NANOSLEEP.SYNCS 0x989680 ;  /* 0x009896800000895d */ /* 0x002fea0003900000 */
[----:B------:R-:W1:Y:S02]  /*cc00*/  @!P0 SYNCS.PHASECHK.TRANS64 P0, [R3+URZ+0x30840], R2 ;  /* 0x03084002030085a7 */ /* 0x000e64000800007f */
[----:B-1----:R-:W-:Y:S05]  /*cc10*/  @!P0 BRA `(.L_x_64) ;  /* 0xfffffffc00f08947 */ /* 0x002fea000383ffff */
[----:B------:R-:W-:Y:S05]  /*cc20*/  BRA `(.L_x_143) ;  /* 0xffffffd800a87947 */ /* 0x000fea000383ffff */
.L_x_69:
[----:B0-----:R0:W1:Y:S02]  /*cc30*/  SYNCS.PHASECHK.TRANS64.TRYWAIT P0, [R5+URZ+0x60], R2 ;  /* 0x00006002050075a7 */ /* 0x001064000800017f */
[----:B-1----:R-:W-:Y:S05]  /*cc40*/  @!P0 NANOSLEEP.SYNCS 0x989680 ;  /* 0x009896800000895d */ /* 0x002fea0003900000 */
[----:B------:R-:W1:Y:S02]  /*cc50*/  @!P0 SYNCS.PHASECHK.TRANS64 P0, [R5+URZ+0x60], R2 ;  /* 0x00006002050085a7 */ /* 0x000e64000800007f */
[----:B-1----:R-:W-:Y:S05]  /*cc60*/  @!P0 BRA `(.L_x_69) ;  /* 0xfffffffc00f08947 */ /* 0x002fea000383ffff */
[----:B------:R-:W-:Y:S05]  /*cc70*/  BRA `(.L_x_144) ;  /* 0xffffffdc00287947 */ /* 0x000fea000383ffff */
.L_x_77:
[----:B0-----:R0:W1:Y:S02]  /*cc80*/  SYNCS.PHASECHK.TRANS64.TRYWAIT P0, [R2+URZ+0x30840], R3 ;  /* 0x03084003020075a7 */ /* 0x001064000800017f */
[----:B-1----:R-:W-:Y:S05]  /*cc90*/  @!P0 NANOSLEEP.SYNCS 0x989680 ;  /* 0x009896800000895d */ /* 0x002fea0003900000 */
[----:B------:R-:W1:Y:S02]  /*cca0*/  @!P0 SYNCS.PHASECHK.TRANS64 P0, [R2+URZ+0x30840], R3 ;  /* 0x03084003020085a7 */ /* 0x000e64000800007f */
[----:B-1----:R-:W-:Y:S05]  /*ccb0*/  @!P0 BRA `(.L_x_77) ;  /* 0xfffffffc00f08947 */ /* 0x002fea000383ffff */
[----:B------:R-:W-:Y:S05]  /*ccc0*/  BRA `(.L_x_145) ;  /* 0xffffffe000387947 */ /* 0x000fea000383ffff */
.L_x_82:
[----:B0-----:R0:W1:Y:S02]  /*ccd0*/  SYNCS.PHASECHK.TRANS64.TRYWAIT P0, [R5+URZ+0x60], R2 ;  /* 0x00006002050075a7 */ /* 0x001064000800017f */
[----:B-1----:R-:W-:Y:S05]  /*cce0*/  @!P0 NANOSLEEP.SYNCS 0x989680 ;  /* 0x009896800000895d */ /* 0x002fea0003900000 */
[----:B------:R-:W1:Y:S02]  /*ccf0*/  @!P0 SYNCS.PHASECHK.TRANS64 P0, [R5+URZ+0x60], R2 ;  /* 0x00006002050085a7 */ /* 0x000e64000800007f */
[----:B-1----:R-:W-:Y:S05]  /*cd00*/  @!P0 BRA `(.L_x_82) ;  /* 0xfffffffc00f08947 */ /* 0x002fea000383ffff */
[----:B------:R-:W-:Y:S05]  /*cd10*/  BRA `(.L_x_146) ;  /* 0xffffffe000bc7947 */ /* 0x000fea000383ffff */
.L_x_90:
[----:B0-----:R0:W1:Y:S02]  /*cd20*/  SYNCS.PHASECHK.TRANS64.TRYWAIT P0, [R3+URZ+0x30860], R0 ;  /* 0x03086000030075a7 */ /* 0x001064000800017f */
[----:B-1----:R-:W-:Y:S05]  /*cd30*/  @!P0 NANOSLEEP.SYNCS 0x989680 ;  /* 0x009896800000895d */ /* 0x002fea0003900000 */
[----:B------:R-:W1:Y:S02]  /*cd40*/  @!P0 SYNCS.PHASECHK.TRANS64 P0, [R3+URZ+0x30860], R0 ;  /* 0x03086000030085a7 */ /* 0x000e64000800007f */
[----:B-1----:R-:W-:Y:S05]  /*cd50*/  @!P0 BRA `(.L_x_90) ;  /* 0xfffffffc00f08947 */ /* 0x002fea000383ffff */
[----:B------:R-:W-:Y:S05]  /*cd60*/  BRA `(.L_x_147) ;  /* 0xffffffe400747947 */ /* 0x000fea000383ffff */
.L_x_96:
[----:B0-----:R0:W1:Y:S02]  /*cd70*/  SYNCS.PHASECHK.TRANS64.TRYWAIT P0, [R7+URZ+0x30820], R0 ;  /* 0x03082000070075a7 */ /* 0x001064000800017f */
[----:B-1----:R-:W-:Y:S05]  /*cd80*/  @!P0 NANOSLEEP.SYNCS 0x989680 ;  /* 0x009896800000895d */ /* 0x002fea0003900000 */
[----:B------:R-:W1:Y:S02]  /*cd90*/  @!P0 SYNCS.PHASECHK.TRANS64 P0, [R7+URZ+0x30820], R0 ;  /* 0x03082000070085a7 */ /* 0x000e64000800007f */
[----:B-1----:R-:W-:Y:S05]  /*cda0*/  @!P0 BRA `(.L_x_96) ;  /* 0xfffffffc00f08947 */ /* 0x002fea000383ffff */
[----:B------:R-:W-:Y:S05]  /*cdb0*/  BRA `(.L_x_148) ;  /* 0xffffffe800387947 */ /* 0x000fea000383ffff */
.L_x_97:
[----:B------:R-:W1:Y:S01]  /*cdc0*/  S2R R2, SR_TID.X ;  /* 0x0000000000027919 */ /* 0x000e620000002100 */
[----:B------:R-:W-:Y:S01]  /*cdd0*/  BSSY B0, `(.L_x_149) ;  /* 0x000000a000007945 */ /* 0x000fe20003800000 */
[----:B------:R-:W-:Y:S02]  /*cde0*/  IMAD.MOV.U32 R12, RZ, RZ, RZ ;  /* 0x000000ffff0c7224 */ /* 0x000fe400078e00ff */
[----:B------:R-:W-:Y:S02]  /*cdf0*/  IMAD.MOV.U32 R11, RZ, RZ, 0x1f ;  /* 0x0000001fff0b7424 */ /* 0x000fe400078e00ff */
[----:B------:R-:W-:Y:S01]  /*ce00*/  IMAD.MOV.U32 R15, RZ, RZ, -0x1 ;  /* 0xffffffffff0f7424 */ /* 0x000fe200078e00ff */
[----:B-1----:R-:W-:-:S04]  /*ce10*/  SHF.R.U32.HI R2, RZ, 0x5, R2 ;  /* 0x00000005ff027819 */ /* 0x002fc80000011602 */
[----:B------:R-:W-:-:S05]  /*ce20*/  LOP3.LUT R2, R2, 0x3, RZ, 0xc0, !PT ;  /* 0x0000000302027812 */ /* 0x000fca00078ec0ff */
[----:B------:R-:W-:-:S07]  /*ce30*/  IMAD.MOV.U32 R13, RZ, RZ, R2 ;  /* 0x000000ffff0d7224 */ /* 0x000fce00078e0002 */
[----:B0-----:R-:W-:Y:S05]  /*ce40*/  WARPSYNC.COLLECTIVE R15, `(.L_x_150) ;  /* 0x000000000f087348 */ /* 0x001fea0003c00000 */
[----:B------:R1:W2:Y:S02]  /*ce50*/  SHFL.IDX P6, R14, R13, R12, R11 ;  /* 0x0000000c0d0e7389 */ /* 0x0002a400000c000b */
[----:B012---:R-:W-:Y:S01]  /*ce60*/  ENDCOLLECTIVE ;  /* 0x000000000000791b */ /* 0x007fe20003800000 */
.L_x_150:
[----:B------:R-:W-:Y:S05]  /*ce70*/  BSYNC B0 ;  /* 0x0000000000007941 */ /* 0x000fea0003800000 */
.L_x_149:
[----:B------:R-:W-:Y:S05]  /*ce80*/  BRA `(.L_x_151) ;  /* 0xffffffe800207947 */ /* 0x000fea000383ffff */
.L_x_100:
[----:B------:R-:W-:Y:S01]  /*ce90*/  BSSY B1, `(.L_x_152) ;  /* 0x0000006000017945 */ /* 0x000fe20003800000 */
[----:B------:R-:W-:-:S07]  /*cea0*/  IMAD.MOV.U32 R15, RZ, RZ, -0x1 ;  /* 0xffffffffff0f7424 */ /* 0x000fce00078e00ff */
[----:B0-----:R-:W-:Y:S05]  /*ceb0*/  WARPSYNC.COLLECTIVE R15, `(.L_x_153) ;  /* 0x000000000f0c7348 */ /* 0x001fea0003c00000 */
[----:B------:R-:W-:Y:S02]  /*cec0*/  ELECT P6, UR62, PT ;  /* 0x00000000003e782f */ /* 0x000fe400038c0000 */
[----:B------:R-:W-:Y:S01]  /*ced0*/  MOV R14, UR62 ;  /* 0x0000003e000e7c02 */ /* 0x000fe20008000f00 */
[----:B0-----:R-:W-:Y:S10]  /*cee0*/  ENDCOLLECTIVE ;  /* 0x000000000000791b */ /* 0x001ff40003800000 */
.L_x_153:
[----:B------:R-:W-:Y:S05]  /*cef0*/  BSYNC B1 ;  /* 0x0000000000017941 */ /* 0x000fea0003800000 */
.L_x_152:
[----:B------:R-:W-:Y:S05]  /*cf00*/  BRA `(.L_x_154) ;  /* 0xffffffe800187947 */ /* 0x000fea000383ffff */
.L_x_102:
[----:B0-----:R0:W1:Y:S02]  /*cf10*/  SYNCS.PHASECHK.TRANS64.TRYWAIT P0, [R5+URZ], R4 ;  /* 0x00000004050075a7 */ /* 0x001064000800017f */
[----:B-1----:R-:W-:Y:S05]  /*cf20*/  @!P0 NANOSLEEP.SYNCS 0x989680 ;  /* 0x009896800000895d */ /* 0x002fea0003900000 */
[----:B------:R-:W1:Y:S02]  /*cf30*/  @!P0 SYNCS.PHASECHK.TRANS64 P0, [R5+URZ], R4 ;  /* 0x00000004050085a7 */ /* 0x000e64000800007f */
[----:B-1----:R-:W-:Y:S05]  /*cf40*/  @!P0 BRA `(.L_x_102) ;  /* 0xfffffffc00f08947 */ /* 0x002fea000383ffff */
[----:B------:R-:W-:Y:S05]  /*cf50*/  BRA `(.L_x_155) ;  /* 0xffffffe8004c7947 */ /* 0x000fea000383ffff */
.L_x_103:
[----:B-1----:R1:W2:Y:S02]  /*cf60*/  SYNCS.PHASECHK.TRANS64.TRYWAIT P0, [R3+URZ], R0 ;  /* 0x00000000030075a7 */ /* 0x0022a4000800017f */
[----:B--2---:R-:W-:Y:S05]  /*cf70*/  @!P0 NANOSLEEP.SYNCS 0x989680 ;  /* 0x009896800000895d */ /* 0x004fea0003900000 */
[----:B------:R-:W2:Y:S02]  /*cf80*/  @!P0 SYNCS.PHASECHK.TRANS64 P0, [R3+URZ], R0 ;  /* 0x00000000030085a7 */ /* 0x000ea4000800007f */
[----:B--2---:R-:W-:Y:S05]  /*cf90*/  @!P0 BRA `(.L_x_103) ;  /* 0xfffffffc00f08947 */ /* 0x004fea000383ffff */
[----:B------:R-:W-:Y:S05]  /*cfa0*/  BRA `(.L_x_156) ;  /* 0xffffffe800407947 */ /* 0x000fea000383ffff */
.L_x_105:
[----:B0-----:R0:W1:Y:S02]  /*cfb0*/  SYNCS.PHASECHK.TRANS64.TRYWAIT P0, [R5+URZ], R4 ;  /* 0x00000004050075a7 */ /* 0x001064000800017f */
[----:B-1----:R-:W-:Y:S05]  /*cfc0*/  @!P0 NANOSLEEP.SYNCS 0x989680 ;  /* 0x009896800000895d */ /* 0x002fea0003900000 */
[----:B------:R-:W1:Y:S02]  /*cfd0*/  @!P0 SYNCS.PHASECHK.TRANS64 P0, [R5+URZ], R4 ;  /* 0x00000004050085a7 */ /* 0x000e64000800007f */
[----:B-1----:R-:W-:Y:S05]  /*cfe0*/  @!P0 BRA `(.L_x_105) ;  /* 0xfffffffc00f08947 */ /* 0x002fea000383ffff */
[----:B------:R-:W-:Y:S05]  /*cff0*/  BRA `(.L_x_157) ;  /* 0xffffffe800447947 */ /* 0x000fea000383ffff */
.L_x_158:
[----:B------:R-:W-:-:S00]  /*d000*/  BRA `(.L_x_158) ;  /* 0xfffffffc00fc7947 */ /* 0x000fc0000383ffff */
[----:B------:R-:W-:-:S00]  /*d010*/  NOP ;  /* 0x0000000000007918 */ /* 0x000fc00000000000 */
        /* <DEDUP_REMOVED lines=14> */
.L_x_2641:


//--------------------- .text._ZN7cutlass13device_kernelIN5flash11enable_sm90INS1_16FlashAttnFwdSm90INS1_25CollectiveMainloopFwdSm90ILi2EN4cute5tupleIJNS5_1CILi1EEES8_S8_EEENS6_IJNS7_ILi192EEESA_NS7_ILi64EEEEEELi64ENS_6half_tEfNS_4arch4Sm90ELb0ELb0ELb0ELb1ELb0ELb0ELb0ELb0ELb1ELb1ELb0ELb0EEENS1_21CollectiveEpilogueFwdINS6_IJSA_SB_SA_EEES9_SD_SF_Li384ELb1ELb1ELb0ELb0EEENS1_36VarlenDynamicPersistentTileSchedulerILi192ELi192ELi384ELi128ELb0ELb1ELb1ELb0ELb1ELb1EEEEEEEEEvNT_6ParamsE --------------------------
	.section	.text._ZN7cutlass13device_kernelIN5flash11enable_sm90INS1_16FlashAttnFwdSm90INS1_25CollectiveMainloopFwdSm90ILi2EN4cute5tupleIJNS5_1CILi1EEES8_S8_EEENS6_IJNS7_ILi192EEESA_NS7_ILi64EEEEEELi64ENS_6half_tEfNS_4arch4Sm90ELb0ELb0ELb0ELb1ELb0ELb0ELb0ELb0ELb1ELb1ELb0ELb0EEENS1_21CollectiveEpilogueFwdINS6_IJSA_SB_SA_EEES9_SD_SF_Li384ELb1ELb1ELb0ELb0EEENS1_36VarlenDynamicPersistentTileSchedulerILi192ELi192ELi384ELi128ELb0ELb1ELb1ELb0ELb1ELb1EEEEEEEEEvNT_6ParamsE,"ax",@progbits
	.align	128
.text._ZN7cutlass13device_kernelIN5flash11enable_sm90INS1_16FlashAttnFwdSm90INS1_25CollectiveMainloopFwdSm90ILi2EN4cute5tupleIJNS5_1CILi1EEES8_S8_EEENS6_IJNS7_ILi192EEESA_NS7_ILi64EEEEEELi64ENS_6half_tEfNS_4arch4Sm90ELb0ELb0ELb0ELb1ELb0ELb0ELb0ELb0ELb1ELb1ELb0ELb0EEENS1_21CollectiveEpilogueFwdINS6_IJSA_SB_SA_EEES9_SD_SF_Li384ELb1ELb1ELb0ELb0EEENS1_36VarlenDynamicPersistentTileSchedulerILi192ELi192ELi384ELi128ELb0ELb1ELb1ELb0ELb1ELb1EEEEEEEEEvNT_6ParamsE:
        .type           _ZN7cutlass13device_kernelIN5flash11enable_sm90INS1_16FlashAttnFwdSm90INS1_25CollectiveMainloopFwdSm90ILi2EN4cute5tupleIJNS5_1CILi1EEES8_S8_EEENS6_IJNS7_ILi192EEESA_NS7_ILi64EEEEEELi64ENS_6half_tEfNS_4arch4Sm90ELb0ELb0ELb0ELb1ELb0ELb0ELb0ELb0ELb1ELb1ELb0ELb0EEENS1_21CollectiveEpilogueFwdINS6_IJSA_SB_SA_EEES9_SD_SF_Li384ELb1ELb1ELb0ELb0EEENS1_36VarlenDynamicPersistentTileSchedulerILi192ELi192ELi384ELi128ELb0ELb1ELb1ELb0ELb1ELb1EEEEEEEEEvNT_6ParamsE,@function
        .size           _ZN7cutlass13device_kernelIN5flash11enable_sm90INS1_16FlashAttnFwdSm90INS1_25CollectiveMainloopFwdSm90ILi2EN4cute5tupleIJNS5_1CILi1EEES8_S8_EEENS6_IJNS7_ILi192EEESA_NS7_ILi64EEEEEELi64ENS_6half_tEfNS_4arch4Sm90ELb0ELb0ELb0ELb1ELb0ELb0ELb0ELb0ELb1ELb1ELb0ELb0EEENS1_21CollectiveEpilogueFwdINS6_IJSA_SB_SA_EEES9_SD_SF_Li384ELb1ELb1ELb0ELb0EEENS1_36VarlenDynamicPersistentTileSchedulerILi192ELi192ELi384ELi128ELb0ELb1ELb1ELb0ELb1ELb1EEEEEEEEEvNT_6ParamsE,(.L_x_2642 - _ZN7cutlass13device_kernelIN5flash11enable_sm90INS1_16FlashAttnFwdSm90INS1_25CollectiveMainloopFwdSm90ILi2EN4cute5tupleIJNS5_1CILi1EEES8_S8_EEENS6_IJNS7_ILi192EEESA_NS7_ILi64EEEEEELi64ENS_6half_tEfNS_4arch4Sm90ELb0ELb0ELb0ELb1ELb0ELb0ELb0ELb0ELb1ELb1ELb0ELb0EEENS1_21CollectiveEpilogueFwdINS6_IJSA_SB_SA_EEES9_SD_SF_Li384ELb1ELb1ELb0ELb0EEENS1_36VarlenDynamicPersistentTileSchedulerILi192ELi192ELi384ELi128ELb0ELb1ELb1ELb0ELb1ELb1EEEEEEEEEvNT_6ParamsE)
        .other          _ZN7cutlass13device_kernelIN5flash11enable_sm90INS1_16FlashAttnFwdSm90INS1_25CollectiveMainloopFwdSm90ILi2EN4cute5tupleIJNS5_1CILi1EEES8_S8_EEENS6_IJNS7_ILi192EEESA_NS7_ILi64EEEEEELi64ENS_6half_tEfNS_4arch4Sm90ELb0ELb0ELb0ELb1ELb0ELb0ELb0ELb0ELb1ELb1ELb0ELb0EEENS1_21CollectiveEpilogueFwdINS6_IJSA_SB_SA_EEES9_SD_SF_Li384ELb1ELb1ELb0ELb0EEENS1_36VarlenDynamicPersistentTileSchedulerILi192ELi192ELi384ELi128ELb0ELb1ELb1ELb0ELb1ELb1EEEEEEEEEvNT_6ParamsE,@"STO_CUDA_ENTRY STV_DEFAULT"
_ZN7cutlass13device_kernelIN5flash11enable_sm90INS1_16FlashAttnFwdSm90INS1_25CollectiveMainloopFwdSm90ILi2EN4cute5tupleIJNS5_1CILi1EEES8_S8_EEENS6_IJNS7_ILi192EEESA_NS7_ILi64EEEEEELi64ENS_6half_tEfNS_4arch4Sm90ELb0ELb0ELb0ELb1ELb0ELb0ELb0ELb0ELb1ELb1ELb0ELb0EEENS1_21CollectiveEpilogueFwdINS6_IJSA_SB_SA_EEES9_SD_SF_Li384ELb1ELb1ELb0ELb0EEENS1_36VarlenDynamicPersistentTileSchedulerILi192ELi192ELi384ELi128ELb0ELb1ELb1ELb0ELb1ELb1EEEEEEEEEvNT_6ParamsE:
        /* <DEDUP_REMOVED lines=18> */
.L_x_160:
[----:B------:R-:W-:Y:S05]  /*0120*/  BSYNC B0 ;  /* 0x0000000000007941 */ /* 0x000fea0003800000 */
.L_x_159:
        /* <DEDUP_REMOVED lines=41> */
.L_x_161:
        /* <DEDUP_REMOVED lines=22> */
.L_x_162:
        /* <DEDUP_REMOVED lines=18> */
.L_x_163:
        /* <DEDUP_REMOVED lines=22> */
.L_x_164:
        /* <DEDUP_REMOVED lines=22> */
.L_x_165:
[----:B------:R-:W-:Y:S01]  /*0900*/  PLOP3.LUT P0, PT, PT, PT, UP0, 0x80, 0x0 ;  /* 0x000000000000781c */ /* 0x000fe20003f0f008 */
[----:B------:R-:W-:Y:S01]  /*0910*/  UMOV UR36, 0x1 ;  /* 0x0000000100247882 */ /* 0x000fe20000000000 */
[----:B------:R-:W-:Y:S01]  /*0920*/  NOP ;  /* 0x0000000000007918 */ /* 0x000fe20000000000 */
[----:B------:R-:W-:Y:S01]  /*0930*/  USEL UR36, UR36, 0x2, !UP0 ;  /* 0x0000000224247887 */ /* 0x000fe2000c000000 */
[----:B------:R-:W-:Y:S01]  /*0940*/  ULDC.64 UR48, c[0x0][0x208] ;  /* 0x0000820000307ab9 */ /* 0x000fe20000000a00 */
[----:B012-4-:R-:W-:Y:S08]  /*0950*/  BAR.SYNC.DEFER_BLOCKING 0x0 ;  /* 0x0000000000007b1d */ /* 0x017ff00000010000 */
[----:B------:R-:W-:Y:S05]  /*0960*/  @!P0 BRA `(.L_x_166) ;  /* 0x00000088003c8947 */ /* 0x000fea0003800000 */
.L_x_167:
[----:B------:R-:W-:-:S08]  /*0970*/  NOP ;  /* 0x0000000000007918 */ /* 0x000fd00000000000 */
[----:B------:R-:W0:Y:S02]  /*0980*/  USETMAXREG.TRY_ALLOC.CTAPOOL UP0, 0xa0 ;  /* 0x000000a0000079c8 */ /* 0x000e240008000600 */
[----:B0-----:R-:W-:-:S13]  /*0990*/  PLOP3.LUT P0, PT, PT, PT, UP0, 0x80, 0x0 ;  /* 0x000000000000781c */ /* 0x001fda0003f0f008 */
[----:B------:R-:W-:Y:S05]  /*09a0*/  @!P0 BRA `(.L_x_167) ;  /* 0xfffffffc00f08947 */ /* 0x000fea000383ffff */
[----:B------:R-:W0:Y:S01]  /*09b0*/  S2R R2, SR_TID.X ;  /* 0x0000000000027919 */ /* 0x000e220000002100 */
[----:B------:R-:W1:Y:S01]  /*09c0*/  S2UR UR4, SR_CgaCtaId ;  /* 0x00000000000479c3 */ /* 0x000e620000008800 */
[----:B------:R-:W-:-:S07]  /*09d0*/  UMOV UR39, 0x400 ;  /* 0x0000040000277882 */ /* 0x000fce0000000000 */
[----:B------:R-:W-:Y:S06]  /*09e0*/  BAR.ARV 0x8, 0x200 ;  /* 0x0208000000007b1d */ /* 0x000fec0000002000 */
[----:B-1----:R-:W-:-:S03]  /*09f0*/  ULEA UR39, UR4, UR39, 0x18 ;  /* 0x0000002704277291 */ /* 0x002fc6000f8ec03f */
[----:B------:R-:W-:Y:S01]  /*0a00*/  ULDC UR4, c[0x0][0xc3c] ;  /* 0x00030f0000047ab9 */ /* 0x000fe20000000800 */
[----:B0-----:R-:W-:-:S04]  /*0a10*/  LOP3.LUT R0, R2, 0xffffff80, RZ, 0xc0, !PT ;  /* 0xffffff8002007812 */ /* 0x001fc800078ec0ff */
[----:B------:R-:W-:-:S13]  /*0a20*/  ISETP.NE.AND P0, PT, R0, 0x80, PT ;  /* 0x000000800000780c */ /* 0x000fda0003f05270 */
[----:B------:R-:W-:Y:S08]  /*0a30*/  @!P0 BAR.ARV 0x9, 0x100 ;  /* 0x0244000000008b1d */ /* 0x000ff00000002000 */
[----:B------:R-:W-:Y:S06]  /*0a40*/  BAR.SYNC.DEFER_BLOCKING 0x5, 0x200 ;  /* 0x0148000000007b1d */ /* 0x000fec0000010000 */
[----:B------:R-:W0:Y:S02]  /*0a50*/  LDS.128 R28, [UR39+0x308d0] ;  /* 0x0308d027ff1c7984 */ /* 0x000e240008000c00 */
[----:B------:R-:W-:Y:S06]  /*0a60*/  BAR.ARV 0x4, 0x200 ;  /* 0x0108000000007b1d */ /* 0x000fec0000002000 */
[----:B0-----:R-:W-:-:S13]  /*0a70*/  ISETP.GE.AND P0, PT, R31, UR4, PT ;  /* 0x000000041f007c0c */ /* 0x001fda000bf06270 */
[----:B------:R-:W-:Y:S05]  /*0a80*/  @P0 EXIT ;  /* 0x000000000000094d */ /* 0x000fea0003800000 */
[----:B------:R-:W-:Y:S01]  /*0a90*/  VIADD R15, R2, 0xffffff80 ;  /* 0xffffff80020f7836 */ /* 0x000fe20000000000 */
[----:B------:R-:W-:Y:S01]  /*0aa0*/  R2UR UR6, R29 ;  /* 0x000000001d0672ca */ /* 0x000fe200000e0000 */
[----:B------:R-:W-:Y:S01]  /*0ab0*/  IMAD.MOV.U32 R16, RZ, RZ, 0x40 ;  /* 0x00000040ff107424 */ /* 0x000fe200078e00ff */
[----:B------:R-:W-:Y:S01]  /*0ac0*/  R2UR UR5, R30 ;  /* 0x000000001e0572ca */ /* 0x000fe200000e0000 */
[----:B------:R-:W-:Y:S01]  /*0ad0*/  IMAD.MOV.U32 R14, RZ, RZ, -0x2 ;  /* 0xfffffffeff0e7424 */ /* 0x000fe200078e00ff */
[----:B------:R-:W-:Y:S01]  /*0ae0*/  SHF.R.S32.HI R0, RZ, 0x1f, R15 ;  /* 0x0000001fff007819 */ /* 0x000fe2000001140f */
[----:B------:R-:W-:Y:S01]  /*0af0*/  ULOP3.LUT UR46, UR36, 0x1, URZ, 0xfc, !UPT ;  /* 0x00000001242e7892 */ /* 0x000fe2000f8efc3f */
[----:B------:R-:W-:Y:S02]  /*0b00*/  UMOV UR45, URZ ;  /* 0x0000003f002d7c82 */ /* 0x000fe40008000000 */
[CC--:B------:R-:W-:Y:S01]  /*0b10*/  LEA.HI R155, R0.reuse, R15.reuse, RZ, 0x7 ;  /* 0x0000000f009b7211 */ /* 0x0c0fe200078f38ff */
[----:B------:R-:W-:Y:S01]  /*0b20*/  UMOV UR37, URZ ;  /* 0x0000003f00257c82 */ /* 0x000fe20008000000 */
[----:B------:R-:W-:Y:S01]  /*0b30*/  LEA.HI R2, R0, R15, RZ, 0x4 ;  /* 0x0000000f00027211 */ /* 0x000fe200078f20ff */
[----:B------:R-:W-:Y:S01]  /*0b40*/  UMOV UR38, URZ ;  /* 0x0000003f00267c82 */ /* 0x000fe20008000000 */
[----:B------:R-:W-:-:S02]  /*0b50*/  LOP3.LUT R154, R155, 0xffffff80, RZ, 0xc0, !PT ;  /* 0xffffff809b9a7812 */ /* 0x000fc400078ec0ff */
[----:B------:R-:W-:Y:S02]  /*0b60*/  SHF.R.S32.HI R3, RZ, 0x4, R2 ;  /* 0x00000004ff037819 */ /* 0x000fe40000011402 */
[----:B------:R-:W-:Y:S01]  /*0b70*/  LEA.HI R5, R0, R15, RZ, 0x2 ;  /* 0x0000000f00057211 */ /* 0x000fe200078f10ff */
[----:B------:R-:W-:Y:S01]  /*0b80*/  IMAD.IADD R154, R15, 0x1, -R154 ;  /* 0x000000010f9a7824 */ /* 0x000fe200078e0a9a */
[C---:B------:R-:W-:Y:S02]  /*0b90*/  LEA.HI R4, R2.reuse, R3, RZ, 0x1 ;  /* 0x0000000302047211 */ /* 0x040fe400078f08ff */
[----:B------:R-:W-:Y:S02]  /*0ba0*/  LOP3.LUT R5, R5, 0xfffffffc, RZ, 0xc0, !PT ;  /* 0xfffffffc05057812 */ /* 0x000fe400078ec0ff */
[----:B------:R-:W-:Y:S02]  /*0bb0*/  LOP3.LUT R2, R2, 0xfffffff0, RZ, 0xc0, !PT ;  /* 0xfffffff002027812 */ /* 0x000fe400078ec0ff */
[----:B------:R-:W-:Y:S01]  /*0bc0*/  LOP3.LUT R4, R4, 0x1ffffffe, RZ, 0xc0, !PT ;  /* 0x1ffffffe04047812 */ /* 0x000fe200078ec0ff */
[C---:B------:R-:W-:Y:S01]  /*0bd0*/  IMAD.IADD R11, R15.reuse, 0x1, -R5 ;  /* 0x000000010f0b7824 */ /* 0x040fe200078e0a05 */
[----:B------:R-:W-:Y:S01]  /*0be0*/  SHF.R.S32.HI R9, RZ, 0x1f, R154 ;  /* 0x0000001fff097819 */ /* 0x000fe2000001149a */
[----:B------:R-:W-:Y:S01]  /*0bf0*/  IMAD.IADD R2, R15, 0x1, -R2 ;  /* 0x000000010f027824 */ /* 0x000fe200078e0a02 */
[----:B------:R-:W-:Y:S01]  /*0c00*/  LEA.HI R5, R0, R15, RZ, 0x5 ;  /* 0x0000000f00057211 */ /* 0x000fe200078f28ff */
[----:B------:R-:W-:Y:S01]  /*0c10*/  IMAD.IADD R4, R3, 0x1, -R4 ;  /* 0x0000000103047824 */ /* 0x000fe200078e0a04 */
[----:B------:R-:W-:-:S02]  /*0c20*/  LEA.HI R10, R9, R154, RZ, 0x2 ;  /* 0x0000009a090a7211 */ /* 0x000fc400078f10ff */
[----:B------:R-:W-:Y:S01]  /*0c30*/  LEA.HI R12, R11, R11, RZ, 0x1 ;  /* 0x0000000b0b0c7211 */ /* 0x000fe200078f08ff */
[----:B------:R-:W-:Y:S01]  /*0c40*/  IMAD.SHL.U32 R6, R5, 0x20, RZ ;  /* 0x0000002005067824 */ /* 0x000fe200078e00ff */
[----:B------:R-:W-:Y:S01]  /*0c50*/  SHF.R.S32.HI R3, RZ, 0x1f, R2 ;  /* 0x0000001fff037819 */ /* 0x000fe20000011402 */
[----:B------:R-:W-:Y:S01]  /*0c60*/  IMAD.SHL.U32 R4, R4, 0x8, RZ ;  /* 0x0000000804047824 */ /* 0x000fe200078e00ff */
[--C-:B------:R-:W-:Y:S02]  /*0c70*/  SHF.R.S32.HI R7, RZ, 0x2, R10.reuse ;  /* 0x00000002ff077819 */ /* 0x100fe4000001140a */
[----:B------:R-:W-:Y:S02]  /*0c80*/  SHF.R.S32.HI R8, RZ, 0x1f, R10 ;  /* 0x0000001fff087819 */ /* 0x000fe4000001140a */
[----:B------:R-:W-:Y:S02]  /*0c90*/  LOP3.LUT R12, R12, 0x1ffffffe, RZ, 0xc0, !PT ;  /* 0x1ffffffe0c0c7812 */ /* 0x000fe400078ec0ff */
[----:B------:R-:W-:-:S02]  /*0ca0*/  LEA.HI R3, R3, R2, RZ, 0x3 ;  /* 0x0000000203037211 */ /* 0x000fc400078f18ff */
[----:B------:R-:W-:Y:S01]  /*0cb0*/  LEA.HI R8, R8, R7, RZ, 0x3 ;  /* 0x0000000708087211 */ /* 0x000fe200078f18ff */
[----:B------:R-:W-:Y:S01]  /*0cc0*/  IMAD.IADD R11, R11, 0x1, -R12 ;  /* 0x000000010b0b7824 */ /* 0x000fe200078e0a0c */
[----:B------:R-:W-:Y:S02]  /*0cd0*/  SHF.R.S32.HI R155, RZ, 0x7, R155 ;  /* 0x00000007ff9b7819 */ /* 0x000fe4000001149b */
[C---:B------:R-:W-:Y:S01]  /*0ce0*/  LOP3.LUT R5, R3.reuse, 0xfffffff8, RZ, 0xc0, !PT ;  /* 0xfffffff803057812 */ /* 0x040fe200078ec0ff */
[----:B------:R-:W-:Y:S01]  /*0cf0*/  IMAD.SHL.U32 R3, R3, 0x40, RZ ;  /* 0x0000004003037824 */ /* 0x000fe200078e00ff */
[----:B------:R-:W-:Y:S01]  /*0d00*/  LOP3.LUT R12, R8, 0xfffffff8, RZ, 0xc0, !PT ;  /* 0xfffffff8080c7812 */ /* 0x000fe200078ec0ff */
[----:B------:R-:W-:Y:S01]  /*0d10*/  IMAD.HI R8, R155, 0x55555556, RZ ;  /* 0x555555569b087827 */ /* 0x000fe200078e02ff */
[----:B------:R-:W-:Y:S02]  /*0d20*/  LEA.HI R9, R9, R154, RZ, 0x5 ;  /* 0x0000009a09097211 */ /* 0x000fe400078f28ff */
[----:B------:R-:W-:Y:S01]  /*0d30*/  LOP3.LUT R6, R6, 0xfffffc00, RZ, 0xc0, !PT ;  /* 0xfffffc0006067812 */ /* 0x000fe200078ec0ff */
[----:B------:R-:W-:Y:S01]  /*0d40*/  IMAD.IADD R5, R2, 0x1, -R5 ;  /* 0x0000000102057824 */ /* 0x000fe200078e0a05 */
[----:B------:R-:W-:Y:S01]  /*0d50*/  LEA.HI R8, R8, R8, RZ, 0x1 ;  /* 0x0000000808087211 */ /* 0x000fe200078f08ff */
[----:B------:R-:W-:Y:S01]  /*0d60*/  IMAD.IADD R12, R7, 0x1, -R12 ;  /* 0x00000001070c7824 */ /* 0x000fe200078e0a0c */
[----:B------:R-:W-:Y:S01]  /*0d70*/  SHF.R.S32.HI R9, RZ, 0x5, R9 ;  /* 0x00000005ff097819 */ /* 0x000fe20000011409 */
[----:B------:R-:W-:Y:S01]  /*0d80*/  IMAD R7, R2, 0x40, R6 ;  /* 0x0000004002077824 */ /* 0x000fe200078e0206 */
[C---:B------:R-:W-:Y:S01]  /*0d90*/  R2P PR, R5.reuse, 0x6 ;  /* 0x0000000605007804 */ /* 0x040fe20000000000 */
[----:B------:R-:W-:Y:S01]  /*0da0*/  IMAD.SHL.U32 R5, R5, 0x40, RZ ;  /* 0x0000004005057824 */ /* 0x000fe200078e00ff */
[----:B------:R-:W-:Y:S01]  /*0db0*/  LEA.HI R0, R0, R15, RZ, 0x3 ;  /* 0x0000000f00007211 */ /* 0x000fe200078f18ff */
[----:B------:R-:W-:Y:S01]  /*0dc0*/  IMAD R9, R9, 0x10, R12 ;  /* 0x0000001009097824 */ /* 0x000fe200078e020c */
[----:B------:R-:W-:Y:S01]  /*0dd0*/  LOP3.LUT R3, R3, 0x7ffffe00, RZ, 0xc0, !PT ;  /* 0x7ffffe0003037812 */ /* 0x000fe200078ec0ff */
[----:B------:R-:W-:Y:S01]  /*0de0*/  IMAD R8, R8, -0x3, R155 ;  /* 0xfffffffd08087824 */ /* 0x000fe200078e029b */
[----:B------:R-:W-:Y:S01]  /*0df0*/  LOP3.LUT R5, R5, 0x1c0, RZ, 0xc0, !PT ;  /* 0x000001c005057812 */ /* 0x000fe200078ec0ff */
[----:B------:R-:W-:Y:S01]  /*0e00*/  IMAD.IADD R2, R4, 0x1, R7 ;  /* 0x0000000104027824 */ /* 0x000fe200078e0207 */
[----:B------:R-:W-:Y:S01]  /*0e10*/  LOP3.LUT R23, R0, 0xfffffff8, RZ, 0xc0, !PT ;  /* 0xfffffff800177812 */ /* 0x000fe200078ec0ff */
[----:B------:R-:W-:Y:S01]  /*0e20*/  IMAD R156, R8, 0x40, R9 ;  /* 0x00000040089c7824 */ /* 0x000fe200078e0209 */
[----:B------:R-:W-:-:S02]  /*0e30*/  LOP3.LUT R4, R5, 0x8, R4, 0xf8, !PT ;  /* 0x0000000805047812 */ /* 0x000fc400078ef804 */
[----:B------:R-:W-:Y:S01]  /*0e40*/  SHF.R.S32.HI R153, RZ, 0x3, R0 ;  /* 0x00000003ff997819 */ /* 0x000fe20000011400 */
[----:B------:R-:W-:Y:S01]  /*0e50*/  IMAD R0, R11, 0x8, R156 ;  /* 0x000000080b007824 */ /* 0x000fe200078e029c */
[----:B------:R-:W-:Y:S01]  /*0e60*/  SHF.R.U32.HI R5, RZ, 0x3, R5 ;  /* 0x00000003ff057819 */ /* 0x000fe20000011605 */
[----:B------:R0:W-:Y:S01]  /*0e70*/  STL [R1+0x8], R2 ;  /* 0x0000080201007387 */ /* 0x0001e20000100800 */
[----:B------:R-:W-:Y:S01]  /*0e80*/  LOP3.LUT R13, R10, 0x7ffffffc, RZ, 0xc0, !PT ;  /* 0x7ffffffc0a0d7812 */ /* 0x000fe200078ec0ff */
[----:B------:R-:W-:Y:S01]  /*0e90*/  IMAD.IADD R23, R15, 0x1, -R23 ;  /* 0x000000010f177824 */ /* 0x000fe200078e0a17 */
[----:B------:R-:W-:Y:S01]  /*0ea0*/  LOP3.LUT R4, R4, R5, RZ, 0x3c, !PT ;  /* 0x0000000504047212 */ /* 0x000fe200078e3cff */
[----:B------:R1:W-:Y:S01]  /*0eb0*/  STL [R1+0x4], R0 ;  /* 0x0000040001007387 */ /* 0x0003e20000100800 */
[----:B------:R-:W-:Y:S01]  /*0ec0*/  SEL R16, R16, 0xffffffc0, !P2 ;  /* 0xffffffc010107807 */ /* 0x000fe20005000000 */
[----:B------:R-:W-:Y:S02]  /*0ed0*/  IMAD.SHL.U32 R152, R23, 0x8, RZ ;  /* 0x0000000817987824 */ /* 0x000fe400078e00ff */
[----:B------:R-:W-:Y:S01]  /*0ee0*/  IMAD.IADD R13, R154, 0x1, -R13 ;  /* 0x000000019a0d7824 */ /* 0x000fe200078e0a0d */
[----:B0-----:R-:W-:-:S03]  /*0ef0*/  IADD3 R2, R4, R3, R6 ;  /* 0x0000000304027210 */ /* 0x001fc60007ffe006 */
[----:B------:R-:W-:Y:S01]  /*0f00*/  IMAD R157, R13, R14, 0xc0 ;  /* 0x000000c00d9d7424 */ /* 0x000fe200078e020e */
[----:B------:R-:W-:Y:S02]  /*0f10*/  SHF.R.S32.HI R3, RZ, 0x1f, R152 ;  /* 0x0000001fff037819 */ /* 0x000fe40000011498 */
[----:B------:R-:W-:-:S05]  /*0f20*/  LEA R2, R2, UR39, 0x1 ;  /* 0x0000002702027c11 */ /* 0x000fca000f8e08ff */
[C---:B------:R-:W-:Y:S02]  /*0f30*/  VIADD R17, R2.reuse, 0x1e800 ;  /* 0x0001e80002117836 */ /* 0x040fe40000000000 */
[----:B------:R-:W-:Y:S02]  /*0f40*/  VIADD R18, R2, 0x1e820 ;  /* 0x0001e82002127836 */ /* 0x000fe40000000000 */
[C---:B------:R-:W-:Y:S02]  /*0f50*/  @P1 VIADD R18, R17.reuse, 0xffffffe0 ;  /* 0xffffffe011121836 */ /* 0x040fe40000000000 */
[----:B------:R-:W-:Y:S02]  /*0f60*/  IMAD.IADD R17, R17, 0x1, R16 ;  /* 0x0000000111117824 */ /* 0x000fe400078e0210 */
[----:B------:R-:W-:Y:S02]  /*0f70*/  IMAD.IADD R16, R16, 0x1, R18 ;  /* 0x0000000110107824 */ /* 0x000fe400078e0212 */
[----:B------:R-:W-:-:S02]  /*0f80*/  VIADD R22, R18, 0x6000 ;  /* 0x0000600012167836 */ /* 0x000fc40000000000 */
[----:B-1----:R-:W-:-:S07]  /*0f90*/  VIADD R19, R18, 0xc000 ;  /* 0x0000c00012137836 */ /* 0x002fce0000000000 */
.L_x_197:
[----:B012---:R-:W0:Y:S01]  /*0fa0*/  LDC.64 R4, c[0x0][0xc88] ;  /* 0x00032200ff047b82 */ /* 0x007e220000000a00 */
[----:B------:R-:W-:Y:S01]  /*0fb0*/  ULDC.64 UR8, c[0x0][0xa28] ;  /* 0x00028a0000087ab9 */ /* 0x000fe20000000a00 */
[----:B------:R-:W-:Y:S01]  /*0fc0*/  ULDC.64 UR10, c[0x0][0xa20] ;  /* 0x00028800000a7ab9 */ /* 0x000fe20000000a00 */
[----:B------:R-:W-:Y:S01]  /*0fd0*/  ULDC UR4, c[0x0][0x424] ;  /* 0x0001090000047ab9 */ /* 0x000fe20000000800 */
[----:B0-----:R-:W-:-:S06]  /*0fe0*/  IMAD.WIDE R4, R31, 0x4, R4 ;  /* 0x000000041f047825 */ /* 0x001fcc00078e0204 */
[----:B------:R-:W2:Y:S01]  /*0ff0*/  LDG.E R4, desc[UR48][R4.64] ;  /* 0x0000003004047981 */ /* 0x000ea2000c1e1900 */
[----:B------:R-:W-:Y:S02]  /*1000*/  UISETP.NE.U32.AND UP0, UPT, UR8, URZ, UPT ;  /* 0x0000003f0800728c */ /* 0x000fe4000bf05070 */
[----:B------:R-:W-:Y:S02]  /*1010*/  UISETP.NE.U32.AND UP1, UPT, UR10, URZ, UPT ;  /* 0x0000003f0a00728c */ /* 0x000fe4000bf25070 */
[----:B------:R-:W-:Y:S02]  /*1020*/  UISETP.NE.AND.EX UP0, UPT, UR9, URZ, UPT, UP0 ;  /* 0x0000003f0900728c */ /* 0x000fe4000bf05300 */
[----:B------:R-:W-:-:S04]  /*1030*/  UISETP.NE.AND.EX UP1, UPT, UR11, URZ, UPT, UP1 ;  /* 0x0000003f0b00728c */ /* 0x000fc8000bf25310 */
[----:B------:R-:W-:Y:S02]  /*1040*/  PLOP3.LUT P0, PT, PT, PT, UP0, 0x80, 0x0 ;  /* 0x000000000000781c */ /* 0x000fe40003f0f008 */
[----:B------:R-:W-:Y:S02]  /*1050*/  PLOP3.LUT P1, PT, PT, PT, UP1, 0x80, 0x0 ;  /* 0x000000000000781c */ /* 0x000fe40003f2f018 */
[----:B--2---:R-:W-:-:S13]  /*1060*/  R2UR UR40, R4 ;  /* 0x00000000042872ca */ /* 0x004fda00000e0000 */
[----:B------:R-:W-:Y:S02]  /*1070*/  USHF.R.S32.HI UR41, URZ, 0x1f, UR40 ;  /* 0x0000001f3f297899 */ /* 0x000fe40008011428 */
[----:B------:R-:W-:Y:S02]  /*1080*/  @UP0 ULEA UR8, UP2, UR40, UR8, 0x2 ;  /* 0x0000000828080291 */ /* 0x000fe4000f84103f */
[----:B------:R-:W-:Y:S02]  /*1090*/  @UP1 ULEA UR10, UP3, UR40, UR10, 0x2 ;  /* 0x0000000a280a1291 */ /* 0x000fe4000f86103f */
[----:B------:R-:W-:Y:S02]  /*10a0*/  @UP0 ULEA.HI.X UR9, UR40, UR9, UR41, 0x2, UP2 ;  /* 0x0000000928090291 */ /* 0x000fe400090f1429 */
[----:B------:R-:W-:Y:S01]  /*10b0*/  @UP1 ULEA.HI.X UR11, UR40, UR11, UR41, 0x2, UP3 ;  /* 0x0000000b280b1291 */ /* 0x000fe200098f1429 */
[----:B------:R-:W-:Y:S02]  /*10c0*/  IMAD.U32 R4, RZ, RZ, UR8 ;  /* 0x00000008ff047e24 */ /* 0x000fe4000f8e00ff */
[----:B------:R-:W-:-:S02]  /*10d0*/  IMAD.U32 R6, RZ, RZ, UR10 ;  /* 0x0000000aff067e24 */ /* 0x000fc4000f8e00ff */
[----:B------:R-:W-:Y:S01]  /*10e0*/  IMAD.U32 R5, RZ, RZ, UR9 ;  /* 0x00000009ff057e24 */ /* 0x000fe2000f8e00ff */
[----:B------:R-:W-:Y:S01]  /*10f0*/  ULDC.64 UR8, c[0x0][0x418] ;  /* 0x0001060000087ab9 */ /* 0x000fe20000000a00 */
[----:B------:R-:W-:-:S03]  /*1100*/  IMAD.U32 R7, RZ, RZ, UR11 ;  /* 0x0000000bff077e24 */ /* 0x000fc6000f8e00ff */
[----:B------:R-:W2:Y:S04]  /*1110*/  @P0 LDG.E R4, desc[UR48][R4.64] ;  /* 0x0000003004040981 */ /* 0x000ea8000c1e1900 */
[----:B------:R-:W3:Y:S01]  /*1120*/  @P1 LDG.E R6, desc[UR48][R6.64] ;  /* 0x0000003006061981 */ /* 0x000ee2000c1e1900 */
[----:B------:R-:W-:Y:S01]  /*1130*/  UISETP.NE.U32.AND UP0, UPT, UR8, URZ, UPT ;  /* 0x0000003f0800728c */ /* 0x000fe2000bf05070 */
[----:B-----5:R-:W-:Y:S01]  /*1140*/  CS2R R24, SRZ ;  /* 0x0000000000187805 */ /* 0x020fe2000001ff00 */
[----:B------:R-:W-:Y:S01]  /*1150*/  UMOV UR42, UR6 ;  /* 0x00000006002a7c82 */ /* 0x000fe20008000000 */
[----:B------:R-:W-:Y:S01]  /*1160*/  ULDC UR6, c[0x0][0x2f0] ;  /* 0x0000bc0000067ab9 */ /* 0x000fe20000000800 */
[----:B------:R-:W-:Y:S01]  /*1170*/  UISETP.NE.AND.EX UP0, UPT, UR9, URZ, UPT, UP0 ;  /* 0x0000003f0900728c */ /* 0x000fe2000bf05300 */
[----:B------:R-:W-:Y:S01]  /*1180*/  IMAD.MOV.U32 R151, RZ, RZ, RZ ;  /* 0x000000ffff977224 */ /* 0x000fe200078e00ff */
[----:B------:R-:W-:Y:S01]  /*1190*/  UMOV UR50, URZ ;  /* 0x0000003f00327c82 */ /* 0x000fe20008000000 */
[----:B------:R-:W-:Y:S01]  /*11a0*/  UMOV UR43, UR5 ;  /* 0x00000005002b7c82 */ /* 0x000fe20008000000 */
[----:B------:R-:W-:Y:S01]  /*11b0*/  USEL UR4, UR4, 0x1, UP0 ;  /* 0x0000000104047887 */ /* 0x000fe20008000000 */
[----:B------:R-:W-:Y:S01]  /*11c0*/  IMAD.MOV.U32 R0, RZ, RZ, RZ ;  /* 0x000000ffff007224 */ /* 0x000fe200078e00ff */
[----:B------:R-:W-:Y:S01]  /*11d0*/  CS2R R26, SRZ ;  /* 0x00000000001a7805 */ /* 0x000fe2000001ff00 */
[----:B------:R-:W-:Y:S01]  /*11e0*/  IMAD.MOV.U32 R3, RZ, RZ, RZ ;  /* 0x000000ffff037224 */ /* 0x000fe200078e00ff */
[----:B------:R-:W-:Y:S01]  /*11f0*/  UIMAD UR4, UR4, UR6, URZ ;  /* 0x00000006040472a4 */ /* 0x000fe2000f8e023f */
[----:B------:R-:W-:-:S02]  /*1200*/  CS2R R32, SRZ ;  /* 0x0000000000207805 */ /* 0x000fc4000001ff00 */
[----:B------:R-:W-:Y:S02]  /*1210*/  CS2R R34, SRZ ;  /* 0x0000000000227805 */ /* 0x000fe4000001ff00 */
[----:B------:R-:W-:Y:S01]  /*1220*/  CS2R R14, SRZ ;  /* 0x00000000000e7805 */ /* 0x000fe2000001ff00 */
[----:B------:R-:W-:Y:S01]  /*1230*/  IMAD.MOV.U32 R36, RZ, RZ, RZ ;  /* 0x000000ffff247224 */ /* 0x000fe200078e00ff */
[----:B------:R-:W-:Y:S01]  /*1240*/  CS2R R12, SRZ ;  /* 0x00000000000c7805 */ /* 0x000fe2000001ff00 */
[----:B------:R-:W-:Y:S01]  /*1250*/  IMAD.MOV.U32 R38, RZ, RZ, RZ ;  /* 0x000000ffff267224 */ /* 0x000fe200078e00ff */
[----:B--2---:R-:W-:Y:S02]  /*1260*/  @P0 R2UR UR50, R4 ;  /* 0x00000000043202ca */ /* 0x004fe400000e0000 */
[----:B------:R-:W-:Y:S02]  /*1270*/  PLOP3.LUT P0, PT, PT, PT, PT, 0x80, 0x0 ;  /* 0x000000000000781c */ /* 0x000fe40003f0f070 */
[----:B---3--:R-:W-:Y:S01]  /*1280*/  @P1 R2UR UR4, R6 ;  /* 0x00000000060412ca */ /* 0x008fe200000e0000 */
[----:B------:R-:W-:-:S14]  /*1290*/  @P1 BRA `(.L_x_168) ;  /* 0x0000000000341947 */ /* 0x000fdc0003800000 */
[----:B------:R-:W-:Y:S02]  /*12a0*/  ULDC.64 UR6, c[0x0][0xa08] ;  /* 0x0002820000067ab9 */ /* 0x000fe40000000a00 */
[----:B------:R-:W-:-:S04]  /*12b0*/  ISETP.NE.U32.AND P1, PT, RZ, UR6, PT ;  /* 0x00000006ff007c0c */ /* 0x000fc8000bf25070 */
[----:B------:R-:W-:-:S13]  /*12c0*/  ISETP.NE.AND.EX P1, PT, RZ, UR7, PT, P1 ;  /* 0x00000007ff007c0c */ /* 0x000fda000bf25310 */
[----:B------:R-:W-:Y:S05]  /*12d0*/  @!P1 BRA `(.L_x_168) ;  /* 0x0000000000249947 */ /* 0x000fea0003800000 */
[----:B------:R-:W-:Y:S02]  /*12e0*/  ULDC.64 UR4, c[0x0][0xa08] ;  /* 0x0002820000047ab9 */ /* 0x000fe40000000a00 */
[----:B------:R-:W-:-:S06]  /*12f0*/  UIMAD.WIDE UR4, UR40, 0x4, UR4 ;  /* 0x00000004280478a5 */ /* 0x000fcc000f8e0204 */
[----:B------:R-:W-:Y:S02]  /*1300*/  IMAD.U32 R4, RZ, RZ, UR4 ;  /* 0x00000004ff047e24 */ /* 0x000fe4000f8e00ff */
[----:B------:R-:W-:-:S05]  /*1310*/  IMAD.U32 R5, RZ, RZ, UR5 ;  /* 0x00000005ff057e24 */ /* 0x000fca000f8e00ff */
[----:B------:R-:W2:Y:S04]  /*1320*/  LDG.E R7, desc[UR48][R4.64] ;  /* 0x0000003004077981 */ /* 0x000ea8000c1e1900 */
[----:B------:R-:W3:Y:S01]  /*1330*/  LDG.E R6, desc[UR48][R4.64+0x4] ;  /* 0x0000043004067981 */ /* 0x000ee2000c1e1900 */
[----:B--2---:R-:W-:Y:S02]  /*1340*/  R2UR UR4, R7 ;  /* 0x00000000070472ca */ /* 0x004fe400000e0000 */
[----:B---3--:R-:W-:-:S13]  /*1350*/  R2UR UR5, R6 ;  /* 0x00000000060572ca */ /* 0x008fda00000e0000 */
[----:B------:R-:W-:-:S12]  /*1360*/  UIADD3 UR4, -UR4, UR5, URZ ;  /* 0x0000000504047290 */ /* 0x000fd8000fffe13f */
.L_x_168:
[----:B------:R-:W-:Y:S01]  /*1370*/  UIADD3 UR50, -UR50, UR4, URZ ;  /* 0x0000000432327290 */ /* 0x000fe2000fffe13f */
[----:B------:R-:W-:Y:S01]  /*1380*/  IMAD.MOV.U32 R37, RZ, RZ, RZ ;  /* 0x000000ffff257224 */ /* 0x000fe200078e00ff */
[----:B------:R-:W-:Y:S01]  /*1390*/  CS2R R40, SRZ ;  /* 0x0000000000287805 */ /* 0x000fe2000001ff00 */
[----:B------:R-:W-:Y:S01]  /*13a0*/  IMAD.MOV.U32 R39, RZ, RZ, RZ ;  /* 0x000000ffff277224 */ /* 0x000fe200078e00ff */
[----:B------:R-:W-:Y:S01]  /*13b0*/  UISETP.GE.AND UP0, UPT, UR50, 0x1, UPT ;  /* 0x000000013200788c */ /* 0x000fe2000bf06270 */
[----:B------:R-:W-:Y:S01]  /*13c0*/  CS2R R42, SRZ ;  /* 0x00000000002a7805 */ /* 0x000fe2000001ff00 */
[----:B------:R-:W-:Y:S01]  /*13d0*/  UIADD3 UR4, UR50, 0xbf, URZ ;  /* 0x000000bf32047890 */ /* 0x000fe2000fffe03f */
[----:B------:R-:W-:Y:S02]  /*13e0*/  CS2R R44, SRZ ;  /* 0x00000000002c7805 */ /* 0x000fe4000001ff00 */
[----:B------:R-:W-:Y:S02]  /*13f0*/  CS2R R46, SRZ ;  /* 0x00000000002e7805 */ /* 0x000fe4000001ff00 */
[----:B------:R-:W-:-:S02]  /*1400*/  CS2R R48, SRZ ;  /* 0x0000000000307805 */ /* 0x000fc4000001ff00 */
[----:B------:R-:W-:Y:S01]  /*1410*/  PLOP3.LUT P1, PT, PT, PT, UP0, 0x80, 0x0 ;  /* 0x000000000000781c */ /* 0x000fe20003f2f008 */
[----:B------:R-:W-:Y:S01]  /*1420*/  UIMAD.WIDE UR4, UR4, 0x2aaaaaab, URZ ;  /* 0x2aaaaaab040478a5 */ /* 0x000fe2000f8e023f */
[----:B------:R-:W-:Y:S02]  /*1430*/  CS2R R50, SRZ ;  /* 0x0000000000327805 */ /* 0x000fe4000001ff00 */
[----:B------:R-:W-:Y:S01]  /*1440*/  CS2R R52, SRZ ;  /* 0x0000000000347805 */ /* 0x000fe2000001ff00 */
[----:B------:R-:W-:Y:S01]  /*1450*/  IMAD.MOV.U32 R54, RZ, RZ, RZ ;  /* 0x000000ffff367224 */ /* 0x000fe200078e00ff */
[----:B------:R-:W-:-:S04]  /*1460*/  USHF.R.U32.HI UR47, URZ, 0x1f, UR5 ;  /* 0x0000001f3f2f7899 */ /* 0x000fc80008011605 */
[----:B------:R-:W-:-:S03]  /*1470*/  ULEA.HI.SX32 UR47, UR5, UR47, 0x1b ;  /* 0x0000002f052f7291 */ /* 0x000fc6000f8fda3f */
[----:B------:R-:W-:Y:S09]  /*1480*/  @!P1 BRA `(.L_x_169) ;  /* 0x0000006000f89947 */ /* 0x000ff20003800000 */
[----:B------:R-:W0:Y:S01]  /*1490*/  SHFL.IDX PT, R0, R155, RZ, 0x1f ;  /* 0x00001fff9b007589 */ /* 0x000e2200000e0000 */
[----:B------:R-:W-:-:S04]  /*14a0*/  UIADD3 UR6, UR39, 0x1e800, URZ ;  /* 0x0001e80027067890 */ /* 0x000fc8000fffe03f */
[----:B------:R-:W-:-:S06]  /*14b0*/  ULOP3.LUT UP0, URZ, UR6, 0x3ff, URZ, 0xc0, !UPT ;  /* 0x000003ff063f7892 */ /* 0x000fcc000f80c03f */
[----:B------:R-:W-:Y:S02]  /*14c0*/  PLOP3.LUT P0, PT, PT, PT, UP0, 0x80, 0x0 ;  /* 0x000000000000781c */ /* 0x000fe40003f0f008 */
[----:B0-----:R-:W-:-:S13]  /*14d0*/  R2UR UR44, R0 ;  /* 0x00000000002c72ca */ /* 0x001fda00000e0000 */
[----:B------:R-:W-:-:S04]  /*14e0*/  UIMAD.WIDE UR4, UR44, 0x55555556, URZ ;  /* 0x555555562c0478a5 */ /* 0x000fc8000f8e023f */
[----:B------:R-:W-:-:S04]  /*14f0*/  ULEA.HI UR5, UR5, UR5, URZ, 0x1 ;  /* 0x0000000505057291 */ /* 0x000fc8000f8f083f */
[----:B------:R-:W-:Y:S01]  /*1500*/  UIMAD UR51, UR5, -0x3, UR44 ;  /* 0xfffffffd053378a4 */ /* 0x000fe2000f8e022c */
[----:B------:R-:W-:Y:S11]  /*1510*/  @!P0 BRA `(.L_x_170) ;  /* 0x0000000000408947 */ /* 0x000ff60003800000 */
        /* <DEDUP_REMOVED lines=16> */
.L_x_170:
[----:B------:R-:W-:Y:S01]  /*1620*/  ULEA.HI UR4, UR45, UR45, URZ, 0x1 ;  /* 0x0000002d2d047291 */ /* 0x000fe2000f8f083f */
[----:B------:R-:W-:-:S03]  /*1630*/  MOV R3, UR46 ;  /* 0x0000002e00037c02 */ /* 0x000fc60008000f00 */
[----:B------:R-:W-:Y:S01]  /*1640*/  ULOP3.LUT UR4, UR4, 0xfffffffe, URZ, 0xc0, !UPT ;  /* 0xfffffffe04047892 */ /* 0x000fe2000f8ec03f */
[----:B------:R-:W-:-:S03]  /*1650*/  ISETP.NE.AND P0, PT, R3, 0x3, PT ;  /* 0x000000030300780c */ /* 0x000fc60003f05270 */
[----:B------:R-:W-:-:S06]  /*1660*/  UIADD3 UR4, UR45, -UR4, URZ ;  /* 0x800000042d047290 */ /* 0x000fcc000fffe03f */
[----:B------:R-:W-:-:S05]  /*1670*/  IMAD.U32 R0, RZ, RZ, UR4 ;  /* 0x00000004ff007e24 */ /* 0x000fca000f8e00ff */
[----:B------:R-:W-:-:S04]  /*1680*/  SHF.L.U32 R0, R0, 0x1f, RZ ;  /* 0x0000001f00007819 */ /* 0x000fc800000006ff */
[----:B------:R-:W0:Y:S02]  /*1690*/  SYNCS.PHASECHK.TRANS64.TRYWAIT P1, [UR39+0x30800], R0 ;  /* 0x03080000ff0075a7 */ /* 0x000e240008020167 */
[----:B0-----:R-:W-:Y:S05]  /*16a0*/  @!P1 BRA `(.L_x_171) ;  /* 0x000000cc00889947 */ /* 0x001fea0003800000 */
.L_x_310:
[----:B------:R-:W-:Y:S05]  /*16b0*/  @!P0 BRA `(.L_x_172) ;  /* 0x0000000000048947 */ /* 0x000fea0003800000 */
[----:B------:R-:W-:Y:S01]  /*16c0*/  BPT.TRAP 0x1 ;  /* 0x000000040000795c */ /* 0x000fe20000300000 */
.L_x_172:
[----:B------:R-:W-:Y:S02]  /*16d0*/  IMAD.U32 R4, RZ, RZ, UR38 ;  /* 0x00000026ff047e24 */ /* 0x000fe4000f8e00ff */
[----:B0-----:R-:W-:-:S03]  /*16e0*/  IMAD.U32 R3, RZ, RZ, UR37 ;  /* 0x00000025ff037e24 */ /* 0x001fc6000f8e00ff */
[----:B------:R-:W-:Y:S02]  /*16f0*/  LEA R4, R4, UR39, 0x3 ;  /* 0x0000002704047c11 */ /* 0x000fe4000f8e18ff */
[----:B------:R-:W-:-:S04]  /*1700*/  SHF.L.U32 R3, R3, 0x1f, RZ ;  /* 0x0000001f03037819 */ /* 0x000fc800000006ff */
[----:B------:R0:W1:Y:S01]  /*1710*/  SYNCS.PHASECHK.TRANS64.TRYWAIT P2, [R4+URZ+0x30830], R3 ;  /* 0x03083003040075a7 */ /* 0x000062000804017f */
[----:B------:R-:W-:Y:S05]  /*1720*/  @!P0 BRA `(.L_x_173) ;  /* 0x0000000000048947 */ /* 0x000fea0003800000 */
[----:B------:R-:W-:Y:S01]  /*1730*/  BPT.TRAP 0x1 ;  /* 0x000000040000795c */ /* 0x000fe20000300000 */
.L_x_173:
[----:B------:R-:W2:Y:S01]  /*1740*/  S2R R0, SR_TID.X ;  /* 0x0000000000007919 */ /* 0x000ea20000002100 */
[----:B------:R-:W-:Y:S01]  /*1750*/  IMAD.MOV.U32 R151, RZ, RZ, RZ ;  /* 0x000000ffff977224 */ /* 0x000fe200078e00ff */
[----:B--2---:R-:W-:Y:S01]  /*1760*/  LOP3.LUT P1, RZ, R0, 0x7f, RZ, 0xc0, !PT ;  /* 0x0000007f00ff7812 */ /* 0x004fe2000782c0ff */
[----:B-1----:R-:W-:-:S12]  /*1770*/  @P2 BRA `(.L_x_174) ;  /* 0x0000000000082947 */ /* 0x002fd80003800000 */
[----:B------:R-:W1:Y:S02]  /*1780*/  SYNCS.PHASECHK.TRANS64.TRYWAIT P2, [R4+URZ+0x30830], R3 ;  /* 0x03083003040075a7 */ /* 0x000e64000804017f */
[----:B-1----:R-:W-:Y:S05]  /*1790*/  @!P2 BRA `(.L_x_175) ;  /* 0x000000cc0064a947 */ /* 0x002fea0003800000 */
.L_x_174:
[----:B------:R-:W-:Y:S05]  /*17a0*/  WARPSYNC.ALL ;  /* 0x0000000000007948 */ /* 0x000fea0003800000 */
[----:B------:R-:W-:Y:S01]  /*17b0*/  ULEA UR25, UR51, UR39, 0xd ;  /* 0x0000002733197291 */ /* 0x000fe2000f8e683f */
[----:B------:R-:W-:Y:S01]  /*17c0*/  WARPGROUP.ARRIVE ;  /* 0x00000000000079c5 */ /* 0x000fe20000000000 */
[----:B------:R-:W-:Y:S01]  /*17d0*/  UIADD3 UR4, UR39, 0x12400, URZ ;  /* 0x0001240027047890 */ /* 0x000fe2000fffe03f */
[----:B01----:R-:W-:Y:S01]  /*17e0*/  VIADD R3, R157, UR50 ;  /* 0x000000329d037c36 */ /* 0x003fe20008000000 */
[----:B------:R-:W-:Y:S01]  /*17f0*/  UIADD3 UR5, UR25, 0xc400, URZ ;  /* 0x0000c40019057890 */ /* 0x000fe2000fffe03f */
[----:B------:R-:W-:Y:S01]  /*1800*/  IMAD.U32 R0, RZ, RZ, UR47 ;  /* 0x0000002fff007e24 */ /* 0x000fe2000f8e00ff */
[----:B------:R-:W-:Y:S01]  /*1810*/  USHF.R.U32.HI UR4, URZ, 0x4, UR4 ;  /* 0x000000043f047899 */ /* 0x000fe20008011604 */
[----:B------:R-:W-:Y:S01]  /*1820*/  P2R R6, PR, RZ, 0x2 ;  /* 0x00000002ff067803 */ /* 0x000fe20000000000 */
[----:B------:R-:W-:Y:S01]  /*1830*/  USHF.R.U32.HI UR5, URZ, 0x4, UR5 ;  /* 0x000000043f057899 */ /* 0x000fe20008011605 */
[----:B------:R-:W-:Y:S01]  /*1840*/  IMAD R3, R0, -0xc0, R3 ;  /* 0xffffff4000037824 */ /* 0x000fe200078e0203 */
[----:B------:R-:W-:Y:S01]  /*1850*/  ULOP3.LUT UR4, UR4, 0x3fff, URZ, 0xc0, !UPT ;  /* 0x00003fff04047892 */ /* 0x000fe2000f8ec03f */
[----:B------:R-:W-:Y:S01]  /*1860*/  P2R R5, PR, RZ, 0x1 ;  /* 0x00000001ff057803 */ /* 0x000fe20000000000 */
[----:B------:R-:W-:Y:S01]  /*1870*/  ULOP3.LUT UR5, UR5, 0x3fff, URZ, 0xc0, !UPT ;  /* 0x00003fff05057892 */ /* 0x000fe2000f8ec03f */
[--C-:B------:R-:W-:Y:S01]  /*1880*/  IMAD.MOV.U32 R150, RZ, RZ, R151.reuse ;  /* 0x000000ffff967224 */ /* 0x100fe200078e0097 */
[----:B------:R-:W-:Y:S01]  /*1890*/  ULOP3.LUT UR24, UR4, 0x10000, URZ, 0xfc, !UPT ;  /* 0x0001000004187892 */ /* 0x000fe2000f8efc3f */
[C---:B------:R-:W-:Y:S01]  /*18a0*/  ISETP.GT.AND P5, PT, R3.reuse, RZ, PT ;  /* 0x000000ff0300720c */ /* 0x040fe20003fa4270 */
[----:B------:R-:W-:Y:S01]  /*18b0*/  ULOP3.LUT UR4, UR5, 0x10000, URZ, 0xfc, !UPT ;  /* 0x0001000005047892 */ /* 0x000fe2000f8efc3f */
[C---:B------:R-:W-:Y:S01]  /*18c0*/  ISETP.GT.AND P4, PT, R3.reuse, 0x1, PT ;  /* 0x000000010300780c */ /* 0x040fe20003f84270 */
[----:B------:R-:W-:Y:S01]  /*18d0*/  UIMAD UR6, UR38, 0x600, UR24 ;  /* 0x00000600260678a4 */ /* 0x000fe2000f8e0218 */
[C---:B------:R-:W-:Y:S01]  /*18e0*/  ISETP.GT.AND P3, PT, R3.reuse, 0x8, PT ;  /* 0x000000080300780c */ /* 0x040fe20003f64270 */
[----:B------:R-:W-:Y:S01]  /*18f0*/  UMOV UR5, 0x40000040 ;  /* 0x4000004000057882 */ /* 0x000fe20000000000 */
[----:B------:R-:W-:Y:S01]  /*1900*/  UMOV UR7, 0x40000040 ;  /* 0x4000004000077882 */ /* 0x000fe20000000000 */
[----:B------:R-:W-:Y:S01]  /*1910*/  UIADD3 UR8, UR4, 0x2, URZ ;  /* 0x0000000204087890 */ /* 0x000fe2000fffe03f */
[C---:B------:R-:W-:Y:S01]  /*1920*/  ISETP.GT.AND P2, PT, R3.reuse, 0x9, PT ;  /* 0x000000090300780c */ /* 0x040fe20003f44270 */
[----:B------:R-:W-:Y:S01]  /*1930*/  UIADD3 UR10, UR6, 0x2, URZ ;  /* 0x00000002060a7890 */ /* 0x000fe2000fffe03f */
[C---:B------:R-:W-:Y:S01]  /*1940*/  ISETP.GT.AND P6, PT, R3.reuse, 0x10, PT ;  /* 0x000000100300780c */ /* 0x040fe20003fc4270 */
[----:B------:R-:W-:Y:S01]  /*1950*/  UMOV UR9, 0x40000040 ;  /* 0x4000004000097882 */ /* 0x000fe20000000000 */
[----:B------:R-:W-:Y:S01]  /*1960*/  HGMMA.64x192x16.F32 R24, gdesc[UR4], RZ, !UPT, gsb0 ;  /* 0x02e00000041879f0 */ /* 0x000fe2000c0008ff */
[----:B------:R-:W-:Y:S01]  /*1970*/  UMOV UR11, 0x40000040 ;  /* 0x40000040000b7882 */ /* 0x000fe20000000000 */
[----:B------:R-:W-:Y:S01]  /*1980*/  UIADD3 UR12, UR4, 0x4, URZ ;  /* 0x00000004040c7890 */ /* 0x000fe2000fffe03f */
[C---:B------:R-:W-:Y:S01]  /*1990*/  ISETP.GT.AND P1, PT, R3.reuse, 0x99, PT ;  /* 0x000000990300780c */ /* 0x040fe20003f24270 */
[----:B------:R-:W-:Y:S01]  /*19a0*/  UIADD3 UR14, UR6, 0x4, URZ ;  /* 0x00000004060e7890 */ /* 0x000fe2000fffe03f */
[----:B------:R-:W-:Y:S01]  /*19b0*/  ISETP.GT.AND P0, PT, R3, 0xa0, PT ;  /* 0x000000a00300780c */ /* 0x000fe20003f04270 */
[----:B------:R-:W-:Y:S01]  /*19c0*/  UMOV UR13, 0x40000040 ;  /* 0x40000040000d7882 */ /* 0x000fe20000000000 */
[----:B------:R-:W-:Y:S01]  /*19d0*/  UMOV UR15, 0x40000040 ;  /* 0x40000040000f7882 */ /* 0x000fe20000000000 */
[----:B------:R-:W-:Y:S01]  /*19e0*/  UIADD3 UR16, UR4, 0x6, URZ ;  /* 0x0000000604107890 */ /* 0x000fe2000fffe03f */
[--C-:B------:R-:W-:Y:S01]  /*19f0*/  IMAD.MOV.U32 R149, RZ, RZ, R151.reuse ;  /* 0x000000ffff957224 */ /* 0x100fe200078e0097 */
[----:B------:R-:W-:Y:S01]  /*1a00*/  UIADD3 UR18, UR6, 0x6, URZ ;  /* 0x0000000606127890 */ /* 0x000fe2000fffe03f */
[--C-:B------:R-:W-:Y:S01]  /*1a10*/  IMAD.MOV.U32 R148, RZ, RZ, R151.reuse ;  /* 0x000000ffff947224 */ /* 0x100fe200078e0097 */
[----:B------:R-:W-:Y:S01]  /*1a20*/  UMOV UR17, 0x40000040 ;  /* 0x4000004000117882 */ /* 0x000fe20000000000 */
[----:B------:R-:W-:Y:S01]  /*1a30*/  UMOV UR19, 0x40000040 ;  /* 0x4000004000137882 */ /* 0x000fe20000000000 */
[----:B------:R-:W-:Y:S01]  /*1a40*/  ULDC UR26, c[0x0][0x988] ;  /* 0x00026200001a7ab9 */ /* 0x000fe20000000800 */
[----:B------:R-:W-:Y:S01]  /*1a50*/  UISETP.GE.AND UP0, UPT, UR50, 0xc1, UPT ;  /* 0x000000c13200788c */ /* 0x000fe2000bf06270 */
        /* <DEDUP_REMOVED lines=25> */
[----:B------:R-:W-:Y:S01]  /*1bf0*/  IMAD.MOV.U32 R122, RZ, RZ, R151 ;  /* 0x000000ffff7a7224 */ /* 0x000fe200078e0097 */
[----:B------:R-:W-:Y:S02]  /*1c00*/  WARPGROUP.DEPBAR.LE gsb0, 0x0 ;  /* 0x00008000000079c5 */ /* 0x000fe40000010000 */
[----:B------:R-:W-:-:S06]  /*1c10*/  WARPGROUP.ARRIVE ;  /* 0x00000000000079c5 */ /* 0x000fcc0000000000 */
        /* <DEDUP_REMOVED lines=115> */
[----:B------:R-:W-:Y:S02]  /*2350*/  FSEL R78, R78, -INF , P4 ;  /* 0xff8000004e4e7808 */ /* 0x000fe40002000000 */
[----:B------:R-:W-:Y:S02]  /*2360*/  FSEL R79, R79, -INF , P3 ;  /* 0xff8000004f4f7808 */ /* 0x000fe40001800000 */
[----:B------:R-:W-:Y:S02]  /*2370*/  FSEL R82, R82, -INF , P2 ;  /* 0xff80000052527808 */ /* 0x000fe40001000000 */
[C---:B------:R-:W-:Y:S02]  /*2380*/  ISETP.GT.AND P5, PT, R3.reuse, 0x78, PT ;  /* 0x000000780300780c */ /* 0x040fe40003fa4270 */
        /* <DEDUP_REMOVED lines=16> */
[----:B------:R-:W-:Y:S02]  /*2490*/  FMNMX.FTZ R7, R81, R0, !PT ;  /* 0x0000000051077209 */ /* 0x000fe40007810000 */
[C---:B------:R-:W-:Y:S02]  /*24a0*/  ISETP.GT.AND P6, PT, R3.reuse, 0x88, PT ;  /* 0x000000880300780c */ /* 0x040fe40003fc4270 */
[----:B------:R-:W-:-:S02]  /*24b0*/  ISETP.GT.AND P5, PT, R3, 0x89, PT ;  /* 0x000000890300780c */ /* 0x000fc40003fa4270 */
        /* <DEDUP_REMOVED lines=17> */
[----:B------:R-:W-:-:S02]  /*25d0*/  FSEL R102, R102, -INF , P2 ;  /* 0xff80000066667808 */ /* 0x000fc40001000000 */
[----:B------:R-:W-:Y:S02]  /*25e0*/  FSEL R108, R108, -INF , P0 ;  /* 0xff8000006c6c7808 */ /* 0x000fe40000000000 */
[----:B------:R-:W-:Y:S02]  /*25f0*/  P2R R11, PR, RZ, 0x1 ;  /* 0x00000001ff0b7803 */ /* 0x000fe40000000000 */
[C---:B------:R-:W-:Y:S02]  /*2600*/  ISETP.GT.AND P2, PT, R3.reuse, 0xa9, PT ;  /* 0x000000a90300780c */ /* 0x040fe40003f44270 */
[C---:B------:R-:W-:Y:S02]  /*2610*/  ISETP.GT.AND P3, PT, R3.reuse, 0xb0, PT ;  /* 0x000000b00300780c */ /* 0x040fe40003f64270 */
[C---:B------:R-:W-:Y:S02]  /*2620*/  ISETP.GT.AND P4, PT, R3.reuse, 0xb1, PT ;  /* 0x000000b10300780c */ /* 0x040fe40003f84270 */
[----:B------:R-:W-:-:S02]  /*2630*/  ISETP.GT.AND P5, PT, R3, 0xb8, PT ;  /* 0x000000b80300780c */ /* 0x000fc40003fa4270 */
[C---:B------:R-:W-:Y:S02]  /*2640*/  ISETP.GT.AND P6, PT, R3.reuse, 0xb9, PT ;  /* 0x000000b90300780c */ /* 0x040fe40003fc4270 */
[C---:B------:R-:W-:Y:S02]  /*2650*/  ISETP.GT.AND P0, PT, R3.reuse, 0x99, PT ;  /* 0x000000990300780c */ /* 0x040fe40003f04270 */
[----:B------:R-:W-:Y:S02]  /*2660*/  ISETP.GT.AND P1, PT, R3, 0xa0, PT ;  /* 0x000000a00300780c */ /* 0x000fe40003f24270 */
        /* <DEDUP_REMOVED lines=23> */
[----:B------:R-:W-:Y:S02]  /*27e0*/  FSEL R109, R109, -INF , P2 ;  /* 0xff8000006d6d7808 */ /* 0x000fe40001000000 */
[----:B------:R-:W-:Y:S02]  /*27f0*/  FMNMX.FTZ R0, R108, R7, !PT ;  /* 0x000000076c007209 */ /* 0x000fe40007810000 */
[----:B------:R-:W-:Y:S02]  /*2800*/  FMNMX.FTZ R3, R51, R20, !PT ;  /* 0x0000001433037209 */ /* 0x000fe40007810000 */
[----:B------:R-:W-:-:S02]  /*2810*/  FSEL R112, R112, -INF , P3 ;  /* 0xff80000070707808 */ /* 0x000fc40001800000 */
        /* <DEDUP_REMOVED lines=11> */
[----:B------:R-:W-:-:S02]  /*28d0*/  FMNMX.FTZ R8, R117, R0, !PT ;  /* 0x0000000075087209 */ /* 0x000fc40007810000 */
[----:B------:R-:W-:Y:S02]  /*28e0*/  FMNMX.FTZ R20, R62, R3, !PT ;  /* 0x000000033e147209 */ /* 0x000fe40007810000 */
[----:B------:R-:W-:Y:S01]  /*28f0*/  P2R R10, PR, RZ, 0x4 ;  /* 0x00000004ff0a7803 */ /* 0x000fe20000000000 */
[----:B------:R-:W0:Y:S01]  /*2900*/  SHFL.BFLY PT, R7, R8, 0x2, 0x1f ;  /* 0x0c401f0008077f89 */ /* 0x000e2200000e0000 */
[----:B------:R-:W-:Y:S02]  /*2910*/  FMNMX.FTZ R3, R63, R20, !PT ;  /* 0x000000143f037209 */ /* 0x000fe40007810000 */
[----:B------:R-:W-:Y:S02]  /*2920*/  FSEL R103, R103, -INF , P0 ;  /* 0xff80000067677808 */ /* 0x000fe40000000000 */
[----:B------:R-:W-:Y:S02]  /*2930*/  FMNMX.FTZ R20, R66, R3, !PT ;  /* 0x0000000342147209 */ /* 0x000fe40007810000 */
[----:B------:R-:W-:-:S02]  /*2940*/  FSEL R106, R106, -INF , P1 ;  /* 0xff8000006a6a7808 */ /* 0x000fc40000800000 */
[----:B------:R-:W-:Y:S02]  /*2950*/  FMNMX.FTZ R3, R67, R20, !PT ;  /* 0x0000001443037209 */ /* 0x000fe40007810000 */
[----:B------:R-:W-:Y:S02]  /*2960*/  ISETP.NE.AND P1, PT, R12, RZ, PT ;  /* 0x000000ff0c00720c */ /* 0x000fe40003f25270 */
[----:B------:R-:W-:Y:S02]  /*2970*/  FMNMX.FTZ R20, R70, R3, !PT ;  /* 0x0000000346147209 */ /* 0x000fe40007810000 */
[----:B------:R-:W-:Y:S02]  /*2980*/  ISETP.NE.AND P0, PT, R11, RZ, PT ;  /* 0x000000ff0b00720c */ /* 0x000fe40003f05270 */
[----:B------:R-:W-:Y:S02]  /*2990*/  FMNMX.FTZ R3, R71, R20, !PT ;  /* 0x0000001447037209 */ /* 0x000fe40007810000 */
[----:B------:R-:W-:-:S02]  /*29a0*/  FSEL R107, R107, -INF , P1 ;  /* 0xff8000006b6b7808 */ /* 0x000fc40000800000 */
[----:B------:R-:W-:Y:S02]  /*29b0*/  FMNMX.FTZ R20, R74, R3, !PT ;  /* 0x000000034a147209 */ /* 0x000fe40007810000 */
[----:B------:R-:W-:Y:S02]  /*29c0*/  FSEL R110, R110, -INF , P0 ;  /* 0xff8000006e6e7808 */ /* 0x000fe40000000000 */
[----:B0-----:R-:W-:Y:S02]  /*29d0*/  FMNMX.FTZ R9, R8, R7, !PT ;  /* 0x0000000708097209 */ /* 0x001fe40007810000 */
[----:B------:R-:W-:Y:S02]  /*29e0*/  FMNMX.FTZ R3, R75, R20, !PT ;  /* 0x000000144b037209 */ /* 0x000fe40007810000 */
[----:B------:R-:W-:Y:S01]  /*29f0*/  FSEL R114, R114, -INF , P3 ;  /* 0xff80000072727808 */ /* 0x000fe20001800000 */
[----:B------:R-:W0:Y:S01]  /*2a00*/  SHFL.BFLY PT, R0, R9, 0x1, 0x1f ;  /* 0x0c201f0009007f89 */ /* 0x000e2200000e0000 */
[----:B------:R-:W-:-:S02]  /*2a10*/  FMNMX.FTZ R20, R78, R3, !PT ;  /* 0x000000034e147209 */ /* 0x000fc40007810000 */
[----:B------:R-:W-:Y:S02]  /*2a20*/  FSEL R115, R115, -INF , P4 ;  /* 0xff80000073737808 */ /* 0x000fe40002000000 */
[----:B------:R-:W-:Y:S02]  /*2a30*/  FMNMX.FTZ R3, R79, R20, !PT ;  /* 0x000000144f037209 */ /* 0x000fe40007810000 */
[----:B------:R-:W-:Y:S02]  /*2a40*/  FSEL R118, R118, -INF , P5 ;  /* 0xff80000076767808 */ /* 0x000fe40002800000 */
[----:B------:R-:W-:Y:S02]  /*2a50*/  FMNMX.FTZ R20, R82, R3, !PT ;  /* 0x0000000352147209 */ /* 0x000fe40007810000 */
[----:B------:R-:W-:Y:S02]  /*2a60*/  FSEL R119, R119, -INF , P6 ;  /* 0xff80000077777808 */ /* 0x000fe40003000000 */
[----:B------:R-:W-:-:S02]  /*2a70*/  FMNMX.FTZ R3, R83, R20, !PT ;  /* 0x0000001453037209 */ /* 0x000fc40007810000 */
[----:B------:R-:W-:Y:S02]  /*2a80*/  ISETP.NE.AND P0, PT, R5, RZ, PT ;  /* 0x000000ff0500720c */ /* 0x000fe40003f05270 */
[----:B------:R-:W-:Y:S02]  /*2a90*/  FMNMX.FTZ R20, R86, R3, !PT ;  /* 0x0000000356147209 */ /* 0x000fe40007810000 */
[----:B------:R-:W-:Y:S02]  /*2aa0*/  ISETP.NE.AND P1, PT, R6, RZ, PT ;  /* 0x000000ff0600720c */ /* 0x000fe40003f25270 */
[----:B------:R-:W-:Y:S02]  /*2ab0*/  FMNMX.FTZ R3, R87, R20, !PT ;  /* 0x0000001457037209 */ /* 0x000fe40007810000 */
[----:B0-----:R-:W-:Y:S02]  /*2ac0*/  FMNMX.FTZ R0, R9, R0, !PT ;  /* 0x0000000009007209 */ /* 0x001fe40007810000 */
[----:B------:R-:W-:-:S02]  /*2ad0*/  FMNMX.FTZ R20, R90, R3, !PT ;  /* 0x000000035a147209 */ /* 0x000fc40007810000 */
[C---:B------:R-:W-:Y:S01]  /*2ae0*/  FSETP.NEU.FTZ.AND P2, PT, R0.reuse, -INF , PT ;  /* 0xff8000000000780b */ /* 0x040fe20003f5d000 */
[----:B------:R-:W-:Y:S01]  /*2af0*/  FMUL.FTZ R7, R0, UR26 ;  /* 0x0000001a00077c20 */ /* 0x000fe20008410000 */
[----:B------:R-:W-:-:S03]  /*2b00*/  FMNMX.FTZ R3, R91, R20, !PT ;  /* 0x000000145b037209 */ /* 0x000fc60007810000 */
[----:B------:R-:W-:Y:S01]  /*2b10*/  @!P1 VIADD R4, R4, 0x30840 ;  /* 0x0003084004049836 */ /* 0x000fe20000000000 */
[----:B------:R-:W-:Y:S02]  /*2b20*/  FMNMX.FTZ R20, R94, R3, !PT ;  /* 0x000000035e147209 */ /* 0x000fe40007810000 */
[----:B------:R-:W-:Y:S02]  /*2b30*/  FSEL R7, R7, RZ, P2 ;  /* 0x000000ff07077208 */ /* 0x000fe40001000000 */
[----:B------:R-:W-:Y:S02]  /*2b40*/  FMNMX.FTZ R3, R95, R20, !PT ;  /* 0x000000145f037209 */ /* 0x000fe40007810000 */
[----:B------:R-:W-:Y:S01]  /*2b50*/  ISETP.NE.AND P2, PT, R10, RZ, PT ;  /* 0x000000ff0a00720c */ /* 0x000fe20003f45270 */
        /* <DEDUP_REMOVED lines=44> */
[----:B------:R0:W-:Y:S01]  /*2e20*/  MUFU.EX2 R20, R80 ;  /* 0x0000005000147308 */ /* 0x0001e20000000800 */
[----:B------:R-:W-:Y:S01]  /*2e30*/  FMNMX.FTZ R3, R119, R64, !PT ;  /* 0x0000004077037209 */ /* 0x000fe20007810000 */
[--C-:B------:R-:W-:Y:S01]  /*2e40*/  FFMA.FTZ R29, R81, UR26, -R7.reuse ;  /* 0x0000001a511d7c23 */ /* 0x100fe20008010807 */
[--C-:B------:R-:W-:Y:S01]  /*2e50*/  FFMA.FTZ R57, R57, UR26, -R7.reuse ;  /* 0x0000001a39397c23 */ /* 0x100fe20008010807 */
[--C-:B------:R-:W-:Y:S01]  /*2e60*/  FFMA.FTZ R61, R61, UR26, -R7.reuse ;  /* 0x0000001a3d3d7c23 */ /* 0x100fe20008010807 */
[--C-:B------:R-:W-:Y:S01]  /*2e70*/  FFMA.FTZ R68, R93, UR26, -R7.reuse ;  /* 0x0000001a5d447c23 */ /* 0x100fe20008010807 */
[----:B------:R-:W1:Y:S01]  /*2e80*/  SHFL.BFLY PT, R76, R3, 0x2, 0x1f ;  /* 0x0c401f00034c7f89 */ /* 0x000e6200000e0000 */
[--C-:B------:R-:W-:Y:S01]  /*2e90*/  FFMA.FTZ R64, R96, UR26, -R7.reuse ;  /* 0x0000001a60407c23 */ /* 0x100fe20008010807 */
[----:B------:R2:W-:Y:S01]  /*2ea0*/  MUFU.EX2 R32, R84 ;  /* 0x0000005400207308 */ /* 0x0005e20000000800 */
[--C-:B------:R-:W-:Y:S01]  /*2eb0*/  FFMA.FTZ R69, R97, UR26, -R7.reuse ;  /* 0x0000001a61457c23 */ /* 0x100fe20008010807 */
[--C-:B------:R-:W-:Y:S01]  /*2ec0*/  FFMA.FTZ R72, R100, UR26, -R7.reuse ;  /* 0x0000001a64487c23 */ /* 0x100fe20008010807 */
[--C-:B------:R-:W-:Y:S01]  /*2ed0*/  FFMA.FTZ R73, R101, UR26, -R7.reuse ;  /* 0x0000001a65497c23 */ /* 0x100fe20008010807 */
[--C-:B------:R-:W-:Y:S01]  /*2ee0*/  FFMA.FTZ R77, R105, UR26, -R7.reuse ;  /* 0x0000001a694d7c23 */ /* 0x100fe20008010807 */
[--C-:B0-----:R-:W-:Y:S01]  /*2ef0*/  FFMA.FTZ R80, R108, UR26, -R7.reuse ;  /* 0x0000001a6c507c23 */ /* 0x101fe20008010807 */
[--C-:B------:R-:W-:Y:S01]  /*2f00*/  FFMA.FTZ R81, R109, UR26, -R7.reuse ;  /* 0x0000001a6d517c23 */ /* 0x100fe20008010807 */
[--C-:B------:R-:W-:Y:S01]  /*2f10*/  FFMA.FTZ R113, R113, UR26, -R7.reuse ;  /* 0x0000001a71717c23 */ /* 0x100fe20008010807 */
[----:B------:R0:W-:Y:S01]  /*2f20*/  MUFU.EX2 R60, R89 ;  /* 0x00000059003c7308 */ /* 0x0001e20000000800 */
[----:B--2---:R-:W-:Y:S01]  /*2f30*/  FFMA.FTZ R84, R112, UR26, -R7 ;  /* 0x0000001a70547c23 */ /* 0x004fe20008010807 */
[----:B------:R-:W-:-:S04]  /*2f40*/  @!P1 PRMT R4, RZ, 0x654, R4 ;  /* 0x00000654ff049816 */ /* 0x000fc80000000004 */
[----:B------:R2:W-:Y:S02]  /*2f50*/  @!P1 SYNCS.ARRIVE.TRANS64.RED.A1T0 RZ, [R4+URZ], RZ ;  /* 0x000000ff04ff99a7 */ /* 0x0005e4000810043f */
[----:B------:R-:W-:Y:S01]  /*2f60*/  MUFU.EX2 R5, R5 ;  /* 0x0000000500057308 */ /* 0x000fe20000000800 */
[--C-:B0-----:R-:W-:Y:S01]  /*2f70*/  FFMA.FTZ R89, R117, UR26, -R7.reuse ;  /* 0x0000001a75597c23 */ /* 0x101fe20008010807 */
[----:B-1----:R-:W-:Y:S01]  /*2f80*/  FMNMX.FTZ R85, R3, R76, !PT ;  /* 0x0000004c03557209 */ /* 0x002fe20007810000 */
[----:B------:R-:W-:-:S05]  /*2f90*/  FFMA.FTZ R76, R104, UR26, -R7 ;  /* 0x0000001a684c7c23 */ /* 0x000fca0008010807 */
[----:B------:R-:W2:Y:S01]  /*2fa0*/  MUFU.EX2 R6, R6 ;  /* 0x0000000600067308 */ /* 0x000ea20000000800 */
[----:B------:R-:W0:Y:S07]  /*2fb0*/  SHFL.BFLY PT, R88, R85, 0x1, 0x1f ;  /* 0x0c201f0055587f89 */ /* 0x000e2e00000e0000 */
[----:B------:R-:W1:Y:S08]  /*2fc0*/  MUFU.EX2 R8, R8 ;  /* 0x0000000800087308 */ /* 0x000e700000000800 */
[----:B------:R-:W3:Y:S01]  /*2fd0*/  MUFU.EX2 R9, R9 ;  /* 0x0000000900097308 */ /* 0x000ee20000000800 */
[----:B--2---:R-:W-:-:S07]  /*2fe0*/  F2FP.F16.F32.PACK_AB R4, R6, R5 ;  /* 0x000000050604723e */ /* 0x004fce00000000ff */
[----:B------:R-:W2:Y:S01]  /*2ff0*/  MUFU.EX2 R10, R10 ;  /* 0x0000000a000a7308 */ /* 0x000ea20000000800 */
[----:B0-----:R-:W-:Y:S01]  /*3000*/  FMNMX.FTZ R3, R85, R88, !PT ;  /* 0x0000005855037209 */ /* 0x001fe20007810000 */
[----:B------:R-:W-:-:S03]  /*3010*/  FFMA.FTZ R88, R116, UR26, -R7 ;  /* 0x0000001a74587c23 */ /* 0x000fc60008010807 */
[C---:B------:R-:W-:Y:S01]  /*3020*/  FSETP.NEU.FTZ.AND P2, PT, R3.reuse, -INF , PT ;  /* 0xff8000000300780b */ /* 0x040fe20003f5d000 */
[----:B------:R-:W-:Y:S02]  /*3030*/  FMUL.FTZ R92, R3, UR26 ;  /* 0x0000001a035c7c20 */ /* 0x000fe40008410000 */
[----:B------:R-:W-:Y:S03]  /*3040*/  MUFU.EX2 R11, R11 ;  /* 0x0000000b000b7308 */ /* 0x000fe60000000800 */
[----:B------:R-:W-:Y:S02]  /*3050*/  FSEL R92, R92, RZ, P2 ;  /* 0x000000ff5c5c7208 */ /* 0x000fe40001000000 */
[----:B------:R-:W-:-:S03]  /*3060*/  PLOP3.LUT P2, PT, PT, PT, UP0, 0x80, 0x0 ;  /* 0x000000000000781c */ /* 0x000fc60003f4f008 */
        /* <DEDUP_REMOVED lines=9> */
[--C-:B------:R-:W-:Y:S01]  /*3100*/  FFMA.FTZ R100, R35, UR26, -R92.reuse ;  /* 0x0000001a23647c23 */ /* 0x100fe2000801085c */
[----:B------:R-:W-:Y:S01]  /*3110*/  FFMA.FTZ R55, R59, UR26, -R92 ;  /* 0x0000001a3b377c23 */ /* 0x000fe2000801085c */
[----:B------:R-:W-:Y:S01]  /*3120*/  FADD.FTZ R59, R5, R6 ;  /* 0x00000006053b7221 */ /* 0x000fe20000010000 */
[--C-:B------:R-:W-:Y:S01]  /*3130*/  FFMA.FTZ R30, R43, UR26, -R92.reuse ;  /* 0x0000001a2b1e7c23 */ /* 0x100fe2000801085c */
[--C-:B------:R-:W-:Y:S01]  /*3140*/  FFMA.FTZ R101, R38, UR26, -R92.reuse ;  /* 0x0000001a26657c23 */ /* 0x100fe2000801085c */
[--C-:B------:R-:W-:Y:S01]  /*3150*/  FFMA.FTZ R43, R70, UR26, -R92.reuse ;  /* 0x0000001a462b7c23 */ /* 0x100fe2000801085c */
[----:B-1----:R-:W-:Y:S01]  /*3160*/  FADD.FTZ R70, R8, R59 ;  /* 0x0000003b08467221 */ /* 0x002fe20000010000 */
[----:B------:R-:W0:Y:S01]  /*3170*/  MUFU.EX2 R26, R26 ;  /* 0x0000001a001a7308 */ /* 0x000e220000000800 */
[--C-:B------:R-:W-:Y:S01]  /*3180*/  FFMA.FTZ R35, R66, UR26, -R92.reuse ;  /* 0x0000001a42237c23 */ /* 0x100fe2000801085c */
[--C-:B------:R-:W-:Y:S01]  /*3190*/  FFMA.FTZ R38, R50, UR26, -R92.reuse ;  /* 0x0000001a32267c23 */ /* 0x100fe2000801085c */
[--C-:B------:R-:W-:Y:S01]  /*31a0*/  FFMA.FTZ R104, R39, UR26, -R92.reuse ;  /* 0x0000001a27687c23 */ /* 0x100fe2000801085c */
[--C-:B------:R-:W-:Y:S01]  /*31b0*/  FFMA.FTZ R50, R71, UR26, -R92.reuse ;  /* 0x0000001a47327c23 */ /* 0x100fe2000801085c */
[----:B------:R-:W-:Y:S01]  /*31c0*/  FFMA.FTZ R27, R42, UR26, -R92 ;  /* 0x0000001a2a1b7c23 */ /* 0x000fe2000801085c */
[----:B---3--:R-:W-:Y:S01]  /*31d0*/  FADD.FTZ R71, R9, R70 ;  /* 0x0000004609477221 */ /* 0x008fe20000010000 */
[--C-:B------:R-:W-:Y:S01]  /*31e0*/  FFMA.FTZ R42, R67, UR26, -R92.reuse ;  /* 0x0000001a432a7c23 */ /* 0x100fe2000801085c */
[----:B------:R-:W1:Y:S01]  /*31f0*/  MUFU.EX2 R93, R93 ;  /* 0x0000005d005d7308 */ /* 0x000e620000000800 */
[--C-:B------:R-:W-:Y:S01]  /*3200*/  FFMA.FTZ R39, R51, UR26, -R92.reuse ;  /* 0x0000001a33277c23 */ /* 0x100fe2000801085c */
[--C-:B------:R-:W-:Y:S01]  /*3210*/  FFMA.FTZ R51, R74, UR26, -R92.reuse ;  /* 0x0000001a4a337c23 */ /* 0x100fe2000801085c */
[----:B--2---:R-:W-:Y:S01]  /*3220*/  FADD.FTZ R74, R10, R71 ;  /* 0x000000470a4a7221 */ /* 0x004fe20000010000 */
[--C-:B------:R-:W-:Y:S01]  /*3230*/  FFMA.FTZ R31, R46, UR26, -R92.reuse ;  /* 0x0000001a2e1f7c23 */ /* 0x100fe2000801085c */
[--C-:B------:R-:W-:Y:S01]  /*3240*/  FFMA.FTZ R59, R78, UR26, -R92.reuse ;  /* 0x0000001a4e3b7c23 */ /* 0x100fe2000801085c */
[--C-:B------:R-:W-:Y:S01]  /*3250*/  FFMA.FTZ R46, R54, UR26, -R92.reuse ;  /* 0x0000001a362e7c23 */ /* 0x100fe2000801085c */
[----:B------:R-:W-:Y:S01]  /*3260*/  FFMA.FTZ R54, R58, UR26, -R92 ;  /* 0x0000001a3a367c23 */ /* 0x000fe2000801085c */
[----:B------:R-:W2:Y:S01]  /*3270*/  MUFU.EX2 R96, R96 ;  /* 0x0000006000607308 */ /* 0x000ea20000000800 */
[----:B0-----:R-:W-:Y:S01]  /*3280*/  FADD.FTZ R66, R7, R26 ;  /* 0x0000001a07427221 */ /* 0x001fe20000010000 */
[--C-:B------:R-:W-:Y:S01]  /*3290*/  FFMA.FTZ R58, R62, UR26, -R92.reuse ;  /* 0x0000001a3e3a7c23 */ /* 0x100fe2000801085c */
[--C-:B------:R-:W-:Y:S01]  /*32a0*/  FFMA.FTZ R62, R75, UR26, -R92.reuse ;  /* 0x0000001a4b3e7c23 */ /* 0x100fe2000801085c */
[----:B------:R-:W-:Y:S01]  /*32b0*/  F2FP.F16.F32.PACK_AB R6, R9, R8 ;  /* 0x000000080906723e */ /* 0x000fe200000000ff */
[--C-:B------:R-:W-:Y:S01]  /*32c0*/  FFMA.FTZ R71, R86, UR26, -R92.reuse ;  /* 0x0000001a56477c23 */ /* 0x100fe2000801085c */
[----:B------:R-:W-:Y:S01]  /*32d0*/  F2FP.F16.F32.PACK_AB R8, R11, R10 ;  /* 0x0000000a0b08723e */ /* 0x000fe200000000ff */
[----:B------:R-:W-:Y:S01]  /*32e0*/  FFMA.FTZ R63, R63, UR26, -R92 ;  /* 0x0000001a3f3f7c23 */ /* 0x000fe2000801085c */
[----:B------:R-:W0:Y:S01]  /*32f0*/  MUFU.EX2 R97, R97 ;  /* 0x0000006100617308 */ /* 0x000e220000000800 */
[----:B-1----:R-:W-:Y:S01]  /*3300*/  FADD.FTZ R67, R93, R66 ;  /* 0x000000425d437221 */ /* 0x002fe20000010000 */
[--C-:B------:R-:W-:Y:S01]  /*3310*/  FFMA.FTZ R70, R79, UR26, -R92.reuse ;  /* 0x0000001a4f467c23 */ /* 0x100fe2000801085c */
[--C-:B------:R-:W-:Y:S01]  /*3320*/  FFMA.FTZ R79, R94, UR26, -R92.reuse ;  /* 0x0000001a5e4f7c23 */ /* 0x100fe2000801085c */
[--C-:B------:R-:W-:Y:S01]  /*3330*/  FFMA.FTZ R99, R99, UR26, -R92.reuse ;  /* 0x0000001a63637c23 */ /* 0x100fe2000801085c */
[--C-:B------:R-:W-:Y:S01]  /*3340*/  FFMA.FTZ R102, R102, UR26, -R92.reuse ;  /* 0x0000001a66667c23 */ /* 0x100fe2000801085c */
[--C-:B------:R-:W-:Y:S01]  /*3350*/  FFMA.FTZ R103, R103, UR26, -R92.reuse ;  /* 0x0000001a67677c23 */ /* 0x100fe2000801085c */
[----:B------:R-:W-:Y:S01]  /*3360*/  FFMA.FTZ R106, R106, UR26, -R92 ;  /* 0x0000001a6a6a7c23 */ /* 0x000fe2000801085c */
[----:B------:R-:W1:Y:S01]  /*3370*/  MUFU.EX2 R100, R100 ;  /* 0x0000006400647308 */ /* 0x000e620000000800 */
[----:B--2---:R-:W-:Y:S01]  /*3380*/  FADD.FTZ R66, R96, R67 ;  /* 0x0000004360427221 */ /* 0x004fe20000010000 */
[----:B------:R-:W-:Y:S01]  /*3390*/  FADD.FTZ R67, R11, R74 ;  /* 0x0000004a0b437221 */ /* 0x000fe20000010000 */
[--C-:B------:R-:W-:Y:S01]  /*33a0*/  FFMA.FTZ R107, R107, UR26, -R92.reuse ;  /* 0x0000001a6b6b7c23 */ /* 0x100fe2000801085c */
[--C-:B------:R-:W-:Y:S01]  /*33b0*/  FFMA.FTZ R110, R110, UR26, -R92.reuse ;  /* 0x0000001a6e6e7c23 */ /* 0x100fe2000801085c */
[--C-:B------:R-:W-:Y:S01]  /*33c0*/  FFMA.FTZ R111, R111, UR26, -R92.reuse ;  /* 0x0000001a6f6f7c23 */ /* 0x100fe2000801085c */
[----:B------:R-:W-:Y:S01]  /*33d0*/  FADD.FTZ R78, R120, R67 ;  /* 0x00000043784e7221 */ /* 0x000fe20000010000 */
[----:B------:R-:W-:Y:S01]  /*33e0*/  FFMA.FTZ R67, R83, UR26, -R92 ;  /* 0x0000001a53437c23 */ /* 0x000fe2000801085c */
[----:B------:R-:W2:Y:S01]  /*33f0*/  MUFU.EX2 R121, R121 ;  /* 0x0000007900797308 */ /* 0x000ea20000000800 */
[----:B0-----:R-:W-:Y:S01]  /*3400*/  FADD.FTZ R5, R97, R66 ;  /* 0x0000004261057221 */ /* 0x001fe20000010000 */
[--C-:B------:R-:W-:Y:S01]  /*3410*/  FFMA.FTZ R66, R82, UR26, -R92.reuse ;  /* 0x0000001a52427c23 */ /* 0x100fe2000801085c */
[--C-:B------:R-:W-:Y:S01]  /*3420*/  FFMA.FTZ R114, R114, UR26, -R92.reuse ;  /* 0x0000001a72727c23 */ /* 0x100fe2000801085c */
[--C-:B------:R-:W-:Y:S01]  /*3430*/  FFMA.FTZ R115, R115, UR26, -R92.reuse ;  /* 0x0000001a73737c23 */ /* 0x100fe2000801085c */
[----:B------:R-:W-:-:S03]  /*3440*/  FFMA.FTZ R118, R118, UR26, -R92 ;  /* 0x0000001a76767c23 */ /* 0x000fc6000801085c */
[----:B------:R-:W0:Y:S01]  /*3450*/  MUFU.EX2 R101, R101 ;  /* 0x0000006500657308 */ /* 0x000e220000000800 */
[----:B-1----:R-:W-:Y:S01]  /*3460*/  FADD.FTZ R74, R100, R5 ;  /* 0x00000005644a7221 */ /* 0x002fe20000010000 */
[----:B------:R-:W-:Y:S02]  /*3470*/  F2FP.F16.F32.PACK_AB R5, R26, R7 ;  /* 0x000000071a05723e */ /* 0x000fe400000000ff */
[----:B------:R-:W-:Y:S02]  /*3480*/  F2FP.F16.F32.PACK_AB R7, R96, R93 ;  /* 0x0000005d6007723e */ /* 0x000fe400000000ff */
[----:B------:R-:W-:Y:S02]  /*3490*/  F2FP.F16.F32.PACK_AB R9, R100, R97 ;  /* 0x000000616409723e */ /* 0x000fe400000000ff */
[----:B------:R-:W1:Y:S01]  /*34a0*/  MUFU.EX2 R12, R12 ;  /* 0x0000000c000c7308 */ /* 0x000e620000000800 */
[----:B--2---:R-:W-:Y:S01]  /*34b0*/  FADD.FTZ R75, R121, R78 ;  /* 0x0000004e794b7221 */ /* 0x004fe20000010000 */
[----:B------:R-:W-:Y:S01]  /*34c0*/  FFMA.FTZ R78, R91, UR26, -R92 ;  /* 0x0000001a5b4e7c23 */ /* 0x000fe2000801085c */
[----:B------:R2:W-:Y:S01]  /*34d0*/  STSM.16.M88.4 [R2+0x1e800], R4 ;  /* 0x01e8000402007844 */ /* 0x0005e20000000200 */
[----:B------:R-:W-:Y:S01]  /*34e0*/  F2FP.F16.F32.PACK_AB R10, R121, R120 ;  /* 0x00000078790a723e */ /* 0x000fe200000000ff */
[----:B------:R-:W-:-:S02]  /*34f0*/  IMAD.MOV.U32 R121, RZ, RZ, R151 ;  /* 0x000000ffff797224 */ /* 0x000fc400078e0097 */
[----:B------:R-:W-:Y:S01]  /*3500*/  IMAD.MOV.U32 R120, RZ, RZ, R151 ;  /* 0x000000ffff787224 */ /* 0x000fe200078e0097 */
[----:B------:R-:W3:Y:S01]  /*3510*/  MUFU.EX2 R104, R104 ;  /* 0x0000006800687308 */ /* 0x000ee20000000800 */
[----:B0-----:R-:W-:Y:S01]  /*3520*/  FADD.FTZ R11, R101, R74 ;  /* 0x0000004a650b7221 */ /* 0x001fe20000010000 */
[----:B------:R-:W-:-:S06]  /*3530*/  FFMA.FTZ R74, R87, UR26, -R92 ;  /* 0x0000001a574a7c23 */ /* 0x000fcc000801085c */
[----:B------:R-:W0:Y:S01]  /*3540*/  MUFU.EX2 R13, R13 ;  /* 0x0000000d000d7308 */ /* 0x000e220000000800 */
[----:B-1----:R-:W-:Y:S01]  /*3550*/  FADD.FTZ R82, R12, R75 ;  /* 0x0000004b0c527221 */ /* 0x002fe20000010000 */
[----:B------:R-:W-:-:S06]  /*3560*/  FFMA.FTZ R75, R90, UR26, -R92 ;  /* 0x0000001a5a4b7c23 */ /* 0x000fcc000801085c */
[----:B------:R-:W1:Y:S01]  /*3570*/  MUFU.EX2 R27, R27 ;  /* 0x0000001b001b7308 */ /* 0x000e620000000800 */
[C---:B---3--:R-:W-:Y:S01]  /*3580*/  FADD.FTZ R26, R104.reuse, R11 ;  /* 0x0000000b681a7221 */ /* 0x048fe20000010000 */
[----:B------:R-:W-:-:S05]  /*3590*/  F2FP.F16.F32.PACK_AB R11, R104, R101 ;  /* 0x00000065680b723e */ /* 0x000fca00000000ff */
[----:B------:R3:W-:Y:S01]  /*35a0*/  STSM.16.M88.4 [R18], R8 ;  /* 0x0000000812007844 */ /* 0x0007e20000000200 */
[----:B------:R-:W4:Y:S01]  /*35b0*/  MUFU.EX2 R14, R14 ;  /* 0x0000000e000e7308 */ /* 0x000f220000000800 */
[C---:B0-----:R-:W-:Y:S01]  /*35c0*/  FADD.FTZ R83, R13.reuse, R82 ;  /* 0x000000520d537221 */ /* 0x041fe20000010000 */
[----:B------:R-:W-:Y:S01]  /*35d0*/  F2FP.F16.F32.PACK_AB R12, R13, R12 ;  /* 0x0000000c0d0c723e */ /* 0x000fe200000000ff */
[----:B------:R-:W-:-:S05]  /*35e0*/  FFMA.FTZ R82, R95, UR26, -R92 ;  /* 0x0000001a5f527c23 */ /* 0x000fca000801085c */
[----:B------:R-:W0:Y:S01]  /*35f0*/  MUFU.EX2 R30, R30 ;  /* 0x0000001e001e7308 */ /* 0x000e220000000800 */
[----:B-1----:R-:W-:-:S07]  /*3600*/  FADD.FTZ R87, R27, R26 ;  /* 0x0000001a1b577221 */ /* 0x002fce0000010000 */
[----:B------:R-:W1:Y:S01]  /*3610*/  MUFU.EX2 R15, R15 ;  /* 0x0000000f000f7308 */ /* 0x000e620000000800 */
[----:B----4-:R-:W-:Y:S01]  /*3620*/  FADD.FTZ R86, R14, R83 ;  /* 0x000000530e567221 */ /* 0x010fe20000010000 */
[--C-:B------:R-:W-:Y:S01]  /*3630*/  FFMA.FTZ R83, R98, UR26, -R92.reuse ;  /* 0x0000001a62537c23 */ /* 0x100fe2000801085c */
[----:B------:R-:W-:-:S05]  /*3640*/  FFMA.FTZ R92, R119, UR26, -R92 ;  /* 0x0000001a775c7c23 */ /* 0x000fca000801085c */
[----:B------:R-:W4:Y:S01]  /*3650*/  MUFU.EX2 R31, R31 ;  /* 0x0000001f001f7308 */ /* 0x000f220000000800 */
[----:B0-----:R-:W-:-:S07]  /*3660*/  FADD.FTZ R26, R30, R87 ;  /* 0x000000571e1a7221 */ /* 0x001fce0000010000 */
[----:B------:R-:W0:Y:S01]  /*3670*/  MUFU.EX2 R24, R24 ;  /* 0x0000001800187308 */ /* 0x000e220000000800 */
[C---:B-1----:R-:W-:Y:S01]  /*3680*/  FADD.FTZ R91, R15.reuse, R86 ;  /* 0x000000560f5b7221 */ /* 0x042fe20000010000 */
[----:B------:R-:W-:-:S06]  /*3690*/  F2FP.F16.F32.PACK_AB R14, R15, R14 ;  /* 0x0000000e0f0e723e */ /* 0x000fcc00000000ff */
[----:B------:R-:W1:Y:S01]  /*36a0*/  MUFU.EX2 R34, R34 ;  /* 0x0000002200227308 */ /* 0x000e620000000800 */
[----:B----4-:R-:W-:-:S07]  /*36b0*/  FADD.FTZ R87, R31, R26 ;  /* 0x0000001a1f577221 */ /* 0x010fce0000010000 */
[----:B------:R-:W4:Y:S01]  /*36c0*/  MUFU.EX2 R25, R25 ;  /* 0x0000001900197308 */ /* 0x000f220000000800 */
[----:B0-----:R-:W-:-:S07]  /*36d0*/  FADD.FTZ R26, R24, R91 ;  /* 0x0000005b181a7221 */ /* 0x001fce0000010000 */
[----:B------:R-:W0:Y:S01]  /*36e0*/  MUFU.EX2 R38, R38 ;  /* 0x0000002600267308 */ /* 0x000e220000000800 */
[C---:B-1----:R-:W-:Y:S01]  /*36f0*/  FADD.FTZ R87, R34.reuse, R87 ;  /* 0x0000005722577221 */ /* 0x042fe20000010000 */
[----:B------:R-:W-:-:S06]  /*3700*/  F2FP.F16.F32.PACK_AB R15, R34, R31 ;  /* 0x0000001f220f723e */ /* 0x000fcc00000000ff */
[----:B------:R-:W1:Y:S01]  /*3710*/  MUFU.EX2 R45, R45 ;  /* 0x0000002d002d7308 */ /* 0x000e620000000800 */
[C---:B----4-:R-:W-:Y:S01]  /*3720*/  FADD.FTZ R86, R25.reuse, R26 ;  /* 0x0000001a19567221 */ /* 0x050fe20000010000 */
[----:B------:R-:W-:-:S06]  /*3730*/  F2FP.F16.F32.PACK_AB R24, R25, R24 ;  /* 0x000000181918723e */ /* 0x000fcc00000000ff */
[----:B------:R-:W4:Y:S01]  /*3740*/  MUFU.EX2 R39, R39 ;  /* 0x0000002700277308 */ /* 0x000f220000000800 */
[----:B0-----:R-:W-:-:S07]  /*3750*/  FADD.FTZ R26, R38, R87 ;  /* 0x00000057261a7221 */ /* 0x001fce0000010000 */
[----:B------:R-:W0:Y:S01]  /*3760*/  MUFU.EX2 R48, R48 ;  /* 0x0000003000307308 */ /* 0x000e220000000800 */
[----:B-1----:R-:W-:-:S07]  /*3770*/  FADD.FTZ R91, R45, R86 ;  /* 0x000000562d5b7221 */ /* 0x002fce0000010000 */
        /* <DEDUP_REMOVED lines=20> */
[C---:B----4-:R-:W-:Y:S01]  /*38c0*/  FADD.FTZ R86, R61.reuse, R86 ;  /* 0x000000563d567221 */ /* 0x050fe20000010000 */
[----:B--2---:R-:W-:-:S06]  /*38d0*/  F2FP.F16.F32.PACK_AB R6, R61, R56 ;  /* 0x000000383d06723e */ /* 0x004fcc00000000ff */
[----:B------:R-:W2:Y:S01]  /*38e0*/  MUFU.EX2 R63, R63 ;  /* 0x0000003f003f7308 */ /* 0x000ea20000000800 */
[----:B0-----:R-:W-:-:S07]  /*38f0*/  FADD.FTZ R26, R58, R87 ;  /* 0x000000573a1a7221 */ /* 0x001fce0000010000 */
[----:B------:R-:W0:Y:S01]  /*3900*/  MUFU.EX2 R28, R28 ;  /* 0x0000001c001c7308 */ /* 0x000e220000000800 */
[----:B-1----:R-:W-:-:S07]  /*3910*/  FADD.FTZ R13, R21, R86 ;  /* 0x00000056150d7221 */ /* 0x002fce0000010000 */
[----:B------:R-:W1:Y:S01]  /*3920*/  MUFU.EX2 R35, R35 ;  /* 0x0000002300237308 */ /* 0x000e620000000800 */
[----:B--2---:R-:W-:Y:S01]  /*3930*/  FADD.FTZ R86, R63, R26 ;  /* 0x0000001a3f567221 */ /* 0x004fe20000010000 */
[----:B------:R-:W-:-:S06]  /*3940*/  F2FP.F16.F32.PACK_AB R26, R48, R45 ;  /* 0x0000002d301a723e */ /* 0x000fcc00000000ff */
[----:B------:R-:W2:Y:S01]  /*3950*/  MUFU.EX2 R33, R33 ;  /* 0x0000002100217308 */ /* 0x000ea20000000800 */
[----:B0-----:R-:W-:Y:S01]  /*3960*/  FADD.FTZ R4, R28, R13 ;  /* 0x0000000d1c047221 */ /* 0x001fe20000010000 */
[----:B------:R-:W-:Y:S02]  /*3970*/  F2FP.F16.F32.PACK_AB R13, R30, R27 ;  /* 0x0000001b1e0d723e */ /* 0x000fe400000000ff */
[----:B------:R-:W-:-:S03]  /*3980*/  F2FP.F16.F32.PACK_AB R27, R47, R46 ;  /* 0x0000002e2f1b723e */ /* 0x000fc600000000ff */
[----:B------:R0:W-:Y:S01]  /*3990*/  STSM.16.M88.4 [R17], R12 ;  /* 0x0000000c11007844 */ /* 0x0001e20000000200 */
[----:B------:R-:W3:Y:S01]  /*39a0*/  MUFU.EX2 R42, R42 ;  /* 0x0000002a002a7308 */ /* 0x000ee20000000800 */
[----:B-1----:R-:W-:Y:S02]  /*39b0*/  FADD.FTZ R5, R35, R86 ;  /* 0x0000005623057221 */ /* 0x002fe40000010000 */
[----:B------:R-:W-:Y:S05]  /*39c0*/  STSM.16.M88.4 [R16], R24 ;  /* 0x0000001810007844 */ /* 0x000fea0000000200 */
[----:B------:R-:W1:Y:S01]  /*39d0*/  MUFU.EX2 R36, R36 ;  /* 0x0000002400247308 */ /* 0x000e620000000800 */
[----:B--2---:R-:W-:Y:S01]  /*39e0*/  FADD.FTZ R7, R33, R4 ;  /* 0x0000000421077221 */ /* 0x004fe20000010000 */
[----:B------:R-:W-:-:S06]  /*39f0*/  F2FP.F16.F32.PACK_AB R4, R57, R52 ;  /* 0x000000343904723e */ /* 0x000fcc00000000ff */
[----:B------:R-:W2:Y:S01]  /*3a00*/  MUFU.EX2 R43, R43 ;  /* 0x0000002b002b7308 */ /* 0x000ea20000000800 */
[----:B---3--:R-:W-:-:S07]  /*3a10*/  FADD.FTZ R8, R42, R5 ;  /* 0x000000052a087221 */ /* 0x008fce0000010000 */
[----:B------:R-:W3:Y:S01]  /*3a20*/  MUFU.EX2 R37, R37 ;  /* 0x0000002500257308 */ /* 0x000ee20000000800 */
[----:B-1----:R-:W-:-:S07]  /*3a30*/  FADD.FTZ R10, R36, R7 ;  /* 0x00000007240a7221 */ /* 0x002fce0000010000 */
[----:B------:R-:W1:Y:S01]  /*3a40*/  MUFU.EX2 R50, R50 ;  /* 0x0000003200327308 */ /* 0x000e620000000800 */
[----:B--2---:R-:W-:-:S07]  /*3a50*/  FADD.FTZ R5, R43, R8 ;  /* 0x000000082b057221 */ /* 0x004fce0000010000 */
[----:B------:R-:W2:Y:S01]  /*3a60*/  MUFU.EX2 R40, R40 ;  /* 0x0000002800287308 */ /* 0x000ea20000000800 */
[----:B---3--:R-:W-:-:S07]  /*3a70*/  FADD.FTZ R7, R37, R10 ;  /* 0x0000000a25077221 */ /* 0x008fce0000010000 */
[----:B------:R-:W3:Y:S01]  /*3a80*/  MUFU.EX2 R51, R51 ;  /* 0x0000003300337308 */ /* 0x000ee20000000800 */
[----:B-1----:R-:W-:Y:S01]  /*3a90*/  FADD.FTZ R8, R50, R5 ;  /* 0x0000000532087221 */ /* 0x002fe20000010000 */
[----:B------:R-:W-:-:S06]  /*3aa0*/  F2FP.F16.F32.PACK_AB R5, R55, R54 ;  /* 0x000000363705723e */ /* 0x000fcc00000000ff */
[----:B------:R-:W1:Y:S01]  /*3ab0*/  MUFU.EX2 R44, R44 ;  /* 0x0000002c002c7308 */ /* 0x000e620000000800 */
[C---:B--2---:R-:W-:Y:S01]  /*3ac0*/  FADD.FTZ R7, R40.reuse, R7 ;  /* 0x0000000728077221 */ /* 0x044fe20000010000 */
[----:B0-----:R-:W-:-:S06]  /*3ad0*/  F2FP.F16.F32.PACK_AB R12, R40, R37 ;  /* 0x00000025280c723e */ /* 0x001fcc00000000ff */
[----:B------:R-:W0:Y:S01]  /*3ae0*/  MUFU.EX2 R62, R62 ;  /* 0x0000003e003e7308 */ /* 0x000e220000000800 */
[----:B---3--:R-:W-:-:S07]  /*3af0*/  FADD.FTZ R9, R51, R8 ;  /* 0x0000000833097221 */ /* 0x008fce0000010000 */
[----:B------:R-:W2:Y:S01]  /*3b00*/  MUFU.EX2 R49, R49 ;  /* 0x0000003100317308 */ /* 0x000ea20000000800 */
[----:B-1----:R-:W-:Y:S01]  /*3b10*/  FADD.FTZ R10, R44, R7 ;  /* 0x000000072c0a7221 */ /* 0x002fe20000010000 */
[----:B------:R-:W-:-:S05]  /*3b20*/  F2FP.F16.F32.PACK_AB R7, R63, R58 ;  /* 0x0000003a3f07723e */ /* 0x000fca00000000ff */
[----:B------:R1:W-:Y:S01]  /*3b30*/  STSM.16.M88.4 [R2+0x24800], R4 ;  /* 0x0248000402007844 */ /* 0x0003e20000000200 */
[----:B------:R-:W3:Y:S01]  /*3b40*/  MUFU.EX2 R59, R59 ;  /* 0x0000003b003b7308 */ /* 0x000ee20000000800 */
[C---:B0-----:R-:W-:Y:S01]  /*3b50*/  FADD.FTZ R8, R62.reuse, R9 ;  /* 0x000000093e087221 */ /* 0x041fe20000010000 */
[----:B------:R-:W-:-:S06]  /*3b60*/  F2FP.F16.F32.PACK_AB R13, R62, R51 ;  /* 0x000000333e0d723e */ /* 0x000fcc00000000ff */
[----:B------:R-:W0:Y:S01]  /*3b70*/  MUFU.EX2 R70, R70 ;  /* 0x0000004600467308 */ /* 0x000e220000000800 */
[C---:B--2---:R-:W-:Y:S01]  /*3b80*/  FADD.FTZ R11, R49.reuse, R10 ;  /* 0x0000000a310b7221 */ /* 0x044fe20000010000 */
[----:B------:R-:W-:Y:S02]  /*3b90*/  F2FP.F16.F32.PACK_AB R10, R36, R33 ;  /* 0x00000021240a723e */ /* 0x000fe400000000ff */
[----:B------:R-:W-:-:S04]  /*3ba0*/  F2FP.F16.F32.PACK_AB R14, R49, R44 ;  /* 0x0000002c310e723e */ /* 0x000fc800000000ff */
[----:B------:R-:W2:Y:S01]  /*3bb0*/  MUFU.EX2 R29, R29 ;  /* 0x0000001d001d7308 */ /* 0x000ea20000000800 */
[----:B---3--:R-:W-:Y:S01]  /*3bc0*/  FADD.FTZ R9, R59, R8 ;  /* 0x000000083b097221 */ /* 0x008fe20000010000 */
[----:B------:R-:W-:-:S06]  /*3bd0*/  FADD.FTZ R8, R20, R11 ;  /* 0x0000000b14087221 */ /* 0x000fcc0000010000 */
[----:B------:R-:W3:Y:S01]  /*3be0*/  MUFU.EX2 R66, R66 ;  /* 0x0000004200427308 */ /* 0x000ee20000000800 */
[C---:B0-----:R-:W-:Y:S01]  /*3bf0*/  FADD.FTZ R9, R70.reuse, R9 ;  /* 0x0000000946097221 */ /* 0x041fe20000010000 */
[----:B------:R-:W-:-:S06]  /*3c00*/  F2FP.F16.F32.PACK_AB R15, R70, R59 ;  /* 0x0000003b460f723e */ /* 0x000fcc00000000ff */
[----:B------:R-:W0:Y:S01]  /*3c10*/  MUFU.EX2 R67, R67 ;  /* 0x0000004300437308 */ /* 0x000e220000000800 */
[----:B--2---:R-:W-:Y:S01]  /*3c20*/  FADD.FTZ R11, R29, R8 ;  /* 0x000000081d0b7221 */ /* 0x004fe20000010000 */
[----:B------:R-:W-:-:S03]  /*3c30*/  F2FP.F16.F32.PACK_AB R8, R28, R21 ;  /* 0x000000151c08723e */ /* 0x000fc600000000ff */
[----:B------:R-:W-:Y:S01]  /*3c40*/  FADD.FTZ R30, R32, R11 ;  /* 0x0000000b201e7221 */ /* 0x000fe20000010000 */
[----:B------:R-:W-:Y:S02]  /*3c50*/  F2FP.F16.F32.PACK_AB R11, R50, R43 ;  /* 0x0000002b320b723e */ /* 0x000fe400000000ff */
[----:B------:R-:W2:Y:S01]  /*3c60*/  MUFU.EX2 R41, R41 ;  /* 0x0000002900297308 */ /* 0x000ea20000000800 */
[----:B---3--:R-:W-:Y:S01]  /*3c70*/  FADD.FTZ R28, R66, R9 ;  /* 0x00000009421c7221 */ /* 0x008fe20000010000 */
[----:B------:R-:W-:-:S05]  /*3c80*/  F2FP.F16.F32.PACK_AB R9, R42, R35 ;  /* 0x000000232a09723e */ /* 0x000fca00000000ff */
[----:B------:R3:W-:Y:S01]  /*3c90*/  STSM.16.M88.4 [R22], R8 ;  /* 0x0000000816007844 */ /* 0x0007e20000000200 */
[----:B------:R-:W1:Y:S01]  /*3ca0*/  MUFU.EX2 R71, R71 ;  /* 0x0000004700477308 */ /* 0x000e620000000800 */
[----:B0-----:R-:W-:Y:S02]  /*3cb0*/  FADD.FTZ R28, R67, R28 ;  /* 0x0000001c431c7221 */ /* 0x001fe40000010000 */
[----:B------:R0:W-:Y:S05]  /*3cc0*/  STSM.16.M88.4 [R17+0x6000], R12 ;  /* 0x0060000c11007844 */ /* 0x0001ea0000000200 */
[----:B------:R-:W4:Y:S01]  /*3cd0*/  MUFU.EX2 R53, R53 ;  /* 0x0000003500357308 */ /* 0x000f220000000800 */
[----:B--2---:R-:W-:-:S07]  /*3ce0*/  FADD.FTZ R30, R41, R30 ;  /* 0x0000001e291e7221 */ /* 0x004fce0000010000 */
[----:B------:R-:W2:Y:S01]  /*3cf0*/  MUFU.EX2 R74, R74 ;  /* 0x0000004a004a7308 */ /* 0x000ea20000000800 */
[----:B-1----:R-:W-:-:S07]  /*3d00*/  FADD.FTZ R5, R71, R28 ;  /* 0x0000001c47057221 */ /* 0x002fce0000010000 */
[----:B------:R-:W1:Y:S01]  /*3d10*/  MUFU.EX2 R75, R75 ;  /* 0x0000004b004b7308 */ /* 0x000e620000000800 */
[----:B----4-:R-:W-:-:S04]  /*3d20*/  FADD.FTZ R7, R53, R30 ;  /* 0x0000001e35077221 */ /* 0x010fc80000010000 */
[C---:B------:R-:W-:Y:S01]  /*3d30*/  FADD.FTZ R6, R60.reuse, R7 ;  /* 0x000000073c067221 */ /* 0x040fe20000010000 */
[----:B------:R-:W-:Y:S02]  /*3d40*/  F2FP.F16.F32.PACK_AB R60, R60, R53 ;  /* 0x000000353c3c723e */ /* 0x000fe400000000ff */
[----:B------:R-:W4:Y:S01]  /*3d50*/  MUFU.EX2 R65, R65 ;  /* 0x0000004100417308 */ /* 0x000f220000000800 */
[----:B--2---:R-:W-:-:S07]  /*3d60*/  FADD.FTZ R4, R74, R5 ;  /* 0x000000054a047221 */ /* 0x004fce0000010000 */
[----:B------:R-:W2:Y:S01]  /*3d70*/  MUFU.EX2 R78, R78 ;  /* 0x0000004e004e7308 */ /* 0x000ea20000000800 */
[----:B-1----:R-:W-:-:S07]  /*3d80*/  FADD.FTZ R5, R75, R4 ;  /* 0x000000044b057221 */ /* 0x002fce0000010000 */
[----:B------:R-:W1:Y:S01]  /*3d90*/  MUFU.EX2 R68, R68 ;  /* 0x0000004400447308 */ /* 0x000e620000000800 */
[----:B----4-:R-:W-:Y:S01]  /*3da0*/  FADD.FTZ R7, R65, R6 ;  /* 0x0000000641077221 */ /* 0x010fe20000010000 */
[----:B------:R-:W-:-:S06]  /*3db0*/  F2FP.F16.F32.PACK_AB R6, R41, R32 ;  /* 0x000000202906723e */ /* 0x000fcc00000000ff */
[----:B------:R-:W4:Y:S01]  /*3dc0*/  MUFU.EX2 R79, R79 ;  /* 0x0000004f004f7308 */ /* 0x000f220000000800 */
[C---:B--2---:R-:W-:Y:S01]  /*3dd0*/  FADD.FTZ R4, R78.reuse, R5 ;  /* 0x000000054e047221 */ /* 0x044fe20000010000 */
[----:B------:R-:W-:-:S06]  /*3de0*/  F2FP.F16.F32.PACK_AB R61, R78, R75 ;  /* 0x0000004b4e3d723e */ /* 0x000fcc00000000ff */
[----:B------:R-:W2:Y:S01]  /*3df0*/  MUFU.EX2 R64, R64 ;  /* 0x0000004000407308 */ /* 0x000ea20000000800 */
[C---:B-1----:R-:W-:Y:S01]  /*3e00*/  FADD.FTZ R7, R68.reuse, R7 ;  /* 0x0000000744077221 */ /* 0x042fe20000010000 */
[----:B------:R-:W-:-:S06]  /*3e10*/  F2FP.F16.F32.PACK_AB R62, R68, R65 ;  /* 0x00000041443e723e */ /* 0x000fcc00000000ff */
[----:B------:R-:W1:Y:S01]  /*3e20*/  MUFU.EX2 R82, R82 ;  /* 0x0000005200527308 */ /* 0x000e620000000800 */
[----:B----4-:R-:W-:Y:S01]  /*3e30*/  FADD.FTZ R5, R79, R4 ;  /* 0x000000044f057221 */ /* 0x010fe20000010000 */
[----:B------:R-:W-:-:S06]  /*3e40*/  F2FP.F16.F32.PACK_AB R4, R29, R20 ;  /* 0x000000141d04723e */ /* 0x000fcc00000000ff */
[----:B------:R-:W4:Y:S01]  /*3e50*/  MUFU.EX2 R69, R69 ;  /* 0x0000004500457308 */ /* 0x000f220000000800 */
[----:B--2---:R-:W-:-:S07]  /*3e60*/  FADD.FTZ R24, R64, R7 ;  /* 0x0000000740187221 */ /* 0x004fce0000010000 */
[----:B------:R-:W2:Y:S01]  /*3e70*/  MUFU.EX2 R83, R83 ;  /* 0x0000005300537308 */ /* 0x000ea20000000800 */
[C---:B-1----:R-:W-:Y:S01]  /*3e80*/  FADD.FTZ R20, R82.reuse, R5 ;  /* 0x0000000552147221 */ /* 0x042fe20000010000 */
[----:B------:R-:W-:-:S06]  /*3e90*/  F2FP.F16.F32.PACK_AB R63, R82, R79 ;  /* 0x0000004f523f723e */ /* 0x000fcc00000000ff */
[----:B------:R-:W3:Y:S01]  /*3ea0*/  MUFU.EX2 R72, R72 ;  /* 0x0000004800487308 */ /* 0x000ee20000000800 */
[C---:B----4-:R-:W-:Y:S01]  /*3eb0*/  FADD.FTZ R5, R69.reuse, R24 ;  /* 0x0000001845057221 */ /* 0x050fe20000010000 */
[----:B------:R-:W-:-:S06]  /*3ec0*/  F2FP.F16.F32.PACK_AB R64, R69, R64 ;  /* 0x000000404540723e */ /* 0x000fcc00000000ff */
[----:B------:R-:W1:Y:S01]  /*3ed0*/  MUFU.EX2 R48, R99 ;  /* 0x0000006300307308 */ /* 0x000e620000000800 */
[----:B--2---:R-:W-:-:S07]  /*3ee0*/  FADD.FTZ R7, R83, R20 ;  /* 0x0000001453077221 */ /* 0x004fce0000010000 */
[----:B------:R-:W2:Y:S01]  /*3ef0*/  MUFU.EX2 R73, R73 ;  /* 0x0000004900497308 */ /* 0x000ea20000000800 */
[----:B---3--:R-:W-:Y:S01]  /*3f00*/  FADD.FTZ R8, R72, R5 ;  /* 0x0000000548087221 */ /* 0x008fe20000010000 */
[----:B------:R-:W-:-:S06]  /*3f10*/  F2FP.F16.F32.PACK_AB R5, R67, R66 ;  /* 0x000000424305723e */ /* 0x000fcc00000000ff */
[----:B------:R-:W3:Y:S01]  /*3f20*/  MUFU.EX2 R102, R102 ;  /* 0x0000006600667308 */ /* 0x000ee20000000800 */
[----:B-1----:R-:W-:Y:S01]  /*3f30*/  FADD.FTZ R9, R48, R7 ;  /* 0x0000000730097221 */ /* 0x002fe20000010000 */
[----:B------:R-:W-:Y:S02]  /*3f40*/  F2FP.F16.F32.PACK_AB R7, R74, R71 ;  /* 0x000000474a07723e */ /* 0x000fe400000000ff */
[----:B------:R-:W-:-:S03]  /*3f50*/  F2FP.F16.F32.PACK_AB R65, R48, R83 ;  /* 0x000000533041723e */ /* 0x000fc600000000ff */
[----:B------:R1:W-:Y:S01]  /*3f60*/  STSM.16.M88.4 [R16+0x6000], R4 ;  /* 0x0060000410007844 */ /* 0x0003e20000000200 */
[----:B------:R-:W4:Y:S01]  /*3f70*/  MUFU.EX2 R103, R103 ;  /* 0x0000006700677308 */ /* 0x000f220000000800 */
[C---:B--2---:R-:W-:Y:S01]  /*3f80*/  FADD.FTZ R11, R73.reuse, R8 ;  /* 0x00000008490b7221 */ /* 0x044fe20000010000 */
[----:B------:R-:W-:Y:S01]  /*3f90*/  F2FP.F16.F32.PACK_AB R66, R73, R72 ;  /* 0x000000484942723e */ /* 0x000fe200000000ff */
[----:B------:R2:W-:Y:S05]  /*3fa0*/  STSM.16.M88.4 [R2+0x2a800], R60 ;  /* 0x02a8003c02007844 */ /* 0x0005ea0000000200 */
[----:B------:R-:W5:Y:S01]  /*3fb0*/  MUFU.EX2 R76, R76 ;  /* 0x0000004c004c7308 */ /* 0x000f620000000800 */
[----:B---3--:R-:W-:-:S07]  /*3fc0*/  FADD.FTZ R8, R102, R9 ;  /* 0x0000000966087221 */ /* 0x008fce0000010000 */
[----:B------:R-:W3:Y:S01]  /*3fd0*/  MUFU.EX2 R106, R106 ;  /* 0x0000006a006a7308 */ /* 0x000ee20000000800 */
[C---:B----4-:R-:W-:Y:S01]  /*3fe0*/  FADD.FTZ R9, R103.reuse, R8 ;  /* 0x0000000867097221 */ /* 0x050fe20000010000 */
[----:B------:R-:W-:-:S05]  /*3ff0*/  F2FP.F16.F32.PACK_AB R67, R103, R102 ;  /* 0x000000666743723e */ /* 0x000fca00000000ff */
[----:B------:R2:W-:Y:S01]  /*4000*/  STSM.16.M88.4 [R19], R64 ;  /* 0x0000004013007844 */ /* 0x0005e20000000200 */
[----:B------:R-:W4:Y:S01]  /*4010*/  MUFU.EX2 R77, R77 ;  /* 0x0000004d004d7308 */ /* 0x000f220000000800 */
[----:B-----5:R-:W-:-:S07]  /*4020*/  FADD.FTZ R10, R76, R11 ;  /* 0x0000000b4c0a7221 */ /* 0x020fce0000010000 */
[----:B------:R-:W5:Y:S01]  /*4030*/  MUFU.EX2 R80, R80 ;  /* 0x0000005000507308 */ /* 0x000f620000000800 */
[----:B---3--:R-:W-:-:S07]  /*4040*/  FADD.FTZ R8, R106, R9 ;  /* 0x000000096a087221 */ /* 0x008fce0000010000 */
[----:B------:R-:W0:Y:S01]  /*4050*/  MUFU.EX2 R81, R81 ;  /* 0x0000005100517308 */ /* 0x000e220000000800 */
[C---:B----4-:R-:W-:Y:S01]  /*4060*/  FADD.FTZ R11, R77.reuse, R10 ;  /* 0x0000000a4d0b7221 */ /* 0x050fe20000010000 */
[----:B------:R-:W-:-:S06]  /*4070*/  F2FP.F16.F32.PACK_AB R76, R77, R76 ;  /* 0x0000004c4d4c723e */ /* 0x000fcc00000000ff */
[----:B------:R-:W3:Y:S01]  /*4080*/  MUFU.EX2 R84, R84 ;  /* 0x0000005400547308 */ /* 0x000ee20000000800 */
[----:B-----5:R-:W-:-:S07]  /*4090*/  FADD.FTZ R10, R80, R11 ;  /* 0x0000000b500a7221 */ /* 0x020fce0000010000 */
[----:B------:R-:W1:Y:S01]  /*40a0*/  MUFU.EX2 R85, R113 ;  /* 0x0000007100557308 */ /* 0x000e620000000800 */
[C---:B0-----:R-:W-:Y:S01]  /*40b0*/  FADD.FTZ R13, R81.reuse, R10 ;  /* 0x0000000a510d7221 */ /* 0x041fe20000010000 */
[----:B------:R-:W-:-:S06]  /*40c0*/  F2FP.F16.F32.PACK_AB R78, R81, R80 ;  /* 0x00000050514e723e */ /* 0x000fcc00000000ff */
[----:B------:R-:W0:Y:S01]  /*40d0*/  MUFU.EX2 R107, R107 ;  /* 0x0000006b006b7308 */ /* 0x000e220000000800 */
[----:B---3--:R-:W-:-:S07]  /*40e0*/  FADD.FTZ R10, R84, R13 ;  /* 0x0000000d540a7221 */ /* 0x008fce0000010000 */
[----:B------:R-:W3:Y:S01]  /*40f0*/  MUFU.EX2 R110, R110 ;  /* 0x0000006e006e7308 */ /* 0x000ee20000000800 */
[C---:B-1----:R-:W-:Y:S01]  /*4100*/  FADD.FTZ R7, R85.reuse, R10 ;  /* 0x0000000a55077221 */ /* 0x042fe20000010000 */
[----:B------:R-:W-:-:S06]  /*4110*/  F2FP.F16.F32.PACK_AB R84, R85, R84 ;  /* 0x000000545554723e */ /* 0x000fcc00000000ff */
[----:B------:R-:W1:Y:S01]  /*4120*/  MUFU.EX2 R111, R111 ;  /* 0x0000006f006f7308 */ /* 0x000e620000000800 */
[C---:B0-----:R-:W-:Y:S01]  /*4130*/  F2FP.F16.F32.PACK_AB R77, R107.reuse, R106 ;  /* 0x0000006a6b4d723e */ /* 0x041fe200000000ff */
[----:B------:R-:W-:-:S06]  /*4140*/  FADD.FTZ R11, R107, R8 ;  /* 0x000000086b0b7221 */ /* 0x000fcc0000010000 */
[----:B------:R-:W0:Y:S01]  /*4150*/  MUFU.EX2 R88, R88 ;  /* 0x0000005800587308 */ /* 0x000e220000000800 */
[----:B---3--:R-:W-:-:S07]  /*4160*/  FADD.FTZ R8, R110, R11 ;  /* 0x0000000b6e087221 */ /* 0x008fce0000010000 */
[----:B------:R-:W3:Y:S01]  /*4170*/  MUFU.EX2 R89, R89 ;  /* 0x0000005900597308 */ /* 0x000ee20000000800 */
[C---:B-1----:R-:W-:Y:S01]  /*4180*/  F2FP.F16.F32.PACK_AB R79, R111.reuse, R110 ;  /* 0x0000006e6f4f723e */ /* 0x042fe200000000ff */
[----:B------:R-:W-:-:S04]  /*4190*/  FADD.FTZ R5, R111, R8 ;  /* 0x000000086f057221 */ /* 0x000fc80000010000 */
[----:B------:R2:W-:Y:S02]  /*41a0*/  STSM.16.M88.4 [R17+0xc000], R76 ;  /* 0x00c0004c11007844 */ /* 0x0005e40000000200 */
[----:B------:R-:W1:Y:S01]  /*41b0*/  MUFU.EX2 R114, R114 ;  /* 0x0000007200727308 */ /* 0x000e620000000800 */
[----:B0-----:R-:W-:-:S07]  /*41c0*/  FADD.FTZ R6, R88, R7 ;  /* 0x0000000758067221 */ /* 0x001fce0000010000 */
[----:B------:R-:W0:Y:S01]  /*41d0*/  MUFU.EX2 R115, R115 ;  /* 0x0000007300737308 */ /* 0x000e220000000800 */
[C---:B---3--:R-:W-:Y:S01]  /*41e0*/  F2FP.F16.F32.PACK_AB R86, R89.reuse, R88 ;  /* 0x000000585956723e */ /* 0x048fe200000000ff */
[----:B------:R-:W-:-:S06]  /*41f0*/  FADD.FTZ R6, R89, R6 ;  /* 0x0000000659067221 */ /* 0x000fcc0000010000 */
[----:B------:R-:W-:Y:S01]  /*4200*/  MUFU.EX2 R118, R118 ;  /* 0x0000007600767308 */ /* 0x000fe20000000800 */
[----:B-1----:R-:W-:-:S07]  /*4210*/  FADD.FTZ R4, R114, R5 ;  /* 0x0000000572047221 */ /* 0x002fce0000010000 */
[----:B------:R-:W1:Y:S01]  /*4220*/  MUFU.EX2 R9, R92 ;  /* 0x0000005c00097308 */ /* 0x000e620000000800 */
[C---:B0-----:R-:W-:Y:S01]  /*4230*/  F2FP.F16.F32.PACK_AB R85, R115.reuse, R114 ;  /* 0x000000727355723e */ /* 0x041fe200000000ff */
[----:B------:R-:W-:Y:S01]  /*4240*/  FADD.FTZ R5, R115, R4 ;  /* 0x0000000473057221 */ /* 0x000fe20000010000 */
[----:B-1----:R-:W-:-:S03]  /*4250*/  F2FP.F16.F32.PACK_AB R87, R9, R118 ;  /* 0x000000760957723e */ /* 0x002fc600000000ff */
[----:B------:R-:W-:Y:S02]  /*4260*/  FADD.FTZ R118, R118, R5 ;  /* 0x0000000576767221 */ /* 0x000fe40000010000 */
[----:B------:R2:W-:Y:S02]  /*4270*/  STSM.16.M88.4 [R16+0xc000], R84 ;  /* 0x00c0005410007844 */ /* 0x0005e40000000200 */
[----:B------:R-:W-:Y:S01]  /*4280*/  FADD.FTZ R7, R9, R118 ;  /* 0x0000007609077221 */ /* 0x000fe20000010000 */
[----:B------:R0:W-:Y:S06]  /*4290*/  MEMBAR.ALL.CTA ;  /* 0x0000000000007992 */ /* 0x0001ec0000008000 */
[----:B0-----:R-:W0:Y:S02]  /*42a0*/  FENCE.VIEW.ASYNC.S ;  /* 0x00000000000073c6 */ /* 0x001e240000000000 */
[----:B0-----:R-:W-:Y:S01]  /*42b0*/  NOP ;  /* 0x0000000000007918 */ /* 0x001fe20000000000 */
        /* <DEDUP_REMOVED lines=23> */
.L_x_185:
[----:B------:R-:W-:Y:S01]  /*4430*/  UIADD3 UR38, UR27, 0x1, URZ ;  /* 0x000000011b267890 */ /* 0x000fe2000fffe03f */
[----:B------:R-:W-:-:S03]  /*4440*/  ISETP.NE.AND P3, PT, RZ, UR44, PT ;  /* 0x0000002cff007c0c */ /* 0x000fc6000bf65270 */
[----:B------:R-:W-:-:S04]  /*4450*/  UISETP.NE.AND UP0, UPT, UR38, 0x2, UPT ;  /* 0x000000022600788c */ /* 0x000fc8000bf05270 */
[----:B------:R-:W-:Y:S02]  /*4460*/  USEL UR37, URZ, 0x1, UP0 ;  /* 0x000000013f257887 */ /* 0x000fe40008000000 */
[----:B------:R-:W-:Y:S02]  /*4470*/  USEL UR38, UR38, URZ, UP0 ;  /* 0x0000003f26267287 */ /* 0x000fe40008000000 */
[----:B------:R-:W-:Y:S02]  /*4480*/  ULOP3.LUT UR37, UR20, UR37, URZ, 0x3c, !UPT ;  /* 0x0000002514257292 */ /* 0x000fe4000f8e3c3f */
[----:B0-----:R-:W-:Y:S10]  /*4490*/  @P3 BRA `(.L_x_177) ;  /* 0x00000000002c3947 */ /* 0x001ff40003800000 */
[----:B------:R-:W-:Y:S05]  /*44a0*/  @!P0 BRA `(.L_x_178) ;  /* 0x0000000000048947 */ /* 0x000fea0003800000 */
[----:B------:R-:W-:Y:S01]  /*44b0*/  BPT.TRAP 0x1 ;  /* 0x000000040000795c */ /* 0x000fe20000300000 */
.L_x_178:
[----:B------:R-:W-:Y:S01]  /*44c0*/  ULEA UR6, UR38, UR39, 0x3 ;  /* 0x0000002726067291 */ /* 0x000fe2000f8e183f */
[----:B------:R-:W-:-:S05]  /*44d0*/  IMAD.U32 R0, RZ, RZ, UR37 ;  /* 0x00000025ff007e24 */ /* 0x000fca000f8e00ff */
[----:B------:R-:W-:-:S04]  /*44e0*/  SHF.L.U32 R0, R0, 0x1f, RZ ;  /* 0x0000001f00007819 */ /* 0x000fc800000006ff */
[----:B------:R0:W1:Y:S01]  /*44f0*/  SYNCS.PHASECHK.TRANS64.TRYWAIT P2, [UR6+0x30830], R0 ;  /* 0x03083000ff0075a7 */ /* 0x0000620008040146 */
[----:B------:R-:W-:Y:S05]  /*4500*/  @!P0 BRA `(.L_x_179) ;  /* 0x0000000000048947 */ /* 0x000fea0003800000 */
[----:B------:R-:W-:Y:S01]  /*4510*/  BPT.TRAP 0x1 ;  /* 0x000000040000795c */ /* 0x000fe20000300000 */
.L_x_179:
[----:B-1----:R-:W-:Y:S05]  /*4520*/  @P2 BRA `(.L_x_177) ;  /* 0x0000000000082947 */ /* 0x002fea0003800000 */
[----:B------:R-:W1:Y:S02]  /*4530*/  SYNCS.PHASECHK.TRANS64.TRYWAIT P2, [UR6+0x30830], R0 ;  /* 0x03083000ff0075a7 */ /* 0x000e640008040146 */
[----:B-1----:R-:W-:Y:S05]  /*4540*/  @!P2 BRA `(.L_x_180) ;  /* 0x000000a0000ca947 */ /* 0x002fea0003800000 */
.L_x_177:
[----:B-1----:R-:W1:Y:S01]  /*4550*/  S2R R3, SR_TID.X ;  /* 0x0000000000037919 */ /* 0x002e620000002100 */
[----:B------:R-:W-:Y:S01]  /*4560*/  UIMAD UR6, UR38, 0x600, UR24 ;  /* 0x00000600260678a4 */ /* 0x000fe2000f8e0218 */
[----:B------:R-:W-:Y:S01]  /*4570*/  UMOV UR7, 0x40000040 ;  /* 0x4000004000077882 */ /* 0x000fe20000000000 */
[----:B------:R-:W-:Y:S02]  /*4580*/  UMOV UR11, 0x40000040 ;  /* 0x40000040000b7882 */ /* 0x000fe40000000000 */
[----:B------:R-:W-:Y:S02]  /*4590*/  UIADD3 UR10, UR6, 0x2, URZ ;  /* 0x00000002060a7890 */ /* 0x000fe4000fffe03f */
[----:B------:R-:W-:Y:S01]  /*45a0*/  UIADD3 UR14, UR6, 0x4, URZ ;  /* 0x00000004060e7890 */ /* 0x000fe2000fffe03f */
[----:B------:R-:W-:Y:S01]  /*45b0*/  UMOV UR15, 0x40000040 ;  /* 0x40000040000f7882 */ /* 0x000fe20000000000 */
[----:B------:R-:W-:Y:S01]  /*45c0*/  UIADD3 UR18, UR6, 0x6, URZ ;  /* 0x0000000606127890 */ /* 0x000fe2000fffe03f */
[----:B------:R-:W-:Y:S01]  /*45d0*/  UMOV UR19, 0x40000040 ;  /* 0x4000004000137882 */ /* 0x000fe20000000000 */
[----:B-1----:R-:W-:-:S05]  /*45e0*/  SHF.R.U32.HI R3, RZ, 0x7, R3 ;  /* 0x00000007ff037819 */ /* 0x002fca0000011603 */
[----:B0-----:R-:W-:-:S05]  /*45f0*/  VIADD R0, R3, 0x8 ;  /* 0x0000000803007836 */ /* 0x001fca0000000000 */
[----:B------:R0:W-:Y:S06]  /*4600*/  BAR.SYNC.DEFER_BLOCKING R0, 0x100 ;  /* 0x000400000000751d */ /* 0x0001ec0000010000 */
[----:B--2---:R-:W-:-:S06]  /*4610*/  WARPGROUP.ARRIVE ;  /* 0x00000000000079c5 */ /* 0x004fcc0000000000 */
        /* <DEDUP_REMOVED lines=11> */
[----:B0-----:R-:W-:Y:S05]  /*46d0*/  @P3 BRA `(.L_x_181) ;  /* 0x00000000002c3947 */ /* 0x001fea0003800000 */
[----:B------:R-:W-:Y:S05]  /*46e0*/  @!P0 BRA `(.L_x_182) ;  /* 0x0000000000048947 */ /* 0x000fea0003800000 */
[----:B------:R-:W-:Y:S01]  /*46f0*/  BPT.TRAP 0x1 ;  /* 0x000000040000795c */ /* 0x000fe20000300000 */
.L_x_182:
[----:B------:R-:W-:Y:S01]  /*4700*/  ULEA UR6, UR27, UR39, 0x3 ;  /* 0x000000271b067291 */ /* 0x000fe2000f8e183f */
[----:B------:R-:W-:-:S05]  /*4710*/  IMAD.U32 R0, RZ, RZ, UR20 ;  /* 0x00000014ff007e24 */ /* 0x000fca000f8e00ff */
[----:B------:R-:W-:-:S04]  /*4720*/  SHF.L.U32 R0, R0, 0x1f, RZ ;  /* 0x0000001f00007819 */ /* 0x000fc800000006ff */
[----:B------:R0:W1:Y:S01]  /*4730*/  SYNCS.PHASECHK.TRANS64.TRYWAIT P2, [UR6+0x30850], R0 ;  /* 0x03085000ff0075a7 */ /* 0x0000620008040146 */
[----:B------:R-:W-:Y:S05]  /*4740*/  @!P0 BRA `(.L_x_183) ;  /* 0x0000000000048947 */ /* 0x000fea0003800000 */
[----:B------:R-:W-:Y:S01]  /*4750*/  BPT.TRAP 0x1 ;  /* 0x000000040000795c */ /* 0x000fe20000300000 */
.L_x_183:
[----:B-1----:R-:W-:Y:S05]  /*4760*/  @P2 BRA `(.L_x_181) ;  /* 0x0000000000082947 */ /* 0x002fea0003800000 */
[----:B------:R-:W1:Y:S02]  /*4770*/  SYNCS.PHASECHK.TRANS64.TRYWAIT P2, [UR6+0x30850], R0 ;  /* 0x03085000ff0075a7 */ /* 0x000e640008040146 */
[----:B-1----:R-:W-:Y:S05]  /*4780*/  @!P2 BRA `(.L_x_184) ;  /* 0x0000009c0094a947 */ /* 0x002fea0003800000 */
.L_x_181:
[----:B------:R-:W-:Y:S01]  /*4790*/  UIADD3 UR7, UR25, 0x1e800, URZ ;  /* 0x0001e80019077890 */ /* 0x000fe2000fffe03f */
[----:B------:R-:W-:Y:S01]  /*47a0*/  WARPGROUP.ARRIVE ;  /* 0x00000000000079c5 */ /* 0x000fe20000000000 */
[----:B------:R-:W-:-:S05]  /*47b0*/  UIADD3 UR6, UR39, 0x400, URZ ;  /* 0x0000040027067890 */ /* 0x000fca000fffe03f */
[----:B------:R-:W1:Y:S01]  /*47c0*/  S2R R5, SR_TID.X ;  /* 0x0000000000057919 */ /* 0x000e620000002100 */
[----:B------:R-:W-:Y:S01]  /*47d0*/  USHF.R.U32.HI UR7, URZ, 0x4, UR7 ;  /* 0x000000043f077899 */ /* 0x000fe20008011607 */
[----:B------:R-:W-:Y:S01]  /*47e0*/  FMNMX.FTZ R8, R24, R9, !PT ;  /* 0x0000000918087209 */ /* 0x000fe20007810000 */
[----:B------:R-:W-:Y:S01]  /*47f0*/  USHF.R.U32.HI UR6, URZ, 0x4, UR6 ;  /* 0x000000043f067899 */ /* 0x000fe20008011606 */
[----:B------:R-:W-:Y:S01]  /*4800*/  IMAD.U32 R10, RZ, RZ, UR27 ;  /* 0x0000001bff0a7e24 */ /* 0x000fe2000f8e00ff */
[----:B------:R-:W-:Y:S02]  /*4810*/  ULOP3.LUT UR10, UR7, 0x3fff, URZ, 0xc0, !UPT ;  /* 0x00003fff070a7892 */ /* 0x000fe4000f8ec03f */
[----:B------:R-:W-:Y:S02]  /*4820*/  ULOP3.LUT UR7, UR6, 0x3fff, URZ, 0xc0, !UPT ;  /* 0x00003fff06077892 */ /* 0x000fe4000f8ec03f */
[----:B------:R-:W-:Y:S01]  /*4830*/  ULOP3.LUT UR6, UR10, 0x10000, URZ, 0xfc, !UPT ;  /* 0x000100000a067892 */ /* 0x000fe2000f8efc3f */
[----:B------:R-:W-:Y:S01]  /*4840*/  @!P1 LEA R10, R10, UR39, 0x3 ;  /* 0x000000270a0a9c11 */ /* 0x000fe2000f8e18ff */
[----:B------:R-:W-:Y:S01]  /*4850*/  UIMAD UR7, UR27, 0x600, UR7 ;  /* 0x000006001b0778a4 */ /* 0x000fe2000f8e0207 */
[----:B------:R-:W-:Y:S01]  /*4860*/  UMOV UR21, 0x40000040 ;  /* 0x4000004000157882 */ /* 0x000fe20000000000 */
[----:B------:R-:W-:-:S02]  /*4870*/  UMOV UR23, 0x40000040 ;  /* 0x4000004000177882 */ /* 0x000fc40000000000 */
[----:B------:R-:W-:Y:S01]  /*4880*/  @!P1 VIADD R10, R10, 0x30860 ;  /* 0x000308600a0a9836 */ /* 0x000fe20000000000 */
[----:B------:R-:W-:Y:S01]  /*4890*/  UMOV UR20, UR6 ;  /* 0x0000000600147c82 */ /* 0x000fe20008000000 */
[----:B------:R-:W-:Y:S01]  /*48a0*/  UMOV UR27, UR38 ;  /* 0x00000026001b7c82 */ /* 0x000fe20008000000 */
[----:B------:R-:W-:Y:S02]  /*48b0*/  UMOV UR22, UR7 ;  /* 0x0000000700167c82 */ /* 0x000fe40008000000 */
[----:B------:R-:W-:Y:S01]  /*48c0*/  HGMMA.64x64x16.F32 R120, gdesc[UR20].tnspB, R120, gsb0 ;  /* 0x40e00000147879f0 */ /* 0x000fe20008000878 */
[----:B------:R-:W-:Y:S01]  /*48d0*/  UIADD3 UR20, UR6, 0x2, URZ ;  /* 0x0000000206147890 */ /* 0x000fe2000fffe03f */
[----:B------:R-:W-:Y:S01]  /*48e0*/  @!P1 PRMT R10, RZ, 0x654, R10 ;  /* 0x00000654ff0a9816 */ /* 0x000fe2000000000a */
[----:B------:R-:W-:Y:S01]  /*48f0*/  UIADD3 UR22, UR7, 0x80, URZ ;  /* 0x0000008007167890 */ /* 0x000fe2000fffe03f */
[----:B------:R-:W-:Y:S01]  /*4900*/  UMOV UR21, 0x40000040 ;  /* 0x4000004000157882 */ /* 0x000fe20000000000 */
[----:B------:R-:W-:Y:S01]  /*4910*/  UMOV UR23, 0x40000040 ;  /* 0x4000004000177882 */ /* 0x000fe20000000000 */
[----:B-1----:R-:W-:-:S02]  /*4920*/  SHF.R.U32.HI R3, RZ, 0x7, R5 ;  /* 0x00000007ff037819 */ /* 0x002fc40000011605 */
[----:B------:R-:W-:Y:S01]  /*4930*/  ISETP.GE.U32.AND P2, PT, R5, 0x180, PT ;  /* 0x000001800500780c */ /* 0x000fe20003f46070 */
[----:B------:R-:W-:Y:S02]  /*4940*/  IMAD.U32 R5, RZ, RZ, UR38 ;  /* 0x00000026ff057e24 */ /* 0x000fe4000f8e00ff */
[----:B0-----:R-:W-:Y:S01]  /*4950*/  VIADD R0, R3, 0x9 ;  /* 0x0000000903007836 */ /* 0x001fe20000000000 */
[----:B------:R-:W-:Y:S02]  /*4960*/  FMNMX.FTZ R3, R25, R8, !PT ;  /* 0x0000000819037209 */ /* 0x000fe40007810000 */
[----:B------:R-:W-:Y:S02]  /*4970*/  @!P1 LEA R5, R5, UR39, 0x3 ;  /* 0x0000002705059c11 */ /* 0x000fe4000f8e18ff */
[----:B------:R-:W-:Y:S02]  /*4980*/  FMNMX.FTZ R8, R28, R3, !PT ;  /* 0x000000031c087209 */ /* 0x000fe40007810000 */
[----:B------:R-:W-:Y:S01]  /*4990*/  SEL R0, R0, 0x9, !P2 ;  /* 0x0000000900007807 */ /* 0x000fe20005000000 */
[----:B------:R-:W-:Y:S01]  /*49a0*/  @!P1 VIADD R3, R5, 0x30840 ;  /* 0x0003084005039836 */ /* 0x000fe20000000000 */
[----:B------:R-:W-:-:S02]  /*49b0*/  FMNMX.FTZ R5, R29, R8, !PT ;  /* 0x000000081d057209 */ /* 0x000fc40007810000 */
[----:B------:R-:W-:Y:S02]  /*49c0*/  ISETP.LT.AND P2, PT, RZ, UR28, PT ;  /* 0x0000001cff007c0c */ /* 0x000fe4000bf41270 */
        /* <DEDUP_REMOVED lines=76> */
[----:B------:R-:W-:Y:S01]  /*4e90*/  HGMMA.64x64x16.F32 R120, gdesc[UR20].tnspB, R120, gsb0 ;  /* 0x40e00000147879f0 */ /* 0x000fe20008000878 */
[----:B------:R-:W-:Y:S02]  /*4ea0*/  UMOV UR20, UR37 ;  /* 0x0000002500147c82 */ /* 0x000fe40008000000 */
        /* <DEDUP_REMOVED lines=191> */
[----:B------:R-:W-:Y:S01]  /*5aa0*/  FFMA.FTZ R118, R118, UR26, -R10 ;  /* 0x0000001a76767c23 */ /* 0x000fe2000801080a */
        /* <DEDUP_REMOVED lines=125> */
[----:B------:R-:W3:Y:S01]  /*6280*/  MUFU.EX2 R56, R56 ;  /* 0x0000003800387308 */ /* 0x000ee20000000800 */
[C---:B-1----:R-:W-:Y:S01]  /*6290*/  FADD.FTZ R15, R53.reuse, R50 ;  /* 0x00000032350f7221 */ /* 0x042fe20000010000 */
[----:B------:R-:W-:-:S06]  /*62a0*/  F2FP.F16.F32.PACK_AB R50, R53, R52 ;  /* 0x000000343532723e */ /* 0x000fcc00000000ff */
[----:B------:R-:W1:Y:S01]  /*62b0*/  MUFU.EX2 R5, R5 ;  /* 0x0000000500057308 */ /* 0x000e620000000800 */
[C---:B--2---:R-:W-:Y:S01]  /*62c0*/  FADD.FTZ R54, R27.reuse, R54 ;  /* 0x000000361b367221 */ /* 0x044fe20000010000 */
[----:B------:R-:W-:-:S06]  /*62d0*/  F2FP.F16.F32.PACK_AB R51, R27, R51 ;  /* 0x000000331b33723e */ /* 0x000fcc00000000ff */
[----:B------:R-:W2:Y:S01]  /*62e0*/  MUFU.EX2 R57, R57 ;  /* 0x0000003900397308 */ /* 0x000ea20000000800 */
[----:B---3--:R-:W-:-:S07]  /*62f0*/  FADD.FTZ R20, R56, R15 ;  /* 0x0000000f38147221 */ /* 0x008fce0000010000 */
[----:B------:R-:W3:Y:S01]  /*6300*/  MUFU.EX2 R30, R30 ;  /* 0x0000001e001e7308 */ /* 0x000ee20000000800 */
[----:B-1----:R-:W-:-:S07]  /*6310*/  FADD.FTZ R15, R5, R54 ;  /* 0x00000036050f7221 */ /* 0x002fce0000010000 */
[----:B------:R-:W1:Y:S01]  /*6320*/  MUFU.EX2 R60, R60 ;  /* 0x0000003c003c7308 */ /* 0x000e620000000800 */
[C---:B--2---:R-:W-:Y:S01]  /*6330*/  FADD.FTZ R21, R57.reuse, R20 ;  /* 0x0000001439157221 */ /* 0x044fe20000010000 */
[----:B------:R-:W-:-:S06]  /*6340*/  F2FP.F16.F32.PACK_AB R56, R57, R56 ;  /* 0x000000383938723e */ /* 0x000fcc00000000ff */
[----:B------:R-:W2:Y:S01]  /*6350*/  MUFU.EX2 R59, R59 ;  /* 0x0000003b003b7308 */ /* 0x000ea20000000800 */
[C---:B---3--:R-:W-:Y:S01]  /*6360*/  FADD.FTZ R20, R30.reuse, R15 ;  /* 0x0000000f1e147221 */ /* 0x048fe20000010000 */
[----:B------:R-:W-:-:S06]  /*6370*/  F2FP.F16.F32.PACK_AB R57, R30, R5 ;  /* 0x000000051e39723e */ /* 0x000fcc00000000ff */
[----:B------:R-:W3:Y:S01]  /*6380*/  MUFU.EX2 R61, R61 ;  /* 0x0000003d003d7308 */ /* 0x000ee20000000800 */
[----:B-1----:R-:W-:-:S07]  /*6390*/  FADD.FTZ R24, R60, R21 ;  /* 0x000000153c187221 */ /* 0x002fce0000010000 */
[----:B------:R-:W1:Y:S01]  /*63a0*/  MUFU.EX2 R31, R31 ;  /* 0x0000001f001f7308 */ /* 0x000e620000000800 */
[----:B--2---:R-:W-:-:S07]  /*63b0*/  FADD.FTZ R20, R59, R20 ;  /* 0x000000143b147221 */ /* 0x004fce0000010000 */
[----:B------:R-:W2:Y:S01]  /*63c0*/  MUFU.EX2 R64, R64 ;  /* 0x0000004000407308 */ /* 0x000ea20000000800 */
[C---:B---3--:R-:W-:Y:S01]  /*63d0*/  FADD.FTZ R7, R61.reuse, R24 ;  /* 0x000000183d077221 */ /* 0x048fe20000010000 */
[----:B------:R-:W-:-:S06]  /*63e0*/  F2FP.F16.F32.PACK_AB R58, R61, R60 ;  /* 0x0000003c3d3a723e */ /* 0x000fcc00000000ff */
[----:B------:R-:W3:Y:S01]  /*63f0*/  MUFU.EX2 R4, R4 ;  /* 0x0000000400047308 */ /* 0x000ee20000000800 */
[C---:B-1----:R-:W-:Y:S01]  /*6400*/  FADD.FTZ R15, R31.reuse, R20 ;  /* 0x000000141f0f7221 */ /* 0x042fe20000010000 */
[----:B------:R-:W-:-:S06]  /*6410*/  F2FP.F16.F32.PACK_AB R59, R31, R59 ;  /* 0x0000003b1f3b723e */ /* 0x000fcc00000000ff */
[----:B------:R-:W1:Y:S01]  /*6420*/  MUFU.EX2 R65, R65 ;  /* 0x0000004100417308 */ /* 0x000e620000000800 */
[----:B--2---:R-:W-:-:S07]  /*6430*/  FADD.FTZ R20, R64, R7 ;  /* 0x0000000740147221 */ /* 0x004fce0000010000 */
[----:B------:R-:W2:Y:S01]  /*6440*/  MUFU.EX2 R38, R38 ;  /* 0x0000002600267308 */ /* 0x000ea20000000800 */
[----:B---3--:R-:W-:-:S07]  /*6450*/  FADD.FTZ R15, R4, R15 ;  /* 0x0000000f040f7221 */ /* 0x008fce0000010000 */
        /* <DEDUP_REMOVED lines=58> */
[----:B------:R2:W4:Y:S01]  /*6800*/  MUFU.EX2 R28, R42 ;  /* 0x0000002a001c7308 */ /* 0x0005220000000800 */
[----:B---3--:R-:W-:-:S07]  /*6810*/  FADD.FTZ R5, R12, R5 ;  /* 0x000000050c057221 */ /* 0x008fce0000010000 */
[----:B------:R-:W3:Y:S01]  /*6820*/  MUFU.EX2 R92, R92 ;  /* 0x0000005c005c7308 */ /* 0x000ee20000000800 */
        /* <DEDUP_REMOVED lines=10> */
[----:B---3--:R-:W-:-:S02]  /*68d0*/  FADD.FTZ R6, R92, R7 ;  /* 0x000000075c067221 */ /* 0x008fc40000010000 */
[----:B------:R0:W-:Y:S04]  /*68e0*/  STSM.16.M88.4 [R22], R64 ;  /* 0x0000004016007844 */ /* 0x0001e80000000200 */
[----:B------:R0:W-:Y:S01]  /*68f0*/  STSM.16.M88.4 [R17+0x6000], R72 ;  /* 0x0060004811007844 */ /* 0x0001e20000000200 */
[----:B------:R-:W3:Y:S01]  /*6900*/  MUFU.EX2 R95, R95 ;  /* 0x0000005f005f7308 */ /* 0x000ee20000000800 */
[----:B-1----:R-:W-:Y:S02]  /*6910*/  FADD.FTZ R4, R91, R4 ;  /* 0x000000045b047221 */ /* 0x002fe40000010000 */
[----:B------:R0:W-:Y:S05]  /*6920*/  STSM.16.M88.4 [R16+0x6000], R80 ;  /* 0x0060005010007844 */ /* 0x0001ea0000000200 */
[----:B------:R-:W1:Y:S01]  /*6930*/  MUFU.EX2 R96, R96 ;  /* 0x0000006000607308 */ /* 0x000e620000000800 */
[C---:B--2---:R-:W-:Y:S01]  /*6940*/  FADD.FTZ R5, R93.reuse, R6 ;  /* 0x000000065d057221 */ /* 0x044fe20000010000 */
[----:B------:R-:W-:-:S06]  /*6950*/  F2FP.F16.F32.PACK_AB R90, R93, R92 ;  /* 0x0000005c5d5a723e */ /* 0x000fcc00000000ff */
[----:B------:R-:W2:Y:S01]  /*6960*/  MUFU.EX2 R98, R98 ;  /* 0x0000006200627308 */ /* 0x000ea20000000800 */
[C---:B---3--:R-:W-:Y:S01]  /*6970*/  FADD.FTZ R7, R95.reuse, R4 ;  /* 0x000000045f077221 */ /* 0x048fe20000010000 */
[----:B------:R-:W-:-:S05]  /*6980*/  F2FP.F16.F32.PACK_AB R91, R95, R91 ;  /* 0x0000005b5f5b723e */ /* 0x000fca00000000ff */
[----:B------:R0:W-:Y:S01]  /*6990*/  STSM.16.M88.4 [R2+0x2a800], R88 ;  /* 0x02a8005802007844 */ /* 0x0001e20000000200 */
        /* <DEDUP_REMOVED lines=19> */
[----:B------:R-:W-:-:S05]  /*6ad0*/  F2FP.F16.F32.PACK_AB R99, R103, R102 ;  /* 0x000000666763723e */ /* 0x000fca00000000ff */
[----:B------:R0:W-:Y:S01]  /*6ae0*/  STSM.16.M88.4 [R19], R96 ;  /* 0x0000006013007844 */ /* 0x0001e20000000200 */
        /* <DEDUP_REMOVED lines=19> */
[----:B------:R-:W-:-:S05]  /*6c20*/  F2FP.F16.F32.PACK_AB R107, R111, R11 ;  /* 0x0000000b6f6b723e */ /* 0x000fca00000000ff */
[----:B------:R0:W-:Y:S01]  /*6c30*/  STSM.16.M88.4 [R17+0xc000], R104 ;  /* 0x00c0006811007844 */ /* 0x0001e20000000200 */
[----:B------:R-:W1:Y:S01]  /*6c40*/  MUFU.EX2 R113, R113 ;  /* 0x0000007100717308 */ /* 0x000e620000000800 */
[----:B--2---:R-:W-:-:S07]  /*6c50*/  FADD.FTZ R4, R112, R5 ;  /* 0x0000000570047221 */ /* 0x004fce0000010000 */
[----:B------:R-:W2:Y:S01]  /*6c60*/  MUFU.EX2 R115, R115 ;  /* 0x0000007300737308 */ /* 0x000ea20000000800 */
[----:B---3--:R-:W-:-:S07]  /*6c70*/  FADD.FTZ R6, R13, R6 ;  /* 0x000000060d067221 */ /* 0x008fce0000010000 */
[----:B------:R-:W-:Y:S01]  /*6c80*/  MUFU.EX2 R116, R116 ;  /* 0x0000007400747308 */ /* 0x000fe20000000800 */
[C---:B-1----:R-:W-:Y:S01]  /*6c90*/  FADD.FTZ R5, R113.reuse, R4 ;  /* 0x0000000471057221 */ /* 0x042fe20000010000 */
[----:B------:R-:W-:Y:S01]  /*6ca0*/  F2FP.F16.F32.PACK_AB R112, R113, R112 ;  /* 0x000000707170723e */ /* 0x000fe200000000ff */
[----:B------:R-:W-:-:S05]  /*6cb0*/  IMAD.MOV.U32 R4, RZ, RZ, R3 ;  /* 0x000000ffff047224 */ /* 0x000fca00078e0003 */
[----:B------:R-:W1:Y:S01]  /*6cc0*/  MUFU.EX2 R117, R117 ;  /* 0x0000007500757308 */ /* 0x000e620000000800 */
[C---:B--2---:R-:W-:Y:S01]  /*6cd0*/  FADD.FTZ R6, R115.reuse, R6 ;  /* 0x0000000673067221 */ /* 0x044fe20000010000 */
[----:B------:R-:W-:-:S06]  /*6ce0*/  F2FP.F16.F32.PACK_AB R113, R115, R13 ;  /* 0x0000000d7371723e */ /* 0x000fcc00000000ff */
[----:B------:R-:W2:Y:S08]  /*6cf0*/  MUFU.EX2 R15, R118 ;  /* 0x00000076000f7308 */ /* 0x000eb00000000800 */
[----:B------:R-:W3:Y:S01]  /*6d00*/  MUFU.EX2 R10, R10 ;  /* 0x0000000a000a7308 */ /* 0x000ee20000000800 */
[----:B-1----:R-:W-:Y:S01]  /*6d10*/  F2FP.F16.F32.PACK_AB R114, R117, R116 ;  /* 0x000000747572723e */ /* 0x002fe200000000ff */
[----:B------:R-:W-:Y:S01]  /*6d20*/  FADD.FTZ R116, R116, R5 ;  /* 0x0000000574747221 */ /* 0x000fe20000010000 */
[----:B--2---:R-:W-:-:S03]  /*6d30*/  FADD.FTZ R7, R15, R6 ;  /* 0x000000060f077221 */ /* 0x004fc60000010000 */
[----:B------:R-:W-:Y:S01]  /*6d40*/  FADD.FTZ R6, R117, R116 ;  /* 0x0000007475067221 */ /* 0x000fe20000010000 */
[C---:B---3--:R-:W-:Y:S01]  /*6d50*/  F2FP.F16.F32.PACK_AB R115, R10.reuse, R15 ;  /* 0x0000000f0a73723e */ /* 0x048fe200000000ff */
[----:B------:R-:W-:-:S04]  /*6d60*/  FADD.FTZ R7, R10, R7 ;  /* 0x000000070a077221 */ /* 0x000fc80000010000 */
[----:B------:R0:W-:Y:S01]  /*6d70*/  STSM.16.M88.4 [R16+0xc000], R112 ;  /* 0x00c0007010007844 */ /* 0x0001e20000000200 */
[----:B------:R1:W-:Y:S06]  /*6d80*/  MEMBAR.ALL.CTA ;  /* 0x0000000000007992 */ /* 0x0003ec0000008000 */
[----:B-1----:R-:W1:Y:S02]  /*6d90*/  FENCE.VIEW.ASYNC.S ;  /* 0x00000000000073c6 */ /* 0x002e640000000000 */
[----:B-1----:R-:W-:Y:S01]  /*6da0*/  NOP ;  /* 0x0000000000007918 */ /* 0x002fe20000000000 */
[----:B------:R-:W-:Y:S05]  /*6db0*/  @P2 BRA `(.L_x_185) ;  /* 0xffffffd4009c2947 */ /* 0x000fea000383ffff */
.L_x_176:
[----:B------:R-:W-:Y:S06]  /*6dc0*/  BAR.ARV 0x8, 0x200 ;  /* 0x0208000000007b1d */ /* 0x000fec0000002000 */
[----:B------:R-:W-:Y:S05]  /*6dd0*/  @!P0 BRA `(.L_x_186) ;  /* 0x0000000000048947 */ /* 0x000fea0003800000 */
[----:B------:R-:W-:Y:S01]  /*6de0*/  BPT.TRAP 0x1 ;  /* 0x000000040000795c */ /* 0x000fe20000300000 */
.L_x_186:
[----:B------:R-:W-:Y:S01]  /*6df0*/  ULEA UR12, UR38, UR39, 0x3 ;  /* 0x00000027260c7291 */ /* 0x000fe2000f8e183f */
[----:B------:R-:W-:-:S05]  /*6e00*/  IMAD.U32 R4, RZ, RZ, UR37 ;  /* 0x00000025ff047e24 */ /* 0x000fca000f8e00ff */
[----:B------:R-:W-:-:S04]  /*6e10*/  SHF.L.U32 R4, R4, 0x1f, RZ ;  /* 0x0000001f04047819 */ /* 0x000fc800000006ff */
[----:B------:R1:W3:Y:S01]  /*6e20*/  SYNCS.PHASECHK.TRANS64.TRYWAIT P2, [UR12+0x30850], R4 ;  /* 0x03085004ff0075a7 */ /* 0x0002e2000804014c */
[----:B------:R-:W-:Y:S05]  /*6e30*/  @!P0 BRA `(.L_x_187) ;  /* 0x0000000000048947 */ /* 0x000fea0003800000 */
[----:B------:R-:W-:Y:S01]  /*6e40*/  BPT.TRAP 0x1 ;  /* 0x000000040000795c */ /* 0x000fe20000300000 */
.L_x_187:
[----:B---3--:R-:W-:Y:S05]  /*6e50*/  @P2 BRA `(.L_x_188) ;  /* 0x0000000000082947 */ /* 0x008fea0003800000 */
[----:B------:R-:W3:Y:S02]  /*6e60*/  SYNCS.PHASECHK.TRANS64.TRYWAIT P0, [UR12+0x30850], R4 ;  /* 0x03085004ff0075a7 */ /* 0x000ee4000800014c */
[----:B---3--:R-:W-:Y:S05]  /*6e70*/  @!P0 BRA `(.L_x_189) ;  /* 0x0000007400f08947 */ /* 0x008fea0003800000 */
.L_x_188:
[----:B------:R-:W-:Y:S01]  /*6e80*/  UIADD3 UR39, UR39, 0x400, URZ ;  /* 0x0000040027277890 */ /* 0x000fe2000fffe03f */
[----:B------:R-:W-:Y:S01]  /*6e90*/  WARPGROUP.ARRIVE ;  /* 0x00000000000079c5 */ /* 0x000fe20000000000 */
[----:B------:R-:W-:Y:S01]  /*6ea0*/  UIADD3 UR25, UR25, 0x1e800, URZ ;  /* 0x0001e80019197890 */ /* 0x000fe2000fffe03f */
[----:B---3--:R-:W3:Y:S01]  /*6eb0*/  SHFL.BFLY PT, R5, R6, 0x2, 0x1f ;  /* 0x0c401f0006057f89 */ /* 0x008ee200000e0000 */
[----:B------:R-:W-:Y:S01]  /*6ec0*/  USHF.R.U32.HI UR39, URZ, 0x4, UR39 ;  /* 0x000000043f277899 */ /* 0x000fe20008011627 */
[----:B------:R-:W-:Y:S01]  /*6ed0*/  IMAD.U32 R10, RZ, RZ, UR12 ;  /* 0x0000000cff0a7e24 */ /* 0x000fe2000f8e00ff */
[----:B------:R-:W-:Y:S01]  /*6ee0*/  USHF.R.U32.HI UR25, URZ, 0x4, UR25 ;  /* 0x000000043f197899 */ /* 0x000fe20008011619 */
[----:B-1----:R-:W1:Y:S01]  /*6ef0*/  SHFL.BFLY PT, R4, R7, 0x2, 0x1f ;  /* 0x0c401f0007047f89 */ /* 0x002e6200000e0000 */
[----:B------:R-:W-:Y:S01]  /*6f00*/  ULOP3.LUT UR6, UR39, 0x3fff, URZ, 0xc0, !UPT ;  /* 0x00003fff27067892 */ /* 0x000fe2000f8ec03f */
[----:B------:R-:W-:Y:S01]  /*6f10*/  @!P1 VIADD R10, R10, 0x30860 ;  /* 0x000308600a0a9836 */ /* 0x000fe20000000000 */
[----:B------:R-:W-:Y:S01]  /*6f20*/  ULOP3.LUT UR4, UR25, 0x3fff, URZ, 0xc0, !UPT ;  /* 0x00003fff19047892 */ /* 0x000fe2000f8ec03f */
[----:B------:R-:W-:Y:S01]  /*6f30*/  IMAD.MOV.U32 R25, RZ, RZ, -0x800000 ;  /* 0xff800000ff197424 */ /* 0x000fe200078e00ff */
[----:B------:R-:W-:Y:S01]  /*6f40*/  UIMAD UR6, UR38, 0x600, UR6 ;  /* 0x00000600260678a4 */ /* 0x000fe2000f8e0206 */
[----:B------:R-:W-:Y:S01]  /*6f50*/  IMAD.MOV.U32 R24, RZ, RZ, -0x800000 ;  /* 0xff800000ff187424 */ /* 0x000fe200078e00ff */
[----:B------:R-:W-:Y:S01]  /*6f60*/  ULOP3.LUT UR4, UR4, 0x10000, URZ, 0xfc, !UPT ;  /* 0x0001000004047892 */ /* 0x000fe2000f8efc3f */
[----:B------:R-:W-:Y:S01]  /*6f70*/  @!P1 PRMT R10, RZ, 0x654, R10 ;  /* 0x00000654ff0a9816 */ /* 0x000fe2000000000a */
[----:B------:R-:W-:Y:S01]  /*6f80*/  UMOV UR7, 0x40000040 ;  /* 0x4000004000077882 */ /* 0x000fe20000000000 */
[----:B------:R-:W-:Y:S01]  /*6f90*/  UMOV UR5, 0x40000040 ;  /* 0x4000004000057882 */ /* 0x000fe20000000000 */
[----:B------:R-:W-:-:S02]  /*6fa0*/  UIADD3 UR10, UR6, 0x80, URZ ;  /* 0x00000080060a7890 */ /* 0x000fc4000fffe03f */
[----:B------:R-:W-:Y:S01]  /*6fb0*/  UIADD3 UR8, UR4, 0x2, URZ ;  /* 0x0000000204087890 */ /* 0x000fe2000fffe03f */
[----:B------:R-:W-:Y:S02]  /*6fc0*/  UMOV UR11, 0x40000040 ;  /* 0x40000040000b7882 */ /* 0x000fe40000000000 */
[----:B------:R-:W-:Y:S01]  /*6fd0*/  HGMMA.64x64x16.F32 R120, gdesc[UR4].tnspB, R120, gsb0 ;  /* 0x40e00000047879f0 */ /* 0x000fe20008000878 */
[----:B------:R-:W-:Y:S01]  /*6fe0*/  UMOV UR9, 0x40000040 ;  /* 0x4000004000097882 */ /* 0x000fe20000000000 */
[----:B------:R-:W-:Y:S01]  /*6ff0*/  UMOV UR7, 0x40000040 ;  /* 0x4000004000077882 */ /* 0x000fe20000000000 */
[----:B------:R-:W-:Y:S01]  /*7000*/  UMOV UR5, 0x40000040 ;  /* 0x4000004000057882 */ /* 0x000fe20000000000 */
[----:B---3--:R-:W-:Y:S01]  /*7010*/  FADD.FTZ R5, R5, R6 ;  /* 0x0000000605057221 */ /* 0x008fe20000010000 */
[----:B------:R-:W-:Y:S02]  /*7020*/  UIADD3 UR38, UR38, 0x1, URZ ;  /* 0x0000000126267890 */ /* 0x000fe4000fffe03f */
[----:B------:R-:W-:Y:S01]  /*7030*/  UIADD3 UR45, UR45, 0x1, URZ ;  /* 0x000000012d2d7890 */ /* 0x000fe2000fffe03f */
[----:B-1----:R-:W-:Y:S01]  /*7040*/  FADD.FTZ R8, R4, R7 ;  /* 0x0000000704087221 */ /* 0x002fe20000010000 */
[----:B------:R-:W-:Y:S01]  /*7050*/  IMAD.MOV.U32 R7, RZ, RZ, RZ ;  /* 0x000000ffff077224 */ /* 0x000fe200078e00ff */
[----:B------:R-:W1:Y:S01]  /*7060*/  SHFL.BFLY PT, R4, R5, 0x1, 0x1f ;  /* 0x0c201f0005047f89 */ /* 0x000e6200000e0000 */
[----:B------:R-:W-:-:S03]  /*7070*/  UISETP.NE.AND UP0, UPT, UR38, 0x2, UPT ;  /* 0x000000022600788c */ /* 0x000fc6000bf05270 */
[----:B------:R-:W3:Y:S01]  /*7080*/  SHFL.BFLY PT, R9, R8, 0x1, 0x1f ;  /* 0x0c201f0008097f89 */ /* 0x000ee200000e0000 */
[----:B------:R-:W-:Y:S01]  /*7090*/  USEL UR38, UR38, URZ, UP0 ;  /* 0x0000003f26267287 */ /* 0x000fe20008000000 */
[----:B-1----:R-:W-:Y:S01]  /*70a0*/  FADD.FTZ R11, R5, R4 ;  /* 0x00000004050b7221 */ /* 0x002fe20000010000 */
[----:B------:R-:W-:Y:S01]  /*70b0*/  MOV R4, RZ ;  /* 0x000000ff00047202 */ /* 0x000fe20000000f00 */
[----:B------:R-:W-:Y:S02]  /*70c0*/  IMAD.U32 R5, RZ, RZ, UR26 ;  /* 0x0000001aff057e24 */ /* 0x000fe4000f8e00ff */
[----:B---3--:R-:W-:Y:S01]  /*70d0*/  FADD.FTZ R12, R8, R9 ;  /* 0x00000009080c7221 */ /* 0x008fe20000010000 */
[----:B------:R-:W-:Y:S01]  /*70e0*/  FSETP.NE.FTZ.AND P0, PT, R11, RZ, PT ;  /* 0x000000ff0b00720b */ /* 0x000fe20003f15000 */
[----:B------:R-:W-:-:S03]  /*70f0*/  IMAD.U32 R8, RZ, RZ, UR26 ;  /* 0x0000001aff087e24 */ /* 0x000fc6000f8e00ff */
[----:B------:R-:W-:-:S09]  /*7100*/  FSETP.NE.FTZ.AND P2, PT, R12, RZ, PT ;  /* 0x000000ff0c00720b */ /* 0x000fd20003f55000 */
[----:B------:R-:W1:Y:S01]  /*7110*/  @P0 MUFU.LG2 R6, R11 ;  /* 0x0000000b00060308 */ /* 0x000e620000000c00 */
[----:B------:R-:W-:-:S07]  /*7120*/  @P0 FMUL.FTZ R5, R5, 0.69314718246459960938 ;  /* 0x3f31721805050820 */ /* 0x000fce0000410000 */
[----:B------:R-:W3:Y:S08]  /*7130*/  @P2 MUFU.LG2 R9, R12 ;  /* 0x0000000c00092308 */ /* 0x000ef00000000c00 */
[----:B------:R4:W5:Y:S01]  /*7140*/  @P0 MUFU.RCP R4, R11 ;  /* 0x0000000b00040308 */ /* 0x0009620000001000 */
[----:B-1----:R-:W-:-:S04]  /*7150*/  @P0 FMUL.FTZ R6, R6, 0.69314718246459960938 ;  /* 0x3f31721806060820 */ /* 0x002fc80000410000 */
[----:B------:R-:W-:Y:S01]  /*7160*/  @P0 FFMA.FTZ R25, R5, R0, R6 ;  /* 0x0000000005190223 */ /* 0x000fe20000010006 */
[----:B------:R-:W-:Y:S01]  /*7170*/  PLOP3.LUT P0, PT, PT, PT, PT, 0x8, 0x0 ;  /* 0x000000000000781c */ /* 0x000fe20003f0e170 */
[----:B------:R-:W-:Y:S02]  /*7180*/  WARPGROUP.DEPBAR.LE gsb0, 0x0 ;  /* 0x00008000000079c5 */ /* 0x000fe40000010000 */
[----:B------:R-:W-:Y:S01]  /*7190*/  WARPGROUP.ARRIVE ;  /* 0x00000000000079c5 */ /* 0x000fe20000000000 */
[----:B------:R1:W2:Y:S01]  /*71a0*/  @P2 MUFU.RCP R7, R12 ;  /* 0x0000000c00072308 */ /* 0x0002a20000001000 */
[----:B----4-:R-:W-:Y:S01]  /*71b0*/  @P2 FMUL.FTZ R11, R8, 0.69314718246459960938 ;  /* 0x3f317218080b2820 */ /* 0x010fe20000410000 */
[----:B---3--:R-:W-:-:S03]  /*71c0*/  @P2 FMUL.FTZ R8, R9, 0.69314718246459960938 ;  /* 0x3f31721809082820 */ /* 0x008fc60000410000 */
[----:B------:R-:W-:Y:S01]  /*71d0*/  HGMMA.64x64x16.F32 R120, gdesc[UR8].tnspB, R120, gsb0 ;  /* 0x40e00000087879f0 */ /* 0x000fe20008000878 */
[----:B------:R-:W-:Y:S01]  /*71e0*/  UIADD3 UR10, UR6, 0x100, URZ ;  /* 0x00000100060a7890 */ /* 0x000fe2000fffe03f */
[----:B------:R-:W-:Y:S01]  /*71f0*/  @P2 FFMA.FTZ R24, R11, R3, R8 ;  /* 0x000000030b182223 */ /* 0x000fe20000010008 */
        /* <DEDUP_REMOVED lines=59> */
[----:B------:R-:W-:Y:S02]  /*75b0*/  UIADD3 UR6, UR6, 0x580, URZ ;  /* 0x0000058006067890 */ /* 0x000fe4000fffe03f */
[----:B------:R-:W-:Y:S01]  /*75c0*/  UIADD3 UR4, UR4, 0xc06, URZ ;  /* 0x00000c0604047890 */ /* 0x000fe2000fffe03f */
[----:B------:R-:W-:Y:S02]  /*75d0*/  WARPGROUP.DEPBAR.LE gsb0, 0x0 ;  /* 0x00008000000079c5 */ /* 0x000fe40000010000 */
[----:B------:R-:W-:-:S06]  /*75e0*/  WARPGROUP.ARRIVE ;  /* 0x00000000000079c5 */ /* 0x000fcc0000000000 */
[----:B------:R-:W-:Y:S03]  /*75f0*/  HGMMA.64x64x16.F32 R120, gdesc[UR8].tnspB, R120, gsb0 ;  /* 0x40e00000087879f0 */ /* 0x000fe60008000878 */
[----:B------:R-:W-:Y:S02]  /*7600*/  WARPGROUP.DEPBAR.LE gsb0, 0x0 ;  /* 0x00008000000079c5 */ /* 0x000fe40000010000 */
[----:B------:R-:W-:-:S06]  /*7610*/  WARPGROUP.ARRIVE ;  /* 0x00000000000079c5 */ /* 0x000fcc0000000000 */
[----:B------:R-:W-:Y:S01]  /*7620*/  HGMMA.64x64x16.F32 R120, gdesc[UR4].tnspB, R120, gsb0 ;  /* 0x40e00000047879f0 */ /* 0x000fe20008000878 */
[----:B------:R-:W-:-:S04]  /*7630*/  USEL UR4, URZ, 0x1, UP0 ;  /* 0x000000013f047887 */ /* 0x000fc80008000000 */
[----:B------:R-:W-:Y:S01]  /*7640*/  ULOP3.LUT UR37, UR37, UR4, URZ, 0x3c, !UPT ;  /* 0x0000000425257292 */ /* 0x000fe2000f8e3c3f */
[----:B------:R-:W-:Y:S02]  /*7650*/  WARPGROUP.DEPBAR.LE gsb0, 0x0 ;  /* 0x00008000000079c5 */ /* 0x000fe40000010000 */
[----:B------:R3:W-:Y:S01]  /*7660*/  @!P1 SYNCS.ARRIVE.TRANS64.RED.A1T0 RZ, [R10+URZ], RZ ;  /* 0x000000ff0aff99a7 */ /* 0x0007e2000810043f */
[-C--:B-----5:R-:W-:Y:S01]  /*7670*/  FMUL.FTZ R54, R120, R4.reuse ;  /* 0x0000000478367220 */ /* 0x0a0fe20000410000 */
[-C--:B------:R-:W-:Y:S01]  /*7680*/  FMUL.FTZ R53, R121, R4.reuse ;  /* 0x0000000479357220 */ /* 0x080fe20000410000 */
[-C--:B0-----:R-:W-:Y:S01]  /*7690*/  FMUL.FTZ R50, R124, R4.reuse ;  /* 0x000000047c327220 */ /* 0x081fe20000410000 */
[-C--:B------:R-:W-:Y:S01]  /*76a0*/  FMUL.FTZ R49, R125, R4.reuse ;  /* 0x000000047d317220 */ /* 0x080fe20000410000 */
[-C--:B------:R-:W-:Y:S01]  /*76b0*/  FMUL.FTZ R46, R128, R4.reuse ;  /* 0x00000004802e7220 */ /* 0x080fe20000410000 */
[-C--:B------:R-:W-:Y:S01]  /*76c0*/  FMUL.FTZ R45, R129, R4.reuse ;  /* 0x00000004812d7220 */ /* 0x080fe20000410000 */
[-C--:B------:R-:W-:Y:S01]  /*76d0*/  FMUL.FTZ R42, R132, R4.reuse ;  /* 0x00000004842a7220 */ /* 0x080fe20000410000 */
[-C--:B------:R-:W-:Y:S01]  /*76e0*/  FMUL.FTZ R41, R133, R4.reuse ;  /* 0x0000000485297220 */ /* 0x080fe20000410000 */
[-C--:B------:R-:W-:Y:S01]  /*76f0*/  FMUL.FTZ R37, R136, R4.reuse ;  /* 0x0000000488257220 */ /* 0x080fe20000410000 */
[-C--:B-1----:R-:W-:Y:S01]  /*7700*/  FMUL.FTZ R12, R137, R4.reuse ;  /* 0x00000004890c7220 */ /* 0x082fe20000410000 */
[-C--:B------:R-:W-:Y:S01]  /*7710*/  FMUL.FTZ R35, R140, R4.reuse ;  /* 0x000000048c237220 */ /* 0x080fe20000410000 */
[-C--:B------:R-:W-:Y:S01]  /*7720*/  FMUL.FTZ R14, R141, R4.reuse ;  /* 0x000000048d0e7220 */ /* 0x080fe20000410000 */
[-C--:B------:R-:W-:Y:S01]  /*7730*/  FMUL.FTZ R34, R144, R4.reuse ;  /* 0x0000000490227220 */ /* 0x080fe20000410000 */
[-C--:B------:R-:W-:Y:S01]  /*7740*/  FMUL.FTZ R33, R145, R4.reuse ;  /* 0x0000000491217220 */ /* 0x080fe20000410000 */
[-C--:B------:R-:W-:Y:S01]  /*7750*/  FMUL.FTZ R26, R148, R4.reuse ;  /* 0x00000004941a7220 */ /* 0x080fe20000410000 */
[----:B------:R-:W-:Y:S01]  /*7760*/  FMUL.FTZ R3, R149, R4 ;  /* 0x0000000495037220 */ /* 0x000fe20000410000 */
[-C--:B--2---:R-:W-:Y:S01]  /*7770*/  FMUL.FTZ R52, R122, R7.reuse ;  /* 0x000000077a347220 */ /* 0x084fe20000410000 */
        /* <DEDUP_REMOVED lines=14> */
[----:B---3--:R-:W-:-:S07]  /*7860*/  FMUL.FTZ R151, R151, R7 ;  /* 0x0000000797977220 */ /* 0x008fce0000410000 */
.L_x_169:
[----:B------:R-:W0:Y:S08]  /*7870*/  S2UR UR4, SR_CgaCtaId ;  /* 0x00000000000479c3 */ /* 0x000e300000008800 */
[----:B------:R-:W-:Y:S06]  /*7880*/  BAR.SYNC.DEFER_BLOCKING 0x5, 0x200 ;  /* 0x0148000000007b1d */ /* 0x000fec0000010000 */
[----:B------:R-:W-:Y:S01]  /*7890*/  UMOV UR39, 0x400 ;  /* 0x0000040000277882 */ /* 0x000fe20000000000 */
[----:B------:R-:W-:Y:S01]  /*78a0*/  BSSY B0, `(.L_x_190) ;  /* 0x0000197000007945 */ /* 0x000fe20003800000 */
[----:B0-----:R-:W-:-:S09]  /*78b0*/  ULEA UR39, UR4, UR39, 0x18 ;  /* 0x0000002704277291 */ /* 0x001fd2000f8ec03f */
[----:B------:R-:W0:Y:S02]  /*78c0*/  LDS.128 R28, [UR39+0x308d0] ;  /* 0x0308d027ff1c7984 */ /* 0x000e240008000c00 */
[----:B0-----:R-:W-:Y:S02]  /*78d0*/  R2UR UR6, R29 ;  /* 0x000000001d0672ca */ /* 0x001fe400000e0000 */
[----:B------:R-:W-:Y:S01]  /*78e0*/  R2UR UR5, R30 ;  /* 0x000000001e0572ca */ /* 0x000fe200000e0000 */
[----:B------:R-:W-:Y:S06]  /*78f0*/  BAR.ARV 0x4, 0x200 ;  /* 0x0108000000007b1d */ /* 0x000fec0000002000 */
[----:B------:R-:W-:Y:S08]  /*7900*/  @P0 BRA `(.L_x_191) ;  /* 0x0000000c00cc0947 */ /* 0x000ff00003800000 */
[----:B------:R-:W2:Y:S01]  /*7910*/  LDL R4, [R1+0x8] ;  /* 0x0000080001047983 */ /* 0x000ea20000100800 */
[----:B------:R-:W0:Y:S01]  /*7920*/  S2UR UR4, SR_SWINHI ;  /* 0x00000000000479c3 */ /* 0x000e220000002f00 */
[----:B------:R-:W-:Y:S02]  /*7930*/  F2FP.F16.F32.PACK_AB R12, R12, R37 ;  /* 0x000000250c0c723e */ /* 0x000fe400000000ff */
[----:B------:R-:W-:Y:S01]  /*7940*/  F2FP.F16.F32.PACK_AB R13, R13, R38 ;  /* 0x000000260d0d723e */ /* 0x000fe200000000ff */
[----:B------:R-:W3:Y:S01]  /*7950*/  LDL R56, [R1+0x4] ;  /* 0x0000040001387983 */ /* 0x000ee20000100800 */
[----:B------:R-:W-:Y:S02]  /*7960*/  F2FP.F16.F32.PACK_AB R14, R14, R35 ;  /* 0x000000230e0e723e */ /* 0x000fe400000000ff */
[----:B------:R-:W-:Y:S02]  /*7970*/  F2FP.F16.F32.PACK_AB R15, R15, R36 ;  /* 0x000000240f0f723e */ /* 0x000fe400000000ff */
[----:B------:R-:W-:-:S02]  /*7980*/  F2FP.F16.F32.PACK_AB R148, R33, R34 ;  /* 0x000000222194723e */ /* 0x000fc400000000ff */
[----:B------:R-:W-:Y:S01]  /*7990*/  F2FP.F16.F32.PACK_AB R149, R27, R32 ;  /* 0x000000201b95723e */ /* 0x000fe200000000ff */
[----:B------:R-:W-:Y:S01]  /*79a0*/  USHF.L.U32 UR16, UR40, 0x2, URZ ;  /* 0x0000000228107899 */ /* 0x000fe2000800063f */
[----:B------:R-:W-:Y:S01]  /*79b0*/  F2FP.F16.F32.PACK_AB R150, R3, R26 ;  /* 0x0000001a0396723e */ /* 0x000fe200000000ff */
[----:B------:R-:W-:Y:S01]  /*79c0*/  USHF.L.U64.HI UR18, UR40, 0x2, UR41 ;  /* 0x0000000228127899 */ /* 0x000fe20008010229 */
[----:B------:R-:W-:Y:S01]  /*79d0*/  F2FP.F16.F32.PACK_AB R151, R151, R0 ;  /* 0x000000009797723e */ /* 0x000fe200000000ff */
[----:B------:R-:W1:Y:S08]  /*79e0*/  LDC R33, c[0x0][0xbe8] ;  /* 0x0002fa00ff217b82 */ /* 0x000e700000000800 */
[----:B------:R-:W-:Y:S01]  /*79f0*/  BAR.SYNC.DEFER_BLOCKING 0x1, 0x180 ;  /* 0x0046000000007b1d */ /* 0x000fe20000010000 */
[----:B------:R-:W-:-:S05]  /*7a00*/  USHF.R.S32.HI UR17, URZ, 0x1f, UR43 ;  /* 0x0000001f3f117899 */ /* 0x000fca000801142b */
[----:B------:R-:W-:Y:S01]  /*7a10*/  ULDC.64 UR10, c[0x0][0xc08] ;  /* 0x00030200000a7ab9 */ /* 0x000fe20000000a00 */
[----:B------:R-:W-:Y:S01]  /*7a20*/  UMOV UR8, UR39 ;  /* 0x0000002700087c82 */ /* 0x000fe20008000000 */
[----:B0-----:R-:W-:Y:S01]  /*7a30*/  UMOV UR9, UR4 ;  /* 0x0000000400097c82 */ /* 0x001fe20008000000 */
[----:B------:R-:W-:Y:S01]  /*7a40*/  ULDC.64 UR12, c[0x0][0xb90] ;  /* 0x0002e400000c7ab9 */ /* 0x000fe20000000a00 */
[----:B------:R-:W-:Y:S01]  /*7a50*/  IMAD.U32 R20, RZ, RZ, UR8 ;  /* 0x00000008ff147e24 */ /* 0x000fe2000f8e00ff */
[----:B------:R-:W-:Y:S01]  /*7a60*/  ULDC.64 UR14, c[0x0][0xb98] ;  /* 0x0002e600000e7ab9 */ /* 0x000fe20000000a00 */
[----:B------:R-:W-:Y:S01]  /*7a70*/  IMAD.U32 R21, RZ, RZ, UR9 ;  /* 0x00000009ff157e24 */ /* 0x000fe2000f8e00ff */
[----:B------:R-:W-:Y:S02]  /*7a80*/  ULDC.64 UR8, c[0x0][0xc00] ;  /* 0x0003000000087ab9 */ /* 0x000fe40000000a00 */
[----:B------:R-:W-:-:S04]  /*7a90*/  UISETP.NE.U32.AND UP0, UPT, UR8, URZ, UPT ;  /* 0x0000003f0800728c */ /* 0x000fc8000bf05070 */
[----:B------:R-:W-:Y:S02]  /*7aa0*/  UISETP.NE.AND.EX UP0, UPT, UR9, URZ, UPT, UP0 ;  /* 0x0000003f0900728c */ /* 0x000fe4000bf05300 */
[----:B------:R-:W-:-:S04]  /*7ab0*/  UIADD3 UR4, UP1, UR16, UR8, URZ ;  /* 0x0000000810047290 */ /* 0x000fc8000ff3e03f */
[----:B------:R-:W-:Y:S02]  /*7ac0*/  UIADD3.X UR7, UR18, UR9, URZ, UP1, !UPT ;  /* 0x0000000912077290 */ /* 0x000fe40008ffe43f */
[----:B------:R-:W-:-:S04]  /*7ad0*/  IMAD.U32 R26, RZ, RZ, UR4 ;  /* 0x00000004ff1a7e24 */ /* 0x000fc8000f8e00ff */
[----:B------:R-:W-:Y:S02]  /*7ae0*/  IMAD.U32 R27, RZ, RZ, UR7 ;  /* 0x00000007ff1b7e24 */ /* 0x000fe4000f8e00ff */
[----:B--2---:R-:W-:-:S03]  /*7af0*/  IMAD.WIDE R4, R4, 0x2, R20 ;  /* 0x0000000204047825 */ /* 0x004fc600078e0214 */
[C---:B------:R-:W-:Y:S02]  /*7b00*/  IADD3 R9, P1, R4.reuse, 0x40, RZ ;  /* 0x0000004004097810 */ /* 0x040fe40007f3e0ff */
[C---:B------:R-:W-:Y:S02]  /*7b10*/  IADD3 R11, P2, R4.reuse, 0x20, RZ ;  /* 0x00000020040b7810 */ /* 0x040fe40007f5e0ff */
[C---:B------:R-:W-:Y:S02]  /*7b20*/  IADD3 R29, P0, R4.reuse, 0x60, RZ ;  /* 0x00000060041d7810 */ /* 0x040fe40007f1e0ff */
[----:B------:R-:W-:Y:S02]  /*7b30*/  LOP3.LUT R7, R4, 0x380, RZ, 0xc0, !PT ;  /* 0x0000038004077812 */ /* 0x000fe400078ec0ff */
[----:B------:R-:W-:Y:S02]  /*7b40*/  LOP3.LUT R8, R9, 0x380, RZ, 0xc0, !PT ;  /* 0x0000038009087812 */ /* 0x000fe400078ec0ff */
[----:B------:R-:W-:-:S02]  /*7b50*/  LOP3.LUT R10, R11, 0x380, RZ, 0xc0, !PT ;  /* 0x000003800b0a7812 */ /* 0x000fc400078ec0ff */
[----:B------:R-:W-:Y:S02]  /*7b60*/  LOP3.LUT R6, R29, 0x380, RZ, 0xc0, !PT ;  /* 0x000003801d067812 */ /* 0x000fe400078ec0ff */
[----:B------:R-:W-:Y:S02]  /*7b70*/  SHF.R.U64 R7, R7, 0x3, RZ ;  /* 0x0000000307077819 */ /* 0x000fe400000012ff */
[----:B------:R-:W-:Y:S02]  /*7b80*/  SHF.R.U64 R8, R8, 0x3, RZ ;  /* 0x0000000308087819 */ /* 0x000fe400000012ff */
[----:B------:R-:W-:Y:S02]  /*7b90*/  SHF.R.U64 R10, R10, 0x3, RZ ;  /* 0x000000030a0a7819 */ /* 0x000fe400000012ff */
[----:B------:R-:W-:Y:S02]  /*7ba0*/  SHF.R.U64 R6, R6, 0x3, RZ ;  /* 0x0000000306067819 */ /* 0x000fe400000012ff */
[----:B------:R-:W-:Y:S01]  /*7bb0*/  LOP3.LUT R4, R7, R4, RZ, 0x3c, !PT ;  /* 0x0000000407047212 */ /* 0x000fe200078e3cff */
[--C-:B------:R-:W-:Y:S01]  /*7bc0*/  IMAD.X R7, RZ, RZ, R5.reuse, P0 ;  /* 0x000000ffff077224 */ /* 0x100fe200000e0605 */
[----:B------:R-:W-:Y:S01]  /*7bd0*/  LOP3.LUT R8, R8, R9, RZ, 0x3c, !PT ;  /* 0x0000000908087212 */ /* 0x000fe200078e3cff */
[--C-:B------:R-:W-:Y:S01]  /*7be0*/  IMAD.X R9, RZ, RZ, R5.reuse, P1 ;  /* 0x000000ffff097224 */ /* 0x100fe200008e0605 */
[----:B------:R-:W-:Y:S01]  /*7bf0*/  LOP3.LUT R10, R10, R11, RZ, 0x3c, !PT ;  /* 0x0000000b0a0a7212 */ /* 0x000fe200078e3cff */
[----:B------:R-:W-:Y:S01]  /*7c00*/  IMAD.X R11, RZ, RZ, R5, P2 ;  /* 0x000000ffff0b7224 */ /* 0x000fe200010e0605 */
[----:B------:R-:W-:-:S02]  /*7c10*/  LOP3.LUT R6, R6, R29, RZ, 0x3c, !PT ;  /* 0x0000001d06067212 */ /* 0x000fc400078e3cff */
[----:B------:R-:W-:Y:S02]  /*7c20*/  MOV R55, R4 ;  /* 0x0000000400377202 */ /* 0x000fe40000000f00 */
[----:B------:R-:W-:Y:S02]  /*7c30*/  MOV R28, R6 ;  /* 0x00000006001c7202 */ /* 0x000fe40000000f00 */
[----:B------:R-:W-:Y:S02]  /*7c40*/  MOV R29, R8 ;  /* 0x00000008001d7202 */ /* 0x000fe40000000f00 */
[----:B------:R-:W-:Y:S02]  /*7c50*/  MOV R30, R10 ;  /* 0x0000000a001e7202 */ /* 0x000fe40000000f00 */
[----:B------:R-:W-:Y:S02]  /*7c60*/  F2FP.F16.F32.PACK_AB R4, R53, R54 ;  /* 0x000000363504723e */ /* 0x000fe400000000ff */
[----:B------:R-:W-:-:S02]  /*7c70*/  F2FP.F16.F32.PACK_AB R5, R51, R52 ;  /* 0x000000343305723e */ /* 0x000fc400000000ff */
[----:B------:R-:W-:Y:S02]  /*7c80*/  F2FP.F16.F32.PACK_AB R6, R49, R50 ;  /* 0x000000323106723e */ /* 0x000fe400000000ff */
[----:B------:R-:W-:Y:S02]  /*7c90*/  F2FP.F16.F32.PACK_AB R7, R47, R48 ;  /* 0x000000302f07723e */ /* 0x000fe400000000ff */
[----:B------:R-:W-:Y:S02]  /*7ca0*/  F2FP.F16.F32.PACK_AB R8, R45, R46 ;  /* 0x0000002e2d08723e */ /* 0x000fe400000000ff */
[----:B------:R-:W-:Y:S02]  /*7cb0*/  F2FP.F16.F32.PACK_AB R9, R43, R44 ;  /* 0x0000002c2b09723e */ /* 0x000fe400000000ff */
[----:B------:R-:W-:Y:S02]  /*7cc0*/  F2FP.F16.F32.PACK_AB R10, R41, R42 ;  /* 0x0000002a290a723e */ /* 0x000fe400000000ff */
[----:B------:R-:W-:Y:S01]  /*7cd0*/  F2FP.F16.F32.PACK_AB R11, R39, R40 ;  /* 0x00000028270b723e */ /* 0x000fe200000000ff */
[----:B------:R0:W-:Y:S04]  /*7ce0*/  STSM.16.M88.4 [R55], R4 ;  /* 0x0000000437007844 */ /* 0x0001e80000000200 */
[----:B------:R2:W-:Y:S04]  /*7cf0*/  STSM.16.M88.4 [R30], R8 ;  /* 0x000000081e007844 */ /* 0x0005e80000000200 */
[----:B------:R4:W-:Y:S04]  /*7d00*/  STSM.16.M88.4 [R29], R12 ;  /* 0x0000000c1d007844 */ /* 0x0009e80000000200 */
[----:B------:R4:W-:Y:S01]  /*7d10*/  STSM.16.M88.4 [R28], R148 ;  /* 0x000000941c007844 */ /* 0x0009e20000000200 */
[----:B------:R-:W-:Y:S01]  /*7d20*/  PLOP3.LUT P2, PT, PT, PT, UP0, 0x80, 0x0 ;  /* 0x000000000000781c */ /* 0x000fe20003f4f008 */
[----:B------:R-:W-:-:S12]  /*7d30*/  BAR.SYNC.DEFER_BLOCKING 0x1, 0x180 ;  /* 0x0046000000007b1d */ /* 0x000fd80000010000 */
[----:B------:R-:W4:Y:S01]  /*7d40*/  @P2 LDG.E R0, desc[UR48][R26.64] ;  /* 0x000000301a002981 */ /* 0x000f22000c1e1900 */
[----:B-1----:R-:W-:-:S13]  /*7d50*/  ISETP.NE.AND P1, PT, R33, 0x1, PT ;  /* 0x000000012100780c */ /* 0x002fda0003f25270 */
[----:B------:R-:W1:Y:S08]  /*7d60*/  @P1 LDC R3, c[0x0][0xbec] ;  /* 0x0002fb00ff031b82 */ /* 0x000e700000000800 */
[----:B------:R-:W1:Y:S01]  /*7d70*/  @P1 LDC R35, c[0x0][0xbf0] ;  /* 0x0002fc00ff231b82 */ /* 0x000e620000000800 */
[----:B0-----:R-:W-:Y:S01]  /*7d80*/  IMAD.U32 R6, RZ, RZ, UR42 ;  /* 0x0000002aff067e24 */ /* 0x001fe2000f8e00ff */
[----:B------:R-:W-:-:S03]  /*7d90*/  UMOV UR4, URZ ;  /* 0x0000003f00047c82 */ /* 0x000fc60008000000 */
[----:B---3--:R-:W-:Y:S01]  /*7da0*/  IMAD R6, R6, 0xc0, R56 ;  /* 0x000000c006067824 */ /* 0x008fe200078e0238 */
[----:B------:R-:W-:-:S03]  /*7db0*/  UISETP.NE.U32.AND UP1, UPT, UR10, URZ, UPT ;  /* 0x0000003f0a00728c */ /* 0x000fc6000bf25070 */
[----:B------:R-:W-:Y:S01]  /*7dc0*/  IMAD.MOV.U32 R4, RZ, RZ, R6 ;  /* 0x000000ffff047224 */ /* 0x000fe200078e0006 */
[----:B------:R-:W-:Y:S02]  /*7dd0*/  UIMAD UR7, UR17, UR12, URZ ;  /* 0x0000000c110772a4 */ /* 0x000fe4000f8e023f */
[----:B------:R-:W-:Y:S02]  /*7de0*/  USEL UR41, UR41, URZ, !UP0 ;  /* 0x0000003f29297287 */ /* 0x000fe4000c000000 */
[----:B------:R-:W-:Y:S02]  /*7df0*/  USEL UR40, UR40, URZ, !UP0 ;  /* 0x0000003f28287287 */ /* 0x000fe4000c000000 */
[----:B------:R-:W-:Y:S02]  /*7e00*/  UISETP.NE.AND.EX UP0, UPT, UR11, URZ, UPT, UP1 ;  /* 0x0000003f0b00728c */ /* 0x000fe4000bf05310 */
[----:B------:R-:W-:-:S04]  /*7e10*/  UIMAD UR7, UR43, UR13, UR7 ;  /* 0x0000000d2b0772a4 */ /* 0x000fc8000f8e0207 */
[----:B------:R-:W-:-:S05]  /*7e20*/  PLOP3.LUT P3, PT, PT, PT, UP0, 0x80, 0x0 ;  /* 0x000000000000781c */ /* 0x000fca0003f6f008 */
[----:B------:R-:W-:-:S04]  /*7e30*/  @UP0 UIADD3 UR10, UP1, UR16, UR10, URZ ;  /* 0x0000000a100a0290 */ /* 0x000fc8000ff3e03f */
[----:B------:R-:W-:Y:S02]  /*7e40*/  @UP0 UIADD3.X UR11, UR18, UR11, URZ, UP1, !UPT ;  /* 0x0000000b120b0290 */ /* 0x000fe40008ffe43f */
[----:B--2---:R-:W-:-:S04]  /*7e50*/  IMAD.U32 R8, RZ, RZ, UR10 ;  /* 0x0000000aff087e24 */ /* 0x004fc8000f8e00ff */
[----:B------:R-:W-:Y:S01]  /*7e60*/  IMAD.U32 R9, RZ, RZ, UR11 ;  /* 0x0000000bff097e24 */ /* 0x000fe2000f8e00ff */
[----:B----4-:R-:W-:Y:S01]  /*7e70*/  @P2 R2UR UR4, R0 ;  /* 0x00000000000422ca */ /* 0x010fe200000e0000 */
[----:B-1----:R-:W-:-:S05]  /*7e80*/  @P1 IMAD.HI.U32 R0, R6, R3, RZ ;  /* 0x0000000306001227 */ /* 0x002fca00078e00ff */
[----:B------:R-:W-:-:S07]  /*7e90*/  @P1 SHF.R.U32.HI R4, RZ, R35, R0 ;  /* 0x00000023ff041219 */ /* 0x000fce0000011600 */
[----:B------:R-:W-:Y:S01]  /*7ea0*/  USHF.R.S32.HI UR9, URZ, 0x1f, UR4 ;  /* 0x0000001f3f097899 */ /* 0x000fe20008011404 */
[----:B------:R-:W-:Y:S01]  /*7eb0*/  IMAD.MOV R0, RZ, RZ, -R4 ;  /* 0x000000ffff007224 */ /* 0x000fe200078e0a04 */
[----:B------:R-:W-:Y:S02]  /*7ec0*/  UMOV UR8, UR4 ;  /* 0x0000000400087c82 */ /* 0x000fe40008000000 */
[----:B------:R-:W-:Y:S01]  /*7ed0*/  UIMAD.WIDE.U32 UR12, UR43, UR12, UR8 ;  /* 0x0000000c2b0c72a5 */ /* 0x000fe2000f8e0008 */
[----:B------:R-:W-:-:S03]  /*7ee0*/  IMAD R3, R33, R0, R6 ;  /* 0x0000000021037224 */ /* 0x000fc600078e0206 */
[----:B------:R-:W-:Y:S02]  /*7ef0*/  UIADD3 UR13, UR13, UR7, URZ ;  /* 0x000000070d0d7290 */ /* 0x000fe4000fffe03f */
[----:B------:R-:W-:Y:S01]  /*7f00*/  UIMAD UR7, UR41, UR14, URZ ;  /* 0x0000000e290772a4 */ /* 0x000fe2000f8e023f */
[----:B------:R-:W-:Y:S01]  /*7f10*/  SHF.R.S32.HI R0, RZ, 0x1f, R3 ;  /* 0x0000001fff007819 */ /* 0x000fe20000011403 */
[----:B------:R-:W-:Y:S02]  /*7f20*/  UIMAD.WIDE.U32 UR12, UR40, UR14, UR12 ;  /* 0x0000000e280c72a5 */ /* 0x000fe4000f8e000c */
[----:B------:R-:W-:-:S03]  /*7f30*/  UIMAD UR7, UR40, UR15, UR7 ;  /* 0x0000000f280772a4 */ /* 0x000fc6000f8e0207 */
[----:B------:R-:W-:Y:S02]  /*7f40*/  ULDC.64 UR14, c[0x0][0xb88] ;  /* 0x0002e200000e7ab9 */ /* 0x000fe40000000a00 */
[----:B------:R-:W-:Y:S02]  /*7f50*/  IMAD R0, R0, UR14, RZ ;  /* 0x0000000e00007c24 */ /* 0x000fe4000f8e02ff */
[----:B------:R-:W-:Y:S01]  /*7f60*/  IMAD.U32 R6, RZ, RZ, UR7 ;  /* 0x00000007ff067e24 */ /* 0x000fe2000f8e00ff */
[----:B------:R-:W-:Y:S01]  /*7f70*/  ULDC UR7, c[0x0][0xa88] ;  /* 0x0002a20000077ab9 */ /* 0x000fe20000000800 */
[----:B------:R-:W-:Y:S02]  /*7f80*/  IMAD R7, R3, UR15, R0 ;  /* 0x0000000f03077c24 */ /* 0x000fe4000f8e0200 */
[----:B------:R-:W-:-:S06]  /*7f90*/  IMAD.U32 R0, RZ, RZ, UR7 ;  /* 0x00000007ff007e24 */ /* 0x000fcc000f8e00ff */
[----:B------:R0:W5:Y:S01]  /*7fa0*/  @P3 LDG.E R0, desc[UR48][R8.64] ;  /* 0x0000003008003981 */ /* 0x000162000c1e1900 */
[----:B------:R-:W-:Y:S02]  /*7fb0*/  SHF.R.S32.HI R5, RZ, 0x1f, R4 ;  /* 0x0000001fff057819 */ /* 0x000fe40000011404 */
[----:B------:R-:W-:-:S04]  /*7fc0*/  IADD3 R4, P0, R4, UR12, RZ ;  /* 0x0000000c04047c10 */ /* 0x000fc8000ff1e0ff */
[----:B------:R-:W-:Y:S01]  /*7fd0*/  IADD3.X R5, R5, UR13, R6, P0, !PT ;  /* 0x0000000d05057c10 */ /* 0x000fe200087fe406 */
[----:B------:R-:W-:Y:S02]  /*7fe0*/  ULDC.64 UR12, c[0x0][0xb50] ;  /* 0x0002d400000c7ab9 */ /* 0x000fe40000000a00 */
[----:B------:R-:W-:-:S04]  /*7ff0*/  IMAD.WIDE.U32 R4, R3, UR14, R4 ;  /* 0x0000000e03047c25 */ /* 0x000fc8000f8e0004 */
[----:B------:R-:W-:Y:S01]  /*8000*/  IMAD.IADD R3, R5, 0x1, R7 ;  /* 0x0000000105037824 */ /* 0x000fe200078e0207 */
[----:B------:R-:W-:Y:S01]  /*8010*/  LEA R5, P0, R4, UR12, 0x2 ;  /* 0x0000000c04057c11 */ /* 0x000fe2000f8010ff */
[----:B------:R-:W-:-:S03]  /*8020*/  IMAD.U32 R7, RZ, RZ, UR42 ;  /* 0x0000002aff077e24 */ /* 0x000fc6000f8e00ff */
[----:B------:R-:W-:Y:S01]  /*8030*/  LEA.HI.X R4, R4, UR13, R3, 0x2, P0 ;  /* 0x0000000d04047c11 */ /* 0x000fe200080f1403 */
[----:B0-----:R-:W-:Y:S08]  /*8040*/  @P3 BRA `(.L_x_192) ;  /* 0x0000000000103947 */ /* 0x001ff00003800000 */
[----:B------:R-:W-:Y:S05]  /*8050*/  @!P2 BRA `(.L_x_192) ;  /* 0x00000000000ca947 */ /* 0x000fea0003800000 */
[----:B------:R-:W2:Y:S04]  /*8060*/  LDG.E R3, desc[UR48][R26.64] ;  /* 0x000000301a037981 */ /* 0x000ea8000c1e1900 */
[----:B-----5:R-:W2:Y:S02]  /*8070*/  LDG.E R0, desc[UR48][R26.64+0x4] ;  /* 0x000004301a007981 */ /* 0x020ea4000c1e1900 */
[----:B--2---:R-:W-:-:S07]  /*8080*/  IMAD.IADD R0, R0, 0x1, -R3 ;  /* 0x0000000100007824 */ /* 0x004fce00078e0a03 */
.L_x_192:
[----:B------:R-:W-:Y:S01]  /*8090*/  IMAD R3, R153, 0x40, R152 ;  /* 0x0000004099037824 */ /* 0x000fe200078e0298 */
[----:B------:R-:W-:Y:S01]  /*80a0*/  SHFL.IDX PT, R26, R5, RZ, 0x1c1f ;  /* 0x001c1fff051a7589 */ /* 0x000fe200000e0000 */
[----:B------:R-:W-:Y:S01]  /*80b0*/  IMAD R6, R7, 0xc0, R156 ;  /* 0x000000c007067824 */ /* 0x000fe200078e029c */
[----:B------:R-:W-:Y:S01]  /*80c0*/  LOP3.LUT P0, RZ, R154, 0x3, RZ, 0xc0, !PT ;  /* 0x000000039aff7812 */ /* 0x000fe2000780c0ff */
[----:B------:R-:W-:Y:S01]  /*80d0*/  IMAD.WIDE R20, R3, 0x2, R20 ;  /* 0x0000000203147825 */ /* 0x000fe200078e0214 */
[----:B------:R-:W0:Y:S01]  /*80e0*/  SHFL.IDX PT, R27, R4, RZ, 0x1c1f ;  /* 0x001c1fff041b7589 */ /* 0x000e2200000e0000 */
[----:B------:R-:W-:Y:S02]  /*80f0*/  ULDC.64 UR10, c[0x0][0xaa0] ;  /* 0x0002a800000a7ab9 */ /* 0x000fe40000000a00 */
[----:B-----5:R-:W-:Y:S01]  /*8100*/  IMAD R35, R0, R33, RZ ;  /* 0x0000002100237224 */ /* 0x020fe200078e02ff */
[----:B------:R1:W-:Y:S01]  /*8110*/  SHFL.IDX PT, R28, R5, 0x1, 0x1c1f ;  /* 0x003c1f00051c7f89 */ /* 0x0003e200000e0000 */
[----:B------:R-:W-:Y:S01]  /*8120*/  VIADD R0, R6, 0x8 ;  /* 0x0000000806007836 */ /* 0x000fe20000000000 */
[----:B------:R-:W-:-:S02]  /*8130*/  IADD3 R9, P3, R20, 0x1800, RZ ;  /* 0x0000180014097810 */ /* 0x000fc40007f7e0ff */
[----:B------:R2:W3:Y:S01]  /*8140*/  SHFL.IDX PT, R29, R4, 0x1, 0x1c1f ;  /* 0x003c1f00041d7f89 */ /* 0x0004e200000e0000 */
[----:B------:R-:W-:Y:S02]  /*8150*/  IADD3 R13, P4, R20, 0x3000, RZ ;  /* 0x00003000140d7810 */ /* 0x000fe40007f9e0ff */
[-C--:B------:R-:W-:Y:S02]  /*8160*/  ISETP.GE.OR P2, PT, R6, R35.reuse, P0 ;  /* 0x000000230600720c */ /* 0x080fe40000746670 */
[----:B-1----:R-:W-:Y:S02]  /*8170*/  LOP3.LUT R5, R20, 0x380, RZ, 0xc0, !PT ;  /* 0x0000038014057812 */ /* 0x002fe400078ec0ff */
[----:B------:R-:W-:Y:S02]  /*8180*/  LOP3.LUT R8, R9, 0x380, RZ, 0xc0, !PT ;  /* 0x0000038009087812 */ /* 0x000fe400078ec0ff */
[----:B------:R-:W-:Y:S02]  /*8190*/  ISETP.GE.OR P0, PT, R0, R35, P0 ;  /* 0x000000230000720c */ /* 0x000fe40000706670 */
[----:B------:R-:W-:-:S02]  /*81a0*/  LOP3.LUT R12, R13, 0x380, RZ, 0xc0, !PT ;  /* 0x000003800d0c7812 */ /* 0x000fc400078ec0ff */
[----:B------:R-:W-:Y:S02]  /*81b0*/  SHF.R.U64 R5, R5, 0x3, RZ ;  /* 0x0000000305057819 */ /* 0x000fe400000012ff */
[----:B------:R-:W-:Y:S01]  /*81c0*/  SHF.R.U64 R8, R8, 0x3, RZ ;  /* 0x0000000308087819 */ /* 0x000fe200000012ff */
[----:B0-----:R0:W-:Y:S01]  /*81d0*/  @!P2 ST.E desc[UR48][R26.64], R25 ;  /* 0x000000191a00a985 */ /* 0x0011e2000c101930 */
[----:B------:R-:W-:Y:S02]  /*81e0*/  SHF.R.U64 R12, R12, 0x3, RZ ;  /* 0x000000030c0c7819 */ /* 0x000fe400000012ff */
[----:B--2---:R-:W-:Y:S01]  /*81f0*/  LOP3.LUT R4, R5, R20, RZ, 0x3c, !PT ;  /* 0x0000001405047212 */ /* 0x004fe200078e3cff */
[--C-:B------:R-:W-:Y:S01]  /*8200*/  IMAD.MOV.U32 R5, RZ, RZ, R21.reuse ;  /* 0x000000ffff057224 */ /* 0x100fe200078e0015 */
[----:B------:R-:W-:Y:S01]  /*8210*/  LOP3.LUT R8, R8, R9, RZ, 0x3c, !PT ;  /* 0x0000000908087212 */ /* 0x000fe200078e3cff */
[--C-:B------:R-:W-:Y:S01]  /*8220*/  IMAD.X R9, RZ, RZ, R21.reuse, P3 ;  /* 0x000000ffff097224 */ /* 0x100fe200018e0615 */
[----:B------:R-:W-:Y:S01]  /*8230*/  LOP3.LUT R12, R12, R13, RZ, 0x3c, !PT ;  /* 0x0000000d0c0c7212 */ /* 0x000fe200078e3cff */
[----:B------:R-:W-:Y:S01]  /*8240*/  IMAD.X R13, RZ, RZ, R21, P4 ;  /* 0x000000ffff0d7224 */ /* 0x000fe200020e0615 */
[----:B---3--:R1:W-:Y:S04]  /*8250*/  @!P0 ST.E desc[UR48][R28.64], R24 ;  /* 0x000000181c008985 */ /* 0x0083e8000c101930 */
[----:B------:R-:W2:Y:S04]  /*8260*/  LD.E.128 R4, desc[UR48][R4.64] ;  /* 0x0000003004047980 */ /* 0x000ea8000c101d00 */
[----:B------:R-:W3:Y:S04]  /*8270*/  LD.E.128 R8, desc[UR48][R8.64] ;  /* 0x0000003008087980 */ /* 0x000ee8000c101d00 */
[----:B------:R-:W4:Y:S01]  /*8280*/  LD.E.128 R12, desc[UR48][R12.64] ;  /* 0x000000300c0c7980 */ /* 0x000f22000c101d00 */
[----:B------:R-:W-:-:S02]  /*8290*/  IADD3 R3, P0, R20, 0x4800, RZ ;  /* 0x0000480014037810 */ /* 0x000fc40007f1e0ff */
[----:B------:R-:W1:Y:S02]  /*82a0*/  @P1 LDC R20, c[0x0][0xbec] ;  /* 0x0002fb00ff141b82 */ /* 0x000e640000000800 */
[----:B------:R-:W-:Y:S01]  /*82b0*/  LOP3.LUT R0, R3, 0x380, RZ, 0xc0, !PT ;  /* 0x0000038003007812 */ /* 0x000fe200078ec0ff */
[----:B0-----:R-:W-:Y:S01]  /*82c0*/  IMAD.X R27, RZ, RZ, R21, P0 ;  /* 0x000000ffff1b7224 */ /* 0x001fe200000e0615 */
[----:B------:R-:W-:Y:S02]  /*82d0*/  UIMAD UR7, UR9, UR10, URZ ;  /* 0x0000000a090772a4 */ /* 0x000fe4000f8e023f */
[----:B------:R-:W-:Y:S02]  /*82e0*/  SHF.R.U64 R0, R0, 0x3, RZ ;  /* 0x0000000300007819 */ /* 0x000fe400000012ff */
[----:B------:R-:W0:Y:S01]  /*82f0*/  @P1 LDC R21, c[0x0][0xbf0] ;  /* 0x0002fc00ff151b82 */ /* 0x000e220000000800 */
[----:B------:R-:W-:Y:S01]  /*8300*/  UIMAD.WIDE.U32 UR8, UR4, UR10, URZ ;  /* 0x0000000a040872a5 */ /* 0x000fe2000f8e003f */
[----:B------:R-:W-:Y:S01]  /*8310*/  LOP3.LUT R26, R0, R3, RZ, 0x3c, !PT ;  /* 0x00000003001a7212 */ /* 0x000fe200078e3cff */
[----:B------:R-:W-:Y:S01]  /*8320*/  UIMAD UR7, UR4, UR11, UR7 ;  /* 0x0000000b040772a4 */ /* 0x000fe2000f8e0207 */
[----:B------:R-:W-:-:S02]  /*8330*/  IMAD R0, R23, 0x30, R153 ;  /* 0x0000003017007824 */ /* 0x000fc400078e0299 */
[----:B------:R-:W-:Y:S01]  /*8340*/  ULDC.64 UR10, c[0x0][0xae8] ;  /* 0x0002ba00000a7ab9 */ /* 0x000fe20000000a00 */
[----:B-1----:R-:W-:Y:S01]  /*8350*/  IMAD.U32 R29, RZ, RZ, UR42 ;  /* 0x0000002aff1d7e24 */ /* 0x002fe2000f8e00ff */
[----:B------:R-:W-:Y:S01]  /*8360*/  UIADD3 UR9, UR9, UR7, URZ ;  /* 0x0000000709097290 */ /* 0x000fe2000fffe03f */
[----:B------:R-:W-:Y:S01]  /*8370*/  IMAD.U32 R36, RZ, RZ, UR42 ;  /* 0x0000002aff247e24 */ /* 0x000fe2000f8e00ff */
[----:B------:R-:W-:Y:S01]  /*8380*/  UIMAD UR4, UR17, UR10, URZ ;  /* 0x0000000a110472a4 */ /* 0x000fe2000f8e023f */
[----:B------:R-:W-:Y:S01]  /*8390*/  IMAD R29, R29, 0xc0, R0 ;  /* 0x000000c01d1d7824 */ /* 0x000fe200078e0200 */
[----:B------:R-:W-:Y:S01]  /*83a0*/  UIMAD.WIDE.U32 UR8, UR43, UR10, UR8 ;  /* 0x0000000a2b0872a5 */ /* 0x000fe2000f8e0008 */
[----:B------:R-:W5:Y:S01]  /*83b0*/  LD.E.128 R24, desc[UR48][R26.64] ;  /* 0x000000301a187980 */ /* 0x000f62000c101d00 */
[----:B------:R-:W-:Y:S01]  /*83c0*/  UIMAD UR4, UR43, UR11, UR4 ;  /* 0x0000000b2b0472a4 */ /* 0x000fe2000f8e0204 */
[----:B------:R-:W-:Y:S01]  /*83d0*/  IMAD.MOV.U32 R3, RZ, RZ, R29 ;  /* 0x000000ffff037224 */ /* 0x000fe200078e001d */
[----:B------:R-:W-:Y:S01]  /*83e0*/  SHF.R.S32.HI R38, RZ, 0x1f, R152 ;  /* 0x0000001fff267819 */ /* 0x000fe20000011498 */
[----:B------:R-:W-:Y:S01]  /*83f0*/  ULDC.64 UR10, c[0x0][0xaf0] ;  /* 0x0002bc00000a7ab9 */ /* 0x000fe20000000a00 */
[----:B------:R-:W-:Y:S01]  /*8400*/  @P1 IMAD.HI.U32 R0, R29, R20, RZ ;  /* 0x000000141d001227 */ /* 0x000fe200078e00ff */
[----:B------:R-:W-:Y:S01]  /*8410*/  UIMAD UR41, UR41, UR10, URZ ;  /* 0x0000000a292972a4 */ /* 0x000fe2000f8e023f */
[----:B------:R-:W-:Y:S01]  /*8420*/  @!PT LDS RZ, [RZ] ;  /* 0x00000000fffff984 */ /* 0x000fe20000000800 */
[----:B------:R-:W-:Y:S01]  /*8430*/  @!PT LDS RZ, [RZ] ;  /* 0x00000000fffff984 */ /* 0x000fe20000000800 */
[----:B------:R-:W-:Y:S01]  /*8440*/  @!PT LDS RZ, [RZ] ;  /* 0x00000000fffff984 */ /* 0x000fe20000000800 */
[----:B------:R-:W-:Y:S01]  /*8450*/  @!PT LDS RZ, [RZ] ;  /* 0x00000000fffff984 */ /* 0x000fe20000000800 */
[----:B------:R1:W-:Y:S06]  /*8460*/  MEMBAR.ALL.CTA ;  /* 0x0000000000007992 */ /* 0x0003ec0000008000 */
[----:B-1----:R-:W1:Y:S01]  /*8470*/  FENCE.VIEW.ASYNC.S ;  /* 0x00000000000073c6 */ /* 0x002e620000000000 */
[----:B------:R-:W-:Y:S01]  /*8480*/  UIADD3 UR9, UR9, UR4, URZ ;  /* 0x0000000409097290 */ /* 0x000fe2000fffe03f */
[----:B------:R-:W-:Y:S01]  /*8490*/  IMAD R36, R36, 0xc0, R153 ;  /* 0x000000c024247824 */ /* 0x000fe200078e0299 */
[----:B------:R-:W-:Y:S01]  /*84a0*/  UIMAD UR4, UR40, UR11, UR41 ;  /* 0x0000000b280472a4 */ /* 0x000fe2000f8e0229 */
[----:B0-----:R-:W-:Y:S01]  /*84b0*/  @P1 SHF.R.U32.HI R3, RZ, R21, R0 ;  /* 0x00000015ff031219 */ /* 0x001fe20000011600 */
[----:B------:R-:W-:-:S03]  /*84c0*/  UIMAD.WIDE.U32 UR40, UR40, UR10, UR8 ;  /* 0x0000000a282872a5 */ /* 0x000fc6000f8e0008 */
[--C-:B------:R-:W-:Y:S01]  /*84d0*/  SHF.R.S32.HI R0, RZ, 0x1f, R3.reuse ;  /* 0x0000001fff007819 */ /* 0x100fe20000011403 */
[----:B------:R-:W-:Y:S01]  /*84e0*/  UIADD3 UR4, UR41, UR4, URZ ;  /* 0x0000000429047290 */ /* 0x000fe2000fffe03f */
[----:B------:R-:W-:Y:S01]  /*84f0*/  IMAD.MOV R28, RZ, RZ, -R3 ;  /* 0x000000ffff1c7224 */ /* 0x000fe200078e0a03 */
[----:B------:R-:W-:Y:S01]  /*8500*/  ULDC.64 UR8, c[0x0][0xae0] ;  /* 0x0002b80000087ab9 */ /* 0x000fe20000000a00 */
[----:B------:R-:W-:Y:S02]  /*8510*/  IMAD.U32 R21, RZ, RZ, UR41 ;  /* 0x00000029ff157e24 */ /* 0x000fe4000f8e00ff */
[----:B------:R-:W-:Y:S02]  /*8520*/  IMAD R0, R0, UR8, RZ ;  /* 0x0000000800007c24 */ /* 0x000fe4000f8e02ff */
[----:B------:R-:W-:Y:S02]  /*8530*/  IMAD R29, R33, R28, R29 ;  /* 0x0000001c211d7224 */ /* 0x000fe400078e021d */
[----:B------:R-:W-:-:S02]  /*8540*/  IMAD.U32 R20, RZ, RZ, UR40 ;  /* 0x00000028ff147e24 */ /* 0x000fc4000f8e00ff */
[----:B------:R-:W-:Y:S01]  /*8550*/  IMAD.U32 R21, RZ, RZ, UR4 ;  /* 0x00000004ff157e24 */ /* 0x000fe2000f8e00ff */
[----:B------:R-:W-:Y:S01]  /*8560*/  ULDC UR4, c[0x0][0xac8] ;  /* 0x0002b20000047ab9 */ /* 0x000fe20000000800 */
[C---:B------:R-:W-:Y:S01]  /*8570*/  IMAD R33, R3.reuse, UR9, R0 ;  /* 0x0000000903217c24 */ /* 0x040fe2000f8e0200 */
[----:B------:R-:W-:Y:S01]  /*8580*/  SHF.R.S32.HI R0, RZ, 0x1f, R29 ;  /* 0x0000001fff007819 */ /* 0x000fe2000001141d */
[----:B------:R-:W-:Y:S01]  /*8590*/  IMAD.WIDE.U32 R20, R3, UR8, R20 ;  /* 0x0000000803147c25 */ /* 0x000fe2000f8e0014 */
[----:B------:R-:W-:-:S03]  /*85a0*/  ULDC.64 UR8, c[0x0][0xad8] ;  /* 0x0002b60000087ab9 */ /* 0x000fc60000000a00 */
[----:B------:R-:W-:Y:S02]  /*85b0*/  IMAD.IADD R21, R21, 0x1, R33 ;  /* 0x0000000115157824 */ /* 0x000fe400078e0221 */
[----:B------:R-:W-:Y:S02]  /*85c0*/  IMAD R0, R0, UR8, RZ ;  /* 0x0000000800007c24 */ /* 0x000fe4000f8e02ff */
[----:B------:R-:W-:-:S04]  /*85d0*/  IMAD.WIDE.U32 R20, R29, UR8, R20 ;  /* 0x000000081d147c25 */ /* 0x000fc8000f8e0014 */
[----:B------:R-:W-:Y:S01]  /*85e0*/  IMAD R3, R29, UR9, R0 ;  /* 0x000000091d037c24 */ /* 0x000fe2000f8e0200 */
[----:B------:R-:W-:Y:S01]  /*85f0*/  ULDC.64 UR8, c[0x0][0xa80] ;  /* 0x0002a00000087ab9 */ /* 0x000fe20000000a00 */
[----:B------:R-:W-:Y:S01]  /*8600*/  VIADD R0, R36, 0x30 ;  /* 0x0000003024007836 */ /* 0x000fe20000000000 */
[----:B------:R-:W-:Y:S01]  /*8610*/  LEA R30, P0, R20, UR8, 0x1 ;  /* 0x00000008141e7c11 */ /* 0x000fe2000f8008ff */
[----:B------:R-:W-:-:S04]  /*8620*/  IMAD.IADD R3, R21, 0x1, R3 ;  /* 0x0000000115037824 */ /* 0x000fc800078e0203 */
[----:B-1----:R-:W0:Y:S01]  /*8630*/  SHFL.IDX PT, R29, R30, RZ, 0x181f ;  /* 0x00181fff1e1d7589 */ /* 0x002e2200000e0000 */
[----:B------:R-:W-:Y:S01]  /*8640*/  LEA.HI.X R34, R20, UR9, R3, 0x1, P0 ;  /* 0x0000000914227c11 */ /* 0x000fe200080f0c03 */
[----:B------:R-:W-:Y:S01]  /*8650*/  VIADD R3, R36, 0x60 ;  /* 0x0000006024037836 */ /* 0x000fe20000000000 */
[----:B------:R-:W-:Y:S01]  /*8660*/  ISETP.GE.AND P0, PT, R152, UR4, PT ;  /* 0x0000000498007c0c */ /* 0x000fe2000bf06270 */
[----:B------:R-:W1:Y:S01]  /*8670*/  SHFL.IDX PT, R37, R30, 0x1, 0x181f ;  /* 0x00381f001e257f89 */ /* 0x000e6200000e0000 */
[----:B------:R-:W-:Y:S02]  /*8680*/  UIADD3 UR4, UR39, 0x30820, URZ ;  /* 0x0003082027047890 */ /* 0x000fe4000fffe03f */
[-C--:B------:R-:W-:Y:S01]  /*8690*/  ISETP.GE.OR P1, PT, R36, R35.reuse, P0 ;  /* 0x000000232400720c */ /* 0x080fe20000726670 */
[----:B------:R-:W1:Y:S01]  /*86a0*/  SHFL.IDX PT, R41, R30, 0x2, 0x181f ;  /* 0x00581f001e297f89 */ /* 0x000e6200000e0000 */
[-C--:B------:R-:W-:Y:S01]  /*86b0*/  ISETP.GE.OR P2, PT, R0, R35.reuse, P0 ;  /* 0x000000230000720c */ /* 0x080fe20000746670 */
[----:B------:R-:W-:Y:S01]  /*86c0*/  UPRMT UR4, URZ, 0x654, UR4 ;  /* 0x000006543f047896 */ /* 0x000fe20008000004 */
[----:B------:R-:W-:Y:S01]  /*86d0*/  ISETP.GE.OR P3, PT, R3, R35, P0 ;  /* 0x000000230300720c */ /* 0x000fe20000766670 */
[----:B------:R-:W1:Y:S01]  /*86e0*/  SHFL.IDX PT, R21, R34, RZ, 0x181f ;  /* 0x00181fff22157589 */ /* 0x000e6200000e0000 */
[----:B------:R-:W-:-:S03]  /*86f0*/  VIADD R0, R36, 0x90 ;  /* 0x0000009024007836 */ /* 0x000fc60000000000 */
[----:B------:R-:W1:Y:S02]  /*8700*/  SHFL.IDX PT, R33, R34, 0x1, 0x181f ;  /* 0x00381f0022217f89 */ /* 0x000e6400000e0000 */
[----:B------:R-:W-:Y:S01]  /*8710*/  ISETP.GE.OR P0, PT, R0, R35, P0 ;  /* 0x000000230000720c */ /* 0x000fe20000706670 */
[----:B------:R-:W-:Y:S01]  /*8720*/  SYNCS.ARRIVE.TRANS64.RED.A1T0 RZ, [UR4], RZ ;  /* 0x000000ffffff79a7 */ /* 0x000fe20008100404 */
[----:B------:R-:W1:Y:S01]  /*8730*/  SHFL.IDX PT, R39, R34, 0x2, 0x181f ;  /* 0x00581f0022277f89 */ /* 0x000e6200000e0000 */
[----:B0-----:R-:W-:-:S03]  /*8740*/  @!P1 LEA R20, P4, R152, R29, 0x1 ;  /* 0x0000001d98149211 */ /* 0x001fc600078808ff */
[----:B------:R0:W0:Y:S01]  /*8750*/  SHFL.IDX PT, R3, R34, 0x3, 0x181f ;  /* 0x00781f0022037f89 */ /* 0x00002200000e0000 */
[----:B-1----:R-:W-:-:S03]  /*8760*/  @!P2 LEA R28, P5, R152, R37, 0x1 ;  /* 0x00000025981ca211 */ /* 0x002fc600078a08ff */
[----:B------:R1:W0:Y:S01]  /*8770*/  SHFL.IDX PT, R37, R30, 0x3, 0x181f ;  /* 0x00781f001e257f89 */ /* 0x00022200000e0000 */
[C---:B------:R-:W-:Y:S02]  /*8780*/  @!P3 LEA R32, P6, R152.reuse, R41, 0x1 ;  /* 0x000000299820b211 */ /* 0x040fe400078c08ff */
[C-C-:B------:R-:W-:Y:S02]  /*8790*/  @!P1 LEA.HI.X R21, R152.reuse, R21, R38.reuse, 0x1, P4 ;  /* 0x0000001598159211 */ /* 0x140fe400020f0c26 */
[C-C-:B------:R-:W-:Y:S02]  /*87a0*/  @!P2 LEA.HI.X R29, R152.reuse, R33, R38.reuse, 0x1, P5 ;  /* 0x00000021981da211 */ /* 0x140fe400028f0c26 */
[----:B------:R-:W-:Y:S01]  /*87b0*/  @!P3 LEA.HI.X R33, R152, R39, R38, 0x1, P6 ;  /* 0x000000279821b211 */ /* 0x000fe200030f0c26 */
[----:B--2---:R1:W-:Y:S04]  /*87c0*/  @!P1 ST.E.128 desc[UR48][R20.64], R4 ;  /* 0x0000000414009985 */ /* 0x0043e8000c101d30 */
[----:B---3--:R1:W-:Y:S04]  /*87d0*/  @!P2 ST.E.128 desc[UR48][R28.64], R8 ;  /* 0x000000081c00a985 */ /* 0x0083e8000c101d30 */
[----:B----4-:R1:W-:Y:S01]  /*87e0*/  @!P3 ST.E.128 desc[UR48][R32.64], R12 ;  /* 0x0000000c2000b985 */ /* 0x0103e2000c101d30 */
[----:B0-----:R-:W-:Y:S05]  /*87f0*/  @P0 BRA `(.L_x_193) ;  /* 0x0000000800840947 */ /* 0x001fea0003800000 */
[----:B-1----:R-:W-:-:S04]  /*8800*/  LEA R4, P0, R152, R37, 0x1 ;  /* 0x0000002598047211 */ /* 0x002fc800078008ff */
[----:B------:R-:W-:-:S05]  /*8810*/  LEA.HI.X R5, R152, R3, R38, 0x1, P0 ;  /* 0x0000000398057211 */ /* 0x000fca00000f0c26 */
[----:B-----5:R0:W-:Y:S01]  /*8820*/  ST.E.128 desc[UR48][R4.64], R24 ;  /* 0x0000001804007985 */ /* 0x0201e2000c101d30 */
[----:B------:R-:W-:Y:S05]  /*8830*/  BRA `(.L_x_193) ;  /* 0x0000000800747947 */ /* 0x000fea0003800000 */
.L_x_191:
[----:B------:R-:W-:Y:S01]  /*8840*/  ULDC.64 UR8, c[0x0][0xc00] ;  /* 0x0003000000087ab9 */ /* 0x000fe20000000a00 */
[----:B------:R-:W-:Y:S01]  /*8850*/  ULDC UR4, c[0x0][0xa88] ;  /* 0x0002a20000047ab9 */ /* 0x000fe20000000800 */
[----:B------:R-:W-:Y:S01]  /*8860*/  UISETP.NE.U32.AND UP0, UPT, UR8, URZ, UPT ;  /* 0x0000003f0800728c */ /* 0x000fe2000bf05070 */
[----:B------:R-:W0:Y:S03]  /*8870*/  LDC R11, c[0x0][0xbe8] ;  /* 0x0002fa00ff0b7b82 */ /* 0x000e260000000800 */
[----:B------:R-:W-:-:S03]  /*8880*/  UISETP.NE.AND.EX UP0, UPT, UR9, URZ, UPT, UP0 ;  /* 0x0000003f0900728c */ /* 0x000fc6000bf05300 */
[----:B------:R-:W-:Y:S02]  /*8890*/  ULDC.64 UR8, c[0x0][0xc00] ;  /* 0x0003000000087ab9 */ /* 0x000fe40000000a00 */
[----:B------:R-:W-:Y:S01]  /*88a0*/  UIMAD.WIDE UR8, UR40, 0x4, UR8 ;  /* 0x00000004280878a5 */ /* 0x000fe2000f8e0208 */
[----:B------:R-:W-:-:S05]  /*88b0*/  PLOP3.LUT P2, PT, PT, PT, UP0, 0x80, 0x0 ;  /* 0x000000000000781c */ /* 0x000fca0003f4f008 */
[----:B------:R-:W-:Y:S02]  /*88c0*/  IMAD.U32 R4, RZ, RZ, UR8 ;  /* 0x00000008ff047e24 */ /* 0x000fe4000f8e00ff */
[----:B------:R-:W-:Y:S01]  /*88d0*/  IMAD.U32 R5, RZ, RZ, UR9 ;  /* 0x00000009ff057e24 */ /* 0x000fe2000f8e00ff */
[----:B------:R-:W-:Y:S02]  /*88e0*/  ULDC.64 UR8, c[0x0][0xc08] ;  /* 0x0003020000087ab9 */ /* 0x000fe40000000a00 */
[----:B------:R-:W-:-:S03]  /*88f0*/  UISETP.NE.U32.AND UP1, UPT, UR8, URZ, UPT ;  /* 0x0000003f0800728c */ /* 0x000fc6000bf25070 */
[----:B------:R-:W2:Y:S01]  /*8900*/  @P2 LDG.E R3, desc[UR48][R4.64] ;  /* 0x0000003004032981 */ /* 0x000ea2000c1e1900 */
[----:B------:R-:W-:Y:S01]  /*8910*/  UISETP.NE.AND.EX UP1, UPT, UR9, URZ, UPT, UP1 ;  /* 0x0000003f0900728c */ /* 0x000fe2000bf25310 */
[----:B------:R-:W-:-:S05]  /*8920*/  IMAD.U32 R0, RZ, RZ, UR4 ;  /* 0x00000004ff007e24 */ /* 0x000fca000f8e00ff */
[----:B------:R-:W-:-:S05]  /*8930*/  PLOP3.LUT P3, PT, PT, PT, UP1, 0x80, 0x0 ;  /* 0x000000000000781c */ /* 0x000fca0003f6f018 */
[----:B------:R-:W-:Y:S02]  /*8940*/  @UP1 ULDC.64 UR8, c[0x0][0xc08] ;  /* 0x0003020000081ab9 */ /* 0x000fe40000000a00 */
[----:B------:R-:W-:-:S06]  /*8950*/  @UP1 UIMAD.WIDE UR8, UR40, 0x4, UR8 ;  /* 0x00000004280818a5 */ /* 0x000fcc000f8e0208 */
[----:B------:R-:W-:Y:S02]  /*8960*/  IMAD.U32 R6, RZ, RZ, UR8 ;  /* 0x00000008ff067e24 */ /* 0x000fe4000f8e00ff */
[----:B------:R-:W-:-:S05]  /*8970*/  IMAD.U32 R7, RZ, RZ, UR9 ;  /* 0x00000009ff077e24 */ /* 0x000fca000f8e00ff */
[----:B------:R1:W5:Y:S01]  /*8980*/  @P3 LDG.E R0, desc[UR48][R6.64] ;  /* 0x0000003006003981 */ /* 0x000362000c1e1900 */
[----:B0-----:R-:W-:Y:S01]  /*8990*/  ISETP.NE.AND P0, PT, R11, 0x1, PT ;  /* 0x000000010b00780c */ /* 0x001fe20003f05270 */
[----:B------:R-:W-:Y:S01]  /*89a0*/  UMOV UR4, URZ ;  /* 0x0000003f00047c82 */ /* 0x000fe20008000000 */
[----:B------:R-:W-:Y:S01]  /*89b0*/  USHF.R.S32.HI UR11, URZ, 0x1f, UR43 ;  /* 0x0000001f3f0b7899 */ /* 0x000fe2000801142b */
[----:B------:R-:W0:Y:S10]  /*89c0*/  S2R R8, SR_TID.X ;  /* 0x0000000000087919 */ /* 0x000e340000002100 */
[----:B------:R-:W3:Y:S01]  /*89d0*/  @P0 LDC R9, c[0x0][0xbec] ;  /* 0x0002fb00ff090b82 */ /* 0x000ee20000000800 */
[----:B0-----:R-:W-:-:S05]  /*89e0*/  VIADD R8, R8, 0xffffff80 ;  /* 0xffffff8008087836 */ /* 0x001fca0000000000 */
[----:B------:R-:W-:Y:S02]  /*89f0*/  ISETP.GE.AND P1, PT, R8, 0xc0, PT ;  /* 0x000000c00800780c */ /* 0x000fe40003f26270 */
[----:B--2---:R-:W-:-:S13]  /*8a00*/  @P2 R2UR UR4, R3 ;  /* 0x00000000030422ca */ /* 0x004fda00000e0000 */
[----:B------:R-:W-:Y:S01]  /*8a10*/  USHF.R.S32.HI UR10, URZ, 0x1f, UR4 ;  /* 0x0000001f3f0a7899 */ /* 0x000fe20008011404 */
[----:B-1-3--:R-:W-:Y:S11]  /*8a20*/  @P3 BRA `(.L_x_194) ;  /* 0x0000000000103947 */ /* 0x00aff60003800000 */
[----:B------:R-:W-:Y:S05]  /*8a30*/  @!P2 BRA `(.L_x_194) ;  /* 0x00000000000ca947 */ /* 0x000fea0003800000 */
[----:B------:R-:W2:Y:S04]  /*8a40*/  LDG.E R3, desc[UR48][R4.64] ;  /* 0x0000003004037981 */ /* 0x000ea8000c1e1900 */
[----:B-----5:R-:W2:Y:S02]  /*8a50*/  LDG.E R0, desc[UR48][R4.64+0x4] ;  /* 0x0000043004007981 */ /* 0x020ea4000c1e1900 */
[----:B--2---:R-:W-:-:S07]  /*8a60*/  IMAD.IADD R0, R0, 0x1, -R3 ;  /* 0x0000000100007824 */ /* 0x004fce00078e0a03 */
.L_x_194:
[----:B------:R-:W-:Y:S01]  /*8a70*/  USEL UR40, UR40, URZ, !UP0 ;  /* 0x0000003f28287287 */ /* 0x000fe2000c000000 */
[----:B------:R-:W-:Y:S01]  /*8a80*/  BSSY B1, `(.L_x_195) ;  /* 0x000002d000017945 */ /* 0x000fe20003800000 */
[----:B------:R-:W-:-:S03]  /*8a90*/  USEL UR41, UR41, URZ, !UP0 ;  /* 0x0000003f29297287 */ /* 0x000fc6000c000000 */
[----:B------:R-:W-:Y:S09]  /*8aa0*/  @P1 BRA `(.L_x_196) ;  /* 0x0000000000a81947 */ /* 0x000ff20003800000 */
[----:B------:R-:W0:Y:S01]  /*8ab0*/  S2R R4, SR_TID.X ;  /* 0x0000000000047919 */ /* 0x000e220000002100 */
[----:B------:R-:W1:Y:S01]  /*8ac0*/  LDC R6, c[0x0][0xbe8] ;  /* 0x0002fa00ff067b82 */ /* 0x000e620000000800 */
[----:B------:R-:W-:-:S05]  /*8ad0*/  MOV R3, UR42 ;  /* 0x0000002a00037c02 */ /* 0x000fca0008000f00 */
[----:B0-----:R-:W-:Y:S02]  /*8ae0*/  IMAD R3, R3, 0xc0, R4 ;  /* 0x000000c003037824 */ /* 0x001fe400078e0204 */
[----:B-1---5:R-:W-:Y:S02]  /*8af0*/  IMAD R4, R0, R6, RZ ;  /* 0x0000000600047224 */ /* 0x022fe400078e02ff */
[----:B------:R-:W-:-:S05]  /*8b00*/  VIADD R5, R3, 0xffffff80 ;  /* 0xffffff8003057836 */ /* 0x000fca0000000000 */
[----:B------:R-:W-:-:S13]  /*8b10*/  ISETP.GE.AND P1, PT, R5, R4, PT ;  /* 0x000000040500720c */ /* 0x000fda0003f26270 */
[----:B------:R-:W-:Y:S05]  /*8b20*/  @P1 BRA `(.L_x_196) ;  /* 0x0000000000881947 */ /* 0x000fea0003800000 */
[----:B------:R-:W-:Y:S01]  /*8b30*/  ISETP.NE.AND P1, PT, R6, 0x1, PT ;  /* 0x000000010600780c */ /* 0x000fe20003f25270 */
[----:B------:R-:W-:Y:S01]  /*8b40*/  ULDC.64 UR12, c[0x0][0xb90] ;  /* 0x0002e400000c7ab9 */ /* 0x000fe20000000a00 */
[----:B------:R-:W-:Y:S01]  /*8b50*/  UMOV UR8, UR4 ;  /* 0x0000000400087c82 */ /* 0x000fe20008000000 */
[----:B------:R-:W-:Y:S01]  /*8b60*/  UIMAD UR7, UR11, UR12, URZ ;  /* 0x0000000c0b0772a4 */ /* 0x000fe2000f8e023f */
[----:B------:R-:W-:Y:S02]  /*8b70*/  UMOV UR9, UR10 ;  /* 0x0000000a00097c82 */ /* 0x000fe40008000000 */
[----:B------:R-:W-:Y:S02]  /*8b80*/  UIMAD.WIDE.U32 UR8, UR43, UR12, UR8 ;  /* 0x0000000c2b0872a5 */ /* 0x000fe4000f8e0008 */
[----:B------:R-:W-:-:S03]  /*8b90*/  UIMAD UR7, UR43, UR13, UR7 ;  /* 0x0000000d2b0772a4 */ /* 0x000fc6000f8e0207 */
[----:B------:R-:W-:Y:S02]  /*8ba0*/  ULDC.64 UR12, c[0x0][0xb98] ;  /* 0x0002e600000c7ab9 */ /* 0x000fe40000000a00 */
[----:B------:R-:W0:Y:S01]  /*8bb0*/  @P1 LDC R4, c[0x0][0xbec] ;  /* 0x0002fb00ff041b82 */ /* 0x000e220000000800 */
[----:B------:R-:W-:Y:S02]  /*8bc0*/  UIADD3 UR9, UR9, UR7, URZ ;  /* 0x0000000709097290 */ /* 0x000fe4000fffe03f */
[----:B------:R-:W-:Y:S02]  /*8bd0*/  UIMAD UR7, UR41, UR12, URZ ;  /* 0x0000000c290772a4 */ /* 0x000fe4000f8e023f */
[----:B------:R-:W-:Y:S02]  /*8be0*/  UIMAD.WIDE.U32 UR8, UR40, UR12, UR8 ;  /* 0x0000000c280872a5 */ /* 0x000fe4000f8e0008 */
[----:B------:R-:W-:Y:S01]  /*8bf0*/  UIMAD UR7, UR40, UR13, UR7 ;  /* 0x0000000d280772a4 */ /* 0x000fe2000f8e0207 */
[----:B------:R-:W1:Y:S02]  /*8c00*/  @P1 LDC R8, c[0x0][0xbf0] ;  /* 0x0002fc00ff081b82 */ /* 0x000e640000000800 */
[----:B------:R-:W-:Y:S01]  /*8c10*/  ULDC.64 UR12, c[0x0][0xb88] ;  /* 0x0002e200000c7ab9 */ /* 0x000fe20000000a00 */
[----:B0-----:R-:W-:-:S04]  /*8c20*/  @P1 IMAD.HI.U32 R3, R5, R4, RZ ;  /* 0x0000000405031227 */ /* 0x001fc800078e00ff */
[----:B------:R-:W-:Y:S01]  /*8c30*/  IMAD.MOV.U32 R4, RZ, RZ, R5 ;  /* 0x000000ffff047224 */ /* 0x000fe200078e0005 */
[----:B-1----:R-:W-:Y:S01]  /*8c40*/  @P1 SHF.R.U32.HI R4, RZ, R8, R3 ;  /* 0x00000008ff041219 */ /* 0x002fe20000011603 */
[----:B------:R-:W-:-:S04]  /*8c50*/  IMAD.U32 R8, RZ, RZ, UR7 ;  /* 0x00000007ff087e24 */ /* 0x000fc8000f8e00ff */
[----:B------:R-:W-:-:S04]  /*8c60*/  IMAD.MOV R3, RZ, RZ, -R4 ;  /* 0x000000ffff037224 */ /* 0x000fc800078e0a04 */
[----:B------:R-:W-:Y:S01]  /*8c70*/  IMAD R3, R6, R3, R5 ;  /* 0x0000000306037224 */ /* 0x000fe200078e0205 */
[----:B------:R-:W-:Y:S02]  /*8c80*/  SHF.R.S32.HI R5, RZ, 0x1f, R4 ;  /* 0x0000001fff057819 */ /* 0x000fe40000011404 */
[----:B------:R-:W-:Y:S02]  /*8c90*/  IADD3 R4, P1, R4, UR8, RZ ;  /* 0x0000000804047c10 */ /* 0x000fe4000ff3e0ff */
[----:B------:R-:W-:Y:S02]  /*8ca0*/  SHF.R.S32.HI R6, RZ, 0x1f, R3 ;  /* 0x0000001fff067819 */ /* 0x000fe40000011403 */
[----:B------:R-:W-:Y:S01]  /*8cb0*/  IADD3.X R5, R5, UR9, R8, P1, !PT ;  /* 0x0000000905057c10 */ /* 0x000fe20008ffe408 */
[----:B------:R-:W-:Y:S02]  /*8cc0*/  ULDC.64 UR8, c[0x0][0xb50] ;  /* 0x0002d40000087ab9 */ /* 0x000fe40000000a00 */
[----:B------:R-:W-:-:S02]  /*8cd0*/  IMAD R6, R6, UR12, RZ ;  /* 0x0000000c06067c24 */ /* 0x000fc4000f8e02ff */
[----:B------:R-:W-:-:S04]  /*8ce0*/  IMAD.WIDE.U32 R4, R3, UR12, R4 ;  /* 0x0000000c03047c25 */ /* 0x000fc8000f8e0004 */
[----:B------:R-:W-:Y:S01]  /*8cf0*/  IMAD R7, R3, UR13, R6 ;  /* 0x0000000d03077c24 */ /* 0x000fe2000f8e0206 */
[----:B------:R-:W-:-:S03]  /*8d00*/  LEA R6, P1, R4, UR8, 0x2 ;  /* 0x0000000804067c11 */ /* 0x000fc6000f8210ff */
[----:B------:R-:W-:-:S05]  /*8d10*/  IMAD.IADD R3, R5, 0x1, R7 ;  /* 0x0000000105037824 */ /* 0x000fca00078e0207 */
[----:B------:R-:W-:Y:S01]  /*8d20*/  LEA.HI.X R7, R4, UR9, R3, 0x2, P1 ;  /* 0x0000000904077c11 */ /* 0x000fe200088f1403 */
[----:B------:R-:W-:-:S05]  /*8d30*/  IMAD.MOV.U32 R3, RZ, RZ, -0x800000 ;  /* 0xff800000ff037424 */ /* 0x000fca00078e00ff */
[----:B------:R0:W-:Y:S02]  /*8d40*/  STG.E desc[UR48][R6.64], R3 ;  /* 0x0000000306007986 */ /* 0x0001e4000c101930 */
.L_x_196:
[----:B------:R-:W-:Y:S05]  /*8d50*/  BSYNC B1 ;  /* 0x0000000000017941 */ /* 0x000fea0003800000 */
.L_x_195:
[----:B------:R-:W1:Y:S01]  /*8d60*/  @P0 LDC R5, c[0x0][0xbf0] ;  /* 0x0002fc00ff050b82 */ /* 0x000e620000000800 */
[----:B------:R-:W-:Y:S01]  /*8d70*/  ULDC.64 UR12, c[0x0][0xaa0] ;  /* 0x0002a800000c7ab9 */ /* 0x000fe20000000a00 */
[----:B0-----:R-:W-:Y:S01]  /*8d80*/  IMAD.U32 R6, RZ, RZ, UR42 ;  /* 0x0000002aff067e24 */ /* 0x001fe2000f8e00ff */
[----:B------:R-:W-:Y:S01]  /*8d90*/  UIMAD UR7, UR10, UR12, URZ ;  /* 0x0000000c0a0772a4 */ /* 0x000fe2000f8e023f */
[----:B------:R-:W-:Y:S01]  /*8da0*/  IMAD R3, R23, 0x30, R153 ;  /* 0x0000003017037824 */ /* 0x000fe200078e0299 */
[----:B------:R-:W-:Y:S01]  /*8db0*/  UIMAD.WIDE.U32 UR8, UR4, UR12, URZ ;  /* 0x0000000c040872a5 */ /* 0x000fe2000f8e003f */
[----:B-----5:R-:W-:Y:S01]  /*8dc0*/  IMAD R29, R0, R11, RZ ;  /* 0x0000000b001d7224 */ /* 0x020fe200078e02ff */
[----:B------:R-:W-:Y:S01]  /*8dd0*/  UIMAD UR7, UR4, UR13, UR7 ;  /* 0x0000000d040772a4 */ /* 0x000fe2000f8e0207 */
[----:B------:R-:W-:Y:S01]  /*8de0*/  IMAD R6, R6, 0xc0, R3 ;  /* 0x000000c006067824 */ /* 0x000fe200078e0203 */
[----:B------:R-:W-:Y:S01]  /*8df0*/  SHF.R.S32.HI R12, RZ, 0x1f, R152 ;  /* 0x0000001fff0c7819 */ /* 0x000fe20000011498 */
[----:B------:R-:W-:Y:S01]  /*8e00*/  ULDC.64 UR12, c[0x0][0xae8] ;  /* 0x0002ba00000c7ab9 */ /* 0x000fe20000000a00 */
[----:B------:R-:W-:Y:S01]  /*8e10*/  UIADD3 UR9, UR9, UR7, URZ ;  /* 0x0000000709097290 */ /* 0x000fe2000fffe03f */
[----:B------:R-:W-:Y:S01]  /*8e20*/  @P0 IMAD.HI.U32 R4, R6, R9, RZ ;  /* 0x0000000906040227 */ /* 0x000fe200078e00ff */
[----:B------:R-:W-:-:S02]  /*8e30*/  UIMAD UR4, UR11, UR12, URZ ;  /* 0x0000000c0b0472a4 */ /* 0x000fc4000f8e023f */
[----:B------:R-:W-:Y:S01]  /*8e40*/  UIMAD.WIDE.U32 UR8, UR43, UR12, UR8 ;  /* 0x0000000c2b0872a5 */ /* 0x000fe2000f8e0008 */
[----:B------:R-:W-:Y:S01]  /*8e50*/  IMAD.MOV.U32 R3, RZ, RZ, R6 ;  /* 0x000000ffff037224 */ /* 0x000fe200078e0006 */
[----:B------:R-:W-:Y:S01]  /*8e60*/  UIMAD UR4, UR43, UR13, UR4 ;  /* 0x0000000d2b0472a4 */ /* 0x000fe2000f8e0204 */
[----:B------:R-:W-:-:S03]  /*8e70*/  ULDC.64 UR10, c[0x0][0xaf0] ;  /* 0x0002bc00000a7ab9 */ /* 0x000fc60000000a00 */
[----:B------:R-:W-:Y:S02]  /*8e80*/  UIADD3 UR9, UR9, UR4, URZ ;  /* 0x0000000409097290 */ /* 0x000fe4000fffe03f */
[----:B------:R-:W-:Y:S01]  /*8e90*/  UIMAD UR4, UR41, UR10, URZ ;  /* 0x0000000a290472a4 */ /* 0x000fe2000f8e023f */
[----:B-1----:R-:W-:Y:S01]  /*8ea0*/  @P0 SHF.R.U32.HI R3, RZ, R5, R4 ;  /* 0x00000005ff030219 */ /* 0x002fe20000011604 */
[----:B------:R-:W-:Y:S02]  /*8eb0*/  UIMAD.WIDE.U32 UR8, UR40, UR10, UR8 ;  /* 0x0000000a280872a5 */ /* 0x000fe4000f8e0008 */
[----:B------:R-:W-:Y:S01]  /*8ec0*/  UIMAD UR4, UR40, UR11, UR4 ;  /* 0x0000000b280472a4 */ /* 0x000fe2000f8e0204 */
[--C-:B------:R-:W-:Y:S01]  /*8ed0*/  SHF.R.S32.HI R4, RZ, 0x1f, R3.reuse ;  /* 0x0000001fff047819 */ /* 0x100fe20000011403 */
[----:B------:R-:W-:Y:S01]  /*8ee0*/  IMAD.MOV R7, RZ, RZ, -R3 ;  /* 0x000000ffff077224 */ /* 0x000fe200078e0a03 */
[----:B------:R-:W-:Y:S01]  /*8ef0*/  ULDC.64 UR10, c[0x0][0xae0] ;  /* 0x0002b800000a7ab9 */ /* 0x000fe20000000a00 */
[----:B------:R-:W-:-:S02]  /*8f00*/  UIADD3 UR4, UR9, UR4, URZ ;  /* 0x0000000409047290 */ /* 0x000fc4000fffe03f */
[----:B------:R-:W-:Y:S02]  /*8f10*/  IMAD.U32 R5, RZ, RZ, UR9 ;  /* 0x00000009ff057e24 */ /* 0x000fe4000f8e00ff */
[----:B------:R-:W-:Y:S02]  /*8f20*/  IMAD R7, R11, R7, R6 ;  /* 0x000000070b077224 */ /* 0x000fe400078e0206 */
[----:B------:R-:W-:Y:S02]  /*8f30*/  IMAD R8, R4, UR10, RZ ;  /* 0x0000000a04087c24 */ /* 0x000fe4000f8e02ff */
[----:B------:R-:W-:Y:S01]  /*8f40*/  IMAD.U32 R4, RZ, RZ, UR8 ;  /* 0x00000008ff047e24 */ /* 0x000fe2000f8e00ff */
[----:B------:R-:W-:Y:S01]  /*8f50*/  SHF.R.S32.HI R6, RZ, 0x1f, R7 ;  /* 0x0000001fff067819 */ /* 0x000fe20000011407 */
[----:B------:R-:W-:Y:S01]  /*8f60*/  IMAD.U32 R5, RZ, RZ, UR4 ;  /* 0x00000004ff057e24 */ /* 0x000fe2000f8e00ff */
[----:B------:R-:W-:Y:S01]  /*8f70*/  ULDC.64 UR8, c[0x0][0xad8] ;  /* 0x0002b60000087ab9 */ /* 0x000fe20000000a00 */
[C---:B------:R-:W-:Y:S01]  /*8f80*/  IMAD R9, R3.reuse, UR11, R8 ;  /* 0x0000000b03097c24 */ /* 0x040fe2000f8e0208 */
[----:B------:R-:W-:Y:S01]  /*8f90*/  ULDC UR4, c[0x0][0xac8] ;  /* 0x0002b20000047ab9 */ /* 0x000fe20000000800 */
[----:B------:R-:W-:-:S04]  /*8fa0*/  IMAD.WIDE.U32 R4, R3, UR10, R4 ;  /* 0x0000000a03047c25 */ /* 0x000fc8000f8e0004 */
[----:B------:R-:W-:Y:S02]  /*8fb0*/  IMAD R6, R6, UR8, RZ ;  /* 0x0000000806067c24 */ /* 0x000fe4000f8e02ff */
[----:B------:R-:W-:Y:S02]  /*8fc0*/  IMAD.IADD R5, R5, 0x1, R9 ;  /* 0x0000000105057824 */ /* 0x000fe400078e0209 */
[C---:B------:R-:W-:Y:S02]  /*8fd0*/  IMAD R3, R7.reuse, UR9, R6 ;  /* 0x0000000907037c24 */ /* 0x040fe4000f8e0206 */
[----:B------:R-:W-:Y:S01]  /*8fe0*/  IMAD.WIDE.U32 R4, R7, UR8, R4 ;  /* 0x0000000807047c25 */ /* 0x000fe2000f8e0004 */
[----:B------:R-:W-:-:S03]  /*8ff0*/  ULDC.64 UR8, c[0x0][0xa80] ;  /* 0x0002a00000087ab9 */ /* 0x000fc60000000a00 */
[----:B------:R-:W-:Y:S01]  /*9000*/  IMAD.IADD R3, R5, 0x1, R3 ;  /* 0x0000000105037824 */ /* 0x000fe200078e0203 */
[----:B------:R-:W-:Y:S01]  /*9010*/  LEA R5, P0, R4, UR8, 0x1 ;  /* 0x0000000804057c11 */ /* 0x000fe2000f8008ff */
[----:B------:R-:W-:-:S03]  /*9020*/  IMAD.U32 R8, RZ, RZ, UR42 ;  /* 0x0000002aff087e24 */ /* 0x000fc6000f8e00ff */
[----:B------:R-:W-:Y:S01]  /*9030*/  LEA.HI.X R10, R4, UR9, R3, 0x1, P0 ;  /* 0x00000009040a7c11 */ /* 0x000fe200080f0c03 */
[----:B------:R-:W0:Y:S01]  /*9040*/  SHFL.IDX PT, R9, R5, RZ, 0x181f ;  /* 0x00181fff05097589 */ /* 0x000e2200000e0000 */
[----:B------:R-:W-:Y:S01]  /*9050*/  IMAD R6, R8, 0xc0, R153 ;  /* 0x000000c008067824 */ /* 0x000fe200078e0299 */
[----:B------:R-:W-:Y:S02]  /*9060*/  ISETP.GE.AND P0, PT, R152, UR4, PT ;  /* 0x0000000498007c0c */ /* 0x000fe4000bf06270 */
[----:B------:R-:W1:Y:S01]  /*9070*/  SHFL.IDX PT, R13, R5, 0x1, 0x181f ;  /* 0x00381f00050d7f89 */ /* 0x000e6200000e0000 */
[C---:B------:R-:W-:Y:S01]  /*9080*/  VIADD R0, R6.reuse, 0x30 ;  /* 0x0000003006007836 */ /* 0x040fe20000000000 */
[CC--:B------:R-:W-:Y:S01]  /*9090*/  ISETP.GE.OR P3, PT, R6.reuse, R29.reuse, P0 ;  /* 0x0000001d0600720c */ /* 0x0c0fe20000766670 */
[C---:B------:R-:W-:Y:S01]  /*90a0*/  VIADD R3, R6.reuse, 0x60 ;  /* 0x0000006006037836 */ /* 0x040fe20000000000 */
[----:B------:R-:W2:Y:S01]  /*90b0*/  SHFL.IDX PT, R21, R5, 0x2, 0x181f ;  /* 0x00581f0005157f89 */ /* 0x000ea200000e0000 */
[----:B------:R-:W-:Y:S01]  /*90c0*/  VIADD R4, R6, 0x90 ;  /* 0x0000009006047836 */ /* 0x000fe20000000000 */
[----:B------:R-:W-:-:S02]  /*90d0*/  ISETP.GE.OR P2, PT, R0, R29, P0 ;  /* 0x0000001d0000720c */ /* 0x000fc40000746670 */
[----:B------:R-:W3:Y:S01]  /*90e0*/  SHFL.IDX PT, R7, R10, RZ, 0x181f ;  /* 0x00181fff0a077589 */ /* 0x000ee200000e0000 */
[-C--:B------:R-:W-:Y:S02]  /*90f0*/  ISETP.GE.OR P1, PT, R3, R29.reuse, P0 ;  /* 0x0000001d0300720c */ /* 0x080fe40000726670 */
[----:B------:R-:W-:Y:S01]  /*9100*/  ISETP.GE.OR P0, PT, R4, R29, P0 ;  /* 0x0000001d0400720c */ /* 0x000fe20000706670 */
[----:B------:R3:W4:Y:S04]  /*9110*/  SHFL.IDX PT, R27, R5, 0x3, 0x181f ;  /* 0x00781f00051b7f89 */ /* 0x00072800000e0000 */
[----:B------:R-:W4:Y:S04]  /*9120*/  SHFL.IDX PT, R11, R10, 0x1, 0x181f ;  /* 0x00381f000a0b7f89 */ /* 0x000f2800000e0000 */
[----:B------:R-:W4:Y:S01]  /*9130*/  SHFL.IDX PT, R15, R10, 0x2, 0x181f ;  /* 0x00581f000a0f7f89 */ /* 0x000f2200000e0000 */
[----:B0-----:R-:W-:-:S03]  /*9140*/  @!P3 LEA R4, P6, R152, R9, 0x1 ;  /* 0x000000099804b211 */ /* 0x001fc600078c08ff */
[----:B------:R4:W0:Y:S01]  /*9150*/  SHFL.IDX PT, R25, R10, 0x3, 0x181f ;  /* 0x00781f000a197f89 */ /* 0x00082200000e0000 */
[C---:B-1----:R-:W-:Y:S02]  /*9160*/  @!P2 LEA R6, P5, R152.reuse, R13, 0x1 ;  /* 0x0000000d9806a211 */ /* 0x042fe400078a08ff */
[C---:B--2---:R-:W-:Y:S02]  /*9170*/  @!P1 LEA R8, P4, R152.reuse, R21, 0x1 ;  /* 0x0000001598089211 */ /* 0x044fe400078808ff */
[C---:B---3--:R-:W-:Y:S02]  /*9180*/  @!P3 LEA.HI.X R5, R152.reuse, R7, R12, 0x1, P6 ;  /* 0x000000079805b211 */ /* 0x048fe400030f0c0c */
[----:B----4-:R-:W-:-:S03]  /*9190*/  @!P0 LEA R10, P6, R152, R27, 0x1 ;  /* 0x0000001b980a8211 */ /* 0x010fc600078c08ff */
[----:B------:R2:W-:Y:S01]  /*91a0*/  @!P3 ST.E.128 desc[UR48][R4.64], RZ ;  /* 0x000000ff0400b985 */ /* 0x0005e2000c101d30 */
[C-C-:B------:R-:W-:Y:S02]  /*91b0*/  @!P2 LEA.HI.X R7, R152.reuse, R11, R12.reuse, 0x1, P5 ;  /* 0x0000000b9807a211 */ /* 0x140fe400028f0c0c */
[----:B------:R-:W-:-:S03]  /*91c0*/  @!P1 LEA.HI.X R9, R152, R15, R12, 0x1, P4 ;  /* 0x0000000f98099211 */ /* 0x000fc600020f0c0c */
[----:B------:R2:W-:Y:S01]  /*91d0*/  @!P2 ST.E.128 desc[UR48][R6.64], RZ ;  /* 0x000000ff0600a985 */ /* 0x0005e2000c101d30 */
[----:B0-----:R-:W-:-:S03]  /*91e0*/  @!P0 LEA.HI.X R11, R152, R25, R12, 0x1, P6 ;  /* 0x00000019980b8211 */ /* 0x001fc600030f0c0c */
[----:B------:R2:W-:Y:S04]  /*91f0*/  @!P1 ST.E.128 desc[UR48][R8.64], RZ ;  /* 0x000000ff08009985 */ /* 0x0005e8000c101d30 */
[----:B------:R2:W-:Y:S02]  /*9200*/  @!P0 ST.E.128 desc[UR48][R10.64], RZ ;  /* 0x000000ff0a008985 */ /* 0x0005e4000c101d30 */
.L_x_193:
[----:B------:R-:W-:Y:S05]  /*9210*/  BSYNC B0 ;  /* 0x0000000000007941 */ /* 0x000fea0003800000 */
.L_x_190:
[----:B------:R-:W-:Y:S02]  /*9220*/  ULDC UR4, c[0x0][0xc3c] ;  /* 0x00030f0000047ab9 */ /* 0x000fe40000000800 */
[----:B------:R-:W-:-:S13]  /*9230*/  ISETP.GE.AND P0, PT, R31, UR4, PT ;  /* 0x000000041f007c0c */ /* 0x000fda000bf06270 */
[----:B------:R-:W-:Y:S05]  /*9240*/  @!P0 BRA `(.L_x_197) ;  /* 0xffffff7c00548947 */ /* 0x000fea000383ffff */
[----:B------:R-:W-:Y:S05]  /*9250*/  EXIT ;  /* 0x000000000000794d */ /* 0x000fea0003800000 */
.L_x_166:
[----:B------:R-:W-:-:S08]  /*9260*/  NOP ;  /* 0x0000000000007918 */ /* 0x000fd00000000000 */
[----:B------:R-:W0:-:S00]  /*9270*/  USETMAXREG.DEALLOC.CTAPOOL 0x20 ;  /* 0x00000020000079c8 */ /* 0x000e0000080e0500 */
[----:B0-----:R-:W-:Y:S02]  /*9280*/  LOP3.LUT R0, R0, 0x3, RZ, 0xc0, !PT ;  /* 0x0000000300007812 */ /* 0x001fe400078ec0ff */
[----:B------:R-:W-:-:S04]  /*9290*/  LOP3.LUT R29, R29, 0xfffffffd, RZ, 0xc0, !PT ;  /* 0xfffffffd1d1d7812 */ /* 0x000fc800078ec0ff */
[----:B------:R-:W0:Y:S02]  /*92a0*/  SHFL.IDX PT, R0, R0, RZ, 0x1f ;  /* 0x00001fff00007589 */ /* 0x000e2400000e0000 */
[----:B0-----:R-:W-:Y:S01]  /*92b0*/  ISETP.NE.AND P0, PT, R0, RZ, PT ;  /* 0x000000ff0000720c */ /* 0x001fe20003f05270 */
[----:B------:R-:W-:-:S12]  /*92c0*/  IMAD.MOV.U32 R0, RZ, RZ, RZ ;  /* 0x000000ffff007224 */ /* 0x000fd800078e00ff */
[----:B------:R-:W-:Y:S01]  /*92d0*/  @P0 LOP3.LUT R29, R29, 0x2, RZ, 0xfc, !PT ;  /* 0x000000021d1d0812 */ /* 0x000fe200078efcff */
[----:B------:R-:W-:Y:S06]  /*92e0*/  @!P0 BRA `(.L_x_198) ;  /* 0x00000000001c8947 */ /* 0x000fec0003800000 */
[----:B------:R-:W0:Y:S08]  /*92f0*/  S2UR UR5, SR_CgaCtaId ;  /* 0x00000000000579c3 */ /* 0x000e300000008800 */
[----:B------:R-:W-:Y:S06]  /*9300*/  BAR.SYNC.DEFER_BLOCKING 0x5, 0x200 ;  /* 0x0148000000007b1d */ /* 0x000fec0000010000 */
[----:B------:R-:W-:-:S02]  /*9310*/  UMOV UR4, 0x400 ;  /* 0x0000040000047882 */ /* 0x000fc40000000000 */
[----:B0-----:R-:W-:-:S09]  /*9320*/  ULEA UR4, UR5, UR4, 0x18 ;  /* 0x0000000405047291 */ /* 0x001fd2000f8ec03f */
[----:B------:R-:W0:Y:S01]  /*9330*/  LDS.128 R16, [UR4+0x308d0] ;  /* 0x0308d004ff107984 */ /* 0x000e220008000c00 */
[----:B------:R-:W-:Y:S06]  /*9340*/  BAR.ARV 0x4, 0x200 ;  /* 0x0108000000007b1d */ /* 0x000fec0000002000 */
[----:B------:R-:W-:Y:S05]  /*9350*/  BRA `(.L_x_199) ;  /* 0x0000000800007947 */ /* 0x000fea0003800000 */
.L_x_198:
[----:B------:R-:W0:Y:S01]  /*9360*/  S2R R2, SR_TID.X ;  /* 0x0000000000027919 */ /* 0x000e220000002100 */
[----:B------:R-:W-:Y:S01]  /*9370*/  ULDC UR4, c[0x0][0xc3c] ;  /* 0x00030f0000047ab9 */ /* 0x000fe20000000800 */
[----:B------:R-:W1:Y:S01]  /*9380*/  S2UR UR6, SR_CTAID.X ;  /* 0x00000000000679c3 */ /* 0x000e620000002500 */
[----:B------:R-:W-:Y:S01]  /*9390*/  ULDC UR5, c[0x0][0xc38] ;  /* 0x00030e0000057ab9 */ /* 0x000fe20000000800 */
[----:B0-----:R-:W-:-:S04]  /*93a0*/  LOP3.LUT R5, R2, 0x1f, RZ, 0xc0, !PT ;  /* 0x0000001f02057812 */ /* 0x001fc800078ec0ff */
[----:B------:R-:W-:-:S04]  /*93b0*/  ISETP.NE.AND P0, PT, R5, 0x1f, PT ;  /* 0x0000001f0500780c */ /* 0x000fc80003f05270 */
[----:B------:R-:W-:-:S13]  /*93c0*/  ISETP.GE.OR P1, PT, R5, UR4, !P0 ;  /* 0x0000000405007c0c */ /* 0x000fda000c726670 */
[----:B------:R-:W0:Y:S02]  /*93d0*/  @!P1 LDC.64 R2, c[0x0][0xc80] ;  /* 0x00032000ff029b82 */ /* 0x000e240000000a00 */
[----:B0-----:R-:W-:-:S05]  /*93e0*/  @!P1 IMAD.WIDE.U32 R2, R5, 0x4, R2 ;  /* 0x0000000405029825 */ /* 0x001fca00078e0002 */
[----:B------:R-:W2:Y:S01]  /*93f0*/  @!P1 LDG.E R0, desc[UR48][R2.64] ;  /* 0x0000003002009981 */ /* 0x000ea2000c1e1900 */
[C---:B------:R-:W-:Y:S01]  /*9400*/  ISETP.NE.AND P1, PT, R5.reuse, RZ, PT ;  /* 0x000000ff0500720c */ /* 0x040fe20003f25270 */
[----:B------:R-:W-:Y:S01]  /*9410*/  UMOV UR4, URZ ;  /* 0x0000003f00047c82 */ /* 0x000fe20008000000 */
[C---:B------:R-:W-:Y:S01]  /*9420*/  ISETP.GE.U32.AND P2, PT, R5.reuse, 0x2, PT ;  /* 0x000000020500780c */ /* 0x040fe20003f46070 */
[----:B------:R-:W-:Y:S01]  /*9430*/  IMAD.MOV.U32 R16, RZ, RZ, RZ ;  /* 0x000000ffff107224 */ /* 0x000fe200078e00ff */
[C---:B------:R-:W-:Y:S02]  /*9440*/  ISETP.GE.U32.AND P3, PT, R5.reuse, 0x4, PT ;  /* 0x000000040500780c */ /* 0x040fe40003f66070 */
[C---:B------:R-:W-:Y:S02]  /*9450*/  ISETP.GE.U32.AND P4, PT, R5.reuse, 0x8, PT ;  /* 0x000000080500780c */ /* 0x040fe40003f86070 */
[----:B------:R-:W-:Y:S01]  /*9460*/  ISETP.GE.U32.AND P5, PT, R5, 0x10, PT ;  /* 0x000000100500780c */ /* 0x000fe20003fa6070 */
[----:B--2---:R-:W0:Y:S02]  /*9470*/  SHFL.UP PT, R4, R0, 0x1, RZ ;  /* 0x0420000000047989 */ /* 0x004e2400000e00ff */
[----:B0-----:R-:W-:-:S05]  /*9480*/  SEL R7, R4, RZ, P1 ;  /* 0x000000ff04077207 */ /* 0x001fca0000800000 */
[----:B------:R-:W-:-:S05]  /*9490*/  IMAD.IADD R7, R0, 0x1, R7 ;  /* 0x0000000100077824 */ /* 0x000fca00078e0207 */
[----:B------:R-:W0:Y:S02]  /*94a0*/  SHFL.UP PT, R4, R7, 0x2, RZ ;  /* 0x0440000007047989 */ /* 0x000e2400000e00ff */
        /* <DEDUP_REMOVED lines=11> */
[----:B------:R-:W0:Y:S02]  /*9560*/  SHFL.IDX PT, R4, R7, 0x1f, 0x1f ;  /* 0x03e01f0007047f89 */ /* 0x000e2400000e0000 */
[----:B0-----:R-:W-:-:S04]  /*9570*/  IMAD R4, R4, UR5, RZ ;  /* 0x0000000504047c24 */ /* 0x001fc8000f8e02ff */
[----:B------:R-:W-:Y:S01]  /*9580*/  IMAD.MOV.U32 R3, RZ, RZ, R4 ;  /* 0x000000ffff037224 */ /* 0x000fe200078e0004 */
[----:B-1----:R-:W-:-:S13]  /*9590*/  ISETP.GT.AND P6, PT, R4, UR6, PT ;  /* 0x0000000604007c0c */ /* 0x002fda000bfc4270 */
[----:B------:R-:W-:Y:S05]  /*95a0*/  @P6 BRA `(.L_x_200) ;  /* 0x00000000009c6947 */ /* 0x000fea0003800000 */
[----:B------:R-:W0:Y:S01]  /*95b0*/  LDC R6, c[0x0][0xc3c] ;  /* 0x00030f00ff067b82 */ /* 0x000e220000000800 */
[----:B------:R-:W-:Y:S01]  /*95c0*/  IMAD.MOV.U32 R4, RZ, RZ, R3 ;  /* 0x000000ffff047224 */ /* 0x000fe200078e0003 */
[----:B------:R-:W-:Y:S01]  /*95d0*/  UMOV UR4, URZ ;  /* 0x0000003f00047c82 */ /* 0x000fe20008000000 */
[----:B------:R-:W-:Y:S01]  /*95e0*/  ULDC UR7, c[0x0][0xc3c] ;  /* 0x00030f0000077ab9 */ /* 0x000fe20000000800 */
[----:B------:R-:W-:-:S05]  /*95f0*/  ULDC UR5, c[0x0][0xc38] ;  /* 0x00030e0000057ab9 */ /* 0x000fca0000000800 */
.L_x_204:
[----:B------:R-:W-:Y:S01]  /*9600*/  UIADD3 UR4, UR4, 0x1f, URZ ;  /* 0x0000001f04047890 */ /* 0x000fe2000fffe03f */
[----:B------:R-:W-:-:S05]  /*9610*/  IMAD.U32 R19, RZ, RZ, UR7 ;  /* 0x00000007ff137e24 */ /* 0x000fca000f8e00ff */
[----:B0-----:R-:W-:-:S13]  /*9620*/  ISETP.LE.AND P6, PT, R6, UR4, PT ;  /* 0x0000000406007c0c */ /* 0x001fda000bfc3270 */
[----:B------:R-:W-:Y:S05]  /*9630*/  @P6 BRA `(.L_x_201) ;  /* 0x0000000400246947 */ /* 0x000fea0003800000 */
[----:B------:R-:W-:Y:S01]  /*9640*/  VIADD R7, R5, UR4 ;  /* 0x0000000405077c36 */ /* 0x000fe20008000000 */
[----:B------:R-:W-:Y:S01]  /*9650*/  BSSY B0, `(.L_x_202) ;  /* 0x0000007000007945 */ /* 0x000fe20003800000 */
[----:B------:R-:W-:-:S03]  /*9660*/  IMAD.MOV.U32 R0, RZ, RZ, RZ ;  /* 0x000000ffff007224 */ /* 0x000fc600078e00ff */
[----:B------:R-:W-:-:S13]  /*9670*/  ISETP.GE.OR P6, PT, R7, R6, !P0 ;  /* 0x000000060700720c */ /* 0x000fda00047c6670 */
[----:B------:R-:W-:Y:S05]  /*9680*/  @P6 BRA `(.L_x_203) ;  /* 0x00000000000c6947 */ /* 0x000fea0003800000 */
[----:B------:R-:W0:Y:S02]  /*9690*/  LDC.64 R2, c[0x0][0xc80] ;  /* 0x00032000ff027b82 */ /* 0x000e240000000a00 */
[----:B0-----:R-:W-:-:S05]  /*96a0*/  IMAD.WIDE R2, R7, 0x4, R2 ;  /* 0x0000000407027825 */ /* 0x001fca00078e0202 */
[----:B------:R0:W5:Y:S02]  /*96b0*/  LDG.E R0, desc[UR48][R2.64] ;  /* 0x0000003002007981 */ /* 0x000164000c1e1900 */
.L_x_203:
[----:B------:R-:W-:Y:S05]  /*96c0*/  BSYNC B0 ;  /* 0x0000000000007941 */ /* 0x000fea0003800000 */
.L_x_202:
[----:B0----5:R-:W0:Y:S02]  /*96d0*/  SHFL.UP PT, R2, R0, 0x1, RZ ;  /* 0x0420000000027989 */ /* 0x021e2400000e00ff */
        /* <DEDUP_REMOVED lines=16> */
[----:B------:R-:W-:-:S05]  /*97e0*/  IMAD.IADD R4, R3, 0x1, R4 ;  /* 0x0000000103047824 */ /* 0x000fca00078e0204 */
[----:B------:R-:W-:-:S13]  /*97f0*/  ISETP.GT.AND P6, PT, R4, UR6, PT ;  /* 0x0000000604007c0c */ /* 0x000fda000bfc4270 */
[----:B------:R-:W-:Y:S05]  /*9800*/  @!P6 BRA `(.L_x_204) ;  /* 0xfffffffc007ce947 */ /* 0x000fea000383ffff */
[----:B------:R-:W-:-:S07]  /*9810*/  IMAD.MOV.U32 R7, RZ, RZ, R9 ;  /* 0x000000ffff077224 */ /* 0x000fce00078e0009 */
.L_x_200:
[----:B------:R-:W-:-:S04]  /*9820*/  IMAD.IADD R9, R4, 0x1, -R3 ;  /* 0x0000000104097824 */ /* 0x000fc800078e0a03 */
[----:B------:R-:W-:-:S05]  /*9830*/  IMAD R2, R7, UR5, R9 ;  /* 0x0000000507027c24 */ /* 0x000fca000f8e0209 */
[----:B------:R-:W-:-:S13]  /*9840*/  ISETP.GT.AND P0, PT, R2, UR6, PT ;  /* 0x0000000602007c0c */ /* 0x000fda000bf04270 */
[----:B------:R-:W-:-:S04]  /*9850*/  VOTE.ANY R6, PT, !P0 ;  /* 0x0000000000067806 */ /* 0x000fc800040e0100 */
[----:B------:R-:W0:Y:S01]  /*9860*/  POPC R19, R6 ;  /* 0x0000000600137309 */ /* 0x000e220000000000 */
[----:B------:R-:W-:Y:S01]  /*9870*/  ISETP.NE.AND P0, PT, R6, RZ, PT ;  /* 0x000000ff0600720c */ /* 0x000fe20003f05270 */
[----:B0-----:R-:W0:Y:S02]  /*9880*/  SHFL.IDX PT, R0, R0, R19, 0x1f ;  /* 0x00001f1300007589 */ /* 0x001e2400000e0000 */
[----:B0-----:R-:W-:-:S04]  /*9890*/  IABS R4, R0 ;  /* 0x0000000000047213 */ /* 0x001fc80000000000 */
[----:B------:R-:W0:Y:S08]  /*98a0*/  I2F.RP R8, R4 ;  /* 0x0000000400087306 */ /* 0x000e300000209400 */
[----:B0-----:R-:W0:Y:S02]  /*98b0*/  MUFU.RCP R8, R8 ;  /* 0x0000000800087308 */ /* 0x001e240000001000 */
[----:B0-----:R-:W-:-:S06]  /*98c0*/  VIADD R2, R8, 0xffffffe ;  /* 0x0ffffffe08027836 */ /* 0x001fcc0000000000 */
[----:B------:R0:W1:Y:S01]  /*98d0*/  F2I.FTZ.U32.TRUNC.NTZ R3, R2 ;  /* 0x0000000200037305 */ /* 0x000062000021f000 */
[----:B------:R-:W-:Y:S05]  /*98e0*/  @!P0 BRA `(.L_x_205) ;  /* 0x0000000000088947 */ /* 0x000fea0003800000 */
[----:B------:R-:W-:-:S06]  /*98f0*/  VIADD R16, R19, 0xffffffff ;  /* 0xffffffff13107836 */ /* 0x000fcc0000000000 */
[----:B------:R2:W3:Y:S02]  /*9900*/  SHFL.IDX PT, R16, R7, R16, 0x1f ;  /* 0x00001f1007107589 */ /* 0x0004e400000e0000 */
.L_x_205:
[----:B---3--:R-:W-:Y:S01]  /*9910*/  IMAD R16, R16, UR5, R9 ;  /* 0x0000000510107c24 */ /* 0x008fe2000f8e0209 */
[----:B0-----:R-:W-:Y:S01]  /*9920*/  IABS R2, R0 ;  /* 0x0000000000027213 */ /* 0x001fe20000000000 */
[----:B-12---:R-:W-:Y:S02]  /*9930*/  IMAD.MOV R7, RZ, RZ, -R3 ;  /* 0x000000ffff077224 */ /* 0x006fe400078e0a03 */
[----:B------:R-:W-:Y:S01]  /*9940*/  VIADD R19, R19, UR4 ;  /* 0x0000000413137c36 */ /* 0x000fe20008000000 */
[----:B------:R-:W-:Y:S01]  /*9950*/  IADD3 R9, -R16, UR6, RZ ;  /* 0x0000000610097c10 */ /* 0x000fe2000fffe1ff */
[----:B------:R-:W-:Y:S02]  /*9960*/  IMAD.MOV R8, RZ, RZ, -R2 ;  /* 0x000000ffff087224 */ /* 0x000fe400078e0a02 */
[----:B------:R-:W-:Y:S01]  /*9970*/  IMAD R7, R7, R4, RZ ;  /* 0x0000000407077224 */ /* 0x000fe200078e02ff */
[----:B------:R-:W-:Y:S01]  /*9980*/  IABS R6, R9 ;  /* 0x0000000900067213 */ /* 0x000fe20000000000 */
[----:B------:R-:W-:-:S04]  /*9990*/  IMAD.MOV.U32 R2, RZ, RZ, RZ ;  /* 0x000000ffff027224 */ /* 0x000fc800078e00ff */
[----:B------:R-:W-:-:S04]  /*99a0*/  IMAD.HI.U32 R2, R3, R7, R2 ;  /* 0x0000000703027227 */ /* 0x000fc800078e0002 */
[----:B------:R-:W-:Y:S02]  /*99b0*/  IMAD.MOV.U32 R3, RZ, RZ, R6 ;  /* 0x000000ffff037224 */ /* 0x000fe400078e0006 */
[----:B------:R-:W-:Y:S02]  /*99c0*/  IMAD.MOV.U32 R6, RZ, RZ, R8 ;  /* 0x000000ffff067224 */ /* 0x000fe400078e0008 */
[----:B------:R-:W-:-:S04]  /*99d0*/  IMAD.HI.U32 R2, R2, R3, RZ ;  /* 0x0000000302027227 */ /* 0x000fc800078e00ff */
[----:B------:R-:W-:-:S05]  /*99e0*/  IMAD R3, R2, R6, R3 ;  /* 0x0000000602037224 */ /* 0x000fca00078e0203 */
[----:B------:R-:W-:-:S13]  /*99f0*/  ISETP.GT.U32.AND P1, PT, R4, R3, PT ;  /* 0x000000030400720c */ /* 0x000fda0003f24070 */
[----:B------:R-:W-:Y:S02]  /*9a00*/  @!P1 IMAD.IADD R3, R3, 0x1, -R4 ;  /* 0x0000000103039824 */ /* 0x000fe400078e0a04 */
[----:B------:R-:W-:Y:S01]  /*9a10*/  @!P1 VIADD R2, R2, 0x1 ;  /* 0x0000000102029836 */ /* 0x000fe20000000000 */
[----:B------:R-:W-:Y:S02]  /*9a20*/  ISETP.NE.AND P1, PT, R0, RZ, PT ;  /* 0x000000ff0000720c */ /* 0x000fe40003f25270 */
[----:B------:R-:W-:Y:S02]  /*9a30*/  ISETP.GE.U32.AND P0, PT, R3, R4, PT ;  /* 0x000000040300720c */ /* 0x000fe40003f06070 */
[----:B------:R-:W-:-:S04]  /*9a40*/  LOP3.LUT R3, R9, R0, RZ, 0x3c, !PT ;  /* 0x0000000009037212 */ /* 0x000fc800078e3cff */
[----:B------:R-:W-:-:S07]  /*9a50*/  ISETP.GE.AND P2, PT, R3, RZ, PT ;  /* 0x000000ff0300720c */ /* 0x000fce0003f46270 */
[----:B------:R-:W-:-:S06]  /*9a60*/  @P0 VIADD R2, R2, 0x1 ;  /* 0x0000000102020836 */ /* 0x000fcc0000000000 */
[----:B------:R-:W-:Y:S01]  /*9a70*/  @!P2 IMAD.MOV R2, RZ, RZ, -R2 ;  /* 0x000000ffff02a224 */ /* 0x000fe200078e0a02 */
[----:B------:R-:W-:-:S04]  /*9a80*/  @!P1 LOP3.LUT R2, RZ, R0, RZ, 0x33, !PT ;  /* 0x00000000ff029212 */ /* 0x000fc800078e33ff */
[----:B------:R-:W-:Y:S01]  /*9a90*/  IADD3 R17, -R2, RZ, RZ ;  /* 0x000000ff02117210 */ /* 0x000fe20007ffe1ff */
[----:B------:R-:W-:-:S04]  /*9aa0*/  IMAD.MOV.U32 R18, RZ, RZ, R2 ;  /* 0x000000ffff127224 */ /* 0x000fc800078e0002 */
[----:B------:R-:W-:Y:S01]  /*9ab0*/  IMAD R17, R0, R17, R9 ;  /* 0x0000001100117224 */ /* 0x000fe200078e0209 */
[----:B------:R-:W-:Y:S06]  /*9ac0*/  BRA `(.L_x_206) ;  /* 0x00000000000c7947 */ /* 0x000fec0003800000 */
.L_x_201:
[----:B------:R-:W-:Y:S02]  /*9ad0*/  IMAD.MOV.U32 R17, RZ, RZ, RZ ;  /* 0x000000ffff117224 */ /* 0x000fe400078e00ff */
[----:B------:R-:W-:Y:S02]  /*9ae0*/  IMAD.U32 R16, RZ, RZ, UR6 ;  /* 0x00000006ff107e24 */ /* 0x000fe4000f8e00ff */
[----:B------:R-:W-:-:S07]  /*9af0*/  IMAD.MOV.U32 R18, RZ, RZ, RZ ;  /* 0x000000ffff127224 */ /* 0x000fce00078e00ff */
.L_x_206:
[----:B------:R-:W-:-:S13]  /*9b00*/  ISETP.NE.AND P0, PT, R5, RZ, PT ;  /* 0x000000ff0500720c */ /* 0x000fda0003f05270 */
[----:B------:R-:W0:Y:S01]  /*9b10*/  @!P0 S2R R3, SR_CgaCtaId ;  /* 0x0000000000038919 */ /* 0x000e220000008800 */
[----:B------:R-:W-:-:S04]  /*9b20*/  @!P0 MOV R0, 0x400 ;  /* 0x0000040000008802 */ /* 0x000fc80000000f00 */
[----:B0-----:R-:W-:-:S05]  /*9b30*/  @!P0 LEA R0, R3, R0, 0x18 ;  /* 0x0000000003008211 */ /* 0x001fca00078ec0ff */
[----:B------:R1:W-:Y:S01]  /*9b40*/  @!P0 STS.128 [R0+0x308d0], R16 ;  /* 0x0308d01000008388 */ /* 0x0003e20000000c00 */
[----:B------:R-:W-:Y:S06]  /*9b50*/  BAR.ARV 0x5, 0x200 ;  /* 0x0148000000007b1d */ /* 0x000fec0000002000 */
.L_x_199:
[----:B------:R2:W-:Y:S01]  /*9b60*/  STL [R1+0x30], RZ ;  /* 0x000030ff01007387 */ /* 0x0005e20000100800 */
[----:B------:R-:W-:Y:S01]  /*9b70*/  ULDC UR4, c[0x0][0xc3c] ;  /* 0x00030f0000047ab9 */ /* 0x000fe20000000800 */
[----:B------:R-:W-:Y:S01]  /*9b80*/  IMAD.MOV.U32 R26, RZ, RZ, 0x1 ;  /* 0x00000001ff1a7424 */ /* 0x000fe200078e00ff */
[----:B0-----:R-:W-:Y:S01]  /*9b90*/  ISETP.GE.AND P0, PT, R19, UR4, PT ;  /* 0x0000000413007c0c */ /* 0x001fe2000bf06270 */
[----:B------:R-:W-:-:S12]  /*9ba0*/  IMAD.MOV.U32 R23, RZ, RZ, RZ ;  /* 0x000000ffff177224 */ /* 0x000fd800078e00ff */
[----:B--2---:R-:W-:Y:S05]  /*9bb0*/  @P0 BRA `(.L_x_207) ;  /* 0x00000044005c0947 */ /* 0x004fea0003800000 */
[----:B------:R-:W0:Y:S01]  /*9bc0*/  S2R R5, SR_TID.X ;  /* 0x0000000000057919 */ /* 0x000e220000002100 */
[----:B------:R-:W2:Y:S01]  /*9bd0*/  S2UR UR5, SR_CgaCtaId ;  /* 0x00000000000579c3 */ /* 0x000ea20000008800 */
[----:B------:R-:W-:Y:S01]  /*9be0*/  UMOV UR4, 0x400 ;  /* 0x0000040000047882 */ /* 0x000fe20000000000 */
[----:B------:R-:W-:Y:S01]  /*9bf0*/  BSSY B8, `(.L_x_207) ;  /* 0x0000453000087945 */ /* 0x000fe20003800000 */
[----:B------:R3:W-:Y:S01]  /*9c00*/  STL [R1+0x30], RZ ;  /* 0x000030ff01007387 */ /* 0x0007e20000100800 */
[----:B------:R-:W-:Y:S01]  /*9c10*/  IMAD.MOV.U32 R26, RZ, RZ, 0x1 ;  /* 0x00000001ff1a7424 */ /* 0x000fe200078e00ff */
[----:B------:R-:W-:Y:S01]  /*9c20*/  ULDC UR37, c[0x0][0xc] ;  /* 0x0000030000257ab9 */ /* 0x000fe20000000800 */
[----:B------:R-:W-:Y:S01]  /*9c30*/  IMAD.MOV.U32 R23, RZ, RZ, RZ ;  /* 0x000000ffff177224 */ /* 0x000fe200078e00ff */
[----:B------:R-:W-:Y:S01]  /*9c40*/  ULDC.64 UR38, c[0x0][0x198] ;  /* 0x0000660000267ab9 */ /* 0x000fe20000000a00 */
[----:B--2---:R-:W-:-:S06]  /*9c50*/  ULEA UR4, UR5, UR4, 0x18 ;  /* 0x0000000405047291 */ /* 0x004fcc000f8ec03f */
[----:B------:R-:W-:Y:S01]  /*9c60*/  IMAD.U32 R22, RZ, RZ, UR4 ;  /* 0x00000004ff167e24 */ /* 0x000fe2000f8e00ff */
[C---:B0-----:R-:W-:Y:S01]  /*9c70*/  LOP3.LUT R4, R5.reuse, 0x7f, RZ, 0xc0, !PT ;  /* 0x0000007f05047812 */ /* 0x041fe200078ec0ff */
[----:B-1----:R-:W-:-:S04]  /*9c80*/  IMAD.SHL.U32 R0, R5, 0x8, RZ ;  /* 0x0000000805007824 */ /* 0x002fc800078e00ff */
[----:B------:R-:W-:Y:S01]  /*9c90*/  IMAD.SHL.U32 R3, R4, 0x8, RZ ;  /* 0x0000000804037824 */ /* 0x000fe200078e00ff */
[----:B------:R-:W-:Y:S02]  /*9ca0*/  LOP3.LUT R2, R0, 0x1f8, RZ, 0xc0, !PT ;  /* 0x000001f800027812 */ /* 0x000fe400078ec0ff */
[----:B------:R-:W-:Y:S02]  /*9cb0*/  SHF.R.U32.HI R4, RZ, 0x3, R4 ;  /* 0x00000003ff047819 */ /* 0x000fe40000011604 */
[----:B------:R-:W-:-:S04]  /*9cc0*/  LOP3.LUT R2, R2, 0x38, R5, 0x78, !PT ;  /* 0x0000003802027812 */ /* 0x000fc800078e7805 */
[----:B------:R-:W-:Y:S01]  /*9cd0*/  LOP3.LUT R3, R2, 0x200, R3, 0xf8, !PT ;  /* 0x0000020002037812 */ /* 0x000fe200078ef803 */
[----:B------:R-:W-:-:S04]  /*9ce0*/  IMAD.SHL.U32 R2, R5, 0x10, RZ ;  /* 0x0000001005027824 */ /* 0x000fc800078e00ff */
[----:B------:R-:W-:Y:S01]  /*9cf0*/  IMAD R0, R3, 0x2, R22 ;  /* 0x0000000203007824 */ /* 0x000fe200078e0216 */
[----:B------:R-:W-:-:S04]  /*9d00*/  LOP3.LUT R2, R4, 0x70, R2, 0xf8, !PT ;  /* 0x0000007004027812 */ /* 0x000fc800078ef802 */
[----:B------:R3:W-:Y:S03]  /*9d10*/  STL [R1+0x4], R0 ;  /* 0x0000040001007387 */ /* 0x0007e60000100800 */
.L_x_297:
[----:B0-----:R-:W0:Y:S02]  /*9d20*/  LDC.64 R2, c[0x0][0xc88] ;  /* 0x00032200ff027b82 */ /* 0x001e240000000a00 */
[----:B0-----:R-:W-:-:S05]  /*9d30*/  IMAD.WIDE R2, R19, 0x4, R2 ;  /* 0x0000000413027825 */ /* 0x001fca00078e0202 */
[----:B------:R-:W2:Y:S01]  /*9d40*/  LDG.E R10, desc[UR48][R2.64] ;  /* 0x00000030020a7981 */ /* 0x000ea2000c1e1900 */
[----:B------:R-:W-:Y:S05]  /*9d50*/  YIELD ;  /* 0x0000000000007946 */ /* 0x000fea0003800000 */
[----:B------:R-:W-:Y:S01]  /*9d60*/  ULDC.64 UR4, c[0x0][0xa28] ;  /* 0x00028a0000047ab9 */ /* 0x000fe20000000a00 */
[----:B---3--:R-:W-:Y:S01]  /*9d70*/  IMAD.MOV.U32 R0, RZ, RZ, RZ ;  /* 0x000000ffff007224 */ /* 0x008fe200078e00ff */
[----:B------:R-:W-:Y:S01]  /*9d80*/  ISETP.NE.U32.AND P0, PT, RZ, UR4, PT ;  /* 0x00000004ff007c0c */ /* 0x000fe2000bf05070 */
[----:B------:R-:W-:Y:S01]  /*9d90*/  IMAD.MOV.U32 R6, RZ, RZ, RZ ;  /* 0x000000ffff067224 */ /* 0x000fe200078e00ff */
[----:B------:R-:W-:Y:S01]  /*9da0*/  ULDC.64 UR6, c[0x0][0xa18] ;  /* 0x0002860000067ab9 */ /* 0x000fe20000000a00 */
[----:B------:R-:W-:Y:S01]  /*9db0*/  ULDC.64 UR8, c[0x0][0xa08] ;  /* 0x0002820000087ab9 */ /* 0x000fe20000000a00 */
[----:B------:R-:W-:-:S02]  /*9dc0*/  ISETP.NE.AND.EX P0, PT, RZ, UR5, PT, P0 ;  /* 0x00000005ff007c0c */ /* 0x000fc4000bf05300 */
[----:B-12---:R-:W-:Y:S01]  /*9dd0*/  SHF.R.S32.HI R4, RZ, 0x1f, R10 ;  /* 0x0000001fff047819 */ /* 0x006fe2000001140a */
[----:B------:R-:W-:-:S10]  /*9de0*/  IMAD.SHL.U32 R24, R10, 0x4, RZ ;  /* 0x000000040a187824 */ /* 0x000fd400078e00ff */
[C---:B------:R-:W-:Y:S01]  /*9df0*/  @P0 LEA R2, P1, R10.reuse, UR4, 0x2 ;  /* 0x000000040a020c11 */ /* 0x040fe2000f8210ff */
[----:B------:R-:W-:Y:S03]  /*9e00*/  STL [R1+0x8], R10 ;  /* 0x0000080a01007387 */ /* 0x000fe60000100800 */
[C-C-:B------:R-:W-:Y:S01]  /*9e10*/  @P0 LEA.HI.X R3, R10.reuse, UR5, R4.reuse, 0x2, P1 ;  /* 0x000000050a030c11 */ /* 0x140fe200088f1404 */
[----:B------:R-:W-:Y:S01]  /*9e20*/  ULDC.64 UR4, c[0x0][0xa00] ;  /* 0x0002800000047ab9 */ /* 0x000fe20000000a00 */
[----:B------:R-:W-:Y:S01]  /*9e30*/  SHF.L.U64.HI R9, R10, 0x2, R4 ;  /* 0x000000020a097819 */ /* 0x000fe20000010204 */
[----:B------:R0:W-:Y:S01]  /*9e40*/  STL [R1+0x1c], R4 ;  /* 0x00001c0401007387 */ /* 0x0001e20000100800 */
[----:B------:R-:W-:-:S03]  /*9e50*/  ISETP.NE.U32.AND P1, PT, RZ, UR4, PT ;  /* 0x00000004ff007c0c */ /* 0x000fc6000bf25070 */
[----:B------:R1:W5:Y:S01]  /*9e60*/  @P0 LDG.E R0, desc[UR48][R2.64] ;  /* 0x0000003002000981 */ /* 0x000362000c1e1900 */
[----:B------:R-:W-:Y:S01]  /*9e70*/  ISETP.NE.AND.EX P1, PT, RZ, UR5, PT, P1 ;  /* 0x00000005ff007c0c */ /* 0x000fe2000bf25310 */
[----:B------:R-:W-:Y:S01]  /*9e80*/  IMAD.MOV.U32 R28, RZ, RZ, RZ ;  /* 0x000000ffff1c7224 */ /* 0x000fe200078e00ff */
[----:B------:R-:W-:Y:S01]  /*9e90*/  ISETP.NE.U32.AND P2, PT, RZ, UR6, PT ;  /* 0x00000006ff007c0c */ /* 0x000fe2000bf45070 */
[----:B------:R-:W-:Y:S01]  /*9ea0*/  STL [R1], R9 ;  /* 0x0000000901007387 */ /* 0x000fe20000100800 */
[----:B------:R-:W-:Y:S02]  /*9eb0*/  ISETP.NE.U32.AND P0, PT, RZ, UR8, PT ;  /* 0x00000008ff007c0c */ /* 0x000fe4000bf05070 */
[----:B------:R-:W-:Y:S02]  /*9ec0*/  ISETP.NE.AND.EX P2, PT, RZ, UR7, PT, P2 ;  /* 0x00000007ff007c0c */ /* 0x000fe4000bf45320 */
[----:B------:R-:W-:Y:S02]  /*9ed0*/  ISETP.NE.AND.EX P0, PT, RZ, UR9, PT, P0 ;  /* 0x00000009ff007c0c */ /* 0x000fe4000bf05300 */
[----:B-1----:R-:W-:-:S02]  /*9ee0*/  IADD3 R2, P3, R24, UR4, RZ ;  /* 0x0000000418027c10 */ /* 0x002fc4000ff7e0ff */
[----:B0-----:R-:W-:Y:S02]  /*9ef0*/  IADD3 R4, P4, R24, UR8, RZ ;  /* 0x0000000818047c10 */ /* 0x001fe4000ff9e0ff */
[C---:B------:R-:W-:Y:S01]  /*9f00*/  IADD3.X R3, R9.reuse, UR5, RZ, P3, !PT ;  /* 0x0000000509037c10 */ /* 0x040fe20009ffe4ff */
[----:B------:R-:W-:Y:S01]  /*9f10*/  ULDC UR4, c[0x0][0x288] ;  /* 0x0000a20000047ab9 */ /* 0x000fe20000000800 */
[----:B------:R-:W-:-:S03]  /*9f20*/  IADD3.X R5, R9, UR9, RZ, P4, !PT ;  /* 0x0000000909057c10 */ /* 0x000fc6000a7fe4ff */
[----:B------:R-:W2:Y:S01]  /*9f30*/  @P1 LDG.E R6, desc[UR48][R2.64] ;  /* 0x0000003002061981 */ /* 0x000ea2000c1e1900 */
[----:B------:R-:W-:Y:S01]  /*9f40*/  IMAD.U32 R8, RZ, RZ, UR4 ;  /* 0x00000004ff087e24 */ /* 0x000fe2000f8e00ff */
[----:B------:R-:W-:Y:S02]  /*9f50*/  ULDC.64 UR4, c[0x0][0x418] ;  /* 0x0001060000047ab9 */ /* 0x000fe40000000a00 */
[----:B------:R-:W5:Y:S04]  /*9f60*/  @P0 LDG.E R28, desc[UR48][R4.64] ;  /* 0x00000030041c0981 */ /* 0x000f68000c1e1900 */
[----:B--2---:R0:W-:Y:S02]  /*9f70*/  STL [R1+0x18], R6 ;  /* 0x0000180601007387 */ /* 0x0041e40000100800 */
[----:B0-----:R-:W-:-:S04]  /*9f80*/  @P2 IADD3 R6, P3, R24, UR6, RZ ;  /* 0x0000000618062c10 */ /* 0x001fc8000ff7e0ff */
[----:B------:R-:W-:-:S05]  /*9f90*/  @P2 IADD3.X R7, R9, UR7, RZ, P3, !PT ;  /* 0x0000000709072c10 */ /* 0x000fca0009ffe4ff */
[----:B------:R0:W2:Y:S01]  /*9fa0*/  @P2 LDG.E R8, desc[UR48][R6.64] ;  /* 0x0000003006082981 */ /* 0x0000a2000c1e1900 */
[----:B------:R-:W-:-:S03]  /*9fb0*/  UISETP.NE.U32.AND UP0, UPT, UR4, URZ, UPT ;  /* 0x0000003f0400728c */ /* 0x000fc6000bf05070 */
[----:B------:R-:W-:Y:S01]  /*9fc0*/  ULDC UR4, c[0x0][0x424] ;  /* 0x0001090000047ab9 */ /* 0x000fe20000000800 */
[----:B------:R-:W-:-:S03]  /*9fd0*/  UISETP.NE.AND.EX UP0, UPT, UR5, URZ, UPT, UP0 ;  /* 0x0000003f0500728c */ /* 0x000fc6000bf05300 */
[----:B------:R-:W-:Y:S01]  /*9fe0*/  ULDC UR5, c[0x0][0x2f0] ;  /* 0x0000bc0000057ab9 */ /* 0x000fe20000000800 */
[----:B------:R-:W-:-:S04]  /*9ff0*/  USEL UR4, UR4, 0x1, UP0 ;  /* 0x0000000104047887 */ /* 0x000fc80008000000 */
[----:B------:R-:W-:-:S06]  /*a000*/  UIMAD UR4, UR4, UR5, URZ ;  /* 0x00000005040472a4 */ /* 0x000fcc000f8e023f */
[----:B0-----:R-:W-:Y:S01]  /*a010*/  IMAD.U32 R6, RZ, RZ, UR4 ;  /* 0x00000004ff067e24 */ /* 0x001fe2000f8e00ff */
[----:B--2---:R0:W-:Y:S01]  /*a020*/  STL [R1+0x24], R8 ;  /* 0x0000240801007387 */ /* 0x0041e20000100800 */
[----:B------:R-:W-:Y:S05]  /*a030*/  @P2 BRA `(.L_x_208) ;  /* 0x0000000000142947 */ /* 0x000fea0003800000 */
[----:B------:R-:W-:Y:S05]  /*a040*/  @!P1 BRA `(.L_x_208) ;  /* 0x0000000000109947 */ /* 0x000fea0003800000 */
[----:B------:R-:W2:Y:S04]  /*a050*/  LDG.E R7, desc[UR48][R2.64] ;  /* 0x0000003002077981 */ /* 0x000ea8000c1e1900 */
[----:B0-----:R-:W2:Y:S02]  /*a060*/  LDG.E R8, desc[UR48][R2.64+0x4] ;  /* 0x0000043002087981 */ /* 0x001ea4000c1e1900 */
[----:B--2---:R-:W-:-:S05]  /*a070*/  IMAD.IADD R2, R8, 0x1, -R7 ;  /* 0x0000000108027824 */ /* 0x004fca00078e0a07 */
[----:B------:R1:W-:Y:S02]  /*a080*/  STL [R1+0x24], R2 ;  /* 0x0000240201007387 */ /* 0x0003e40000100800 */
.L_x_208:
[----:B------:R-:W-:Y:S01]  /*a090*/  ULDC.64 UR4, c[0x0][0xa20] ;  /* 0x0002880000047ab9 */ /* 0x000fe20000000a00 */
[----:B-----5:R-:W-:Y:S01]  /*a0a0*/  IMAD.IADD R28, R28, 0x1, R0 ;  /* 0x000000011c1c7824 */ /* 0x020fe200078e0200 */
[----:B------:R-:W-:Y:S01]  /*a0b0*/  ISETP.NE.U32.AND P1, PT, RZ, UR4, PT ;  /* 0x00000004ff007c0c */ /* 0x000fe2000bf25070 */
[----:B------:R-:W-:-:S03]  /*a0c0*/  IMAD.MOV.U32 R25, RZ, RZ, R10 ;  /* 0x000000ffff197224 */ /* 0x000fc600078e000a */
[----:B------:R-:W-:-:S13]  /*a0d0*/  ISETP.NE.AND.EX P1, PT, RZ, UR5, PT, P1 ;  /* 0x00000005ff007c0c */ /* 0x000fda000bf25310 */
[----:B------:R-:W-:Y:S05]  /*a0e0*/  @!P1 BRA `(.L_x_209) ;  /* 0x0000000000109947 */ /* 0x000fea0003800000 */
[----:B-1----:R-:W-:-:S04]  /*a0f0*/  IADD3 R2, P0, R24, UR4, RZ ;  /* 0x0000000418027c10 */ /* 0x002fc8000ff1e0ff */
[----:B------:R-:W-:-:S05]  /*a100*/  IADD3.X R3, R9, UR5, RZ, P0, !PT ;  /* 0x0000000509037c10 */ /* 0x000fca00087fe4ff */
[----:B------:R1:W5:Y:S01]  /*a110*/  LDG.E R6, desc[UR48][R2.64] ;  /* 0x0000003002067981 */ /* 0x000362000c1e1900 */
[----:B------:R-:W-:Y:S05]  /*a120*/  BRA `(.L_x_210) ;  /* 0x0000000000107947 */ /* 0x000fea0003800000 */
.L_x_209:
[----:B------:R-:W-:Y:S05]  /*a130*/  @!P0 BRA `(.L_x_210) ;  /* 0x00000000000c8947 */ /* 0x000fea0003800000 */
[----:B------:R-:W2:Y:S04]  /*a140*/  LDG.E R6, desc[UR48][R4.64] ;  /* 0x0000003004067981 */ /* 0x000ea8000c1e1900 */
[----:B------:R-:W2:Y:S02]  /*a150*/  LDG.E R3, desc[UR48][R4.64+0x4] ;  /* 0x0000043004037981 */ /* 0x000ea4000c1e1900 */
[----:B--2---:R-:W-:-:S07]  /*a160*/  IMAD.IADD R6, R3, 0x1, -R6 ;  /* 0x0000000103067824 */ /* 0x004fce00078e0a06 */
.L_x_210:
[----:B-1---5:R-:W-:Y:S01]  /*a170*/  IMAD.IADD R2, R6, 0x1, -R0 ;  /* 0x0000000106027824 */ /* 0x022fe200078e0a00 */
[----:B------:R-:W-:Y:S03]  /*a180*/  BSSY B7, `(.L_x_211) ;  /* 0x000035b000077945 */ /* 0x000fe60003800000 */
[C---:B------:R-:W-:Y:S01]  /*a190*/  VIADD R0, R2.reuse, 0xbf ;  /* 0x000000bf02007836 */ /* 0x040fe20000000000 */
[----:B------:R1:W-:Y:S01]  /*a1a0*/  STL [R1+0x20], R2 ;  /* 0x0000200201007387 */ /* 0x0003e20000100800 */
[----:B------:R-:W-:Y:S02]  /*a1b0*/  ISETP.GT.AND P0, PT, R2, RZ, PT ;  /* 0x000000ff0200720c */ /* 0x000fe40003f04270 */
[----:B------:R-:W-:-:S05]  /*a1c0*/  IMAD.HI R0, R0, 0x2aaaaaab, RZ ;  /* 0x2aaaaaab00007827 */ /* 0x000fca00078e02ff */
[----:B------:R-:W-:-:S04]  /*a1d0*/  SHF.R.U32.HI R3, RZ, 0x1f, R0 ;  /* 0x0000001fff037819 */ /* 0x000fc80000011600 */
[----:B------:R-:W-:-:S05]  /*a1e0*/  LEA.HI.SX32 R0, R0, R3, 0x1b ;  /* 0x0000000300007211 */ /* 0x000fca00078fdaff */
[----:B------:R1:W-:Y:S01]  /*a1f0*/  STL [R1+0x10], R0 ;  /* 0x0000100001007387 */ /* 0x0003e20000100800 */
[----:B------:R-:W-:Y:S05]  /*a200*/  @P0 BRA `(.L_x_212) ;  /* 0x0000000000440947 */ /* 0x000fea0003800000 */
[----:B-1----:R-:W1:Y:S02]  /*a210*/  S2R R2, SR_TID.X ;  /* 0x0000000000027919 */ /* 0x002e640000002100 */
[----:B-1----:R-:W-:-:S04]  /*a220*/  LOP3.LUT R2, R2, 0x7f, RZ, 0xc0, !PT ;  /* 0x0000007f02027812 */ /* 0x002fc800078ec0ff */
[----:B------:R-:W-:-:S13]  /*a230*/  ISETP.NE.AND P0, PT, R2, RZ, PT ;  /* 0x000000ff0200720c */ /* 0x000fda0003f05270 */
[----:B------:R-:W-:Y:S05]  /*a240*/  @P0 BRA `(.L_x_213) ;  /* 0x0000003400380947 */ /* 0x000fea0003800000 */
[----:B------:R-:W1:Y:S01]  /*a250*/  S2R R5, SR_LANEID ;  /* 0x0000000000057919 */ /* 0x000e620000000000 */
[----:B------:R-:W-:Y:S01]  /*a260*/  VOTEU.ANY UR4, UPT, PT ;  /* 0x0000000000047886 */ /* 0x000fe200038e0100 */
[----:B------:R-:W2:Y:S01]  /*a270*/  LDC.64 R2, c[0x0][0xc60] ;  /* 0x00031800ff027b82 */ /* 0x000ea20000000a00 */
[----:B------:R-:W1:Y:S02]  /*a280*/  FLO.U32 R0, UR4 ;  /* 0x0000000400007d00 */ /* 0x000e6400080e0000 */
[----:B-1----:R-:W-:-:S06]  /*a290*/  ISETP.EQ.U32.AND P0, PT, R0, R5, PT ;  /* 0x000000050000720c */ /* 0x002fcc0003f02070 */
[----:B------:R-:W2:Y:S07]  /*a2a0*/  POPC R5, UR4 ;  /* 0x0000000400057d09 */ /* 0x000eae0008000000 */
[----:B--2---:R-:W2:Y:S01]  /*a2b0*/  @P0 ATOMG.E.ADD.STRONG.GPU PT, R3, desc[UR48][R2.64], R5 ;  /* 0x00000005020309a8 */ /* 0x004ea200081ee1f0 */
[----:B------:R-:W1:Y:S02]  /*a2c0*/  S2R R4, SR_LTMASK ;  /* 0x0000000000047919 */ /* 0x000e640000003900 */
[----:B-1----:R-:W-:-:S04]  /*a2d0*/  LOP3.LUT R4, R4, UR4, RZ, 0xc0, !PT ;  /* 0x0000000404047c12 */ /* 0x002fc8000f8ec0ff */
[----:B------:R-:W1:Y:S01]  /*a2e0*/  POPC R7, R4 ;  /* 0x0000000400077309 */ /* 0x000e620000000000 */
[----:B--2---:R-:W1:Y:S02]  /*a2f0*/  SHFL.IDX PT, R0, R3, R0, 0x1f ;  /* 0x00001f0003007589 */ /* 0x004e6400000e0000 */
[----:B-1----:R-:W-:Y:S01]  /*a300*/  IADD3 R16, R0, UR37, R7 ;  /* 0x0000002500107c10 */ /* 0x002fe2000fffe007 */
[----:B------:R-:W-:Y:S06]  /*a310*/  BRA `(.L_x_213) ;  /* 0x0000003400047947 */ /* 0x000fec0003800000 */
.L_x_212:
[----:B-1----:R-:W-:Y:S01]  /*a320*/  VIADD R0, R22, 0x12400 ;  /* 0x0001240016007836 */ /* 0x002fe20000000000 */
[----:B------:R-:W-:Y:S04]  /*a330*/  BSSY B6, `(.L_x_214) ;  /* 0x0000013000067945 */ /* 0x000fe80003800000 */
[----:B------:R-:W-:-:S13]  /*a340*/  LOP3.LUT P0, RZ, R0, 0x3ff, RZ, 0xc0, !PT ;  /* 0x000003ff00ff7812 */ /* 0x000fda000780c0ff */
[----:B------:R-:W-:Y:S05]  /*a350*/  @!P0 BRA `(.L_x_215) ;  /* 0x0000000000408947 */ /* 0x000fea0003800000 */
[----:B------:R-:W-:Y:S01]  /*a360*/  MOV R2, 0x0 ;  /* 0x0000000000027802 */ /* 0x000fe20000000f00 */
[----:B------:R-:W-:Y:S01]  /*a370*/  ULDC.64 UR6, c[0x4][0xa8] ;  /* 0x01002a0000067ab9 */ /* 0x000fe20000000a00 */
[----:B------:R-:W-:Y:S01]  /*a380*/  ULDC.64 UR8, c[0x4][0xb0] ;  /* 0x01002c0000087ab9 */ /* 0x000fe20000000a00 */
[----:B------:R-:W-:Y:S01]  /*a390*/  ULDC.64 UR4, c[0x4][0x30] ;  /* 0x01000c0000047ab9 */ /* 0x000fe20000000a00 */
[----:B------:R-:W-:Y:S02]  /*a3a0*/  IMAD.U32 R4, RZ, RZ, UR6 ;  /* 0x00000006ff047e24 */ /* 0x000fe4000f8e00ff */
[----:B------:R-:W1:Y:S01]  /*a3b0*/  LDC.64 R2, c[0x4][R2] ;  /* 0x0100000002027b82 */ /* 0x000e620000000a00 */
[----:B------:R-:W-:Y:S02]  /*a3c0*/  IMAD.U32 R5, RZ, RZ, UR7 ;  /* 0x00000007ff057e24 */ /* 0x000fe4000f8e00ff */
[----:B------:R-:W-:Y:S02]  /*a3d0*/  IMAD.U32 R6, RZ, RZ, UR8 ;  /* 0x00000008ff067e24 */ /* 0x000fe4000f8e00ff */
[----:B------:R-:W-:-:S02]  /*a3e0*/  IMAD.U32 R7, RZ, RZ, UR9 ;  /* 0x00000009ff077e24 */ /* 0x000fc4000f8e00ff */
[----:B------:R-:W-:Y:S02]  /*a3f0*/  IMAD.U32 R10, RZ, RZ, UR4 ;  /* 0x00000004ff0a7e24 */ /* 0x000fe4000f8e00ff */
[----:B------:R-:W-:Y:S02]  /*a400*/  IMAD.U32 R11, RZ, RZ, UR5 ;  /* 0x00000005ff0b7e24 */ /* 0x000fe4000f8e00ff */
[----:B0-----:R-:W-:Y:S02]  /*a410*/  IMAD.MOV.U32 R8, RZ, RZ, 0x70 ;  /* 0x00000070ff087424 */ /* 0x001fe400078e00ff */
[----:B------:R-:W-:Y:S02]  /*a420*/  IMAD.MOV.U32 R12, RZ, RZ, 0x1 ;  /* 0x00000001ff0c7424 */ /* 0x000fe400078e00ff */
[----:B------:R-:W-:-:S07]  /*a430*/  IMAD.MOV.U32 R13, RZ, RZ, RZ ;  /* 0x000000ffff0d7224 */ /* 0x000fce00078e00ff */
[----:B------:R-:W-:-:S07]  /*a440*/  LEPC R20, `(.L_x_215) ;  /* 0x000000001014794e */ /* 0x000fce0000000000 */
[----:B-1----:R-:W-:Y:S05]  /*a450*/  CALL.ABS.NOINC R2 ;  /* 0x0000000002007343 */ /* 0x002fea0003c00000 */
.L_x_215:
[----:B------:R-:W-:Y:S05]  /*a460*/  BSYNC B6 ;  /* 0x0000000000067941 */ /* 0x000fea0003800000 */
.L_x_214:
[----:B------:R-:W-:Y:S01]  /*a470*/  VIADD R0, R22, 0x400 ;  /* 0x0000040016007836 */ /* 0x000fe20000000000 */
[----:B------:R-:W-:Y:S04]  /*a480*/  BSSY B6, `(.L_x_216) ;  /* 0x0000023000067945 */ /* 0x000fe80003800000 */
[----:B------:R-:W-:-:S13]  /*a490*/  LOP3.LUT P0, RZ, R0, 0x3ff, RZ, 0xc0, !PT ;  /* 0x000003ff00ff7812 */ /* 0x000fda000780c0ff */
[----:B------:R-:W-:Y:S05]  /*a4a0*/  @!P0 BRA `(.L_x_217) ;  /* 0x0000000000808947 */ /* 0x000fea0003800000 */
[----:B------:R-:W-:Y:S01]  /*a4b0*/  MOV R0, 0x0 ;  /* 0x0000000000007802 */ /* 0x000fe20000000f00 */
[----:B------:R-:W-:Y:S01]  /*a4c0*/  ULDC.64 UR6, c[0x4][0xa8] ;  /* 0x01002a0000067ab9 */ /* 0x000fe20000000a00 */
[----:B------:R-:W-:Y:S01]  /*a4d0*/  ULDC.64 UR8, c[0x4][0xb0] ;  /* 0x01002c0000087ab9 */ /* 0x000fe20000000a00 */
[----:B------:R-:W-:Y:S01]  /*a4e0*/  ULDC.64 UR4, c[0x4][0x38] ;  /* 0x01000e0000047ab9 */ /* 0x000fe20000000a00 */
[----:B------:R1:W2:Y:S01]  /*a4f0*/  LDC.64 R2, c[0x4][R0] ;  /* 0x0100000000027b82 */ /* 0x0002a20000000a00 */
[----:B------:R-:W-:Y:S02]  /*a500*/  IMAD.U32 R4, RZ, RZ, UR6 ;  /* 0x00000006ff047e24 */ /* 0x000fe4000f8e00ff */
[----:B------:R-:W-:Y:S02]  /*a510*/  IMAD.U32 R5, RZ, RZ, UR7 ;  /* 0x00000007ff057e24 */ /* 0x000fe4000f8e00ff */
[----:B------:R-:W-:Y:S02]  /*a520*/  IMAD.U32 R6, RZ, RZ, UR8 ;  /* 0x00000008ff067e24 */ /* 0x000fe4000f8e00ff */
[----:B------:R-:W-:-:S02]  /*a530*/  IMAD.U32 R7, RZ, RZ, UR9 ;  /* 0x00000009ff077e24 */ /* 0x000fc4000f8e00ff */
[----:B------:R-:W-:Y:S02]  /*a540*/  IMAD.U32 R10, RZ, RZ, UR4 ;  /* 0x00000004ff0a7e24 */ /* 0x000fe4000f8e00ff */
[----:B------:R-:W-:Y:S02]  /*a550*/  IMAD.U32 R11, RZ, RZ, UR5 ;  /* 0x00000005ff0b7e24 */ /* 0x000fe4000f8e00ff */
[----:B0-----:R-:W-:Y:S02]  /*a560*/  IMAD.MOV.U32 R8, RZ, RZ, 0x70 ;  /* 0x00000070ff087424 */ /* 0x001fe400078e00ff */
[----:B------:R-:W-:Y:S02]  /*a570*/  IMAD.MOV.U32 R12, RZ, RZ, 0x1 ;  /* 0x00000001ff0c7424 */ /* 0x000fe400078e00ff */
[----:B-1----:R-:W-:-:S07]  /*a580*/  IMAD.MOV.U32 R13, RZ, RZ, RZ ;  /* 0x000000ffff0d7224 */ /* 0x002fce00078e00ff */
[----:B------:R-:W-:-:S07]  /*a590*/  LEPC R20, `(.L_x_218) ;  /* 0x000000001014794e */ /* 0x000fce0000000000 */
[----:B--2---:R-:W-:Y:S05]  /*a5a0*/  CALL.ABS.NOINC R2 ;  /* 0x0000000002007343 */ /* 0x004fea0003c00000 */
.L_x_218:
[----:B------:R-:W-:Y:S01]  /*a5b0*/  MOV R2, 0x0 ;  /* 0x0000000000027802 */ /* 0x000fe20000000f00 */
[----:B------:R-:W-:Y:S01]  /*a5c0*/  ULDC.64 UR6, c[0x4][0xa8] ;  /* 0x01002a0000067ab9 */ /* 0x000fe20000000a00 */
[----:B------:R-:W-:Y:S01]  /*a5d0*/  ULDC.64 UR8, c[0x4][0xb0] ;  /* 0x01002c0000087ab9 */ /* 0x000fe20000000a00 */
[----:B------:R-:W-:Y:S01]  /*a5e0*/  ULDC.64 UR4, c[0x4][0x40] ;  /* 0x0100100000047ab9 */ /* 0x000fe20000000a00 */
[----:B------:R-:W-:Y:S01]  /*a5f0*/  IMAD.U32 R4, RZ, RZ, UR6 ;  /* 0x00000006ff047e24 */ /* 0x000fe2000f8e00ff */
[----:B------:R-:W-:Y:S01]  /*a600*/  MOV R7, UR9 ;  /* 0x0000000900077c02 */ /* 0x000fe20008000f00 */
[----:B------:R-:W0:Y:S01]  /*a610*/  LDC.64 R2, c[0x4][R2] ;  /* 0x0100000002027b82 */ /* 0x000e220000000a00 */
[----:B------:R-:W-:Y:S02]  /*a620*/  IMAD.U32 R5, RZ, RZ, UR7 ;  /* 0x00000007ff057e24 */ /* 0x000fe4000f8e00ff */
[----:B------:R-:W-:Y:S02]  /*a630*/  IMAD.U32 R6, RZ, RZ, UR8 ;  /* 0x00000008ff067e24 */ /* 0x000fe4000f8e00ff */
[----:B------:R-:W-:-:S02]  /*a640*/  IMAD.U32 R10, RZ, RZ, UR4 ;  /* 0x00000004ff0a7e24 */ /* 0x000fc4000f8e00ff */
[----:B------:R-:W-:Y:S02]  /*a650*/  IMAD.U32 R11, RZ, RZ, UR5 ;  /* 0x00000005ff0b7e24 */ /* 0x000fe4000f8e00ff */
[----:B------:R-:W-:Y:S02]  /*a660*/  IMAD.MOV.U32 R8, RZ, RZ, 0x70 ;  /* 0x00000070ff087424 */ /* 0x000fe400078e00ff */
[----:B------:R-:W-:Y:S02]  /*a670*/  IMAD.MOV.U32 R12, RZ, RZ, 0x1 ;  /* 0x00000001ff0c7424 */ /* 0x000fe400078e00ff */
[----:B------:R-:W-:-:S07]  /*a680*/  IMAD.MOV.U32 R13, RZ, RZ, RZ ;  /* 0x000000ffff0d7224 */ /* 0x000fce00078e00ff */
[----:B------:R-:W-:-:S07]  /*a690*/  LEPC R20, `(.L_x_217) ;  /* 0x000000001014794e */ /* 0x000fce0000000000 */
[----:B0-----:R-:W-:Y:S05]  /*a6a0*/  CALL.ABS.NOINC R2 ;  /* 0x0000000002007343 */ /* 0x001fea0003c00000 */
.L_x_217:
[----:B------:R-:W-:Y:S05]  /*a6b0*/  BSYNC B6 ;  /* 0x0000000000067941 */ /* 0x000fea0003800000 */
.L_x_216:
[----:B------:R-:W2:Y:S01]  /*a6c0*/  LDL.LU R21, [R1] ;  /* 0x0000000001157983 */ /* 0x000ea20000300800 */
[----:B------:R-:W-:Y:S02]  /*a6d0*/  ULDC.64 UR4, c[0x0][0x9f8] ;  /* 0x00027e0000047ab9 */ /* 0x000fe40000000a00 */
[----:B------:R-:W-:Y:S01]  /*a6e0*/  ISETP.NE.U32.AND P0, PT, RZ, UR4, PT ;  /* 0x00000004ff007c0c */ /* 0x000fe2000bf05070 */
[----:B------:R-:W3:Y:S03]  /*a6f0*/  LDL R20, [R1+0x10] ;  /* 0x0000100001147983 */ /* 0x000ee60000100800 */
[----:B------:R-:W-:-:S13]  /*a700*/  ISETP.NE.AND.EX P0, PT, RZ, UR5, PT, P0 ;  /* 0x00000005ff007c0c */ /* 0x000fda000bf05300 */
[----:B------:R-:W-:-:S04]  /*a710*/  @P0 IADD3 R2, P1, R24, UR4, RZ ;  /* 0x0000000418020c10 */ /* 0x000fc8000ff3e0ff */
[----:B--2---:R-:W-:Y:S01]  /*a720*/  @P0 IADD3.X R3, R21, UR5, RZ, P1, !PT ;  /* 0x0000000515030c10 */ /* 0x004fe20008ffe4ff */
[----:B------:R-:W-:-:S04]  /*a730*/  ULDC.64 UR4, c[0x0][0xa08] ;  /* 0x0002820000047ab9 */ /* 0x000fc80000000a00 */
[----:B------:R1:W2:Y:S01]  /*a740*/  @P0 LDG.E R25, desc[UR48][R2.64] ;  /* 0x0000003002190981 */ /* 0x0002a2000c1e1900 */
[----:B---3--:R-:W-:-:S05]  /*a750*/  VIADD R7, R20, 0xffffffff ;  /* 0xffffffff14077836 */ /* 0x008fca0000000000 */
[----:B------:R3:W-:Y:S01]  /*a760*/  STL [R1+0xc], R7 ;  /* 0x00000c0701007387 */ /* 0x0007e20000100800 */
[----:B-1----:R-:W1:Y:S02]  /*a770*/  LDC.64 R2, c[0x0][0x418] ;  /* 0x00010600ff027b82 */ /* 0x002e640000000a00 */
[----:B-1----:R-:W-:Y:S01]  /*a780*/  LOP3.LUT P0, RZ, R2, UR4, RZ, 0xfc, !PT ;  /* 0x0000000402ff7c12 */ /* 0x002fe2000f80fcff */
[----:B------:R-:W-:-:S03]  /*a790*/  UMOV UR4, 0xffffffff ;  /* 0xffffffff00047882 */ /* 0x000fc60000000000 */
[----:B------:R-:W-:Y:S02]  /*a7a0*/  LOP3.LUT P0, RZ, R3, UR5, RZ, 0xfc, P0 ;  /* 0x0000000503ff7c12 */ /* 0x000fe4000800fcff */
[----:B--2---:R-:W-:Y:S02]  /*a7b0*/  SHF.R.S32.HI R6, RZ, 0x1f, R25 ;  /* 0x0000001fff067819 */ /* 0x004fe40000011419 */
[----:B------:R-:W-:-:S03]  /*a7c0*/  SEL R24, R25, RZ, !P0 ;  /* 0x000000ff19187207 */ /* 0x000fc60004000000 */
[----:B------:R3:W-:Y:S01]  /*a7d0*/  STL [R1], R6 ;  /* 0x0000000601007387 */ /* 0x0007e20000100800 */
[----:B------:R-:W-:Y:S05]  /*a7e0*/  BRA.DIV UR4, `(.L_x_219) ;  /* 0x0000003e04ac7947 */ /* 0x000fea000b800000 */
[----:B------:R-:W1:Y:S02]  /*a7f0*/  S2R R0, SR_TID.X ;  /* 0x0000000000007919 */ /* 0x000e640000002100 */
[----:B-1----:R-:W-:-:S04]  /*a800*/  SHF.R.U32.HI R0, RZ, 0x5, R0 ;  /* 0x00000005ff007819 */ /* 0x002fc80000011600 */
[----:B------:R-:W-:-:S05]  /*a810*/  LOP3.LUT R0, R0, 0x3, RZ, 0xc0, !PT ;  /* 0x0000000300007812 */ /* 0x000fca00078ec0ff */
[----:B------:R1:W2:Y:S02]  /*a820*/  SHFL.IDX PT, R14, R0, RZ, 0x1f ;  /* 0x00001fff000e7589 */ /* 0x0002a400000e0000 */
.L_x_313:
        /* <DEDUP_REMOVED lines=8> */
.L_x_316:
[----:B------:R-:W-:Y:S05]  /*a8b0*/  @!P6 BRA `(.L_x_220) ;  /* 0x0000000000e0e947 */ /* 0x000fea0003800000 */
[----:B------:R-:W-:Y:S01]  /*a8c0*/  ISETP.NE.U32.AND P0, PT, R2, RZ, PT ;  /* 0x000000ff0200720c */ /* 0x000fe20003f05070 */
[----:B------:R-:W-:-:S03]  /*a8d0*/  IMAD.MOV.U32 R27, RZ, RZ, R7 ;  /* 0x000000ffff1b7224 */ /* 0x000fc600078e0007 */
[----:B------:R-:W-:-:S13]  /*a8e0*/  ISETP.NE.AND.EX P0, PT, R3, RZ, PT, P0 ;  /* 0x000000ff0300720c */ /* 0x000fda0003f05300 */
[----:B------:R-:W-:Y:S05]  /*a8f0*/  @!P0 BRA `(.L_x_222) ;  /* 0x0000000000448947 */ /* 0x000fea0003800000 */
[----:B------:R-:W2:Y:S01]  /*a900*/  LDC R27, c[0x0][0x43c] ;  /* 0x00010f00ff1b7b82 */ /* 0x000ea20000000800 */
[----:B------:R-:W-:Y:S01]  /*a910*/  ULDC.64 UR4, c[0x0][0x428] ;  /* 0x00010a0000047ab9 */ /* 0x000fe20000000a00 */
[----:B--2---:R-:W-:-:S13]  /*a920*/  ISETP.NE.AND P0, PT, R27, 0x1, PT ;  /* 0x000000011b00780c */ /* 0x004fda0003f05270 */
[----:B------:R-:W1:Y:S02]  /*a930*/  @P0 LDC.64 R4, c[0x0][0x440] ;  /* 0x00011000ff040b82 */ /* 0x000e640000000a00 */
[----:B-1----:R-:W-:-:S04]  /*a940*/  @P0 IMAD.HI.U32 R0, R7, R4, RZ ;  /* 0x0000000407000227 */ /* 0x002fc800078e00ff */
[----:B------:R-:W-:Y:S01]  /*a950*/  IMAD.MOV.U32 R4, RZ, RZ, R7 ;  /* 0x000000ffff047224 */ /* 0x000fe200078e0007 */
[----:B------:R-:W-:-:S04]  /*a960*/  @P0 SHF.R.U32.HI R4, RZ, R5, R0 ;  /* 0x00000005ff040219 */ /* 0x000fc80000011600 */
[--C-:B------:R-:W-:Y:S01]  /*a970*/  SHF.R.S32.HI R5, RZ, 0x1f, R4.reuse ;  /* 0x0000001fff057819 */ /* 0x100fe20000011404 */
[----:B------:R-:W-:-:S04]  /*a980*/  IMAD.MOV R0, RZ, RZ, -R4 ;  /* 0x000000ffff007224 */ /* 0x000fc800078e0a04 */
[----:B------:R-:W-:Y:S02]  /*a990*/  IMAD R27, R27, R0, R7 ;  /* 0x000000001b1b7224 */ /* 0x000fe400078e0207 */
[----:B------:R-:W-:Y:S02]  /*a9a0*/  IMAD R0, R6, UR4, RZ ;  /* 0x0000000406007c24 */ /* 0x000fe4000f8e02ff */
[----:B------:R-:W-:-:S04]  /*a9b0*/  IMAD.WIDE.U32 R4, R25, UR4, R4 ;  /* 0x0000000419047c25 */ /* 0x000fc8000f8e0004 */
[----:B------:R-:W-:Y:S01]  /*a9c0*/  IMAD R0, R25, UR5, R0 ;  /* 0x0000000519007c24 */ /* 0x000fe2000f8e0200 */
[----:B------:R-:W-:-:S03]  /*a9d0*/  LEA R2, P0, R4, R2, 0x2 ;  /* 0x0000000204027211 */ /* 0x000fc600078010ff */
[----:B------:R-:W-:-:S05]  /*a9e0*/  IMAD.IADD R0, R5, 0x1, R0 ;  /* 0x0000000105007824 */ /* 0x000fca00078e0200 */
[----:B------:R-:W-:-:S05]  /*a9f0*/  LEA.HI.X R3, R4, R3, R0, 0x2, P0 ;  /* 0x0000000304037211 */ /* 0x000fca00000f1400 */
[----:B------:R2:W5:Y:S02]  /*aa00*/  LDG.E R24, desc[UR48][R2.64] ;  /* 0x0000003002187981 */ /* 0x000564000c1e1900 */
.L_x_222:
[----:B-1----:R-:W-:Y:S01]  /*aa10*/  IMAD R0, R23, 0x8, R22 ;  /* 0x0000000817007824 */ /* 0x002fe200078e0216 */
[----:B--2---:R-:W-:-:S04]  /*aa20*/  SHF.L.U32 R2, R26, 0x1f, RZ ;  /* 0x0000001f1a027819 */ /* 0x004fc800000006ff */
[----:B------:R-:W1:Y:S02]  /*aa30*/  SYNCS.PHASECHK.TRANS64.TRYWAIT P0, [R0+URZ+0x30840], R2 ;  /* 0x03084002000075a7 */ /* 0x000e64000800017f */
[----:B-1----:R-:W-:Y:S05]  /*aa40*/  @!P0 BRA `(.L_x_223) ;  /* 0x0000003c00688947 */ /* 0x002fea0003800000 */
.L_x_317:
[----:B------:R-:W2:Y:S02]  /*aa50*/  S2R R3, SR_TID.X ;  /* 0x0000000000037919 */ /* 0x000ea40000002100 */
[----:B--2---:R-:W-:-:S04]  /*aa60*/  LOP3.LUT R3, R3, 0x7f, RZ, 0xc0, !PT ;  /* 0x0000007f03037812 */ /* 0x004fc800078ec0ff */
[----:B------:R-:W-:-:S13]  /*aa70*/  ISETP.NE.AND P0, PT, R3, RZ, PT ;  /* 0x000000ff0300720c */ /* 0x000fda0003f05270 */
[----:B------:R-:W-:Y:S05]  /*aa80*/  @P0 BRA `(.L_x_224) ;  /* 0x00000000001c0947 */ /* 0x000fea0003800000 */
[----:B------:R-:W2:Y:S01]  /*aa90*/  S2R R3, SR_TID.X ;  /* 0x0000000000037919 */ /* 0x000ea20000002100 */
[----:B-1----:R-:W-:-:S04]  /*aaa0*/  IMAD.MOV.U32 R2, RZ, RZ, 0x6000 ;  /* 0x00006000ff027424 */ /* 0x002fc800078e00ff */
[----:B------:R4:W-:Y:S01]  /*aab0*/  SYNCS.ARRIVE.TRANS64 RZ, [R0+URZ+0x30830], R2 ;  /* 0x0308300200ff79a7 */ /* 0x0009e2000800003f */
[----:B--2---:R-:W-:-:S04]  /*aac0*/  LOP3.LUT R3, R3, 0x1f, RZ, 0xc0, !PT ;  /* 0x0000001f03037812 */ /* 0x004fc800078ec0ff */
[----:B------:R-:W-:-:S13]  /*aad0*/  ISETP.NE.AND P0, PT, R3, RZ, PT ;  /* 0x000000ff0300720c */ /* 0x000fda0003f05270 */
[----:B----4-:R-:W-:Y:S05]  /*aae0*/  @!P0 BRA `(.L_x_224) ;  /* 0x0000000000048947 */ /* 0x010fea0003800000 */
[----:B------:R-:W-:Y:S01]  /*aaf0*/  BPT.TRAP 0x1 ;  /* 0x000000040000795c */ /* 0x000fe20000300000 */
.L_x_224:
[----:B------:R-:W-:Y:S01]  /*ab00*/  R2UR UR9, R0 ;  /* 0x00000000000972ca */ /* 0x000fe200000e0000 */
[----:B-1----:R-:W-:Y:S01]  /*ab10*/  IMAD R0, R23, 0x6000, R22 ;  /* 0x0000600017007824 */ /* 0x002fe200078e0216 */
[----:B------:R-:W-:Y:S01]  /*ab20*/  R2UR UR11, R27 ;  /* 0x000000001b0b72ca */ /* 0x000fe200000e0000 */
[----:B------:R-:W-:Y:S01]  /*ab30*/  UIADD3 UR6, UP0, UR38, 0x370, URZ ;  /* 0x0000037026067890 */ /* 0x000fe2000ff1e03f */
[----:B------:R-:W-:Y:S01]  /*ab40*/  R2UR UR4, R28 ;  /* 0x000000001c0472ca */ /* 0x000fe200000e0000 */
[----:B------:R-:W-:Y:S01]  /*ab50*/  UMOV UR5, 0x14f00000 ;  /* 0x14f0000000057882 */ /* 0x000fe20000000000 */
[----:B------:R-:W-:Y:S01]  /*ab60*/  R2UR UR8, R0 ;  /* 0x00000000000872ca */ /* 0x000fe200000e0000 */
[----:B------:R-:W-:Y:S01]  /*ab70*/  UIADD3.X UR7, URZ, UR39, URZ, UP0, !UPT ;  /* 0x000000273f077290 */ /* 0x000fe200087fe43f */
[----:B------:R-:W-:Y:S01]  /*ab80*/  R2UR UR12, R18 ;  /* 0x00000000120c72ca */ /* 0x000fe200000e0000 */
[----:B------:R-:W-:Y:S01]  /*ab90*/  UMOV UR10, URZ ;  /* 0x0000003f000a7c82 */ /* 0x000fe20008000000 */
[----:B-----5:R-:W-:-:S02]  /*aba0*/  R2UR UR13, R24 ;  /* 0x00000000180d72ca */ /* 0x020fc400000e0000 */
[----:B------:R-:W-:Y:S01]  /*abb0*/  PLOP3.LUT P0, PT, PT, PT, PT, 0x80, 0x0 ;  /* 0x000000000000781c */ /* 0x000fe20003f0f070 */
[----:B------:R-:W-:Y:S01]  /*abc0*/  UIADD3 UR9, UR9, 0x30830, URZ ;  /* 0x0003083009097890 */ /* 0x000fe2000fffe03f */
[----:B------:R-:W-:-:S03]  /*abd0*/  LOP3.LUT R29, R29, 0xfffffffe, RZ, 0xc0, !PT ;  /* 0xfffffffe1d1d7812 */ /* 0x000fc600078ec0ff */
[----:B------:R-:W-:Y:S02]  /*abe0*/  UIMAD UR11, UR11, 0xc0, UR4 ;  /* 0x000000c00b0b78a4 */ /* 0x000fe4000f8e0204 */
[----:B------:R-:W-:Y:S01]  /*abf0*/  UIADD3 UR8, UR8, 0x12400, URZ ;  /* 0x0001240008087890 */ /* 0x000fe2000fffe03f */
[----:B------:R-:W-:-:S05]  /*ac00*/  UMOV UR4, 0x0 ;  /* 0x0000000000047882 */ /* 0x000fca0000000000 */
[----:B------:R-:W-:-:S03]  /*ac10*/  @P0 LOP3.LUT R29, R29, 0x1, RZ, 0xfc, !PT ;  /* 0x000000011d1d0812 */ /* 0x000fc600078efcff */
[----:B------:R2:W-:Y:S02]  /*ac20*/  UTMALDG.4D [UR8], [UR6], desc[UR4] ;  /* 0x00000408060075b4 */ /* 0x0005e40008019000 */
[----:B--2---:R-:W-:Y:S02]  /*ac30*/  NOP ;  /* 0x0000000000007918 */ /* 0x004fe40000000000 */
.L_x_220:
[----:B------:R-:W2:Y:S04]  /*ac40*/  LDL.LU R4, [R1+0x18] ;  /* 0x0000180001047983 */ /* 0x000ea80000300800 */
[----:B---3--:R-:W3:Y:S04]  /*ac50*/  LDL.LU R6, [R1+0x8] ;  /* 0x0000080001067983 */ /* 0x008ee80000300800 */
[----:B------:R-:W4:Y:S01]  /*ac60*/  LDL.LU R3, [R1+0x1c] ;  /* 0x00001c0001037983 */ /* 0x000f220000300800 */
[----:B------:R-:W-:Y:S05]  /*ac70*/  WARPSYNC.ALL ;  /* 0x0000000000007948 */ /* 0x000fea0003800000 */
[----:B------:R-:W-:Y:S01]  /*ac80*/  ULDC.64 UR6, c[0x0][0xa00] ;  /* 0x0002800000067ab9 */ /* 0x000fe20000000a00 */
[----:B------:R-:W-:Y:S01]  /*ac90*/  ULDC.64 UR4, c[0x0][0x298] ;  /* 0x0000a60000047ab9 */ /* 0x000fe20000000a00 */
[----:B------:R-:W-:Y:S01]  /*aca0*/  BAR.SYNC.DEFER_BLOCKING 0x8, 0x200 ;  /* 0x0208000000007b1d */ /* 0x000fe20000010000 */
[----:B------:R-:W-:Y:S01]  /*acb0*/  ISETP.NE.U32.AND P0, PT, RZ, UR6, PT ;  /* 0x00000006ff007c0c */ /* 0x000fe2000bf05070 */
[----:B-1----:R-:W-:-:S03]  /*acc0*/  VIADD R0, R22, 0xc400 ;  /* 0x0000c40016007836 */ /* 0x002fc60000000000 */
[----:B------:R-:W-:Y:S01]  /*acd0*/  ISETP.NE.AND.EX P0, PT, RZ, UR7, PT, P0 ;  /* 0x00000007ff007c0c */ /* 0x000fe2000bf05300 */
[----:B------:R-:W-:Y:S01]  /*ace0*/  BSSY B6, `(.L_x_225) ;  /* 0x0000020000067945 */ /* 0x000fe20003800000 */
[----:B------:R-:W-:Y:S02]  /*acf0*/  LOP3.LUT P1, RZ, R0, 0x3ff, RZ, 0xc0, !PT ;  /* 0x000003ff00ff7812 */ /* 0x000fe4000782c0ff */
[----:B--2---:R-:W-:-:S05]  /*ad00*/  SHF.R.S32.HI R2, RZ, 0x1f, R4 ;  /* 0x0000001fff027819 */ /* 0x004fca0000011404 */
[----:B------:R-:W-:Y:S01]  /*ad10*/  IMAD R2, R2, UR4, RZ ;  /* 0x0000000402027c24 */ /* 0x000fe2000f8e02ff */
[----:B----4-:R-:W-:-:S03]  /*ad20*/  SEL R3, R3, RZ, !P0 ;  /* 0x000000ff03037207 */ /* 0x010fc60004000000 */
[----:B------:R-:W-:Y:S01]  /*ad30*/  IMAD R0, R4, UR5, R2 ;  /* 0x0000000504007c24 */ /* 0x000fe2000f8e0202 */
[----:B---3--:R-:W-:Y:S01]  /*ad40*/  SEL R2, R6, RZ, !P0 ;  /* 0x000000ff06027207 */ /* 0x008fe20004000000 */
[----:B------:R-:W-:-:S05]  /*ad50*/  IMAD.WIDE.U32 R4, R4, UR4, RZ ;  /* 0x0000000404047c25 */ /* 0x000fca000f8e00ff */
[----:B------:R-:W-:Y:S04]  /*ad60*/  STL.64 [R1+0x28], R4 ;  /* 0x0000280401007387 */ /* 0x000fe80000100a00 */
[----:B------:R1:W-:Y:S04]  /*ad70*/  STL [R1+0x8], R2 ;  /* 0x0000080201007387 */ /* 0x0003e80000100800 */
[----:B------:R2:W-:Y:S01]  /*ad80*/  STL [R1+0x34], R3 ;  /* 0x0000340301007387 */ /* 0x0005e20000100800 */
[----:B-1----:R-:W-:Y:S01]  /*ad90*/  IMAD.IADD R2, R5, 0x1, R0 ;  /* 0x0000000105027824 */ /* 0x002fe200078e0200 */
[----:B------:R-:W-:-:S05]  /*ada0*/  SHF.R.S32.HI R0, RZ, 0x1f, R18 ;  /* 0x0000001fff007819 */ /* 0x000fca0000011412 */
[----:B------:R2:W-:Y:S04]  /*adb0*/  STL [R1+0x1c], R0 ;  /* 0x00001c0001007387 */ /* 0x0005e80000100800 */
[----:B------:R2:W-:Y:S01]  /*adc0*/  STL [R1+0x18], R2 ;  /* 0x0000180201007387 */ /* 0x0005e20000100800 */
[----:B------:R-:W-:Y:S05]  /*add0*/  @!P1 BRA `(.L_x_226) ;  /* 0x0000000000409947 */ /* 0x000fea0003800000 */
[----:B--2---:R-:W-:Y:S01]  /*ade0*/  MOV R2, 0x0 ;  /* 0x0000000000027802 */ /* 0x004fe20000000f00 */
        /* <DEDUP_REMOVED lines=15> */
.L_x_226:
[----:B------:R-:W-:Y:S05]  /*aee0*/  BSYNC B6 ;  /* 0x0000000000067941 */ /* 0x000fea0003800000 */
.L_x_225:
[----:B--2---:R-:W2:Y:S01]  /*aef0*/  LDL.LU R0, [R1+0x18] ;  /* 0x0000180001007983 */ /* 0x004ea20000300800 */
[----:B------:R-:W1:Y:S01]  /*af00*/  LDC R9, c[0x0][0x448] ;  /* 0x00011200ff097b82 */ /* 0x000e620000000800 */
[----:B------:R-:W-:Y:S01]  /*af10*/  ULDC.64 UR4, c[0x0][0x2d8] ;  /* 0x0000b60000047ab9 */ /* 0x000fe20000000a00 */
[----:B------:R-:W-:Y:S01]  /*af20*/  ULDC.64 UR6, c[0x0][0x2c8] ;  /* 0x0000b20000067ab9 */ /* 0x000fe20000000a00 */
[----:B------:R-:W2:Y:S01]  /*af30*/  LDL.LU.64 R2, [R1+0x28] ;  /* 0x0000280001027983 */ /* 0x000ea20000300a00 */
[----:B------:R-:W-:-:S03]  /*af40*/  ULDC.64 UR8, c[0x0][0x280] ;  /* 0x0000a00000087ab9 */ /* 0x000fc60000000a00 */
[----:B------:R-:W3:Y:S04]  /*af50*/  LDL.LU R20, [R1+0x1c] ;  /* 0x00001c0001147983 */ /* 0x000ee80000300800 */
[----:B------:R-:W4:Y:S04]  /*af60*/  LDL.LU R21, [R1+0x34] ;  /* 0x0000340001157983 */ /* 0x000f280000300800 */
[----:B------:R-:W4:Y:S04]  /*af70*/  LDL.LU R4, [R1+0x8] ;  /* 0x0000080001047983 */ /* 0x000f280000300800 */
[----:B------:R0:W5:Y:S01]  /*af80*/  LDL R10, [R1+0x4] ;  /* 0x00000400010a7983 */ /* 0x0001620000100800 */
[----:B-1----:R-:W-:-:S13]  /*af90*/  ISETP.NE.AND P0, PT, R9, 0x1, PT ;  /* 0x000000010900780c */ /* 0x002fda0003f05270 */
[----:B------:R-:W1:Y:S08]  /*afa0*/  @P0 LDC R5, c[0x0][0x44c] ;  /* 0x00011300ff050b82 */ /* 0x000e700000000800 */
[----:B0-----:R-:W0:Y:S01]  /*afb0*/  @P0 LDC R8, c[0x0][0x450] ;  /* 0x00011400ff080b82 */ /* 0x001e220000000800 */
[----:B------:R-:W0:Y:S01]  /*afc0*/  S2R R11, SR_TID.X ;  /* 0x00000000000b7919 */ /* 0x000e220000002100 */
[----:B--2---:R-:W-:-:S02]  /*afd0*/  IMAD.MOV.U32 R3, RZ, RZ, R0 ;  /* 0x000000ffff037224 */ /* 0x004fc400078e0000 */
[----:B---3--:R-:W-:Y:S02]  /*afe0*/  IMAD R0, R20, UR4, RZ ;  /* 0x0000000414007c24 */ /* 0x008fe4000f8e02ff */
[C---:B------:R-:W-:Y:S01]  /*aff0*/  IMAD.WIDE.U32 R2, R18.reuse, UR4, R2 ;  /* 0x0000000412027c25 */ /* 0x040fe2000f8e0002 */
[----:B------:R-:W2:Y:S03]  /*b000*/  S2R R20, SR_TID.X ;  /* 0x0000000000147919 */ /* 0x000ea60000002100 */
[----:B------:R-:W-:Y:S01]  /*b010*/  IMAD R0, R18, UR5, R0 ;  /* 0x0000000512007c24 */ /* 0x000fe2000f8e0200 */
[----:B------:R-:W-:-:S03]  /*b020*/  ULDC.64 UR4, c[0x0][0x2e0] ;  /* 0x0000b80000047ab9 */ /* 0x000fc60000000a00 */
[----:B------:R-:W-:Y:S02]  /*b030*/  IMAD.IADD R3, R3, 0x1, R0 ;  /* 0x0000000103037824 */ /* 0x000fe400078e0200 */
[----:B----4-:R-:W-:Y:S02]  /*b040*/  IMAD R0, R21, UR4, RZ ;  /* 0x0000000415007c24 */ /* 0x010fe4000f8e02ff */
[----:B------:R-:W3:Y:S01]  /*b050*/  S2R R21, SR_TID.X ;  /* 0x0000000000157919 */ /* 0x000ee20000002100 */
[----:B------:R-:W-:-:S04]  /*b060*/  IMAD.WIDE.U32 R2, R4, UR4, R2 ;  /* 0x0000000404027c25 */ /* 0x000fc8000f8e0002 */
[----:B------:R-:W-:Y:S01]  /*b070*/  IMAD R0, R4, UR5, R0 ;  /* 0x0000000504007c24 */ /* 0x000fe2000f8e0200 */
[----:B------:R-:W-:Y:S01]  /*b080*/  ULDC.64 UR4, c[0x0][0x2d0] ;  /* 0x0000b40000047ab9 */ /* 0x000fe20000000a00 */
[----:B------:R-:W4:Y:S02]  /*b090*/  @P0 LDC R4, c[0x0][0x450] ;  /* 0x00011400ff040b82 */ /* 0x000f240000000800 */
[----:B------:R-:W-:Y:S01]  /*b0a0*/  IMAD.IADD R3, R3, 0x1, R0 ;  /* 0x0000000103037824 */ /* 0x000fe200078e0200 */
[----:B--2---:R-:W-:-:S04]  /*b0b0*/  LOP3.LUT R20, R20, 0x7f, RZ, 0xc0, !PT ;  /* 0x0000007f14147812 */ /* 0x004fc800078ec0ff */
[----:B------:R-:W-:Y:S01]  /*b0c0*/  SHF.R.U32.HI R20, RZ, 0x3, R20 ;  /* 0x00000003ff147819 */ /* 0x000fe20000011614 */
[----:B---3--:R-:W-:-:S05]  /*b0d0*/  IMAD.SHL.U32 R6, R21, 0x10, RZ ;  /* 0x0000001015067824 */ /* 0x008fca00078e00ff */
[----:B------:R-:W-:-:S05]  /*b0e0*/  LOP3.LUT R6, R20, 0x70, R6, 0xf8, !PT ;  /* 0x0000007014067812 */ /* 0x000fca00078ef806 */
[----:B------:R-:W-:-:S04]  /*b0f0*/  IMAD R6, R17, 0xc0, R6 ;  /* 0x000000c011067824 */ /* 0x000fc800078e0206 */
[----:B-1----:R-:W-:-:S04]  /*b100*/  @P0 IMAD.HI.U32 R0, R6, R5, RZ ;  /* 0x0000000506000227 */ /* 0x002fc800078e00ff */
[----:B------:R-:W-:Y:S01]  /*b110*/  IMAD.MOV.U32 R5, RZ, RZ, R6 ;  /* 0x000000ffff057224 */ /* 0x000fe200078e0006 */
[----:B----4-:R-:W-:-:S04]  /*b120*/  @P0 SHF.R.U32.HI R5, RZ, R4, R0 ;  /* 0x00000004ff050219 */ /* 0x010fc80000011600 */
[----:B------:R-:W-:-:S05]  /*b130*/  SHF.R.S32.HI R0, RZ, 0x1f, R5 ;  /* 0x0000001fff007819 */ /* 0x000fca0000011405 */
[----:B------:R-:W-:-:S04]  /*b140*/  IMAD R0, R0, UR4, RZ ;  /* 0x0000000400007c24 */ /* 0x000fc8000f8e02ff */
[C---:B------:R-:W-:Y:S02]  /*b150*/  IMAD R7, R5.reuse, UR5, R0 ;  /* 0x0000000505077c24 */ /* 0x040fe4000f8e0200 */
[----:B------:R-:W-:Y:S02]  /*b160*/  IMAD.MOV R0, RZ, RZ, -R5 ;  /* 0x000000ffff007224 */ /* 0x000fe400078e0a05 */
[----:B------:R-:W-:-:S04]  /*b170*/  IMAD.WIDE.U32 R4, R5, UR4, R2 ;  /* 0x0000000405047c25 */ /* 0x000fc8000f8e0002 */
[----:B------:R-:W-:Y:S02]  /*b180*/  IMAD R0, R9, R0, R6 ;  /* 0x0000000009007224 */ /* 0x000fe400078e0206 */
[----:B------:R-:W-:-:S03]  /*b190*/  IMAD.IADD R5, R5, 0x1, R7 ;  /* 0x0000000105057824 */ /* 0x000fc600078e0207 */
[----:B------:R-:W-:-:S05]  /*b1a0*/  SHF.R.S32.HI R7, RZ, 0x1f, R0 ;  /* 0x0000001fff077819 */ /* 0x000fca0000011400 */
[----:B------:R-:W-:Y:S02]  /*b1b0*/  IMAD R7, R7, UR6, RZ ;  /* 0x0000000607077c24 */ /* 0x000fe4000f8e02ff */
[----:B------:R-:W-:-:S04]  /*b1c0*/  IMAD.WIDE.U32 R4, R0, UR6, R4 ;  /* 0x0000000600047c25 */ /* 0x000fc8000f8e0004 */
[----:B------:R-:W-:-:S04]  /*b1d0*/  IMAD R7, R0, UR7, R7 ;  /* 0x0000000700077c24 */ /* 0x000fc8000f8e0207 */
[----:B------:R-:W-:Y:S02]  /*b1e0*/  IMAD.IADD R5, R5, 0x1, R7 ;  /* 0x0000000105057824 */ /* 0x000fe400078e0207 */
[----:B------:R-:W1:Y:S01]  /*b1f0*/  @P0 LDC R7, c[0x0][0x44c] ;  /* 0x00011300ff070b82 */ /* 0x000e620000000800 */
[----:B------:R-:W-:-:S04]  /*b200*/  LEA R0, P1, R4, UR8, 0x1 ;  /* 0x0000000804007c11 */ /* 0x000fc8000f8208ff */
[----:B------:R-:W-:Y:S01]  /*b210*/  LEA.HI.X R4, R4, UR9, R5, 0x1, P1 ;  /* 0x0000000904047c11 */ /* 0x000fe200088f0c05 */
[----:B------:R-:W-:-:S04]  /*b220*/  VIADD R5, R6, 0x80 ;  /* 0x0000008006057836 */ /* 0x000fc80000000000 */
[----:B------:R-:W-:Y:S02]  /*b230*/  IMAD.MOV.U32 R6, RZ, RZ, R5 ;  /* 0x000000ffff067224 */ /* 0x000fe400078e0005 */
[----:B-1----:R-:W-:-:S05]  /*b240*/  @P0 IMAD.HI.U32 R7, R5, R7, RZ ;  /* 0x0000000705070227 */ /* 0x002fca00078e00ff */
[----:B0-----:R-:W-:-:S05]  /*b250*/  @P0 SHF.R.U32.HI R6, RZ, R8, R7 ;  /* 0x00000008ff060219 */ /* 0x001fca0000011607 */
[----:B------:R-:W-:-:S04]  /*b260*/  IMAD.MOV R7, RZ, RZ, -R6 ;  /* 0x000000ffff077224 */ /* 0x000fc800078e0a06 */
[----:B------:R-:W-:Y:S01]  /*b270*/  IMAD R5, R9, R7, R5 ;  /* 0x0000000709057224 */ /* 0x000fe200078e0205 */
[----:B------:R-:W-:Y:S01]  /*b280*/  SHF.R.S32.HI R7, RZ, 0x1f, R6 ;  /* 0x0000001fff077819 */ /* 0x000fe20000011406 */
[----:B------:R-:W-:-:S04]  /*b290*/  IMAD.WIDE.U32 R2, R6, UR4, R2 ;  /* 0x0000000406027c25 */ /* 0x000fc8000f8e0002 */
[----:B------:R-:W-:Y:S01]  /*b2a0*/  IMAD R7, R7, UR4, RZ ;  /* 0x0000000407077c24 */ /* 0x000fe2000f8e02ff */
[----:B------:R-:W-:-:S03]  /*b2b0*/  ULDC UR4, c[0x0][0x2b8] ;  /* 0x0000ae0000047ab9 */ /* 0x000fc60000000800 */
[----:B------:R-:W-:Y:S01]  /*b2c0*/  IMAD R7, R6, UR5, R7 ;  /* 0x0000000506077c24 */ /* 0x000fe2000f8e0207 */
[----:B------:R-:W-:Y:S01]  /*b2d0*/  SHF.R.S32.HI R6, RZ, 0x1f, R5 ;  /* 0x0000001fff067819 */ /* 0x000fe20000011405 */
[----:B------:R-:W-:Y:S02]  /*b2e0*/  IMAD.SHL.U32 R20, R11, 0x8, RZ ;  /* 0x000000080b147824 */ /* 0x000fe400078e00ff */
[----:B------:R-:W-:Y:S02]  /*b2f0*/  IMAD.IADD R3, R3, 0x1, R7 ;  /* 0x0000000103037824 */ /* 0x000fe400078e0207 */
[----:B------:R-:W-:Y:S02]  /*b300*/  IMAD R6, R6, UR6, RZ ;  /* 0x0000000606067c24 */ /* 0x000fe4000f8e02ff */
[----:B------:R-:W-:Y:S01]  /*b310*/  IMAD.WIDE.U32 R2, R5, UR6, R2 ;  /* 0x0000000605027c25 */ /* 0x000fe2000f8e0002 */
[----:B------:R-:W-:-:S03]  /*b320*/  LOP3.LUT R20, R20, 0x38, RZ, 0xc0, !PT ;  /* 0x0000003814147812 */ /* 0x000fc600078ec0ff */
[----:B------:R-:W-:Y:S01]  /*b330*/  IMAD R6, R5, UR7, R6 ;  /* 0x0000000705067c24 */ /* 0x000fe2000f8e0206 */
[----:B------:R-:W-:-:S03]  /*b340*/  LEA R5, P1, R2, UR8, 0x1 ;  /* 0x0000000802057c11 */ /* 0x000fc6000f8208ff */
[----:B------:R-:W-:Y:S01]  /*b350*/  IMAD.IADD R6, R3, 0x1, R6 ;  /* 0x0000000103067824 */ /* 0x000fe200078e0206 */
[----:B------:R-:W-:Y:S01]  /*b360*/  ISETP.GE.AND P0, PT, R20, UR4, PT ;  /* 0x0000000414007c0c */ /* 0x000fe2000bf06270 */
[----:B------:R-:W-:Y:S01]  /*b370*/  UMOV UR4, 0xffffffff ;  /* 0xffffffff00047882 */ /* 0x000fe20000000000 */
[----:B------:R-:W-:Y:S02]  /*b380*/  LOP3.LUT R21, R11, 0x7f, RZ, 0xc0, !PT ;  /* 0x0000007f0b157812 */ /* 0x000fe400078ec0ff */
[----:B------:R-:W-:Y:S02]  /*b390*/  LEA.HI.X R2, R2, UR9, R6, 0x1, P1 ;  /* 0x0000000902027c11 */ /* 0x000fe400088f0c06 */
[----:B------:R-:W-:Y:S01]  /*b3a0*/  SHF.R.U32.HI R21, RZ, 0x3, R21 ;  /* 0x00000003ff157819 */ /* 0x000fe20000011615 */
[----:B------:R-:W-:Y:S06]  /*b3b0*/  BRA.DIV UR4, `(.L_x_227) ;  /* 0x0000003604207947 */ /* 0x000fec000b800000 */
[----:B------:R-:W2:Y:S01]  /*b3c0*/  LDL.LU R6, [R1+0x24] ;  /* 0x0000240001067983 */ /* 0x000ea20000300800 */
[----:B------:R-:W-:-:S03]  /*b3d0*/  IMAD R17, R17, 0xc0, R21 ;  /* 0x000000c011117824 */ /* 0x000fc600078e0215 */
[----:B------:R-:W0:Y:S04]  /*b3e0*/  SHFL.IDX PT, R7, R0, RZ, 0x181f ;  /* 0x00181fff00077589 */ /* 0x000e2800000e0000 */
[----:B------:R-:W-:Y:S04]  /*b3f0*/  SHFL.IDX PT, R8, R5, RZ, 0x181f ;  /* 0x00181fff05087589 */ /* 0x000fe800000e0000 */
[----:B------:R-:W-:Y:S01]  /*b400*/  SHFL.IDX PT, R14, R5, 0x1, 0x181f ;  /* 0x00381f00050e7f89 */ /* 0x000fe200000e0000 */
[----:B--2---:R-:W-:-:S03]  /*b410*/  IMAD R3, R6, R9, RZ ;  /* 0x0000000906037224 */ /* 0x004fc600078e02ff */
[----:B------:R-:W1:Y:S02]  /*b420*/  SHFL.IDX PT, R6, R4, RZ, 0x181f ;  /* 0x00181fff04067589 */ /* 0x000e6400000e0000 */
[----:B------:R-:W-:-:S13]  /*b430*/  ISETP.GE.AND P1, PT, R17, R3, PT ;  /* 0x000000031100720c */ /* 0x000fda0003f26270 */
[----:B0-----:R-:W-:-:S05]  /*b440*/  @!P1 LEA R7, P2, R20, R7, 0x1 ;  /* 0x0000000714079211 */ /* 0x001fca00078408ff */
[----:B-1----:R-:W-:-:S05]  /*b450*/  @!P1 IMAD.X R6, RZ, RZ, R6, P2 ;  /* 0x000000ffff069224 */ /* 0x002fca00010e0606 */
[----:B------:R-:W-:-:S04]  /*b460*/  @!P1 LOP3.LUT R7, R7, R6, RZ, 0x3c, !PT ;  /* 0x0000000607079212 */ /* 0x000fc800078e3cff */
[----:B------:R-:W-:-:S04]  /*b470*/  @!P1 LOP3.LUT R6, R7, R6, RZ, 0x3c, !PT ;  /* 0x0000000607069212 */ /* 0x000fc800078e3cff */
[----:B------:R-:W-:-:S05]  /*b480*/  @!P1 LOP3.LUT R7, R7, R6, RZ, 0x3c, !PT ;  /* 0x0000000607079212 */ /* 0x000fca00078e3cff */
[----:B-----5:R0:W-:Y:S02]  /*b490*/  @!P1 LDGSTS.E.BYPASS.LTC128B.128 [R10+0xc400], desc[UR48][R6.64], !P0 ;  /* 0x0c400000060a9fae */ /* 0x0201e4000c101d70 */
[----:B0-----:R-:W-:Y:S02]  /*b4a0*/  VIADD R6, R17, 0x10 ;  /* 0x0000001011067836 */ /* 0x001fe40000000000 */
[----:B------:R-:W0:Y:S03]  /*b4b0*/  SHFL.IDX PT, R7, R0, 0x1, 0x181f ;  /* 0x00381f0000077f89 */ /* 0x000e2600000e0000 */
[----:B------:R-:W-:Y:S02]  /*b4c0*/  ISETP.GE.AND P1, PT, R6, R3, PT ;  /* 0x000000030600720c */ /* 0x000fe40003f26270 */
[----:B------:R-:W1:Y:S11]  /*b4d0*/  SHFL.IDX PT, R6, R4, 0x1, 0x181f ;  /* 0x00381f0004067f89 */ /* 0x000e7600000e0000 */
[----:B0-----:R-:W-:-:S05]  /*b4e0*/  @!P1 LEA R7, P2, R20, R7, 0x1 ;  /* 0x0000000714079211 */ /* 0x001fca00078408ff */
[----:B-1----:R-:W-:-:S05]  /*b4f0*/  @!P1 IMAD.X R6, RZ, RZ, R6, P2 ;  /* 0x000000ffff069224 */ /* 0x002fca00010e0606 */
[----:B------:R-:W-:-:S04]  /*b500*/  @!P1 LOP3.LUT R7, R7, R6, RZ, 0x3c, !PT ;  /* 0x0000000607079212 */ /* 0x000fc800078e3cff */
[----:B------:R-:W-:-:S04]  /*b510*/  @!P1 LOP3.LUT R6, R7, R6, RZ, 0x3c, !PT ;  /* 0x0000000607069212 */ /* 0x000fc800078e3cff */
[----:B------:R-:W-:-:S05]  /*b520*/  @!P1 LOP3.LUT R7, R7, R6, RZ, 0x3c, !PT ;  /* 0x0000000607079212 */ /* 0x000fca00078e3cff */
[----:B------:R0:W-:Y:S02]  /*b530*/  @!P1 LDGSTS.E.BYPASS.LTC128B.128 [R10+0xcc00], desc[UR48][R6.64], !P0 ;  /* 0x0cc00000060a9fae */ /* 0x0001e4000c101d70 */
        /* <DEDUP_REMOVED lines=43> */
[----:B------:R-:W1:Y:S04]  /*b7f0*/  SHFL.IDX PT, R6, R4, 0x6, 0x181f ;  /* 0x00d81f0004067f89 */ /* 0x000e6800000e0000 */
[----:B------:R-:W-:Y:S07]  /*b800*/  SHFL.IDX PT, R4, R4, 0x7, 0x181f ;  /* 0x00f81f0004047f89 */ /* 0x000fee00000e0000 */
[----:B0-----:R-:W-:-:S04]  /*b810*/  @!P1 LEA R7, P2, R20, R7, 0x1 ;  /* 0x0000000714079211 */ /* 0x001fc800078408ff */
[----:B-1----:R-:W-:-:S04]  /*b820*/  @!P1 IADD3.X R6, RZ, R6, RZ, P2, !PT ;  /* 0x00000006ff069210 */ /* 0x002fc800017fe4ff */
[----:B------:R-:W-:-:S04]  /*b830*/  @!P1 LOP3.LUT R7, R7, R6, RZ, 0x3c, !PT ;  /* 0x0000000607079212 */ /* 0x000fc800078e3cff */
[----:B------:R-:W-:-:S04]  /*b840*/  @!P1 LOP3.LUT R6, R7, R6, RZ, 0x3c, !PT ;  /* 0x0000000607069212 */ /* 0x000fc800078e3cff */
[----:B------:R-:W-:-:S05]  /*b850*/  @!P1 LOP3.LUT R7, R7, R6, RZ, 0x3c, !PT ;  /* 0x0000000607079212 */ /* 0x000fca00078e3cff */
[----:B------:R0:W-:Y:S04]  /*b860*/  @!P1 LDGSTS.E.BYPASS.LTC128B.128 [R10+0xf400], desc[UR48][R6.64], !P0 ;  /* 0x0f400000060a9fae */ /* 0x0001e8000c101d70 */
[----:B0-----:R0:W1:Y:S02]  /*b870*/  SHFL.IDX PT, R6, R0, 0x7, 0x181f ;  /* 0x00f81f0000067f89 */ /* 0x00106400000e0000 */
[----:B0-----:R-:W-:-:S05]  /*b880*/  VIADD R0, R17, 0x80 ;  /* 0x0000008011007836 */ /* 0x001fca0000000000 */
[----:B------:R-:W-:Y:S01]  /*b890*/  ISETP.GE.AND P2, PT, R0, R3, PT ;  /* 0x000000030000720c */ /* 0x000fe20003f46270 */
[----:B------:R-:W-:-:S05]  /*b8a0*/  VIADD R0, R17, 0x70 ;  /* 0x0000007011007836 */ /* 0x000fca0000000000 */
[----:B------:R-:W-:Y:S02]  /*b8b0*/  ISETP.GE.AND P1, PT, R0, R3, PT ;  /* 0x000000030000720c */ /* 0x000fe40003f26270 */
[----:B------:R-:W0:Y:S11]  /*b8c0*/  SHFL.IDX PT, R0, R2, RZ, 0x181f ;  /* 0x00181fff02007589 */ /* 0x000e3600000e0000 */
[----:B-1----:R-:W-:-:S05]  /*b8d0*/  @!P1 LEA R6, P3, R20, R6, 0x1 ;  /* 0x0000000614069211 */ /* 0x002fca00078608ff */
[----:B------:R-:W-:-:S04]  /*b8e0*/  @!P1 IMAD.X R4, RZ, RZ, R4, P3 ;  /* 0x000000ffff049224 */ /* 0x000fc800018e0604 */
[----:B------:R-:W-:-:S05]  /*b8f0*/  @!P1 IMAD.MOV.U32 R7, RZ, RZ, R4 ;  /* 0x000000ffff079224 */ /* 0x000fca00078e0004 */
[----:B------:R1:W-:Y:S02]  /*b900*/  @!P1 LDGSTS.E.BYPASS.LTC128B.128 [R10+0xfc00], desc[UR48][R6.64], !P0 ;  /* 0x0fc00000060a9fae */ /* 0x0003e4000c101d70 */
[----:B-1----:R-:W-:-:S05]  /*b910*/  @!P2 LEA R6, P1, R20, R8, 0x1 ;  /* 0x000000081406a211 */ /* 0x002fca00078208ff */
[----:B0-----:R-:W-:Y:S02]  /*b920*/  @!P2 IMAD.X R7, RZ, RZ, R0, P1 ;  /* 0x000000ffff07a224 */ /* 0x001fe400008e0600 */
[----:B------:R-:W-:-:S03]  /*b930*/  VIADD R0, R17, 0x90 ;  /* 0x0000009011007836 */ /* 0x000fc60000000000 */
[----:B------:R0:W-:Y:S02]  /*b940*/  @!P2 LDGSTS.E.BYPASS.LTC128B.128 [R10+0x10400], desc[UR48][R6.64], !P0 ;  /* 0x10400000060aafae */ /* 0x0001e4000c101d70 */
[----:B------:R-:W-:Y:S02]  /*b950*/  ISETP.GE.AND P1, PT, R0, R3, PT ;  /* 0x000000030000720c */ /* 0x000fe40003f26270 */
[----:B------:R-:W1:Y:S11]  /*b960*/  SHFL.IDX PT, R0, R2, 0x1, 0x181f ;  /* 0x00381f0002007f89 */ /* 0x000e7600000e0000 */
[----:B------:R-:W-:-:S02]  /*b970*/  @!P1 LEA R4, P2, R20, R14, 0x1 ;  /* 0x0000000e14049211 */ /* 0x000fc400078408ff */
[----:B------:R-:W-:Y:S03]  /*b980*/  SHFL.IDX PT, R14, R5, 0x3, 0x181f ;  /* 0x00781f00050e7f89 */ /* 0x000fe600000e0000 */
[----:B0-----:R-:W-:Y:S02]  /*b990*/  @!P1 IMAD.MOV.U32 R6, RZ, RZ, R4 ;  /* 0x000000ffff069224 */ /* 0x001fe400078e0004 */
[----:B------:R-:W0:Y:S01]  /*b9a0*/  SHFL.IDX PT, R4, R5, 0x2, 0x181f ;  /* 0x00581f0005047f89 */ /* 0x000e2200000e0000 */
[----:B-1----:R-:W-:Y:S02]  /*b9b0*/  @!P1 IMAD.X R9, RZ, RZ, R0, P2 ;  /* 0x000000ffff099224 */ /* 0x002fe400010e0600 */
[----:B------:R-:W-:Y:S02]  /*b9c0*/  VIADD R0, R17, 0xa0 ;  /* 0x000000a011007836 */ /* 0x000fe40000000000 */
[----:B------:R-:W-:-:S05]  /*b9d0*/  @!P1 IMAD.MOV.U32 R7, RZ, RZ, R9 ;  /* 0x000000ffff079224 */ /* 0x000fca00078e0009 */
[----:B------:R0:W-:Y:S01]  /*b9e0*/  @!P1 LDGSTS.E.BYPASS.LTC128B.128 [R10+0x10c00], desc[UR48][R6.64], !P0 ;  /* 0x10c00000060a9fae */ /* 0x0001e2000c101d70 */
[----:B------:R-:W-:-:S03]  /*b9f0*/  ISETP.GE.AND P1, PT, R0, R3, PT ;  /* 0x000000030000720c */ /* 0x000fc60003f26270 */
[----:B------:R-:W1:Y:S10]  /*ba00*/  SHFL.IDX PT, R0, R2, 0x2, 0x181f ;  /* 0x00581f0002007f89 */ /* 0x000e7400000e0000 */
[----:B0-----:R-:W-:-:S05]  /*ba10*/  @!P1 LEA R6, P2, R20, R4, 0x1 ;  /* 0x0000000414069211 */ /* 0x001fca00078408ff */
[----:B-1----:R-:W-:Y:S02]  /*ba20*/  @!P1 IMAD.X R7, RZ, RZ, R0, P2 ;  /* 0x000000ffff079224 */ /* 0x002fe400010e0600 */
[----:B------:R0:W1:Y:S04]  /*ba30*/  SHFL.IDX PT, R0, R2, 0x3, 0x181f ;  /* 0x00781f0002007f89 */ /* 0x00006800000e0000 */
[----:B------:R0:W-:Y:S02]  /*ba40*/  @!P1 LDGSTS.E.BYPASS.LTC128B.128 [R10+0x11400], desc[UR48][R6.64], !P0 ;  /* 0x11400000060a9fae */ /* 0x0001e4000c101d70 */
.L_x_342:
[----:B0-----:R-:W-:-:S05]  /*ba50*/  VIADD R2, R17, 0xb0 ;  /* 0x000000b011027836 */ /* 0x001fca0000000000 */
[----:B------:R-:W-:-:S13]  /*ba60*/  ISETP.GE.AND P1, PT, R2, R3, PT ;  /* 0x000000030200720c */ /* 0x000fda0003f26270 */
[----:B------:R-:W-:-:S05]  /*ba70*/  @!P1 LEA R2, P2, R20, R14, 0x1 ;  /* 0x0000000e14029211 */ /* 0x000fca00078408ff */
[----:B-1----:R-:W-:Y:S02]  /*ba80*/  @!P1 IMAD.X R3, RZ, RZ, R0, P2 ;  /* 0x000000ffff039224 */ /* 0x002fe400010e0600 */
[----:B------:R-:W-:-:S03]  /*ba90*/  VIADD R0, R22, 0x30800 ;  /* 0x0003080016007836 */ /* 0x000fc60000000000 */
[----:B------:R-:W-:Y:S01]  /*baa0*/  @!PT LDS RZ, [RZ] ;  /* 0x00000000fffff984 */ /* 0x000fe20000000800 */
[----:B------:R-:W-:Y:S01]  /*bab0*/  @!PT LDS RZ, [RZ] ;  /* 0x00000000fffff984 */ /* 0x000fe20000000800 */
[----:B------:R-:W-:Y:S01]  /*bac0*/  @!PT LDS RZ, [RZ] ;  /* 0x00000000fffff984 */ /* 0x000fe20000000800 */
[----:B------:R0:W-:Y:S01]  /*bad0*/  @!P1 LDGSTS.E.BYPASS.LTC128B.128 [R10+0x11c00], desc[UR48][R2.64], !P0 ;  /* 0x11c00000020a9fae */ /* 0x0001e2000c101d70 */
[----:B------:R-:W-:Y:S01]  /*bae0*/  PLOP3.LUT P0, PT, PT, PT, PT, 0x80, 0x0 ;  /* 0x000000000000781c */ /* 0x000fe20003f0f070 */
[----:B------:R-:W-:-:S12]  /*baf0*/  NOP ;  /* 0x0000000000007918 */ /* 0x000fd80000000000 */
.L_x_228:
[----:B------:R-:W-:Y:S02]  /*bb00*/  PLOP3.LUT P1, PT, P1, P0, PT, 0xa2, 0x0 ;  /* 0x000000000000781c */ /* 0x000fe40000f21472 */
[----:B------:R-:W-:-:S08]  /*bb10*/  @P0 R2UR P1, UR4, R22 ;  /* 0x00000000160402ca */ /* 0x000fd00000020000 */
[----:B------:R-:W-:-:S05]  /*bb20*/  @P0 PLOP3.LUT P0, PT, P1, PT, PT, 0x80, 0x0 ;  /* 0x000000000000081c */ /* 0x000fca0000f0f070 */
[----:B------:R-:W-:Y:S01]  /*bb30*/  @!P1 SYNCS.ARRIVE.TRANS64.RED.A0T1 RZ, [UR4+0x30800], RZ ;  /* 0x030800ffffff99a7 */ /* 0x000fe20008200404 */
[----:B------:R-:W-:Y:S07]  /*bb40*/  @!P1 ARRIVES.LDGSTSBAR.64.TRANSCNT [UR4+0x30800] ;  /* 0x03080000ff0099b0 */ /* 0x000fee0008000a84 */
[----:B------:R-:W-:Y:S05]  /*bb50*/  @P0 BRA.U.ANY `(.L_x_228) ;  /* 0xfffffffd00e80947 */ /* 0x000fea000393ffff */
[----:B0-----:R-:W2:Y:S02]  /*bb60*/  LDL.LU R3, [R1+0x30] ;  /* 0x0000300001037983 */ /* 0x001ea40000300800 */
[----:B--2---:R-:W-:-:S05]  /*bb70*/  VIADD R3, R3, 0x1 ;  /* 0x0000000103037836 */ /* 0x004fca0000000000 */
[----:B------:R-:W-:Y:S01]  /*bb80*/  LEA.HI R2, R3, R3, RZ, 0x1 ;  /* 0x0000000303027211 */ /* 0x000fe200078f08ff */
[----:B------:R0:W-:Y:S03]  /*bb90*/  STL [R1+0x30], R3 ;  /* 0x0000300301007387 */ /* 0x0001e60000100800 */
[----:B------:R-:W-:-:S05]  /*bba0*/  LOP3.LUT R2, R2, 0xfffffffe, RZ, 0xc0, !PT ;  /* 0xfffffffe02027812 */ /* 0x000fca00078ec0ff */
[----:B------:R-:W-:-:S05]  /*bbb0*/  IMAD.IADD R2, R3, 0x1, -R2 ;  /* 0x0000000103027824 */ /* 0x000fca00078e0a02 */
[----:B0-----:R-:W-:Y:S01]  /*bbc0*/  SHF.L.U32 R3, R2, 0x1f, RZ ;  /* 0x0000001f02037819 */ /* 0x001fe200000006ff */
[----:B------:R-:W-:Y:S01]  /*bbd0*/  NOP ;  /* 0x0000000000007918 */ /* 0x000fe20000000000 */
[----:B------:R-:W2:Y:S01]  /*bbe0*/  LDL.LU R4, [R1+0x20] ;  /* 0x0000200001047983 */ /* 0x000ea20000300800 */
[----:B------:R0:W-:Y:S01]  /*bbf0*/  SYNCS.ARRIVE.TRANS64.A1T0 RZ, [R22+URZ+0x30800], RZ ;  /* 0x030800ff16ff79a7 */ /* 0x0001e2000810003f */
[----:B------:R-:W-:Y:S01]  /*bc00*/  BSSY B0, `(.L_x_229) ;  /* 0x0000004000007945 */ /* 0x000fe20003800000 */
[----:B------:R-:W1:Y:S01]  /*bc10*/  SYNCS.PHASECHK.TRANS64.TRYWAIT P0, [R22+URZ+0x30820], R3 ;  /* 0x03082003160075a7 */ /* 0x000e62000800017f */
[----:B--2---:R-:W-:Y:S02]  /*bc20*/  ISETP.GE.AND P1, PT, R4, 0xc1, PT ;  /* 0x000000c10400780c */ /* 0x004fe40003f26270 */
[----:B01----:R-:W-:Y:S11]  /*bc30*/  @!P0 BRA `(.L_x_230) ;  /* 0x0000003800dc8947 */ /* 0x003ff60003800000 */
.L_x_343:
[----:B------:R-:W-:Y:S05]  /*bc40*/  BSYNC B0 ;  /* 0x0000000000007941 */ /* 0x000fea0003800000 */
.L_x_229:
[----:B------:R-:W-:Y:S04]  /*bc50*/  BSSY B0, `(.L_x_231) ;  /* 0x000016d000007945 */ /* 0x000fe80003800000 */
[----:B------:R-:W-:Y:S05]  /*bc60*/  @!P1 BRA `(.L_x_232) ;  /* 0x0000001400ac9947 */ /* 0x000fea0003800000 */
[----:B------:R-:W2:Y:S01]  /*bc70*/  LDL R4, [R1+0x10] ;  /* 0x0000100001047983 */ /* 0x000ea20000100800 */
[----:B------:R-:W-:Y:S01]  /*bc80*/  IMAD.MOV.U32 R2, RZ, RZ, 0x1 ;  /* 0x00000001ff027424 */ /* 0x000fe200078e00ff */
[----:B------:R-:W-:Y:S01]  /*bc90*/  BSSY B2, `(.L_x_233) ;  /* 0x000007e000027945 */ /* 0x000fe20003800000 */
[----:B--2---:R-:W-:Y:S02]  /*bca0*/  IMAD.MOV R7, RZ, RZ, -R4 ;  /* 0x000000ffff077224 */ /* 0x004fe400078e0a04 */
[----:B------:R-:W-:-:S03]  /*bcb0*/  VIADD R6, R4, 0xfffffffe ;  /* 0xfffffffe04067836 */ /* 0x000fc60000000000 */
[----:B------:R-:W-:-:S05]  /*bcc0*/  VIADDMNMX R7, R7, R2, 0xffffffff, !PT ;  /* 0xffffffff07077446 */ /* 0x000fca0007800102 */
[----:B------:R-:W-:-:S05]  /*bcd0*/  IMAD.IADD R2, R4, 0x1, R7 ;  /* 0x0000000104027824 */ /* 0x000fca00078e0207 */
[----:B------:R-:W-:-:S04]  /*bce0*/  LOP3.LUT R2, R2, 0x1, RZ, 0xc0, !PT ;  /* 0x0000000102027812 */ /* 0x000fc800078ec0ff */
[----:B------:R-:W-:-:S13]  /*bcf0*/  ISETP.NE.U32.AND P0, PT, R2, 0x1, PT ;  /* 0x000000010200780c */ /* 0x000fda0003f05070 */
        /* <DEDUP_REMOVED lines=9> */
[----:B------:R-:W-:Y:S01]  /*bd90*/  ULDC.64 UR4, c[0x0][0x418] ;  /* 0x0001060000047ab9 */ /* 0x000fe20000000a00 */
[----:B------:R-:W-:Y:S01]  /*bda0*/  IMAD.MOV.U32 R4, RZ, RZ, R24 ;  /* 0x000000ffff047224 */ /* 0x000fe200078e0018 */
[----:B------:R-:W-:-:S04]  /*bdb0*/  ISETP.NE.U32.AND P0, PT, RZ, UR4, PT ;  /* 0x00000004ff007c0c */ /* 0x000fc8000bf05070 */
[----:B------:R-:W-:-:S13]  /*bdc0*/  ISETP.NE.AND.EX P0, PT, RZ, UR5, PT, P0 ;  /* 0x00000005ff007c0c */ /* 0x000fda000bf05300 */
[----:B------:R-:W-:Y:S05]  /*bdd0*/  @!P0 BRA `(.L_x_237) ;  /* 0x0000000000488947 */ /* 0x000fea0003800000 */
[----:B------:R-:W2:Y:S01]  /*bde0*/  LDL R10, [R1] ;  /* 0x00000000010a7983 */ /* 0x000ea20000100800 */
[----:B------:R-:W1:Y:S01]  /*bdf0*/  LDC R4, c[0x0][0x43c] ;  /* 0x00010f00ff047b82 */ /* 0x000e620000000800 */
[----:B------:R-:W-:Y:S01]  /*be00*/  ULDC.64 UR6, c[0x0][0x428] ;  /* 0x00010a0000067ab9 */ /* 0x000fe20000000a00 */
[----:B-1----:R-:W-:-:S13]  /*be10*/  ISETP.NE.AND P0, PT, R4, 0x1, PT ;  /* 0x000000010400780c */ /* 0x002fda0003f05270 */
[----:B0-----:R-:W0:Y:S02]  /*be20*/  @P0 LDC.64 R2, c[0x0][0x440] ;  /* 0x00011000ff020b82 */ /* 0x001e240000000a00 */
[----:B0-----:R-:W-:-:S04]  /*be30*/  @P0 IMAD.HI.U32 R5, R6, R2, RZ ;  /* 0x0000000206050227 */ /* 0x001fc800078e00ff */
[----:B------:R-:W-:Y:S01]  /*be40*/  IMAD.MOV.U32 R2, RZ, RZ, R6 ;  /* 0x000000ffff027224 */ /* 0x000fe200078e0006 */
[----:B------:R-:W-:-:S05]  /*be50*/  @P0 SHF.R.U32.HI R2, RZ, R3, R5 ;  /* 0x00000003ff020219 */ /* 0x000fca0000011605 */
[----:B------:R-:W-:-:S04]  /*be60*/  IMAD.MOV R3, RZ, RZ, -R2 ;  /* 0x000000ffff037224 */ /* 0x000fc800078e0a02 */
[----:B------:R-:W-:Y:S01]  /*be70*/  IMAD R6, R4, R3, R6 ;  /* 0x0000000304067224 */ /* 0x000fe200078e0206 */
[----:B------:R-:W-:-:S03]  /*be80*/  SHF.R.S32.HI R3, RZ, 0x1f, R2 ;  /* 0x0000001fff037819 */ /* 0x000fc60000011402 */
[----:B------:R-:W-:-:S04]  /*be90*/  IMAD.WIDE.U32 R2, R25, UR6, R2 ;  /* 0x0000000619027c25 */ /* 0x000fc8000f8e0002 */
[----:B--2---:R-:W-:-:S04]  /*bea0*/  IMAD R4, R10, UR6, RZ ;  /* 0x000000060a047c24 */ /* 0x004fc8000f8e02ff */
[----:B------:R-:W-:-:S04]  /*beb0*/  IMAD R4, R25, UR7, R4 ;  /* 0x0000000719047c24 */ /* 0x000fc8000f8e0204 */
[----:B------:R-:W-:Y:S01]  /*bec0*/  IMAD.IADD R3, R4, 0x1, R3 ;  /* 0x0000000104037824 */ /* 0x000fe200078e0203 */
[----:B------:R-:W-:-:S04]  /*bed0*/  LEA R4, P0, R2, UR4, 0x2 ;  /* 0x0000000402047c11 */ /* 0x000fc8000f8010ff */
[----:B------:R-:W-:-:S05]  /*bee0*/  LEA.HI.X R5, R2, UR5, R3, 0x2, P0 ;  /* 0x0000000502057c11 */ /* 0x000fca00080f1403 */
[----:B------:R1:W5:Y:S04]  /*bef0*/  LDG.E R4, desc[UR48][R4.64] ;  /* 0x0000003004047981 */ /* 0x000368000c1e1900 */
.L_x_237:
[----:B------:R-:W-:Y:S01]  /*bf00*/  IMAD R2, R8, 0x8, R22 ;  /* 0x0000000808027824 */ /* 0x000fe200078e0216 */
[----:B0-----:R-:W-:Y:S01]  /*bf10*/  SHF.L.U32 R3, R9, 0x1f, RZ ;  /* 0x0000001f09037819 */ /* 0x001fe200000006ff */
[----:B------:R-:W-:Y:S03]  /*bf20*/  BSSY B3, `(.L_x_238) ;  /* 0x0000003000037945 */ /* 0x000fe60003800000 */
[----:B------:R-:W0:Y:S02]  /*bf30*/  SYNCS.PHASECHK.TRANS64.TRYWAIT P0, [R2+URZ+0x30840], R3 ;  /* 0x03084003020075a7 */ /* 0x000e24000800017f */
[----:B0-----:R-:W-:Y:S05]  /*bf40*/  @!P0 BRA `(.L_x_239) ;  /* 0x00000038002c8947 */ /* 0x001fea0003800000 */
.L_x_344:
[----:B------:R-:W-:Y:S05]  /*bf50*/  BSYNC B3 ;  /* 0x0000000000037941 */ /* 0x000fea0003800000 */
.L_x_238:
[----:B-1----:R-:W1:Y:S01]  /*bf60*/  S2R R5, SR_TID.X ;  /* 0x0000000000057919 */ /* 0x002e620000002100 */
[----:B------:R-:W-:Y:S01]  /*bf70*/  BSSY B3, `(.L_x_240) ;  /* 0x000000b000037945 */ /* 0x000fe20003800000 */
[----:B-1----:R-:W-:-:S04]  /*bf80*/  LOP3.LUT R5, R5, 0x7f, RZ, 0xc0, !PT ;  /* 0x0000007f05057812 */ /* 0x002fc800078ec0ff */
[----:B------:R-:W-:-:S13]  /*bf90*/  ISETP.NE.AND P1, PT, R5, RZ, PT ;  /* 0x000000ff0500720c */ /* 0x000fda0003f25270 */
        /* <DEDUP_REMOVED lines=8> */
.L_x_241:
[----:B------:R-:W-:Y:S05]  /*c020*/  BSYNC B3 ;  /* 0x0000000000037941 */ /* 0x000fea0003800000 */
.L_x_240:
        /* <DEDUP_REMOVED lines=8> */
[----:B------:R-:W-:Y:S01]  /*c0b0*/  IMAD R5, R6, 0xc0, R28 ;  /* 0x000000c006057824 */ /* 0x000fe200078e021c */
[----:B------:R-:W-:Y:S01]  /*c0c0*/  UMOV UR6, 0x0 ;  /* 0x0000000000067882 */ /* 0x000fe20000000000 */
[----:B------:R-:W-:-:S10]  /*c0d0*/  UMOV UR7, 0x14f00000 ;  /* 0x14f0000000077882 */ /* 0x000fd40000000000 */
.L_x_242:
        /* <DEDUP_REMOVED lines=15> */
.L_x_345:
[----:B------:R-:W-:Y:S05]  /*c1d0*/  BSYNC B3 ;  /* 0x0000000000037941 */ /* 0x000fea0003800000 */
.L_x_243:
[----:B------:R-:W-:Y:S01]  /*c1e0*/  BSSY B3, `(.L_x_245) ;  /* 0x000000c000037945 */ /* 0x000fe20003800000 */
[----:B------:R-:W-:Y:S02]  /*c1f0*/  IMAD.MOV.U32 R12, RZ, RZ, 0x0 ;  /* 0x00000000ff0c7424 */ /* 0x000fe400078e00ff */
[----:B------:R-:W-:Y:S01]  /*c200*/  IMAD.MOV.U32 R13, RZ, RZ, 0x14f00000 ;  /* 0x14f00000ff0d7424 */ /* 0x000fe200078e00ff */
[----:B------:R-:W-:Y:S06]  /*c210*/  @P1 BRA `(.L_x_246) ;  /* 0x0000000000201947 */ /* 0x000fec0003800000 */
[----:B------:R-:W1:Y:S01]  /*c220*/  S2R R5, SR_TID.X ;  /* 0x0000000000057919 */ /* 0x000e620000002100 */
[----:B0-----:R-:W-:Y:S02]  /*c230*/  IMAD R2, R23, 0x8, R22 ;  /* 0x0000000817027824 */ /* 0x001fe400078e0216 */
[----:B------:R-:W-:-:S04]  /*c240*/  IMAD.MOV.U32 R3, RZ, RZ, 0x6000 ;  /* 0x00006000ff037424 */ /* 0x000fc800078e00ff */
[----:B------:R2:W-:Y:S01]  /*c250*/  SYNCS.ARRIVE.TRANS64 RZ, [R2+URZ+0x30850], R3 ;  /* 0x0308500302ff79a7 */ /* 0x0005e2000800003f */
[----:B-1----:R-:W-:-:S04]  /*c260*/  LOP3.LUT R5, R5, 0x1f, RZ, 0xc0, !PT ;  /* 0x0000001f05057812 */ /* 0x002fc800078ec0ff */
[----:B------:R-:W-:-:S13]  /*c270*/  ISETP.NE.AND P0, PT, R5, RZ, PT ;  /* 0x000000ff0500720c */ /* 0x000fda0003f05270 */
[----:B--2---:R-:W-:Y:S05]  /*c280*/  @!P0 BRA `(.L_x_246) ;  /* 0x0000000000048947 */ /* 0x004fea0003800000 */
[----:B------:R-:W-:Y:S01]  /*c290*/  BPT.TRAP 0x1 ;  /* 0x000000040000795c */ /* 0x000fe20000300000 */
.L_x_246:
[----:B------:R-:W-:Y:S05]  /*c2a0*/  BSYNC B3 ;  /* 0x0000000000037941 */ /* 0x000fea0003800000 */
.L_x_245:
[----:B------:R-:W-:Y:S01]  /*c2b0*/  R2UR UR10, R10 ;  /* 0x000000000a0a72ca */ /* 0x000fe200000e0000 */
[C-C-:B0-----:R-:W-:Y:S01]  /*c2c0*/  IMAD R2, R23.reuse, 0x6000, R22.reuse ;  /* 0x0000600017027824 */ /* 0x141fe200078e0216 */
[----:B------:R-:W-:Y:S01]  /*c2d0*/  R2UR UR6, R12 ;  /* 0x000000000c0672ca */ /* 0x000fe200000e0000 */
[----:B------:R-:W-:Y:S01]  /*c2e0*/  IMAD R3, R23, 0x8, R22 ;  /* 0x0000000817037824 */ /* 0x000fe200078e0216 */
[----:B------:R-:W-:Y:S01]  /*c2f0*/  R2UR UR7, R13 ;  /* 0x000000000d0772ca */ /* 0x000fe200000e0000 */
[----:B------:R-:W-:Y:S01]  /*c300*/  UIADD3 UR4, UP0, UR38, 0x470, URZ ;  /* 0x0000047026047890 */ /* 0x000fe2000ff1e03f */
[----:B------:R-:W-:Y:S01]  /*c310*/  PLOP3.LUT P0, PT, PT, PT, PT, 0x80, 0x0 ;  /* 0x000000000000781c */ /* 0x000fe20003f0f070 */
[----:B------:R-:W-:Y:S02]  /*c320*/  IMAD R5, R27, 0xc0, R28 ;  /* 0x000000c01b057824 */ /* 0x000fe400078e021c */
[----:B------:R-:W-:Y:S01]  /*c330*/  VIADD R2, R2, 0x400 ;  /* 0x0000040002027836 */ /* 0x000fe20000000000 */
[----:B------:R-:W-:Y:S01]  /*c340*/  UIADD3.X UR5, URZ, UR39, URZ, UP0, !UPT ;  /* 0x000000273f057290 */ /* 0x000fe200087fe43f */
[----:B------:R-:W-:-:S11]  /*c350*/  VIADD R3, R3, 0x30850 ;  /* 0x0003085003037836 */ /* 0x000fd60000000000 */
.L_x_247:
        /* <DEDUP_REMOVED lines=12> */
.L_x_236:
[----:B------:R-:W-:Y:S05]  /*c420*/  BSYNC B1 ;  /* 0x0000000000017941 */ /* 0x000fea0003800000 */
.L_x_235:
[----:B------:R-:W2:Y:S01]  /*c430*/  LDL.LU R2, [R1+0x10] ;  /* 0x0000100001027983 */ /* 0x000ea20000300800 */
[----:B------:R-:W-:Y:S02]  /*c440*/  IMAD.MOV.U32 R23, RZ, RZ, R8 ;  /* 0x000000ffff177224 */ /* 0x000fe400078e0008 */
[----:B------:R-:W-:Y:S02]  /*c450*/  IMAD.MOV.U32 R26, RZ, RZ, R9 ;  /* 0x000000ffff1a7224 */ /* 0x000fe400078e0009 */
[----:B--2---:R-:W-:-:S07]  /*c460*/  VIADD R6, R2, 0xfffffffd ;  /* 0xfffffffd02067836 */ /* 0x004fce0000000000 */
.L_x_234:
[----:B------:R-:W-:Y:S05]  /*c470*/  BSYNC B2 ;  /* 0x0000000000027941 */ /* 0x000fea0003800000 */
.L_x_233:
[----:B------:R-:W2:Y:S01]  /*c480*/  LDL.LU R2, [R1+0xc] ;  /* 0x00000c0001027983 */ /* 0x000ea20000300800 */
[----:B------:R-:W-:-:S05]  /*c490*/  IMAD.MOV R7, RZ, RZ, -R7 ;  /* 0x000000ffff077224 */ /* 0x000fca00078e0a07 */
[----:B--2---:R-:W-:-:S13]  /*c4a0*/  ISETP.NE.AND P0, PT, R2, R7, PT ;  /* 0x000000070200720c */ /* 0x004fda0003f05270 */
[----:B------:R-:W-:Y:S05]  /*c4b0*/  @!P0 BRA `(.L_x_232) ;  /* 0x0000000c00988947 */ /* 0x000fea0003800000 */
[----:B------:R-:W-:-:S07]  /*c4c0*/  IMAD.MOV.U32 R4, RZ, RZ, R24 ;  /* 0x000000ffff047224 */ /* 0x000fce00078e0018 */
.L_x_274:
[----:B------:R-:W-:Y:S01]  /*c4d0*/  LOP3.LUT P1, RZ, R29, 0x1, RZ, 0xc0, !PT ;  /* 0x000000011dff7812 */ /* 0x000fe2000782c0ff */
[----:B------:R-:W-:Y:S01]  /*c4e0*/  VIADD R7, R23, 0x1 ;  /* 0x0000000117077836 */ /* 0x000fe20000000000 */
[----:B------:R-:W-:Y:S05]  /*c4f0*/  YIELD ;  /* 0x0000000000007946 */ /* 0x000fea0003800000 */
[----:B------:R-:W-:Y:S01]  /*c500*/  ISETP.NE.AND P0, PT, R7, 0x2, PT ;  /* 0x000000020700780c */ /* 0x000fe20003f05270 */
[----:B------:R-:W-:Y:S03]  /*c510*/  BSSY B1, `(.L_x_248) ;  /* 0x000006c000017945 */ /* 0x000fe60003800000 */
[----:B0-----:R-:W-:-:S02]  /*c520*/  SEL R3, RZ, 0x1, P0 ;  /* 0x00000001ff037807 */ /* 0x001fc40000000000 */
        /* <DEDUP_REMOVED lines=21> */
[----:B------:R-:W-:-:S05]  /*c680*/  IMAD R4, R25, UR7, R4 ;  /* 0x0000000719047c24 */ /* 0x000fca000f8e0204 */
[----:B------:R-:W-:Y:S02]  /*c690*/  IADD3 R3, R4, R3, RZ ;  /* 0x0000000304037210 */ /* 0x000fe40007ffe0ff */
[----:B------:R-:W-:-:S04]  /*c6a0*/  LEA R4, P0, R2, UR4, 0x2 ;  /* 0x0000000402047c11 */ /* 0x000fc8000f8010ff */
[----:B------:R-:W-:-:S05]  /*c6b0*/  LEA.HI.X R5, R2, UR5, R3, 0x2, P0 ;  /* 0x0000000502057c11 */ /* 0x000fca00080f1403 */
[----:B------:R0:W5:Y:S04]  /*c6c0*/  LDG.E R4, desc[UR48][R4.64] ;  /* 0x0000003004047981 */ /* 0x000168000c1e1900 */
.L_x_250:
[----:B------:R-:W-:Y:S01]  /*c6d0*/  IMAD R2, R7, 0x8, R22 ;  /* 0x0000000807027824 */ /* 0x000fe200078e0216 */
[----:B------:R-:W-:Y:S01]  /*c6e0*/  SHF.L.U32 R3, R8, 0x1f, RZ ;  /* 0x0000001f08037819 */ /* 0x000fe200000006ff */
[----:B------:R-:W-:Y:S03]  /*c6f0*/  BSSY B2, `(.L_x_251) ;  /* 0x0000003000027945 */ /* 0x000fe60003800000 */
[----:B------:R-:W1:Y:S02]  /*c700*/  SYNCS.PHASECHK.TRANS64.TRYWAIT P0, [R2+URZ+0x30840], R3 ;  /* 0x03084003020075a7 */ /* 0x000e64000800017f */
[----:B-1----:R-:W-:Y:S05]  /*c710*/  @!P0 BRA `(.L_x_252) ;  /* 0x0000003000608947 */ /* 0x002fea0003800000 */
.L_x_346:
[----:B------:R-:W-:Y:S05]  /*c720*/  BSYNC B2 ;  /* 0x0000000000027941 */ /* 0x000fea0003800000 */
.L_x_251:
        /* <DEDUP_REMOVED lines=12> */
.L_x_254:
[----:B------:R-:W-:Y:S05]  /*c7f0*/  BSYNC B2 ;  /* 0x0000000000027941 */ /* 0x000fea0003800000 */
.L_x_253:
[----:B------:R-:W-:Y:S01]  /*c800*/  IMAD.MOV.U32 R5, RZ, RZ, RZ ;  /* 0x000000ffff057224 */ /* 0x000fe200078e00ff */
[----:B------:R-:W-:Y:S01]  /*c810*/  UIADD3 UR4, UP0, UR38, 0x370, URZ ;  /* 0x0000037026047890 */ /* 0x000fe2000ff1e03f */
[----:B-1----:R-:W-:Y:S01]  /*c820*/  IMAD R3, R7, 0x6000, R22 ;  /* 0x0000600007037824 */ /* 0x002fe200078e0216 */
        /* <DEDUP_REMOVED lines=8> */
.L_x_255:
        /* <DEDUP_REMOVED lines=15> */
.L_x_347:
[----:B------:R-:W-:Y:S05]  /*c9a0*/  BSYNC B2 ;  /* 0x0000000000027941 */ /* 0x000fea0003800000 */
.L_x_256:
[----:B------:R-:W-:Y:S01]  /*c9b0*/  BSSY B2, `(.L_x_258) ;  /* 0x000000b000027945 */ /* 0x000fe20003800000 */
[----:B------:R-:W-:Y:S02]  /*c9c0*/  IMAD.MOV.U32 R2, RZ, RZ, 0x0 ;  /* 0x00000000ff027424 */ /* 0x000fe400078e00ff */
[----:B0-----:R-:W-:Y:S01]  /*c9d0*/  IMAD.MOV.U32 R3, RZ, RZ, 0x14f00000 ;  /* 0x14f00000ff037424 */ /* 0x001fe200078e00ff */
        /* <DEDUP_REMOVED lines=8> */
.L_x_259:
[----:B------:R-:W-:Y:S05]  /*ca60*/  BSYNC B2 ;  /* 0x0000000000027941 */ /* 0x000fea0003800000 */
.L_x_258:
[----:B------:R-:W-:Y:S01]  /*ca70*/  R2UR UR7, R3 ;  /* 0x00000000030772ca */ /* 0x000fe200000e0000 */
[----:B------:R-:W-:Y:S01]  /*ca80*/  IMAD R23, R23, 0x6000, R22 ;  /* 0x0000600017177824 */ /* 0x000fe200078e0216 */
[----:B------:R-:W-:Y:S01]  /*ca90*/  R2UR UR10, R5 ;  /* 0x00000000050a72ca */ /* 0x000fe200000e0000 */
[----:B------:R-:W-:Y:S01]  /*caa0*/  UIADD3 UR4, UP0, UR38, 0x470, URZ ;  /* 0x0000047026047890 */ /* 0x000fe2000ff1e03f */
[----:B------:R-:W-:Y:S01]  /*cab0*/  R2UR UR6, R2 ;  /* 0x00000000020672ca */ /* 0x000fe200000e0000 */
[----:B------:R-:W-:Y:S01]  /*cac0*/  IMAD R2, R27, 0xc0, R28 ;  /* 0x000000c01b027824 */ /* 0x000fe200078e021c */
[----:B------:R-:W-:Y:S01]  /*cad0*/  PLOP3.LUT P0, PT, PT, PT, PT, 0x80, 0x0 ;  /* 0x000000000000781c */ /* 0x000fe20003f0f070 */
[----:B------:R-:W-:Y:S01]  /*cae0*/  VIADD R10, R10, 0x50 ;  /* 0x000000500a0a7836 */ /* 0x000fe20000000000 */
[----:B------:R-:W-:Y:S01]  /*caf0*/  UIADD3.X UR5, URZ, UR39, URZ, UP0, !UPT ;  /* 0x000000273f057290 */ /* 0x000fe200087fe43f */
[----:B------:R-:W-:-:S11]  /*cb00*/  VIADD R23, R23, 0x400 ;  /* 0x0000040017177836 */ /* 0x000fd60000000000 */
.L_x_260:
        /* <DEDUP_REMOVED lines=12> */
.L_x_249:
[----:B------:R-:W-:Y:S05]  /*cbd0*/  BSYNC B1 ;  /* 0x0000000000017941 */ /* 0x000fea0003800000 */
.L_x_248:
        /* <DEDUP_REMOVED lines=9> */
[----:B------:R-:W-:Y:S01]  /*cc70*/  VIADD R9, R6, 0xffffffff ;  /* 0xffffffff06097836 */ /* 0x000fe20000000000 */
        /* <DEDUP_REMOVED lines=21> */
.L_x_263:
[----:B------:R-:W-:Y:S01]  /*cdd0*/  IMAD R2, R23, 0x8, R22 ;  /* 0x0000000817027824 */ /* 0x000fe200078e0216 */
[----:B------:R-:W-:Y:S01]  /*cde0*/  SHF.L.U32 R3, R26, 0x1f, RZ ;  /* 0x0000001f1a037819 */ /* 0x000fe200000006ff */
[----:B------:R-:W-:Y:S03]  /*cdf0*/  BSSY B2, `(.L_x_264) ;  /* 0x0000003000027945 */ /* 0x000fe60003800000 */
[----:B------:R-:W1:Y:S02]  /*ce00*/  SYNCS.PHASECHK.TRANS64.TRYWAIT P0, [R2+URZ+0x30840], R3 ;  /* 0x03084003020075a7 */ /* 0x000e64000800017f */
[----:B-1----:R-:W-:Y:S05]  /*ce10*/  @!P0 BRA `(.L_x_265) ;  /* 0x0000002800c88947 */ /* 0x002fea0003800000 */
.L_x_348:
[----:B------:R-:W-:Y:S05]  /*ce20*/  BSYNC B2 ;  /* 0x0000000000027941 */ /* 0x000fea0003800000 */
.L_x_264:
        /* <DEDUP_REMOVED lines=12> */
.L_x_267:
[----:B------:R-:W-:Y:S05]  /*cef0*/  BSYNC B2 ;  /* 0x0000000000027941 */ /* 0x000fea0003800000 */
.L_x_266:
[----:B------:R-:W-:Y:S01]  /*cf00*/  IMAD.MOV.U32 R5, RZ, RZ, RZ ;  /* 0x000000ffff057224 */ /* 0x000fe200078e00ff */
[----:B------:R-:W-:Y:S01]  /*cf10*/  UIADD3 UR4, UP0, UR38, 0x370, URZ ;  /* 0x0000037026047890 */ /* 0x000fe2000ff1e03f */
[C---:B-1----:R-:W-:Y:S01]  /*cf20*/  IMAD R2, R23.reuse, 0x6000, R22 ;  /* 0x0000600017027824 */ /* 0x042fe200078e0216 */
[----:B------:R-:W-:Y:S01]  /*cf30*/  PLOP3.LUT P0, PT, PT, PT, PT, 0x80, 0x0 ;  /* 0x000000000000781c */ /* 0x000fe20003f0f070 */
[----:B------:R-:W-:Y:S01]  /*cf40*/  IMAD R3, R23, 0x8, R0 ;  /* 0x0000000817037824 */ /* 0x000fe200078e0200 */
[----:B------:R-:W-:Y:S01]  /*cf50*/  R2UR UR10, R5 ;  /* 0x00000000050a72ca */ /* 0x000fe200000e0000 */
[----:B------:R-:W-:Y:S01]  /*cf60*/  VIADD R2, R2, 0x12400 ;  /* 0x0001240002027836 */ /* 0x000fe20000000000 */
[----:B------:R-:W-:Y:S01]  /*cf70*/  UIADD3.X UR5, URZ, UR39, URZ, UP0, !UPT ;  /* 0x000000273f057290 */ /* 0x000fe200087fe43f */
[----:B------:R-:W-:Y:S01]  /*cf80*/  VIADD R3, R3, 0x30 ;  /* 0x0000003003037836 */ /* 0x000fe20000000000 */
[----:B------:R-:W-:Y:S01]  /*cf90*/  UMOV UR6, 0x0 ;  /* 0x0000000000067882 */ /* 0x000fe20000000000 */
[----:B------:R-:W-:Y:S01]  /*cfa0*/  IMAD R10, R9, 0xc0, R28 ;  /* 0x000000c0090a7824 */ /* 0x000fe200078e021c */
[----:B------:R-:W-:-:S09]  /*cfb0*/  UMOV UR7, 0x14f00000 ;  /* 0x14f0000000077882 */ /* 0x000fd20000000000 */
.L_x_268:
        /* <DEDUP_REMOVED lines=15> */
.L_x_349:
[----:B------:R-:W-:Y:S05]  /*d0b0*/  BSYNC B2 ;  /* 0x0000000000027941 */ /* 0x000fea0003800000 */
.L_x_269:
        /* <DEDUP_REMOVED lines=11> */
.L_x_272:
[----:B------:R-:W-:Y:S05]  /*d170*/  BSYNC B2 ;  /* 0x0000000000027941 */ /* 0x000fea0003800000 */
.L_x_271:
[----:B------:R-:W-:Y:S01]  /*d180*/  R2UR UR10, R5 ;  /* 0x00000000050a72ca */ /* 0x000fe200000e0000 */
[----:B------:R-:W-:Y:S01]  /*d190*/  UIADD3 UR4, UP0, UR38, 0x470, URZ ;  /* 0x0000047026047890 */ /* 0x000fe2000ff1e03f */
[----:B------:R-:W-:Y:S01]  /*d1a0*/  R2UR UR6, R2 ;  /* 0x00000000020672ca */ /* 0x000fe200000e0000 */
[----:B------:R-:W-:Y:S01]  /*d1b0*/  IMAD R2, R7, 0x6000, R22 ;  /* 0x0000600007027824 */ /* 0x000fe200078e0216 */
[----:B------:R-:W-:Y:S01]  /*d1c0*/  R2UR UR7, R3 ;  /* 0x00000000030772ca */ /* 0x000fe200000e0000 */
[----:B------:R-:W-:Y:S01]  /*d1d0*/  IMAD R3, R27, 0xc0, R28 ;  /* 0x000000c01b037824 */ /* 0x000fe200078e021c */
[----:B------:R-:W-:Y:S01]  /*d1e0*/  PLOP3.LUT P0, PT, PT, PT, PT, 0x80, 0x0 ;  /* 0x000000000000781c */ /* 0x000fe20003f0f070 */
[----:B------:R-:W-:Y:S01]  /*d1f0*/  VIADD R8, R8, 0x50 ;  /* 0x0000005008087836 */ /* 0x000fe20000000000 */
[----:B------:R-:W-:Y:S01]  /*d200*/  UIADD3.X UR5, URZ, UR39, URZ, UP0, !UPT ;  /* 0x000000273f057290 */ /* 0x000fe200087fe43f */
[----:B------:R-:W-:-:S11]  /*d210*/  VIADD R2, R2, 0x400 ;  /* 0x0000040002027836 */ /* 0x000fd60000000000 */
.L_x_273:
        /* <DEDUP_REMOVED lines=12> */
.L_x_262:
[----:B------:R-:W-:Y:S05]  /*d2e0*/  BSYNC B1 ;  /* 0x0000000000017941 */ /* 0x000fea0003800000 */
.L_x_261:
[C---:B------:R-:W-:Y:S01]  /*d2f0*/  ISETP.GT.AND P0, PT, R6.reuse, 0x1, PT ;  /* 0x000000010600780c */ /* 0x040fe20003f04270 */
[----:B------:R-:W-:-:S12]  /*d300*/  VIADD R6, R6, 0xfffffffe ;  /* 0xfffffffe06067836 */ /* 0x000fd80000000000 */
[----:B------:R-:W-:Y:S05]  /*d310*/  @P0 BRA `(.L_x_274) ;  /* 0xfffffff0006c0947 */ /* 0x000fea000383ffff */
.L_x_232:
[----:B------:R-:W-:Y:S05]  /*d320*/  BSYNC B0 ;  /* 0x0000000000007941 */ /* 0x000fea0003800000 */
.L_x_231:
[----:B------:R-:W1:Y:S01]  /*d330*/  S2R R2, SR_TID.X ;  /* 0x0000000000027919 */ /* 0x000e620000002100 */
[----:B------:R-:W-:Y:S01]  /*d340*/  BSSY B0, `(.L_x_275) ;  /* 0x0000010000007945 */ /* 0x000fe20003800000 */
[----:B-1----:R-:W-:-:S04]  /*d350*/  LOP3.LUT R8, R2, 0x7f, RZ, 0xc0, !PT ;  /* 0x0000007f02087812 */ /* 0x002fc800078ec0ff */
[----:B------:R-:W-:-:S13]  /*d360*/  ISETP.NE.AND P0, PT, R8, RZ, PT ;  /* 0x000000ff0800720c */ /* 0x000fda0003f05270 */
[----:B------:R-:W-:Y:S05]  /*d370*/  @P0 BRA `(.L_x_276) ;  /* 0x0000000000300947 */ /* 0x000fea0003800000 */
[----:B------:R-:W1:Y:S01]  /*d380*/  S2R R5, SR_LANEID ;  /* 0x0000000000057919 */ /* 0x000e620000000000 */
[----:B------:R-:W-:Y:S01]  /*d390*/  VOTEU.ANY UR4, UPT, PT ;  /* 0x0000000000047886 */ /* 0x000fe200038e0100 */
[----:B0-----:R-:W0:Y:S01]  /*d3a0*/  LDC.64 R2, c[0x0][0xc60] ;  /* 0x00031800ff027b82 */ /* 0x001e220000000a00 */
[----:B------:R-:W1:Y:S02]  /*d3b0*/  FLO.U32 R0, UR4 ;  /* 0x0000000400007d00 */ /* 0x000e6400080e0000 */
[----:B-1----:R-:W-:-:S06]  /*d3c0*/  ISETP.EQ.U32.AND P0, PT, R0, R5, PT ;  /* 0x000000050000720c */ /* 0x002fcc0003f02070 */
[----:B------:R-:W0:Y:S07]  /*d3d0*/  POPC R5, UR4 ;  /* 0x0000000400057d09 */ /* 0x000e2e0008000000 */
[----:B0-----:R-:W2:Y:S01]  /*d3e0*/  @P0 ATOMG.E.ADD.STRONG.GPU PT, R3, desc[UR48][R2.64], R5 ;  /* 0x00000005020309a8 */ /* 0x001ea200081ee1f0 */
[----:B------:R-:W0:Y:S02]  /*d3f0*/  S2R R4, SR_LTMASK ;  /* 0x0000000000047919 */ /* 0x000e240000003900 */
[----:B0-----:R-:W-:-:S04]  /*d400*/  LOP3.LUT R4, R4, UR4, RZ, 0xc0, !PT ;  /* 0x0000000404047c12 */ /* 0x001fc8000f8ec0ff */
[----:B------:R-:W0:Y:S01]  /*d410*/  POPC R7, R4 ;  /* 0x0000000400077309 */ /* 0x000e220000000000 */
[----:B--2---:R-:W0:Y:S02]  /*d420*/  SHFL.IDX PT, R0, R3, R0, 0x1f ;  /* 0x00001f0003007589 */ /* 0x004e2400000e0000 */
[----:B0-----:R-:W-:-:S07]  /*d430*/  IADD3 R16, R0, UR37, R7 ;  /* 0x0000002500107c10 */ /* 0x001fce000fffe007 */
.L_x_276:
[----:B------:R-:W-:Y:S05]  /*d440*/  BSYNC B0 ;  /* 0x0000000000007941 */ /* 0x000fea0003800000 */
.L_x_275:
[----:B------:R-:W-:Y:S01]  /*d450*/  LOP3.LUT P0, RZ, R29, 0x1, RZ, 0xc0, !PT ;  /* 0x000000011dff7812 */ /* 0x000fe2000780c0ff */
[----:B------:R-:W-:-:S12]  /*d460*/  BSSY B0, `(.L_x_277) ;  /* 0x0000027000007945 */ /* 0x000fd80003800000 */
[----:B------:R-:W-:Y:S05]  /*d470*/  @!P0 BRA `(.L_x_278) ;  /* 0x0000000000948947 */ /* 0x000fea0003800000 */
[----:B0-----:R-:W-:Y:S01]  /*d480*/  IMAD R3, R23, 0x8, R22 ;  /* 0x0000000817037824 */ /* 0x001fe200078e0216 */
[----:B------:R-:W-:Y:S01]  /*d490*/  SHF.L.U32 R0, R26, 0x1f, RZ ;  /* 0x0000001f1a007819 */ /* 0x000fe200000006ff */
[----:B------:R-:W-:Y:S01]  /*d4a0*/  BSSY B1, `(.L_x_279) ;  /* 0x0000004000017945 */ /* 0x000fe20003800000 */
[----:B------:R-:W-:Y:S02]  /*d4b0*/  ISETP.NE.AND P1, PT, R8, RZ, PT ;  /* 0x000000ff0800720c */ /* 0x000fe40003f25270 */
[----:B------:R-:W0:Y:S02]  /*d4c0*/  SYNCS.PHASECHK.TRANS64.TRYWAIT P0, [R3+URZ+0x30860], R0 ;  /* 0x03086000030075a7 */ /* 0x000e24000800017f */
[----:B0-----:R-:W-:Y:S09]  /*d4d0*/  @!P0 BRA `(.L_x_280) ;  /* 0x0000002400408947 */ /* 0x001ff20003800000 */
.L_x_350:
[----:B------:R-:W-:Y:S05]  /*d4e0*/  BSYNC B1 ;  /* 0x0000000000017941 */ /* 0x000fea0003800000 */
.L_x_279:
        /* <DEDUP_REMOVED lines=9> */
.L_x_282:
[----:B------:R-:W-:Y:S05]  /*d580*/  BSYNC B1 ;  /* 0x0000000000017941 */ /* 0x000fea0003800000 */
.L_x_281:
[----:B0-----:R-:W-:Y:S01]  /*d590*/  IMAD R0, R23, 0x6000, R22 ;  /* 0x0000600017007824 */ /* 0x001fe200078e0216 */
[----:B------:R-:W-:Y:S01]  /*d5a0*/  UIADD3 UR4, UP0, UR38, 0x470, URZ ;  /* 0x0000047026047890 */ /* 0x000fe2000ff1e03f */
[----:B------:R-:W-:Y:S01]  /*d5b0*/  PLOP3.LUT P0, PT, PT, PT, PT, 0x80, 0x0 ;  /* 0x000000000000781c */ /* 0x000fe20003f0f070 */
[----:B------:R-:W-:Y:S01]  /*d5c0*/  IMAD R28, R27, 0xc0, R28 ;  /* 0x000000c01b1c7824 */ /* 0x000fe200078e021c */
[----:B------:R-:W-:Y:S01]  /*d5d0*/  UMOV UR6, 0x0 ;  /* 0x0000000000067882 */ /* 0x000fe20000000000 */
[----:B------:R-:W-:Y:S01]  /*d5e0*/  VIADD R2, R3, 0x30850 ;  /* 0x0003085003027836 */ /* 0x000fe20000000000 */
[----:B------:R-:W-:Y:S01]  /*d5f0*/  UIADD3.X UR5, URZ, UR39, URZ, UP0, !UPT ;  /* 0x000000273f057290 */ /* 0x000fe200087fe43f */
[----:B------:R-:W-:Y:S01]  /*d600*/  VIADD R0, R0, 0x400 ;  /* 0x0000040000007836 */ /* 0x000fe20000000000 */
[----:B------:R-:W-:Y:S01]  /*d610*/  UMOV UR7, 0x14f00000 ;  /* 0x14f0000000077882 */ /* 0x000fe20000000000 */
[----:B------:R-:W-:-:S09]  /*d620*/  UMOV UR10, URZ ;  /* 0x0000003f000a7c82 */ /* 0x000fd20008000000 */
.L_x_283:
        /* <DEDUP_REMOVED lines=10> */
.L_x_278:
[----:B------:R-:W-:Y:S05]  /*d6d0*/  BSYNC B0 ;  /* 0x0000000000007941 */ /* 0x000fea0003800000 */
.L_x_277:
[----:B------:R-:W-:-:S05]  /*d6e0*/  VIADD R23, R23, 0x1 ;  /* 0x0000000117177836 */ /* 0x000fca0000000000 */
[----:B------:R-:W-:-:S04]  /*d6f0*/  ISETP.NE.AND P0, PT, R23, 0x2, PT ;  /* 0x000000021700780c */ /* 0x000fc80003f05270 */
[----:B0-----:R-:W-:Y:S02]  /*d700*/  SEL R3, RZ, 0x1, P0 ;  /* 0x00000001ff037807 */ /* 0x001fe40000000000 */
[----:B------:R-:W-:Y:S02]  /*d710*/  SEL R23, R23, RZ, P0 ;  /* 0x000000ff17177207 */ /* 0x000fe40000000000 */
[----:B------:R-:W-:-:S07]  /*d720*/  LOP3.LUT R26, R26, R3, RZ, 0x3c, !PT ;  /* 0x000000031a1a7212 */ /* 0x000fce00078e3cff */
.L_x_213:
[----:B------:R-:W-:Y:S05]  /*d730*/  BSYNC B7 ;  /* 0x0000000000077941 */ /* 0x000fea0003800000 */
.L_x_211:
[----:B------:R-:W-:-:S13]  /*d740*/  LOP3.LUT P0, RZ, R29, 0x2, RZ, 0xc0, !PT ;  /* 0x000000021dff7812 */ /* 0x000fda000780c0ff */
[----:B------:R-:W-:Y:S05]  /*d750*/  @!P0 BRA `(.L_x_284) ;  /* 0x0000000000248947 */ /* 0x000fea0003800000 */
[----:B------:R-:W-:Y:S05]  /*d760*/  WARPSYNC.ALL ;  /* 0x0000000000007948 */ /* 0x000fea0003800000 */
[----:B------:R-:W1:Y:S08]  /*d770*/  S2UR UR5, SR_CgaCtaId ;  /* 0x00000000000579c3 */ /* 0x000e700000008800 */
[----:B------:R-:W-:Y:S06]  /*d780*/  BAR.SYNC.DEFER_BLOCKING 0x5, 0x200 ;  /* 0x0148000000007b1d */ /* 0x000fec0000010000 */
[----:B------:R-:W-:-:S02]  /*d790*/  UMOV UR4, 0x400 ;  /* 0x0000040000047882 */ /* 0x000fc40000000000 */
[----:B-1----:R-:W-:-:S06]  /*d7a0*/  ULEA UR4, UR5, UR4, 0x18 ;  /* 0x0000000405047291 */ /* 0x002fcc000f8ec03f */
[----:B------:R-:W-:-:S05]  /*d7b0*/  IMAD.U32 R22, RZ, RZ, UR4 ;  /* 0x00000004ff167e24 */ /* 0x000fca000f8e00ff */
[----:B------:R1:W2:Y:S01]  /*d7c0*/  LDS.128 R16, [R22+0x308d0] ;  /* 0x0308d00016107984 */ /* 0x0002a20000000c00 */
[----:B------:R-:W-:Y:S06]  /*d7d0*/  BAR.ARV 0x4, 0x200 ;  /* 0x0108000000007b1d */ /* 0x000fec0000002000 */
[----:B------:R-:W-:Y:S05]  /*d7e0*/  BRA `(.L_x_285) ;  /* 0x0000000800407947 */ /* 0x000fea0003800000 */
.L_x_284:
[----:B------:R-:W0:Y:S01]  /*d7f0*/  S2R R0, SR_TID.X ;  /* 0x0000000000007919 */ /* 0x000e220000002100 */
[----:B------:R-:W-:Y:S01]  /*d800*/  UMOV UR4, 0xffffffff ;  /* 0xffffffff00047882 */ /* 0x000fe20000000000 */
[----:B0-----:R-:W-:-:S04]  /*d810*/  LOP3.LUT R8, R0, 0x1f, RZ, 0xc0, !PT ;  /* 0x0000001f00087812 */ /* 0x001fc800078ec0ff */
[----:B------:R-:W-:Y:S01]  /*d820*/  ISETP.NE.AND P0, PT, R8, 0x1f, PT ;  /* 0x0000001f0800780c */ /* 0x000fe20003f05270 */
[----:B------:R-:W-:-:S12]  /*d830*/  BRA.DIV UR4, `(.L_x_286) ;  /* 0x00000022047c7947 */ /* 0x000fd8000b800000 */
[----:B------:R-:W-:Y:S01]  /*d840*/  IMAD.IADD R5, R19, 0x1, R8 ;  /* 0x0000000113057824 */ /* 0x000fe200078e0208 */
[----:B------:R-:W-:-:S04]  /*d850*/  ULDC UR4, c[0x0][0xc3c] ;  /* 0x00030f0000047ab9 */ /* 0x000fc80000000800 */
[----:B------:R-:W-:-:S13]  /*d860*/  ISETP.GE.OR P1, PT, R5, UR4, !P0 ;  /* 0x0000000405007c0c */ /* 0x000fda000c726670 */
[----:B------:R-:W0:Y:S02]  /*d870*/  @!P1 LDC.64 R2, c[0x0][0xc80] ;  /* 0x00032000ff029b82 */ /* 0x000e240000000a00 */
[----:B0-----:R-:W-:-:S06]  /*d880*/  @!P1 IMAD.WIDE R2, R5, 0x4, R2 ;  /* 0x0000000405029825 */ /* 0x001fcc00078e0202 */
[----:B------:R-:W2:Y:S01]  /*d890*/  @!P1 LDG.E R2, desc[UR48][R2.64] ;  /* 0x0000003002029981 */ /* 0x000ea2000c1e1900 */
[----:B------:R-:W-:Y:S01]  /*d8a0*/  IMAD.MOV.U32 R5, RZ, RZ, RZ ;  /* 0x000000ffff057224 */ /* 0x000fe200078e00ff */
[C---:B------:R-:W-:Y:S02]  /*d8b0*/  ISETP.GE.U32.AND P2, PT, R8.reuse, 0x2, PT ;  /* 0x000000020800780c */ /* 0x040fe40003f46070 */
[C---:B------:R-:W-:Y:S01]  /*d8c0*/  ISETP.GE.U32.AND P3, PT, R8.reuse, 0x4, PT ;  /* 0x000000040800780c */ /* 0x040fe20003f66070 */
[----:B------:R-:W-:Y:S01]  /*d8d0*/  SHFL.IDX PT, R0, R16, RZ, 0x1f ;  /* 0x00001fff10007589 */ /* 0x000fe200000e0000 */
[C---:B------:R-:W-:Y:S02]  /*d8e0*/  ISETP.GE.U32.AND P4, PT, R8.reuse, 0x8, PT ;  /* 0x000000080800780c */ /* 0x040fe40003f86070 */
[C---:B------:R-:W-:Y:S01]  /*d8f0*/  ISETP.GE.U32.AND P5, PT, R8.reuse, 0x10, PT ;  /* 0x000000100800780c */ /* 0x040fe20003fa6070 */
[----:B------:R-:W-:Y:S01]  /*d900*/  SHFL.IDX PT, R4, R16, 0x1, 0x1f ;  /* 0x00201f0010047f89 */ /* 0x000fe200000e0000 */
[----:B--2---:R-:W-:Y:S01]  /*d910*/  @!P1 IMAD.MOV.U32 R5, RZ, RZ, R2 ;  /* 0x000000ffff059224 */ /* 0x004fe200078e0002 */
[----:B------:R-:W-:-:S04]  /*d920*/  ISETP.NE.AND P1, PT, R8, RZ, PT ;  /* 0x000000ff0800720c */ /* 0x000fc80003f25270 */
        /* <DEDUP_REMOVED lines=15> */
[----:B------:R0:W1:Y:S02]  /*da20*/  SHFL.IDX PT, R14, R2, 0x1f, 0x1f ;  /* 0x03e01f00020e7f89 */ /* 0x00006400000e0000 */
.L_x_360:
[----:B------:R-:W-:Y:S02]  /*da30*/  ULDC UR4, c[0x0][0xc38] ;  /* 0x00030e0000047ab9 */ /* 0x000fe40000000800 */
[----:B------:R-:W-:-:S04]  /*da40*/  IMAD.U32 R7, RZ, RZ, UR4 ;  /* 0x00000004ff077e24 */ /* 0x000fc8000f8e00ff */
[----:B-1----:R-:W-:-:S04]  /*da50*/  IMAD R14, R14, R7, RZ ;  /* 0x000000070e0e7224 */ /* 0x002fc800078e02ff */
[----:B------:R-:W-:-:S05]  /*da60*/  IMAD.IADD R9, R4, 0x1, R14 ;  /* 0x0000000104097824 */ /* 0x000fca00078e020e */
[----:B------:R-:W-:-:S13]  /*da70*/  ISETP.GT.AND P6, PT, R9, R0, PT ;  /* 0x000000000900720c */ /* 0x000fda0003fc4270 */
[----:B------:R-:W-:Y:S05]  /*da80*/  @P6 BRA `(.L_x_287) ;  /* 0x00000000009c6947 */ /* 0x000fea0003800000 */
.L_x_292:
[----:B0-----:R-:W0:Y:S01]  /*da90*/  LDC R2, c[0x0][0xc3c] ;  /* 0x00030f00ff027b82 */ /* 0x001e220000000800 */
[----:B------:R-:W-:-:S04]  /*daa0*/  IADD3 R19, R19, 0x1f, RZ ;  /* 0x0000001f13137810 */ /* 0x000fc80007ffe0ff */
[----:B0-----:R-:W-:-:S13]  /*dab0*/  ISETP.GE.AND P6, PT, R19, R2, PT ;  /* 0x000000021300720c */ /* 0x001fda0003fc6270 */
[----:B------:R-:W-:Y:S05]  /*dac0*/  @P6 BRA `(.L_x_288) ;  /* 0x0000000400446947 */ /* 0x000fea0003800000 */
[----:B------:R-:W0:Y:S01]  /*dad0*/  S2R R3, SR_TID.X ;  /* 0x0000000000037919 */ /* 0x000e220000002100 */
[----:B------:R-:W-:Y:S01]  /*dae0*/  BSSY B0, `(.L_x_289) ;  /* 0x0000009000007945 */ /* 0x000fe20003800000 */
[----:B------:R-:W-:Y:S01]  /*daf0*/  IMAD.MOV.U32 R5, RZ, RZ, RZ ;  /* 0x000000ffff057224 */ /* 0x000fe200078e00ff */
[----:B0-----:R-:W-:-:S05]  /*db00*/  LOP3.LUT R3, R3, 0x1f, RZ, 0xc0, !PT ;  /* 0x0000001f03037812 */ /* 0x001fca00078ec0ff */
[----:B------:R-:W-:-:S05]  /*db10*/  IMAD.IADD R7, R19, 0x1, R3 ;  /* 0x0000000113077824 */ /* 0x000fca00078e0203 */
[----:B------:R-:W-:-:S13]  /*db20*/  ISETP.GE.OR P6, PT, R7, R2, !P0 ;  /* 0x000000020700720c */ /* 0x000fda00047c6670 */
[----:B------:R-:W-:Y:S05]  /*db30*/  @P6 BRA `(.L_x_290) ;  /* 0x00000000000c6947 */ /* 0x000fea0003800000 */
[----:B------:R-:W0:Y:S02]  /*db40*/  LDC.64 R2, c[0x0][0xc80] ;  /* 0x00032000ff027b82 */ /* 0x000e240000000a00 */
[----:B0-----:R-:W-:-:S05]  /*db50*/  IMAD.WIDE R2, R7, 0x4, R2 ;  /* 0x0000000407027825 */ /* 0x001fca00078e0202 */
[----:B------:R0:W5:Y:S02]  /*db60*/  LDG.E R5, desc[UR48][R2.64] ;  /* 0x0000003002057981 */ /* 0x000164000c1e1900 */
.L_x_290:
[----:B------:R-:W-:Y:S05]  /*db70*/  BSYNC B0 ;  /* 0x0000000000007941 */ /* 0x000fea0003800000 */
.L_x_289:
[----:B------:R-:W-:-:S03]  /*db80*/  UMOV UR4, 0xffffffff ;  /* 0xffffffff00047882 */ /* 0x000fc60000000000 */
[----:B------:R-:W-:Y:S05]  /*db90*/  BRA.DIV UR4, `(.L_x_291) ;  /* 0x0000002204c87947 */ /* 0x000fea000b800000 */
[----:B-----5:R-:W1:Y:S02]  /*dba0*/  SHFL.UP PT, R14, R5, 0x1, RZ ;  /* 0x04200000050e7989 */ /* 0x020e6400000e00ff */
[----:B-1----:R-:W-:-:S05]  /*dbb0*/  SEL R14, R14, RZ, P1 ;  /* 0x000000ff0e0e7207 */ /* 0x002fca0000800000 */
        /* <DEDUP_REMOVED lines=14> */
.L_x_368:
[----:B------:R-:W-:Y:S02]  /*dca0*/  ULDC UR4, c[0x0][0xc38] ;  /* 0x00030e0000047ab9 */ /* 0x000fe40000000800 */
[----:B------:R-:W-:-:S04]  /*dcb0*/  IMAD.U32 R7, RZ, RZ, UR4 ;  /* 0x00000004ff077e24 */ /* 0x000fc8000f8e00ff */
[----:B-1----:R-:W-:-:S04]  /*dcc0*/  IMAD R14, R14, R7, RZ ;  /* 0x000000070e0e7224 */ /* 0x002fc800078e02ff */
[----:B------:R-:W-:-:S05]  /*dcd0*/  IMAD.IADD R9, R14, 0x1, R9 ;  /* 0x000000010e097824 */ /* 0x000fca00078e0209 */
[----:B------:R-:W-:-:S13]  /*dce0*/  ISETP.GT.AND P6, PT, R9, R0, PT ;  /* 0x000000000900720c */ /* 0x000fda0003fc4270 */
[----:B------:R-:W-:Y:S05]  /*dcf0*/  @!P6 BRA `(.L_x_292) ;  /* 0xfffffffc0064e947 */ /* 0x000fea000383ffff */
.L_x_287:
[----:B------:R-:W-:Y:S01]  /*dd00*/  IMAD.IADD R16, R9, 0x1, -R14 ;  /* 0x0000000109107824 */ /* 0x000fe200078e0a0e */
[----:B------:R-:W-:-:S03]  /*dd10*/  UMOV UR4, 0xffffffff ;  /* 0xffffffff00047882 */ /* 0x000fc60000000000 */
[----:B------:R-:W-:-:S05]  /*dd20*/  IMAD R3, R2, R7, R16 ;  /* 0x0000000702037224 */ /* 0x000fca00078e0210 */
[----:B------:R-:W-:Y:S01]  /*dd30*/  ISETP.GT.AND P6, PT, R3, R0, PT ;  /* 0x000000000300720c */ /* 0x000fe20003fc4270 */
[----:B------:R-:W-:-:S12]  /*dd40*/  BRA.DIV UR4, `(.L_x_293) ;  /* 0x0000002604187947 */ /* 0x000fd8000b800000 */
[----:B------:R-:W-:-:S04]  /*dd50*/  VOTE.ANY R3, PT, !P6 ;  /* 0x0000000000037806 */ /* 0x000fc800070e0100 */
[----:B------:R-:W1:Y:S02]  /*dd60*/  POPC R4, R3 ;  /* 0x0000000300047309 */ /* 0x000e640000000000 */
[----:B-1----:R1:W2:Y:S02]  /*dd70*/  SHFL.IDX PT, R5, R5, R4, 0x1f ;  /* 0x00001f0405057589 */ /* 0x0022a400000e0000 */
.L_x_372:
[----:B------:R-:W-:Y:S01]  /*dd80*/  ISETP.NE.AND P0, PT, R3, RZ, PT ;  /* 0x000000ff0300720c */ /* 0x000fe20003f05270 */
[----:B------:R-:W-:-:S12]  /*dd90*/  IMAD.MOV.U32 R14, RZ, RZ, RZ ;  /* 0x000000ffff0e7224 */ /* 0x000fd800078e00ff */
[----:B------:R-:W-:Y:S05]  /*dda0*/  @!P0 BRA `(.L_x_294) ;  /* 0x0000000000108947 */ /* 0x000fea0003800000 */
[----:B------:R-:W-:Y:S01]  /*ddb0*/  UMOV UR4, 0xffffffff ;  /* 0xffffffff00047882 */ /* 0x000fe20000000000 */
[----:B------:R-:W-:Y:S02]  /*ddc0*/  VIADD R12, R4, 0xffffffff ;  /* 0xffffffff040c7836 */ /* 0x000fe40000000000 */
[----:B------:R-:W-:Y:S05]  /*ddd0*/  BRA.DIV UR4, `(.L_x_295) ;  /* 0x00000026043c7947 */ /* 0x000fea000b800000 */
[----:B------:R3:W4:Y:S02]  /*dde0*/  SHFL.IDX PT, R14, R2, R12, 0x1f ;  /* 0x00001f0c020e7589 */ /* 0x00072400000e0000 */
.L_x_294:
[----:B--2---:R-:W-:Y:S01]  /*ddf0*/  IABS R6, R5 ;  /* 0x0000000500067213 */ /* 0x004fe20000000000 */
[----:B----4-:R-:W-:Y:S02]  /*de00*/  IMAD R16, R14, R7, R16 ;  /* 0x000000070e107224 */ /* 0x010fe400078e0210 */
[----:B------:R-:W-:Y:S01]  /*de10*/  IMAD.IADD R19, R4, 0x1, R19 ;  /* 0x0000000104137824 */ /* 0x000fe200078e0213 */
[----:B------:R-:W2:Y:S01]  /*de20*/  I2F.RP R8, R6 ;  /* 0x0000000600087306 */ /* 0x000ea20000209400 */
[----:B------:R-:W-:-:S07]  /*de30*/  IMAD.IADD R0, R0, 0x1, -R16 ;  /* 0x0000000100007824 */ /* 0x000fce00078e0a10 */
[----:B--2---:R-:W0:Y:S02]  /*de40*/  MUFU.RCP R8, R8 ;  /* 0x0000000800087308 */ /* 0x004e240000001000 */
[----:B0--3--:R-:W-:-:S06]  /*de50*/  VIADD R2, R8, 0xffffffe ;  /* 0x0ffffffe08027836 */ /* 0x009fcc0000000000 */
[----:B------:R0:W2:Y:S02]  /*de60*/  F2I.FTZ.U32.TRUNC.NTZ R3, R2 ;  /* 0x0000000200037305 */ /* 0x0000a4000021f000 */
[----:B0-----:R-:W-:Y:S02]  /*de70*/  IMAD.MOV.U32 R2, RZ, RZ, RZ ;  /* 0x000000ffff027224 */ /* 0x001fe400078e00ff */
[----:B--2---:R-:W-:-:S04]  /*de80*/  IMAD.MOV R7, RZ, RZ, -R3 ;  /* 0x000000ffff077224 */ /* 0x004fc800078e0a03 */
[----:B------:R-:W-:-:S04]  /*de90*/  IMAD R7, R7, R6, RZ ;  /* 0x0000000607077224 */ /* 0x000fc800078e02ff */
[----:B------:R-:W-:Y:S01]  /*dea0*/  IMAD.HI.U32 R3, R3, R7, R2 ;  /* 0x0000000703037227 */ /* 0x000fe200078e0002 */
[----:B------:R-:W-:Y:S02]  /*deb0*/  IABS R7, R5 ;  /* 0x0000000500077213 */ /* 0x000fe40000000000 */
[----:B------:R-:W-:-:S03]  /*dec0*/  IABS R2, R0 ;  /* 0x0000000000027213 */ /* 0x000fc60000000000 */
[----:B------:R-:W-:Y:S02]  /*ded0*/  IMAD.MOV R7, RZ, RZ, -R7 ;  /* 0x000000ffff077224 */ /* 0x000fe400078e0a07 */
[----:B------:R-:W-:-:S04]  /*dee0*/  IMAD.HI.U32 R3, R3, R2, RZ ;  /* 0x0000000203037227 */ /* 0x000fc800078e00ff */
[----:B------:R-:W-:Y:S01]  /*def0*/  IMAD R7, R3, R7, R2 ;  /* 0x0000000703077224 */ /* 0x000fe200078e0202 */
[----:B------:R-:W-:-:S04]  /*df00*/  LOP3.LUT R2, R0, R5, RZ, 0x3c, !PT ;  /* 0x0000000500027212 */ /* 0x000fc800078e3cff */
[----:B------:R-:W-:Y:S02]  /*df10*/  ISETP.GT.U32.AND P1, PT, R6, R7, PT ;  /* 0x000000070600720c */ /* 0x000fe40003f24070 */
[----:B------:R-:W-:-:S11]  /*df20*/  ISETP.GE.AND P2, PT, R2, RZ, PT ;  /* 0x000000ff0200720c */ /* 0x000fd60003f46270 */
[----:B------:R-:W-:Y:S02]  /*df30*/  @!P1 IMAD.IADD R7, R7, 0x1, -R6 ;  /* 0x0000000107079824 */ /* 0x000fe400078e0a06 */
[----:B------:R-:W-:Y:S01]  /*df40*/  @!P1 VIADD R3, R3, 0x1 ;  /* 0x0000000103039836 */ /* 0x000fe20000000000 */
[----:B------:R-:W-:Y:S02]  /*df50*/  ISETP.NE.AND P1, PT, R5, RZ, PT ;  /* 0x000000ff0500720c */ /* 0x000fe40003f25270 */
[----:B------:R-:W-:-:S13]  /*df60*/  ISETP.GE.U32.AND P0, PT, R7, R6, PT ;  /* 0x000000060700720c */ /* 0x000fda0003f06070 */
[----:B------:R-:W-:-:S04]  /*df70*/  @P0 VIADD R3, R3, 0x1 ;  /* 0x0000000103030836 */ /* 0x000fc80000000000 */
[----:B------:R-:W-:Y:S01]  /*df80*/  @!P2 IMAD.MOV R3, RZ, RZ, -R3 ;  /* 0x000000ffff03a224 */ /* 0x000fe200078e0a03 */
[----:B------:R-:W-:-:S05]  /*df90*/  @!P1 LOP3.LUT R3, RZ, R5, RZ, 0x33, !PT ;  /* 0x00000005ff039212 */ /* 0x000fca00078e33ff */
[--C-:B------:R-:W-:Y:S02]  /*dfa0*/  IMAD.MOV R17, RZ, RZ, -R3.reuse ;  /* 0x000000ffff117224 */ /* 0x100fe400078e0a03 */
[----:B------:R-:W-:Y:S02]  /*dfb0*/  IMAD.MOV.U32 R18, RZ, RZ, R3 ;  /* 0x000000ffff127224 */ /* 0x000fe400078e0003 */
[----:B------:R-:W-:Y:S01]  /*dfc0*/  IMAD R17, R5, R17, R0 ;  /* 0x0000001105117224 */ /* 0x000fe200078e0200 */
[----:B------:R-:W-:Y:S06]  /*dfd0*/  BRA `(.L_x_296) ;  /* 0x00000000001c7947 */ /* 0x000fec0003800000 */
.L_x_288:
[----:B------:R-:W-:Y:S01]  /*dfe0*/  UMOV UR4, URZ ;  /* 0x0000003f00047c82 */ /* 0x000fe20008000000 */
[----:B------:R-:W-:Y:S01]  /*dff0*/  UMOV UR5, URZ ;  /* 0x0000003f00057c82 */ /* 0x000fe20008000000 */
[----:B------:R-:W-:Y:S01]  /*e000*/  ULDC UR6, c[0x0][0xc3c] ;  /* 0x00030f0000067ab9 */ /* 0x000fe20000000800 */
[----:B------:R-:W-:Y:S02]  /*e010*/  IMAD.MOV.U32 R16, RZ, RZ, R0 ;  /* 0x000000ffff107224 */ /* 0x000fe400078e0000 */
[----:B------:R-:W-:Y:S02]  /*e020*/  IMAD.U32 R17, RZ, RZ, UR4 ;  /* 0x00000004ff117e24 */ /* 0x000fe4000f8e00ff */
[----:B------:R-:W-:Y:S02]  /*e030*/  IMAD.U32 R18, RZ, RZ, UR5 ;  /* 0x00000005ff127e24 */ /* 0x000fe4000f8e00ff */
[----:B------:R-:W-:-:S07]  /*e040*/  IMAD.U32 R19, RZ, RZ, UR6 ;  /* 0x00000006ff137e24 */ /* 0x000fce000f8e00ff */
.L_x_296:
[----:B------:R-:W0:Y:S01]  /*e050*/  S2R R0, SR_TID.X ;  /* 0x0000000000007919 */ /* 0x000e220000002100 */
[----:B------:R-:W-:Y:S05]  /*e060*/  WARPSYNC.ALL ;  /* 0x0000000000007948 */ /* 0x000fea0003800000 */
[----:B------:R-:W-:Y:S01]  /*e070*/  BAR.SYNC.DEFER_BLOCKING 0x4, 0x200 ;  /* 0x0108000000007b1d */ /* 0x000fe20000010000 */
[----:B0-----:R-:W-:-:S04]  /*e080*/  LOP3.LUT R0, R0, 0x1f, RZ, 0xc0, !PT ;  /* 0x0000001f00007812 */ /* 0x001fc800078ec0ff */
[----:B------:R-:W-:-:S13]  /*e090*/  ISETP.NE.AND P0, PT, R0, RZ, PT ;  /* 0x000000ff0000720c */ /* 0x000fda0003f05270 */
[----:B------:R-:W0:Y:S01]  /*e0a0*/  @!P0 S2R R3, SR_CgaCtaId ;  /* 0x0000000000038919 */ /* 0x000e220000008800 */
[----:B------:R-:W-:-:S04]  /*e0b0*/  @!P0 MOV R0, 0x400 ;  /* 0x0000040000008802 */ /* 0x000fc80000000f00 */
[----:B0-----:R-:W-:-:S05]  /*e0c0*/  @!P0 LEA R22, R3, R0, 0x18 ;  /* 0x0000000003168211 */ /* 0x001fca00078ec0ff */
[----:B------:R3:W-:Y:S01]  /*e0d0*/  @!P0 STS.128 [R22+0x308d0], R16 ;  /* 0x0308d01016008388 */ /* 0x0007e20000000c00 */
[----:B------:R-:W-:Y:S06]  /*e0e0*/  BAR.ARV 0x5, 0x200 ;  /* 0x0148000000007b1d */ /* 0x000fec0000002000 */
.L_x_285:
[----:B------:R-:W-:Y:S02]  /*e0f0*/  ULDC UR4, c[0x0][0xc3c] ;  /* 0x00030f0000047ab9 */ /* 0x000fe40000000800 */
[----:B--2---:R-:W-:-:S13]  /*e100*/  ISETP.GE.AND P0, PT, R19, UR4, PT ;  /* 0x0000000413007c0c */ /* 0x004fda000bf06270 */
[----:B------:R-:W-:Y:S05]  /*e110*/  @!P0 BRA `(.L_x_297) ;  /* 0xffffffbc00008947 */ /* 0x000fea000383ffff */
[----:B------:R-:W-:Y:S05]  /*e120*/  BSYNC B8 ;  /* 0x0000000000087941 */ /* 0x000fea0003800000 */
.L_x_207:
[----:B-1----:R-:W2:Y:S01]  /*e130*/  LDL.LU R0, [R1+0x30] ;  /* 0x0000300001007983 */ /* 0x002ea20000300800 */
[----:B------:R-:W-:Y:S01]  /*e140*/  BSSY B0, `(.L_x_298) ;  /* 0x000000b000007945 */ /* 0x000fe20003800000 */
[----:B------:R-:W1:Y:S01]  /*e150*/  S2R R5, SR_CgaCtaId ;  /* 0x0000000000057919 */ /* 0x000e620000008800 */
[----:B--2---:R-:W-:-:S05]  /*e160*/  VIADD R0, R0, 0x1 ;  /* 0x0000000100007836 */ /* 0x004fca0000000000 */
[----:B------:R-:W-:-:S04]  /*e170*/  LEA.HI R2, R0, R0, RZ, 0x1 ;  /* 0x0000000000027211 */ /* 0x000fc800078f08ff */
[----:B------:R-:W-:Y:S02]  /*e180*/  LOP3.LUT R3, R2, 0xfffffffe, RZ, 0xc0, !PT ;  /* 0xfffffffe02037812 */ /* 0x000fe400078ec0ff */
[----:B------:R-:W-:-:S03]  /*e190*/  MOV R2, 0x400 ;  /* 0x0000040000027802 */ /* 0x000fc60000000f00 */
[----:B------:R-:W-:Y:S01]  /*e1a0*/  IMAD.IADD R0, R0, 0x1, -R3 ;  /* 0x0000000100007824 */ /* 0x000fe200078e0a03 */
[----:B-1----:R-:W-:-:S04]  /*e1b0*/  LEA R9, R5, R2, 0x18 ;  /* 0x0000000205097211 */ /* 0x002fc800078ec0ff */
[----:B------:R-:W-:-:S04]  /*e1c0*/  SHF.L.U32 R0, R0, 0x1f, RZ ;  /* 0x0000001f00007819 */ /* 0x000fc800000006ff */
[----:B------:R-:W1:Y:S02]  /*e1d0*/  SYNCS.PHASECHK.TRANS64.TRYWAIT P0, [R9+URZ+0x30820], R0 ;  /* 0x03082000090075a7 */ /* 0x000e64000800017f */
[----:B-1----:R-:W-:Y:S05]  /*e1e0*/  @!P0 BRA `(.L_x_299) ;  /* 0x00000020005c8947 */ /* 0x002fea0003800000 */
.L_x_375:
[----:B------:R-:W-:Y:S05]  /*e1f0*/  BSYNC B0 ;  /* 0x0000000000007941 */ /* 0x000fea0003800000 */
.L_x_298:
[----:B------:R-:W-:-:S03]  /*e200*/  UMOV UR4, 0xffffffff ;  /* 0xffffffff00047882 */ /* 0x000fc60000000000 */
[----:B------:R-:W-:Y:S05]  /*e210*/  BRA.DIV UR4, `(.L_x_300) ;  /* 0x0000002204647947 */ /* 0x000fea000b800000 */
[----:B-1----:R-:W1:Y:S02]  /*e220*/  S2R R0, SR_TID.X ;  /* 0x0000000000007919 */ /* 0x002e640000002100 */
[----:B-1----:R-:W-:-:S04]  /*e230*/  SHF.R.U32.HI R0, RZ, 0x5, R0 ;  /* 0x00000005ff007819 */ /* 0x002fc80000011600 */
[----:B------:R-:W-:-:S05]  /*e240*/  LOP3.LUT R0, R0, 0x3, RZ, 0xc0, !PT ;  /* 0x0000000300007812 */ /* 0x000fca00078ec0ff */
[----:B------:R1:W2:Y:S02]  /*e250*/  SHFL.IDX PT, R14, R0, RZ, 0x1f ;  /* 0x00001fff000e7589 */ /* 0x0002a400000e0000 */
.L_x_378:
[----:B--2---:R-:W-:Y:S01]  /*e260*/  ISETP.NE.AND P0, PT, R14, RZ, PT ;  /* 0x000000ff0e00720c */ /* 0x004fe20003f05270 */
[----:B------:R-:W-:-:S12]  /*e270*/  BSSY B0, `(.L_x_301) ;  /* 0x0000024000007945 */ /* 0x000fd80003800000 */
[----:B------:R-:W-:Y:S05]  /*e280*/  @P0 BRA `(.L_x_302) ;  /* 0x0000000000880947 */ /* 0x000fea0003800000 */
[----:B------:R-:W-:-:S03]  /*e290*/  UMOV UR4, 0xffffffff ;  /* 0xffffffff00047882 */ /* 0x000fc60000000000 */
[----:B------:R-:W-:Y:S05]  /*e2a0*/  BRA.DIV UR4, `(.L_x_303) ;  /* 0x0000002204747947 */ /* 0x000fea000b800000 */
[----:B------:R-:W-:-:S13]  /*e2b0*/  ELECT P6, URZ, PT ;  /* 0x00000000003f782f */ /* 0x000fda00038c0000 */
.L_x_381:
[----:B------:R-:W-:Y:S05]  /*e2c0*/  @!P6 BRA `(.L_x_302) ;  /* 0x000000000078e947 */ /* 0x000fea0003800000 */
[----:B------:R-:W-:-:S06]  /*e2d0*/  ULOP3.LUT UR4, UR36, 0x2, URZ, 0xfc, !UPT ;  /* 0x0000000224047892 */ /* 0x000fcc000f8efc3f */
[----:B-1----:R-:W-:-:S05]  /*e2e0*/  IMAD.U32 R0, RZ, RZ, UR4 ;  /* 0x00000004ff007e24 */ /* 0x002fca000f8e00ff */
[----:B------:R-:W-:-:S13]  /*e2f0*/  ISETP.NE.AND P2, PT, R0, 0x3, PT ;  /* 0x000000030000780c */ /* 0x000fda0003f45270 */
[----:B------:R-:W-:Y:S05]  /*e300*/  @!P2 BRA `(.L_x_304) ;  /* 0x000000000004a947 */ /* 0x000fea0003800000 */
[----:B------:R-:W-:Y:S01]  /*e310*/  BPT.TRAP 0x1 ;  /* 0x000000040000795c */ /* 0x000fe20000300000 */
.L_x_304:
[----:B------:R-:W-:Y:S01]  /*e320*/  VIADD R0, R9, 0x30840 ;  /* 0x0003084009007836 */ /* 0x000fe20000000000 */
[----:B------:R-:W-:Y:S01]  /*e330*/  SHF.L.U32 R4, R26, 0x1f, RZ ;  /* 0x0000001f1a047819 */ /* 0x000fe200000006ff */
[C---:B------:R-:W-:Y:S02]  /*e340*/  VIADD R2, R23.reuse, 0x1 ;  /* 0x0000000117027836 */ /* 0x040fe40000000000 */
[----:B------:R-:W-:-:S03]  /*e350*/  IMAD R5, R23, 0x8, R0 ;  /* 0x0000000817057824 */ /* 0x000fc600078e0200 */
[C---:B------:R-:W-:Y:S01]  /*e360*/  ISETP.NE.AND P1, PT, R2.reuse, 0x2, PT ;  /* 0x000000020200780c */ /* 0x040fe20003f25270 */
[----:B------:R-:W1:Y:S03]  /*e370*/  SYNCS.PHASECHK.TRANS64.TRYWAIT P0, [R5+URZ], R4 ;  /* 0x00000004050075a7 */ /* 0x000e66000800017f */
[----:B------:R-:W-:Y:S02]  /*e380*/  SEL R3, RZ, 0x1, P1 ;  /* 0x00000001ff037807 */ /* 0x000fe40000800000 */
[----:B------:R-:W-:Y:S02]  /*e390*/  SEL R7, R2, RZ, P1 ;  /* 0x000000ff02077207 */ /* 0x000fe40000800000 */
[----:B------:R-:W-:-:S03]  /*e3a0*/  LOP3.LUT R2, R26, R3, RZ, 0x3c, !PT ;  /* 0x000000031a027212 */ /* 0x000fc600078e3cff */
[----:B------:R-:W-:Y:S01]  /*e3b0*/  IMAD R3, R7, 0x8, R0 ;  /* 0x0000000807037824 */ /* 0x000fe200078e0200 */
[----:B------:R-:W-:Y:S01]  /*e3c0*/  SHF.L.U32 R2, R2, 0x1f, RZ ;  /* 0x0000001f02027819 */ /* 0x000fe200000006ff */
[----:B-1----:R-:W-:Y:S06]  /*e3d0*/  @!P0 BRA `(.L_x_305) ;  /* 0x0000002000488947 */ /* 0x002fec0003800000 */
.L_x_382:
[----:B------:R-:W2:Y:S02]  /*e3e0*/  SYNCS.PHASECHK.TRANS64.TRYWAIT P0, [R3+URZ], R2 ;  /* 0x00000002030075a7 */ /* 0x000ea4000800017f */
[----:B--2---:R-:W-:Y:S05]  /*e3f0*/  @!P0 BRA `(.L_x_306) ;  /* 0x0000002000548947 */ /* 0x004fea0003800000 */
.L_x_383:
[----:B------:R-:W-:Y:S05]  /*e400*/  @!P2 BRA `(.L_x_307) ;  /* 0x000000000004a947 */ /* 0x000fea0003800000 */
[----:B------:R-:W-:Y:S01]  /*e410*/  BPT.TRAP 0x1 ;  /* 0x000000040000795c */ /* 0x000fe20000300000 */
.L_x_307:
[----:B------:R-:W-:-:S04]  /*e420*/  VIADD R0, R9, 0x30860 ;  /* 0x0003086009007836 */ /* 0x000fc80000000000 */
[----:B------:R-:W-:-:S04]  /*e430*/  IMAD R23, R23, 0x8, R0 ;  /* 0x0000000817177824 */ /* 0x000fc800078e0200 */
[----:B------:R-:W4:Y:S02]  /*e440*/  SYNCS.PHASECHK.TRANS64.TRYWAIT P0, [R23+URZ], R4 ;  /* 0x00000004170075a7 */ /* 0x000f24000800017f */
[----:B----4-:R-:W-:Y:S05]  /*e450*/  @!P0 BRA `(.L_x_308) ;  /* 0x0000002000508947 */ /* 0x010fea0003800000 */
.L_x_384:
[----:B------:R-:W-:-:S07]  /*e460*/  IMAD R7, R7, 0x8, R0 ;  /* 0x0000000807077824 */ /* 0x000fce00078e0200 */
.L_x_309:
[----:B------:R0:W0:Y:S02]  /*e470*/  SYNCS.PHASECHK.TRANS64.TRYWAIT P0, [R7+URZ], R2 ;  /* 0x00000002070075a7 */ /* 0x000024000800017f */
[----:B0-----:R-:W-:Y:S05]  /*e480*/  @!P0 NANOSLEEP.SYNCS 0x989680 ;  /* 0x009896800000895d */ /* 0x001fea0003900000 */
[----:B------:R-:W0:Y:S02]  /*e490*/  @!P0 SYNCS.PHASECHK.TRANS64 P0, [R7+URZ], R2 ;  /* 0x00000002070085a7 */ /* 0x000e24000800007f */
[----:B0-----:R-:W-:Y:S05]  /*e4a0*/  @!P0 BRA `(.L_x_309) ;  /* 0xfffffffc00f08947 */ /* 0x001fea000383ffff */
.L_x_302:
[----:B------:R-:W-:Y:S05]  /*e4b0*/  BSYNC B0 ;  /* 0x0000000000007941 */ /* 0x000fea0003800000 */
.L_x_301:
[----:B------:R-:W-:Y:S05]  /*e4c0*/  EXIT ;  /* 0x000000000000794d */ /* 0x000fea0003800000 */
.L_x_171:
[----:B0-----:R-:W-:-:S04]  /*e4d0*/  IMAD.U32 R3, RZ, RZ, UR39 ;  /* 0x00000027ff037e24 */ /* 0x001fc8000f8e00ff */
[----:B------:R0:W1:Y:S03]  /*e4e0*/  SYNCS.PHASECHK.TRANS64.TRYWAIT P1, [R3+URZ+0x30800], R0 ;  /* 0x03080000030075a7 */ /* 0x000066000802017f */
[----:B-1----:R-:W-:Y:S05]  /*e4f0*/  @!P1 NANOSLEEP.SYNCS 0x989680 ;  /* 0x009896800000995d */ /* 0x002fea0003900000 */
[----:B------:R-:W1:Y:S02]  /*e500*/  @!P1 SYNCS.PHASECHK.TRANS64 P1, [R3+URZ+0x30800], R0 ;  /* 0x03080000030095a7 */ /* 0x000e64000802007f */
[----:B-1----:R-:W-:Y:S05]  /*e510*/  @!P1 BRA `(.L_x_171) ;  /* 0xfffffffc00ec9947 */ /* 0x002fea000383ffff */
[----:B------:R-:W-:Y:S05]  /*e520*/  BRA `(.L_x_310) ;  /* 0xffffff3000607947 */ /* 0x000fea000383ffff */
.L_x_175:
[----:B-1----:R1:W2:Y:S02]  /*e530*/  SYNCS.PHASECHK.TRANS64.TRYWAIT P2, [R4+URZ+0x30830], R3 ;  /* 0x03083003040075a7 */ /* 0x0022a4000804017f */
[----:B--2---:R-:W-:Y:S05]  /*e540*/  @!P2 NANOSLEEP.SYNCS 0x989680 ;  /* 0x009896800000a95d */ /* 0x004fea0003900000 */
[----:B------:R-:W2:Y:S02]  /*e550*/  @!P2 SYNCS.PHASECHK.TRANS64 P2, [R4+URZ+0x30830], R3 ;  /* 0x030830030400a5a7 */ /* 0x000ea4000804007f */
[----:B--2---:R-:W-:Y:S05]  /*e560*/  @!P2 BRA `(.L_x_175) ;  /* 0xfffffffc00f0a947 */ /* 0x004fea000383ffff */
[----:B------:R-:W-:Y:S05]  /*e570*/  BRA `(.L_x_174) ;  /* 0xffffff3000887947 */ /* 0x000fea000383ffff */
.L_x_180:
[----:B-1----:R-:W-:-:S04]  /*e580*/  IMAD.U32 R3, RZ, RZ, UR6 ;  /* 0x00000006ff037e24 */ /* 0x002fc8000f8e00ff */
[----:B------:R1:W3:Y:S03]  /*e590*/  SYNCS.PHASECHK.TRANS64.TRYWAIT P2, [R3+URZ+0x30830], R0 ;  /* 0x03083000030075a7 */ /* 0x0002e6000804017f */
[----:B---3--:R-:W-:Y:S05]  /*e5a0*/  @!P2 NANOSLEEP.SYNCS 0x989680 ;  /* 0x009896800000a95d */ /* 0x008fea0003900000 */
[----:B------:R-:W3:Y:S02]  /*e5b0*/  @!P2 SYNCS.PHASECHK.TRANS64 P2, [R3+URZ+0x30830], R0 ;  /* 0x030830000300a5a7 */ /* 0x000ee4000804007f */
[----:B---3--:R-:W-:Y:S05]  /*e5c0*/  @!P2 BRA `(.L_x_180) ;  /* 0xfffffffc00eca947 */ /* 0x008fea000383ffff */
[----:B------:R-:W-:Y:S05]  /*e5d0*/  BRA `(.L_x_177) ;  /* 0xffffff5c00dc7947 */ /* 0x000fea000383ffff */
.L_x_184:
[----:B-1----:R-:W-:-:S04]  /*e5e0*/  IMAD.U32 R3, RZ, RZ, UR6 ;  /* 0x00000006ff037e24 */ /* 0x002fc8000f8e00ff */
[----:B------:R1:W2:Y:S03]  /*e5f0*/  SYNCS.PHASECHK.TRANS64.TRYWAIT P2, [R3+URZ+0x30850], R0 ;  /* 0x03085000030075a7 */ /* 0x0002a6000804017f */
[----:B--2---:R-:W-:Y:S05]  /*e600*/  @!P2 NANOSLEEP.SYNCS 0x989680 ;  /* 0x009896800000a95d */ /* 0x004fea0003900000 */
[----:B------:R-:W2:Y:S02]  /*e610*/  @!P2 SYNCS.PHASECHK.TRANS64 P2, [R3+URZ+0x30850], R0 ;  /* 0x030850000300a5a7 */ /* 0x000ea4000804007f */
[----:B--2---:R-:W-:Y:S05]  /*e620*/  @!P2 BRA `(.L_x_184) ;  /* 0xfffffffc00eca947 */ /* 0x004fea000383ffff */
[----:B------:R-:W-:Y:S05]  /*e630*/  BRA `(.L_x_181) ;  /* 0xffffff6000547947 */ /* 0x000fea000383ffff */
.L_x_189:
[----:B---3--:R-:W-:-:S04]  /*e640*/  IMAD.U32 R5, RZ, RZ, UR12 ;  /* 0x0000000cff057e24 */ /* 0x008fc8000f8e00ff */
[----:B------:R3:W4:Y:S03]  /*e650*/  SYNCS.PHASECHK.TRANS64.TRYWAIT P0, [R5+URZ+0x30850], R4 ;  /* 0x03085004050075a7 */ /* 0x000726000800017f */
[----:B----4-:R-:W-:Y:S05]  /*e660*/  @!P0 NANOSLEEP.SYNCS 0x989680 ;  /* 0x009896800000895d */ /* 0x010fea0003900000 */
[----:B------:R-:W4:Y:S02]  /*e670*/  @!P0 SYNCS.PHASECHK.TRANS64 P0, [R5+URZ+0x30850], R4 ;  /* 0x03085004050085a7 */ /* 0x000f24000800007f */
[----:B----4-:R-:W-:Y:S05]  /*e680*/  @!P0 BRA `(.L_x_189) ;  /* 0xfffffffc00ec8947 */ /* 0x010fea000383ffff */
[----:B------:R-:W-:Y:S05]  /*e690*/  BRA `(.L_x_188) ;  /* 0xffffff8400f87947 */ /* 0x000fea000383ffff */
.L_x_219:
        /* <DEDUP_REMOVED lines=8> */
[----:B0--3--:R-:W-:Y:S05]  /*e720*/  WARPSYNC.COLLECTIVE R15, `(.L_x_312) ;  /* 0x000000000f087348 */ /* 0x009fea0003c00000 */
[----:B------:R1:W2:Y:S02]  /*e730*/  SHFL.IDX P6, R14, R13, R12, R11 ;  /* 0x0000000c0d0e7389 */ /* 0x0002a400000c000b */
[----:B0123--:R-:W-:Y:S01]  /*e740*/  ENDCOLLECTIVE ;  /* 0x000000000000791b */ /* 0x00ffe20003800000 */
.L_x_312:
[----:B------:R-:W-:Y:S05]  /*e750*/  BSYNC B0 ;  /* 0x0000000000007941 */ /* 0x000fea0003800000 */
.L_x_311:
[----:B------:R-:W-:Y:S05]  /*e760*/  BRA `(.L_x_313) ;  /* 0xffffffc000307947 */ /* 0x000fea000383ffff */
.L_x_221:
[----:B------:R-:W-:Y:S01]  /*e770*/  BSSY B0, `(.L_x_314) ;  /* 0x0000006000007945 */ /* 0x000fe20003800000 */
[----:B------:R-:W-:-:S07]  /*e780*/  IMAD.MOV.U32 R15, RZ, RZ, -0x1 ;  /* 0xffffffffff0f7424 */ /* 0x000fce00078e00ff */
[----:B01-3--:R-:W-:Y:S05]  /*e790*/  WARPSYNC.COLLECTIVE R15, `(.L_x_315) ;  /* 0x000000000f0c7348 */ /* 0x00bfea0003c00000 */
[----:B------:R-:W-:Y:S02]  /*e7a0*/  ELECT P6, UR62, PT ;  /* 0x00000000003e782f */ /* 0x000fe400038c0000 */
[----:B------:R-:W-:Y:S01]  /*e7b0*/  MOV R14, UR62 ;  /* 0x0000003e000e7c02 */ /* 0x000fe20008000f00 */
[----:B01-3--:R-:W-:Y:S10]  /*e7c0*/  ENDCOLLECTIVE ;  /* 0x000000000000791b */ /* 0x00bff40003800000 */
.L_x_315:
[----:B------:R-:W-:Y:S05]  /*e7d0*/  BSYNC B0 ;  /* 0x0000000000007941 */ /* 0x000fea0003800000 */
.L_x_314:
[----:B------:R-:W-:Y:S05]  /*e7e0*/  BRA `(.L_x_316) ;  /* 0xffffffc000307947 */ /* 0x000fea000383ffff */
.L_x_223:
[----:B-1----:R1:W2:Y:S02]  /*e7f0*/  SYNCS.PHASECHK.TRANS64.TRYWAIT P0, [R0+URZ+0x30840], R2 ;  /* 0x03084002000075a7 */ /* 0x0022a4000800017f */
[----:B--2---:R-:W-:Y:S05]  /*e800*/  @!P0 NANOSLEEP.SYNCS 0x989680 ;  /* 0x009896800000895d */ /* 0x004fea0003900000 */
[----:B------:R-:W2:Y:S02]  /*e810*/  @!P0 SYNCS.PHASECHK.TRANS64 P0, [R0+URZ+0x30840], R2 ;  /* 0x03084002000085a7 */ /* 0x000ea4000800007f */
[----:B--2---:R-:W-:Y:S05]  /*e820*/  @!P0 BRA `(.L_x_223) ;  /* 0xfffffffc00f08947 */ /* 0x004fea000383ffff */
[----:B------:R-:W-:Y:S05]  /*e830*/  BRA `(.L_x_317) ;  /* 0xffffffc000847947 */ /* 0x000fea000383ffff */
.L_x_227:
[----:B------:R-:W2:Y:S01]  /*e840*/  LDL.LU R11, [R1+0x24] ;  /* 0x00002400010b7983 */ /* 0x000ea20000300800 */
[----:B------:R-:W-:Y:S02]  /*e850*/  IMAD.MOV.U32 R13, RZ, RZ, R4 ;  /* 0x000000ffff0d7224 */ /* 0x000fe400078e0004 */
[----:B------:R-:W-:Y:S02]  /*e860*/  IMAD.MOV.U32 R12, RZ, RZ, RZ ;  /* 0x000000ffff0c7224 */ /* 0x000fe400078e00ff */
[----:B------:R-:W-:Y:S02]  /*e870*/  IMAD.MOV.U32 R15, RZ, RZ, -0x1 ;  /* 0xffffffffff0f7424 */ /* 0x000fe400078e00ff */
[----:B------:R-:W-:-:S04]  /*e880*/  IMAD R17, R17, 0xc0, R21 ;  /* 0x000000c011117824 */ /* 0x000fc800078e0215 */
[----:B------:R-:W-:Y:S02]  /*e890*/  VIADD R8, R17, 0x10 ;  /* 0x0000001011087836 */ /* 0x000fe40000000000 */
[----:B--2---:R-:W-:Y:S01]  /*e8a0*/  IMAD R3, R11, R9, RZ ;  /* 0x000000090b037224 */ /* 0x004fe200078e02ff */
[----:B------:R-:W-:-:S04]  /*e8b0*/  MOV R11, 0x181f ;  /* 0x0000181f000b7802 */ /* 0x000fc80000000f00 */
[----:B------:R-:W-:-:S13]  /*e8c0*/  ISETP.GE.AND P1, PT, R17, R3, PT ;  /* 0x000000031100720c */ /* 0x000fda0003f26270 */
[----:B-----5:R-:W-:Y:S05]  /*e8d0*/  WARPSYNC.COLLECTIVE R15, `(.L_x_318) ;  /* 0x000000000f087348 */ /* 0x020fea0003c00000 */
[----:B------:R0:W1:Y:S02]  /*e8e0*/  SHFL.IDX P6, R14, R13, R12, R11 ;  /* 0x0000000c0d0e7389 */ /* 0x00006400000c000b */
[----:B01---5:R-:W-:Y:S01]  /*e8f0*/  ENDCOLLECTIVE ;  /* 0x000000000000791b */ /* 0x023fe20003800000 */
.L_x_318:
[----:B------:R-:W-:Y:S02]  /*e900*/  IMAD.MOV.U32 R13, RZ, RZ, R0 ;  /* 0x000000ffff0d7224 */ /* 0x000fe400078e0000 */
[----:B------:R-:W-:-:S07]  /*e910*/  IMAD.MOV.U32 R6, RZ, RZ, R14 ;  /* 0x000000ffff067224 */ /* 0x000fce00078e000e */
[----:B------:R-:W-:Y:S05]  /*e920*/  WARPSYNC.COLLECTIVE R15, `(.L_x_319) ;  /* 0x000000000f087348 */ /* 0x000fea0003c00000 */
[----:B------:R0:W1:Y:S02]  /*e930*/  SHFL.IDX P6, R14, R13, R12, R11 ;  /* 0x0000000c0d0e7389 */ /* 0x00006400000c000b */
[----:B01----:R-:W-:Y:S01]  /*e940*/  ENDCOLLECTIVE ;  /* 0x000000000000791b */ /* 0x003fe20003800000 */
.L_x_319:
[----:B------:R-:W-:Y:S02]  /*e950*/  IMAD.MOV.U32 R13, RZ, RZ, R4 ;  /* 0x000000ffff0d7224 */ /* 0x000fe400078e0004 */
[----:B------:R-:W-:Y:S02]  /*e960*/  IMAD.MOV.U32 R12, RZ, RZ, 0x1 ;  /* 0x00000001ff0c7424 */ /* 0x000fe400078e00ff */
[----:B------:R-:W-:-:S07]  /*e970*/  IMAD.MOV.U32 R7, RZ, RZ, R14 ;  /* 0x000000ffff077224 */ /* 0x000fce00078e000e */
[----:B------:R-:W-:Y:S05]  /*e980*/  WARPSYNC.COLLECTIVE R15, `(.L_x_320) ;  /* 0x000000000f087348 */ /* 0x000fea0003c00000 */
[----:B------:R0:W1:Y:S02]  /*e990*/  SHFL.IDX P6, R14, R13, R12, R11 ;  /* 0x0000000c0d0e7389 */ /* 0x00006400000c000b */
[----:B01----:R-:W-:Y:S01]  /*e9a0*/  ENDCOLLECTIVE ;  /* 0x000000000000791b */ /* 0x003fe20003800000 */
.L_x_320:
[----:B------:R-:W-:-:S05]  /*e9b0*/  @!P1 LEA R7, P2, R20, R7, 0x1 ;  /* 0x0000000714079211 */ /* 0x000fca00078408ff */
[----:B------:R-:W-:-:S05]  /*e9c0*/  @!P1 IMAD.X R6, RZ, RZ, R6, P2 ;  /* 0x000000ffff069224 */ /* 0x000fca00010e0606 */
[----:B------:R-:W-:Y:S01]  /*e9d0*/  @!P1 LOP3.LUT R7, R7, R6, RZ, 0x3c, !PT ;  /* 0x0000000607079212 */ /* 0x000fe200078e3cff */
[----:B------:R-:W-:-:S03]  /*e9e0*/  IMAD.MOV.U32 R13, RZ, RZ, R0 ;  /* 0x000000ffff0d7224 */ /* 0x000fc600078e0000 */
[----:B------:R-:W-:-:S04]  /*e9f0*/  @!P1 LOP3.LUT R6, R7, R6, RZ, 0x3c, !PT ;  /* 0x0000000607069212 */ /* 0x000fc800078e3cff */
[----:B------:R-:W-:-:S05]  /*ea00*/  @!P1 LOP3.LUT R7, R7, R6, RZ, 0x3c, !PT ;  /* 0x0000000607079212 */ /* 0x000fca00078e3cff */
[----:B------:R-:W-:Y:S01]  /*ea10*/  @!PT LDS RZ, [RZ] ;  /* 0x00000000fffff984 */ /* 0x000fe20000000800 */
[----:B------:R-:W-:Y:S01]  /*ea20*/  @!PT LDS RZ, [RZ] ;  /* 0x00000000fffff984 */ /* 0x000fe20000000800 */
[----:B------:R-:W-:Y:S01]  /*ea30*/  @!PT LDS RZ, [RZ] ;  /* 0x00000000fffff984 */ /* 0x000fe20000000800 */
[----:B------:R0:W-:Y:S01]  /*ea40*/  @!P1 LDGSTS.E.BYPASS.LTC128B.128 [R10+0xc400], desc[UR48][R6.64], !P0 ;  /* 0x0c400000060a9fae */ /* 0x0001e2000c101d70 */
[----:B------:R-:W-:Y:S01]  /*ea50*/  ISETP.GE.AND P1, PT, R8, R3, PT ;  /* 0x000000030800720c */ /* 0x000fe20003f26270 */
[----:B0-----:R-:W-:-:S12]  /*ea60*/  IMAD.MOV.U32 R6, RZ, RZ, R14 ;  /* 0x000000ffff067224 */ /* 0x001fd800078e000e */
[----:B------:R-:W-:Y:S05]  /*ea70*/  WARPSYNC.COLLECTIVE R15, `(.L_x_321) ;  /* 0x000000000f087348 */ /* 0x000fea0003c00000 */
[----:B------:R0:W1:Y:S02]  /*ea80*/  SHFL.IDX P6, R14, R13, R12, R11 ;  /* 0x0000000c0d0e7389 */ /* 0x00006400000c000b */
[----:B01----:R-:W-:Y:S01]  /*ea90*/  ENDCOLLECTIVE ;  /* 0x000000000000791b */ /* 0x003fe20003800000 */
.L_x_321:
[----:B------:R-:W-:Y:S02]  /*eaa0*/  IMAD.MOV.U32 R13, RZ, RZ, R4 ;  /* 0x000000ffff0d7224 */ /* 0x000fe400078e0004 */
[----:B------:R-:W-:Y:S02]  /*eab0*/  IMAD.MOV.U32 R12, RZ, RZ, 0x2 ;  /* 0x00000002ff0c7424 */ /* 0x000fe400078e00ff */
[----:B------:R-:W-:-:S07]  /*eac0*/  IMAD.MOV.U32 R7, RZ, RZ, R14 ;  /* 0x000000ffff077224 */ /* 0x000fce00078e000e */
[----:B------:R-:W-:Y:S05]  /*ead0*/  WARPSYNC.COLLECTIVE R15, `(.L_x_322) ;  /* 0x000000000f087348 */ /* 0x000fea0003c00000 */
[----:B------:R0:W1:Y:S02]  /*eae0*/  SHFL.IDX P6, R14, R13, R12, R11 ;  /* 0x0000000c0d0e7389 */ /* 0x00006400000c000b */
[----:B01----:R-:W-:Y:S01]  /*eaf0*/  ENDCOLLECTIVE ;  /* 0x000000000000791b */ /* 0x003fe20003800000 */
.L_x_322:
        /* <DEDUP_REMOVED lines=9> */
[----:B------:R0:W-:Y:S02]  /*eb90*/  @!P1 LDGSTS.E.BYPASS.LTC128B.128 [R10+0xcc00], desc[UR48][R6.64], !P0 ;  /* 0x0cc00000060a9fae */ /* 0x0001e4000c101d70 */
[----:B0-----:R-:W-:-:S05]  /*eba0*/  VIADD R6, R17, 0x20 ;  /* 0x0000002011067836 */ /* 0x001fca0000000000 */
[----:B------:R-:W-:Y:S01]  /*ebb0*/  ISETP.GE.AND P1, PT, R6, R3, PT ;  /* 0x000000030600720c */ /* 0x000fe20003f26270 */
[----:B------:R-:W-:-:S12]  /*ebc0*/  IMAD.MOV.U32 R6, RZ, RZ, R14 ;  /* 0x000000ffff067224 */ /* 0x000fd800078e000e */
[----:B------:R-:W-:Y:S05]  /*ebd0*/  WARPSYNC.COLLECTIVE R15, `(.L_x_323) ;  /* 0x000000000f087348 */ /* 0x000fea0003c00000 */
[----:B------:R0:W1:Y:S02]  /*ebe0*/  SHFL.IDX P6, R14, R13, R12, R11 ;  /* 0x0000000c0d0e7389 */ /* 0x00006400000c000b */
[----:B01----:R-:W-:Y:S01]  /*ebf0*/  ENDCOLLECTIVE ;  /* 0x000000000000791b */ /* 0x003fe20003800000 */
.L_x_323:
[----:B------:R-:W-:Y:S02]  /*ec00*/  IMAD.MOV.U32 R13, RZ, RZ, R4 ;  /* 0x000000ffff0d7224 */ /* 0x000fe400078e0004 */
[----:B------:R-:W-:Y:S02]  /*ec10*/  IMAD.MOV.U32 R12, RZ, RZ, 0x3 ;  /* 0x00000003ff0c7424 */ /* 0x000fe400078e00ff */
[----:B------:R-:W-:-:S07]  /*ec20*/  IMAD.MOV.U32 R7, RZ, RZ, R14 ;  /* 0x000000ffff077224 */ /* 0x000fce00078e000e */
[----:B------:R-:W-:Y:S05]  /*ec30*/  WARPSYNC.COLLECTIVE R15, `(.L_x_324) ;  /* 0x000000000f087348 */ /* 0x000fea0003c00000 */
[----:B------:R0:W1:Y:S02]  /*ec40*/  SHFL.IDX P6, R14, R13, R12, R11 ;  /* 0x0000000c0d0e7389 */ /* 0x00006400000c000b */
[----:B01----:R-:W-:Y:S01]  /*ec50*/  ENDCOLLECTIVE ;  /* 0x000000000000791b */ /* 0x003fe20003800000 */
.L_x_324:
        /* <DEDUP_REMOVED lines=16> */
.L_x_325:
[----:B------:R-:W-:Y:S02]  /*ed60*/  IMAD.MOV.U32 R13, RZ, RZ, R4 ;  /* 0x000000ffff0d7224 */ /* 0x000fe400078e0004 */
[----:B------:R-:W-:Y:S02]  /*ed70*/  IMAD.MOV.U32 R12, RZ, RZ, 0x4 ;  /* 0x00000004ff0c7424 */ /* 0x000fe400078e00ff */
[----:B------:R-:W-:-:S07]  /*ed80*/  IMAD.MOV.U32 R7, RZ, RZ, R14 ;  /* 0x000000ffff077224 */ /* 0x000fce00078e000e */
[----:B------:R-:W-:Y:S05]  /*ed90*/  WARPSYNC.COLLECTIVE R15, `(.L_x_326) ;  /* 0x000000000f087348 */ /* 0x000fea0003c00000 */
[----:B------:R0:W1:Y:S02]  /*eda0*/  SHFL.IDX P6, R14, R13, R12, R11 ;  /* 0x0000000c0d0e7389 */ /* 0x00006400000c000b */
[----:B01----:R-:W-:Y:S01]  /*edb0*/  ENDCOLLECTIVE ;  /* 0x000000000000791b */ /* 0x003fe20003800000 */
.L_x_326:
        /* <DEDUP_REMOVED lines=16> */
.L_x_327:
[----:B------:R-:W-:Y:S02]  /*eec0*/  IMAD.MOV.U32 R13, RZ, RZ, R4 ;  /* 0x000000ffff0d7224 */ /* 0x000fe400078e0004 */
[----:B------:R-:W-:Y:S02]  /*eed0*/  IMAD.MOV.U32 R12, RZ, RZ, 0x5 ;  /* 0x00000005ff0c7424 */ /* 0x000fe400078e00ff */
[----:B------:R-:W-:-:S07]  /*eee0*/  IMAD.MOV.U32 R7, RZ, RZ, R14 ;  /* 0x000000ffff077224 */ /* 0x000fce00078e000e */
[----:B------:R-:W-:Y:S05]  /*eef0*/  WARPSYNC.COLLECTIVE R15, `(.L_x_328) ;  /* 0x000000000f087348 */ /* 0x000fea0003c00000 */
[----:B------:R0:W1:Y:S02]  /*ef00*/  SHFL.IDX P6, R14, R13, R12, R11 ;  /* 0x0000000c0d0e7389 */ /* 0x00006400000c000b */
[----:B01----:R-:W-:Y:S01]  /*ef10*/  ENDCOLLECTIVE ;  /* 0x000000000000791b */ /* 0x003fe20003800000 */
.L_x_328:
        /* <DEDUP_REMOVED lines=16> */
.L_x_329:
[----:B------:R-:W-:Y:S02]  /*f020*/  IMAD.MOV.U32 R13, RZ, RZ, R4 ;  /* 0x000000ffff0d7224 */ /* 0x000fe400078e0004 */
[----:B------:R-:W-:Y:S02]  /*f030*/  IMAD.MOV.U32 R12, RZ, RZ, 0x6 ;  /* 0x00000006ff0c7424 */ /* 0x000fe400078e00ff */
[----:B------:R-:W-:-:S07]  /*f040*/  IMAD.MOV.U32 R7, RZ, RZ, R14 ;  /* 0x000000ffff077224 */ /* 0x000fce00078e000e */
[----:B------:R-:W-:Y:S05]  /*f050*/  WARPSYNC.COLLECTIVE R15, `(.L_x_330) ;  /* 0x000000000f087348 */ /* 0x000fea0003c00000 */
[----:B------:R0:W1:Y:S02]  /*f060*/  SHFL.IDX P6, R14, R13, R12, R11 ;  /* 0x0000000c0d0e7389 */ /* 0x00006400000c000b */
[----:B01----:R-:W-:Y:S01]  /*f070*/  ENDCOLLECTIVE ;  /* 0x000000000000791b */ /* 0x003fe20003800000 */
.L_x_330:
        /* <DEDUP_REMOVED lines=16> */
.L_x_331:
[----:B------:R-:W-:Y:S02]  /*f180*/  IMAD.MOV.U32 R13, RZ, RZ, R4 ;  /* 0x000000ffff0d7224 */ /* 0x000fe400078e0004 */
[----:B------:R-:W-:Y:S02]  /*f190*/  IMAD.MOV.U32 R12, RZ, RZ, 0x7 ;  /* 0x00000007ff0c7424 */ /* 0x000fe400078e00ff */
[----:B------:R-:W-:-:S07]  /*f1a0*/  IMAD.MOV.U32 R7, RZ, RZ, R14 ;  /* 0x000000ffff077224 */ /* 0x000fce00078e000e */
[----:B------:R-:W-:Y:S05]  /*f1b0*/  WARPSYNC.COLLECTIVE R15, `(.L_x_332) ;  /* 0x000000000f087348 */ /* 0x000fea0003c00000 */
[----:B------:R0:W1:Y:S02]  /*f1c0*/  SHFL.IDX P6, R14, R13, R12, R11 ;  /* 0x0000000c0d0e7389 */ /* 0x00006400000c000b */
[----:B01----:R-:W-:Y:S01]  /*f1d0*/  ENDCOLLECTIVE ;  /* 0x000000000000791b */ /* 0x003fe20003800000 */
.L_x_332:
[----:B------:R-:W-:-:S05]  /*f1e0*/  @!P1 LEA R7, P2, R20, R7, 0x1 ;  /* 0x0000000714079211 */ /* 0x000fca00078408ff */
[----:B------:R-:W-:-:S05]  /*f1f0*/  @!P1 IMAD.X R6, RZ, RZ, R6, P2 ;  /* 0x000000ffff069224 */ /* 0x000fca00010e0606 */
[-C--:B------:R-:W-:Y:S01]  /*f200*/  @!P1 LOP3.LUT R7, R7, R6.reuse, RZ, 0x3c, !PT ;  /* 0x0000000607079212 */ /* 0x080fe200078e3cff */
[----:B------:R-:W-:Y:S02]  /*f210*/  IMAD.MOV.U32 R13, RZ, RZ, R0 ;  /* 0x000000ffff0d7224 */ /* 0x000fe400078e0000 */
[----:B------:R-:W-:Y:S01]  /*f220*/  VIADD R0, R17, 0x70 ;  /* 0x0000007011007836 */ /* 0x000fe20000000000 */
[----:B------:R-:W-:-:S04]  /*f230*/  @!P1 LOP3.LUT R6, R7, R6, RZ, 0x3c, !PT ;  /* 0x0000000607069212 */ /* 0x000fc800078e3cff */
[----:B------:R-:W-:Y:S02]  /*f240*/  @!P1 LOP3.LUT R7, R7, R6, RZ, 0x3c, !PT ;  /* 0x0000000607079212 */ /* 0x000fe400078e3cff */
[----:B------:R-:W-:-:S07]  /*f250*/  MOV R4, R14 ;  /* 0x0000000e00047202 */ /* 0x000fce0000000f00 */
[----:B------:R-:W-:Y:S05]  /*f260*/  WARPSYNC.COLLECTIVE R15, `(.L_x_333) ;  /* 0x000000000f087348 */ /* 0x000fea0003c00000 */
[----:B------:R0:W1:Y:S02]  /*f270*/  SHFL.IDX P6, R14, R13, R12, R11 ;  /* 0x0000000c0d0e7389 */ /* 0x00006400000c000b */
[----:B01----:R-:W-:Y:S01]  /*f280*/  ENDCOLLECTIVE ;  /* 0x000000000000791b */ /* 0x003fe20003800000 */
.L_x_333:
[----:B------:R-:W-:Y:S01]  /*f290*/  @!PT LDS RZ, [RZ] ;  /* 0x00000000fffff984 */ /* 0x000fe20000000800 */
[----:B------:R-:W-:Y:S01]  /*f2a0*/  @!PT LDS RZ, [RZ] ;  /* 0x00000000fffff984 */ /* 0x000fe20000000800 */
[----:B------:R-:W-:Y:S01]  /*f2b0*/  @!PT LDS RZ, [RZ] ;  /* 0x00000000fffff984 */ /* 0x000fe20000000800 */
[----:B------:R0:W-:Y:S01]  /*f2c0*/  @!P1 LDGSTS.E.BYPASS.LTC128B.128 [R10+0xf400], desc[UR48][R6.64], !P0 ;  /* 0x0f400000060a9fae */ /* 0x0001e2000c101d70 */
[----:B------:R-:W-:Y:S01]  /*f2d0*/  ISETP.GE.AND P1, PT, R0, R3, PT ;  /* 0x000000030000720c */ /* 0x000fe20003f26270 */
[----:B------:R-:W-:-:S05]  /*f2e0*/  VIADD R0, R17, 0x80 ;  /* 0x0000008011007836 */ /* 0x000fca0000000000 */
[----:B------:R-:W-:Y:S01]  /*f2f0*/  ISETP.GE.AND P2, PT, R0, R3, PT ;  /* 0x000000030000720c */ /* 0x000fe20003f46270 */
[----:B------:R-:W-:Y:S02]  /*f300*/  IMAD.MOV.U32 R13, RZ, RZ, R2 ;  /* 0x000000ffff0d7224 */ /* 0x000fe400078e0002 */
[----:B------:R-:W-:Y:S02]  /*f310*/  IMAD.MOV.U32 R12, RZ, RZ, RZ ;  /* 0x000000ffff0c7224 */ /* 0x000fe400078e00ff */
[----:B0-----:R-:W-:-:S08]  /*f320*/  IMAD.MOV.U32 R6, RZ, RZ, R14 ;  /* 0x000000ffff067224 */ /* 0x001fd000078e000e */
[----:B------:R-:W-:Y:S05]  /*f330*/  WARPSYNC.COLLECTIVE R15, `(.L_x_334) ;  /* 0x000000000f087348 */ /* 0x000fea0003c00000 */
[----:B------:R0:W1:Y:S02]  /*f340*/  SHFL.IDX P6, R14, R13, R12, R11 ;  /* 0x0000000c0d0e7389 */ /* 0x00006400000c000b */
[----:B01----:R-:W-:Y:S01]  /*f350*/  ENDCOLLECTIVE ;  /* 0x000000000000791b */ /* 0x003fe20003800000 */
.L_x_334:
[----:B------:R-:W-:-:S05]  /*f360*/  @!P1 LEA R6, P3, R20, R6, 0x1 ;  /* 0x0000000614069211 */ /* 0x000fca00078608ff */
[----:B------:R-:W-:-:S04]  /*f370*/  @!P1 IMAD.X R4, RZ, RZ, R4, P3 ;  /* 0x000000ffff049224 */ /* 0x000fc800018e0604 */
[----:B------:R-:W-:Y:S02]  /*f380*/  @!P1 IMAD.MOV.U32 R7, RZ, RZ, R4 ;  /* 0x000000ffff079224 */ /* 0x000fe400078e0004 */
[----:B------:R-:W-:-:S03]  /*f390*/  IMAD.MOV.U32 R13, RZ, RZ, R5 ;  /* 0x000000ffff0d7224 */ /* 0x000fc600078e0005 */
[----:B------:R-:W-:Y:S01]  /*f3a0*/  @!PT LDS RZ, [RZ] ;  /* 0x00000000fffff984 */ /* 0x000fe20000000800 */
[----:B------:R-:W-:Y:S01]  /*f3b0*/  @!PT LDS RZ, [RZ] ;  /* 0x00000000fffff984 */ /* 0x000fe20000000800 */
[----:B------:R-:W-:Y:S01]  /*f3c0*/  @!PT LDS RZ, [RZ] ;  /* 0x00000000fffff984 */ /* 0x000fe20000000800 */
[----:B------:R0:W-:Y:S01]  /*f3d0*/  @!P1 LDGSTS.E.BYPASS.LTC128B.128 [R10+0xfc00], desc[UR48][R6.64], !P0 ;  /* 0x0fc00000060a9fae */ /* 0x0001e2000c101d70 */
[----:B------:R-:W-:-:S07]  /*f3e0*/  IMAD.MOV.U32 R0, RZ, RZ, R14 ;  /* 0x000000ffff007224 */ /* 0x000fce00078e000e */
[----:B0-----:R-:W-:Y:S05]  /*f3f0*/  WARPSYNC.COLLECTIVE R15, `(.L_x_335) ;  /* 0x000000000f087348 */ /* 0x001fea0003c00000 */
[----:B------:R1:W2:Y:S02]  /*f400*/  SHFL.IDX P6, R14, R13, R12, R11 ;  /* 0x0000000c0d0e7389 */ /* 0x0002a400000c000b */
[----:B012---:R-:W-:Y:S01]  /*f410*/  ENDCOLLECTIVE ;  /* 0x000000000000791b */ /* 0x007fe20003800000 */
.L_x_335:
[----:B------:R-:W-:Y:S02]  /*f420*/  IMAD.MOV.U32 R13, RZ, RZ, R2 ;  /* 0x000000ffff0d7224 */ /* 0x000fe400078e0002 */
[----:B------:R-:W-:Y:S02]  /*f430*/  IMAD.MOV.U32 R12, RZ, RZ, 0x1 ;  /* 0x00000001ff0c7424 */ /* 0x000fe400078e00ff */
[----:B------:R-:W-:-:S07]  /*f440*/  IMAD.MOV.U32 R8, RZ, RZ, R14 ;  /* 0x000000ffff087224 */ /* 0x000fce00078e000e */
[----:B------:R-:W-:Y:S05]  /*f450*/  WARPSYNC.COLLECTIVE R15, `(.L_x_336) ;  /* 0x000000000f087348 */ /* 0x000fea0003c00000 */
[----:B------:R0:W1:Y:S02]  /*f460*/  SHFL.IDX P6, R14, R13, R12, R11 ;  /* 0x0000000c0d0e7389 */ /* 0x00006400000c000b */
[----:B01----:R-:W-:Y:S01]  /*f470*/  ENDCOLLECTIVE ;  /* 0x000000000000791b */ /* 0x003fe20003800000 */
.L_x_336:
[----:B------:R-:W-:-:S05]  /*f480*/  @!P2 LEA R6, P1, R20, R8, 0x1 ;  /* 0x000000081406a211 */ /* 0x000fca00078208ff */
[----:B------:R-:W-:Y:S02]  /*f490*/  @!P2 IMAD.X R7, RZ, RZ, R0, P1 ;  /* 0x000000ffff07a224 */ /* 0x000fe400008e0600 */
[----:B------:R-:W-:-:S03]  /*f4a0*/  VIADD R0, R17, 0x90 ;  /* 0x0000009011007836 */ /* 0x000fc60000000000 */
[----:B------:R-:W-:Y:S01]  /*f4b0*/  @!PT LDS RZ, [RZ] ;  /* 0x00000000fffff984 */ /* 0x000fe20000000800 */
[----:B------:R-:W-:Y:S01]  /*f4c0*/  @!PT LDS RZ, [RZ] ;  /* 0x00000000fffff984 */ /* 0x000fe20000000800 */
[----:B------:R-:W-:Y:S01]  /*f4d0*/  @!PT LDS RZ, [RZ] ;  /* 0x00000000fffff984 */ /* 0x000fe20000000800 */
[----:B------:R0:W-:Y:S01]  /*f4e0*/  @!P2 LDGSTS.E.BYPASS.LTC128B.128 [R10+0x10400], desc[UR48][R6.64], !P0 ;  /* 0x10400000060aafae */ /* 0x0001e2000c101d70 */
[----:B------:R-:W-:Y:S01]  /*f4f0*/  IMAD.MOV.U32 R13, RZ, RZ, R5 ;  /* 0x000000ffff0d7224 */ /* 0x000fe200078e0005 */
[----:B------:R-:W-:Y:S01]  /*f500*/  ISETP.GE.AND P1, PT, R0, R3, PT ;  /* 0x000000030000720c */ /* 0x000fe20003f26270 */
[----:B------:R-:W-:-:S12]  /*f510*/  IMAD.MOV.U32 R0, RZ, RZ, R14 ;  /* 0x000000ffff007224 */ /* 0x000fd800078e000e */
[----:B0-----:R-:W-:Y:S05]  /*f520*/  WARPSYNC.COLLECTIVE R15, `(.L_x_337) ;  /* 0x000000000f087348 */ /* 0x001fea0003c00000 */
[----:B------:R1:W2:Y:S02]  /*f530*/  SHFL.IDX P6, R14, R13, R12, R11 ;  /* 0x0000000c0d0e7389 */ /* 0x0002a400000c000b */
[----:B012---:R-:W-:Y:S01]  /*f540*/  ENDCOLLECTIVE ;  /* 0x000000000000791b */ /* 0x007fe20003800000 */
.L_x_337:
[----:B------:R-:W-:Y:S02]  /*f550*/  IMAD.MOV.U32 R13, RZ, RZ, R2 ;  /* 0x000000ffff0d7224 */ /* 0x000fe400078e0002 */
[----:B------:R-:W-:Y:S01]  /*f560*/  IMAD.MOV.U32 R12, RZ, RZ, 0x2 ;  /* 0x00000002ff0c7424 */ /* 0x000fe200078e00ff */
[----:B------:R-:W-:-:S13]  /*f570*/  @!P1 LEA R4, P2, R20, R14, 0x1 ;  /* 0x0000000e14049211 */ /* 0x000fda00078408ff */
[----:B------:R-:W-:Y:S05]  /*f580*/  WARPSYNC.COLLECTIVE R15, `(.L_x_338) ;  /* 0x000000000f087348 */ /* 0x000fea0003c00000 */
[----:B------:R0:W1:Y:S02]  /*f590*/  SHFL.IDX P6, R14, R13, R12, R11 ;  /* 0x0000000c0d0e7389 */ /* 0x00006400000c000b */
[----:B01----:R-:W-:Y:S01]  /*f5a0*/  ENDCOLLECTIVE ;  /* 0x000000000000791b */ /* 0x003fe20003800000 */
.L_x_338:
[----:B------:R-:W-:Y:S02]  /*f5b0*/  @!P1 IMAD.X R9, RZ, RZ, R0, P2 ;  /* 0x000000ffff099224 */ /* 0x000fe400010e0600 */
[----:B------:R-:W-:Y:S02]  /*f5c0*/  @!P1 IMAD.MOV.U32 R6, RZ, RZ, R4 ;  /* 0x000000ffff069224 */ /* 0x000fe400078e0004 */
[----:B------:R-:W-:-:S05]  /*f5d0*/  @!P1 IMAD.MOV.U32 R7, RZ, RZ, R9 ;  /* 0x000000ffff079224 */ /* 0x000fca00078e0009 */
        /* <DEDUP_REMOVED lines=9> */
.L_x_339:
[----:B------:R-:W-:-:S05]  /*f670*/  VIADD R6, R17, 0xa0 ;  /* 0x000000a011067836 */ /* 0x000fca0000000000 */
[----:B------:R-:W-:Y:S01]  /*f680*/  ISETP.GE.AND P1, PT, R6, R3, PT ;  /* 0x000000030600720c */ /* 0x000fe20003f26270 */
[----:B------:R-:W-:Y:S02]  /*f690*/  IMAD.MOV.U32 R13, RZ, RZ, R2 ;  /* 0x000000ffff0d7224 */ /* 0x000fe400078e0002 */
[----:B------:R-:W-:Y:S02]  /*f6a0*/  IMAD.MOV.U32 R12, RZ, RZ, 0x3 ;  /* 0x00000003ff0c7424 */ /* 0x000fe400078e00ff */
[----:B------:R-:W-:-:S08]  /*f6b0*/  IMAD.MOV.U32 R4, RZ, RZ, R14 ;  /* 0x000000ffff047224 */ /* 0x000fd000078e000e */
[----:B------:R-:W-:Y:S05]  /*f6c0*/  WARPSYNC.COLLECTIVE R15, `(.L_x_340) ;  /* 0x000000000f087348 */ /* 0x000fea0003c00000 */
[----:B------:R0:W1:Y:S02]  /*f6d0*/  SHFL.IDX P6, R14, R13, R12, R11 ;  /* 0x0000000c0d0e7389 */ /* 0x00006400000c000b */
[----:B01----:R-:W-:Y:S01]  /*f6e0*/  ENDCOLLECTIVE ;  /* 0x000000000000791b */ /* 0x003fe20003800000 */
.L_x_340:
[----:B------:R-:W-:-:S05]  /*f6f0*/  @!P1 LEA R6, P2, R20, R4, 0x1 ;  /* 0x0000000414069211 */ /* 0x000fca00078408ff */
        /* <DEDUP_REMOVED lines=10> */
.L_x_341:
[----:B------:R-:W-:Y:S05]  /*f7a0*/  BRA `(.L_x_342) ;  /* 0xffffffc000a87947 */ /* 0x000fea000383ffff */
.L_x_230:
[----:B0-----:R0:W1:Y:S02]  /*f7b0*/  SYNCS.PHASECHK.TRANS64.TRYWAIT P0, [R22+URZ+0x30820], R3 ;  /* 0x03082003160075a7 */ /* 0x001064000800017f */
[----:B-1----:R-:W-:Y:S05]  /*f7c0*/  @!P0 NANOSLEEP.SYNCS 0x989680 ;  /* 0x009896800000895d */ /* 0x002fea0003900000 */
[----:B------:R-:W1:Y:S02]  /*f7d0*/  @!P0 SYNCS.PHASECHK.TRANS64 P0, [R22+URZ+0x30820], R3 ;  /* 0x03082003160085a7 */ /* 0x000e64000800007f */
[----:B-1----:R-:W-:Y:S05]  /*f7e0*/  @!P0 BRA `(.L_x_230) ;  /* 0xfffffffc00f08947 */ /* 0x002fea000383ffff */
[----:B------:R-:W-:Y:S05]  /*f7f0*/  BRA `(.L_x_343) ;  /* 0xffffffc400107947 */ /* 0x000fea000383ffff */
.L_x_239:
[----:B0-----:R0:W2:Y:S02]  /*f800*/  SYNCS.PHASECHK.TRANS64.TRYWAIT P0, [R2+URZ+0x30840], R3 ;  /* 0x03084003020075a7 */ /* 0x0010a4000800017f */
[----:B--2---:R-:W-:Y:S05]  /*f810*/  @!P0 NANOSLEEP.SYNCS 0x989680 ;  /* 0x009896800000895d */ /* 0x004fea0003900000 */
[----:B------:R-:W2:Y:S02]  /*f820*/  @!P0 SYNCS.PHASECHK.TRANS64 P0, [R2+URZ+0x30840], R3 ;  /* 0x03084003020085a7 */ /* 0x000ea4000800007f */
[----:B--2---:R-:W-:Y:S05]  /*f830*/  @!P0 BRA `(.L_x_239) ;  /* 0xfffffffc00f08947 */ /* 0x004fea000383ffff */
[----:B------:R-:W-:Y:S05]  /*f840*/  BRA `(.L_x_344) ;  /* 0xffffffc400c07947 */ /* 0x000fea000383ffff */
.L_x_244:
[----:B0-----:R0:W1:Y:S02]  /*f850*/  SYNCS.PHASECHK.TRANS64.TRYWAIT P0, [R3+URZ+0x60], R2 ;  /* 0x00006002030075a7 */ /* 0x001064000800017f */
[----:B-1----:R-:W-:Y:S05]  /*f860*/  @!P0 NANOSLEEP.SYNCS 0x989680 ;  /* 0x009896800000895d */ /* 0x002fea0003900000 */
[----:B------:R-:W1:Y:S02]  /*f870*/  @!P0 SYNCS.PHASECHK.TRANS64 P0, [R3+URZ+0x60], R2 ;  /* 0x00006002030085a7 */ /* 0x000e64000800007f */
[----:B-1----:R-:W-:Y:S05]  /*f880*/  @!P0 BRA `(.L_x_244) ;  /* 0xfffffffc00f08947 */ /* 0x002fea000383ffff */
[----:B------:R-:W-:Y:S05]  /*f890*/  BRA `(.L_x_345) ;  /* 0xffffffc8004c7947 */ /* 0x000fea000383ffff */
.L_x_252:
[----:B-1----:R1:W2:Y:S02]  /*f8a0*/  SYNCS.PHASECHK.TRANS64.TRYWAIT P0, [R2+URZ+0x30840], R3 ;  /* 0x03084003020075a7 */ /* 0x0022a4000800017f */
[----:B--2---:R-:W-:Y:S05]  /*f8b0*/  @!P0 NANOSLEEP.SYNCS 0x989680 ;  /* 0x009896800000895d */ /* 0x004fea0003900000 */
[----:B------:R-:W2:Y:S02]  /*f8c0*/  @!P0 SYNCS.PHASECHK.TRANS64 P0, [R2+URZ+0x30840], R3 ;  /* 0x03084003020085a7 */ /* 0x000ea4000800007f */
[----:B--2---:R-:W-:Y:S05]  /*f8d0*/  @!P0 BRA `(.L_x_252) ;  /* 0xfffffffc00f08947 */ /* 0x004fea000383ffff */
[----:B------:R-:W-:Y:S05]  /*f8e0*/  BRA `(.L_x_346) ;  /* 0xffffffcc008c7947 */ /* 0x000fea000383ffff */
.L_x_257:
[----:B0-----:R0:W1:Y:S02]  /*f8f0*/  SYNCS.PHASECHK.TRANS64.TRYWAIT P0, [R10+URZ+0x60], R3 ;  /* 0x000060030a0075a7 */ /* 0x001064000800017f */
[----:B-1----:R-:W-:Y:S05]  /*f900*/  @!P0 NANOSLEEP.SYNCS 0x989680 ;  /* 0x009896800000895d */ /* 0x002fea0003900000 */
[----:B------:R-:W1:Y:S02]  /*f910*/  @!P0 SYNCS.PHASECHK.TRANS64 P0, [R10+URZ+0x60], R3 ;  /* 0x000060030a0085a7 */ /* 0x000e64000800007f */
[----:B-1----:R-:W-:Y:S05]  /*f920*/  @!P0 BRA `(.L_x_257) ;  /* 0xfffffffc00f08947 */ /* 0x002fea000383ffff */
[----:B------:R-:W-:Y:S05]  /*f930*/  BRA `(.L_x_347) ;  /* 0xffffffd000187947 */ /* 0x000fea000383ffff */
.L_x_265:
[----:B-1----:R1:W2:Y:S02]  /*f940*/  SYNCS.PHASECHK.TRANS64.TRYWAIT P0, [R2+URZ+0x30840], R3 ;  /* 0x03084003020075a7 */ /* 0x0022a4000800017f */
[----:B--2---:R-:W-:Y:S05]  /*f950*/  @!P0 NANOSLEEP.SYNCS 0x989680 ;  /* 0x009896800000895d */ /* 0x004fea0003900000 */
[----:B------:R-:W2:Y:S02]  /*f960*/  @!P0 SYNCS.PHASECHK.TRANS64 P0, [R2+URZ+0x30840], R3 ;  /* 0x03084003020085a7 */ /* 0x000ea4000800007f */
[----:B--2---:R-:W-:Y:S05]  /*f970*/  @!P0 BRA `(.L_x_265) ;  /* 0xfffffffc00f08947 */ /* 0x004fea000383ffff */
[----:B------:R-:W-:Y:S05]  /*f980*/  BRA `(.L_x_348) ;  /* 0xffffffd400247947 */ /* 0x000fea000383ffff */
.L_x_270:
[----:B0-----:R0:W1:Y:S02]  /*f990*/  SYNCS.PHASECHK.TRANS64.TRYWAIT P0, [R8+URZ+0x60], R3 ;  /* 0x00006003080075a7 */ /* 0x001064000800017f */
[----:B-1----:R-:W-:Y:S05]  /*f9a0*/  @!P0 NANOSLEEP.SYNCS 0x989680 ;  /* 0x009896800000895d */ /* 0x002fea0003900000 */
[----:B------:R-:W1:Y:S02]  /*f9b0*/  @!P0 SYNCS.PHASECHK.TRANS64 P0, [R8+URZ+0x60], R3 ;  /* 0x00006003080085a7 */ /* 0x000e64000800007f */
[----:B-1----:R-:W-:Y:S05]  /*f9c0*/  @!P0 BRA `(.L_x_270) ;  /* 0xfffffffc00f08947 */ /* 0x002fea000383ffff */
[----:B------:R-:W-:Y:S05]  /*f9d0*/  BRA `(.L_x_349) ;  /* 0xffffffd400b47947 */ /* 0x000fea000383ffff */
.L_x_280:
[----:B0-----:R0:W1:Y:S02]  /*f9e0*/  SYNCS.PHASECHK.TRANS64.TRYWAIT P0, [R3+URZ+0x30860], R0 ;  /* 0x03086000030075a7 */ /* 0x001064000800017f */
[----:B-1----:R-:W-:Y:S05]  /*f9f0*/  @!P0 NANOSLEEP.SYNCS 0x989680 ;  /* 0x009896800000895d */ /* 0x002fea0003900000 */
[----:B------:R-:W1:Y:S02]  /*fa00*/  @!P0 SYNCS.PHASECHK.TRANS64 P0, [R3+URZ+0x30860], R0 ;  /* 0x03086000030085a7 */ /* 0x000e64000800007f */
[----:B-1----:R-:W-:Y:S05]  /*fa10*/  @!P0 BRA `(.L_x_280) ;  /* 0xfffffffc00f08947 */ /* 0x002fea000383ffff */
[----:B------:R-:W-:Y:S05]  /*fa20*/  BRA `(.L_x_350) ;  /* 0xffffffd800ac7947 */ /* 0x000fea000383ffff */
.L_x_286:
[----:B------:R-:W-:Y:S01]  /*fa30*/  BSSY B0, `(.L_x_351) ;  /* 0x0000008000007945 */ /* 0x000fe20003800000 */
[----:B------:R-:W-:Y:S02]  /*fa40*/  IMAD.MOV.U32 R13, RZ, RZ, R16 ;  /* 0x000000ffff0d7224 */ /* 0x000fe400078e0010 */
[----:B------:R-:W-:Y:S02]  /*fa50*/  IMAD.MOV.U32 R12, RZ, RZ, RZ ;  /* 0x000000ffff0c7224 */ /* 0x000fe400078e00ff */
[----:B------:R-:W-:Y:S02]  /*fa60*/  IMAD.MOV.U32 R11, RZ, RZ, 0x1f ;  /* 0x0000001fff0b7424 */ /* 0x000fe400078e00ff */
[----:B------:R-:W-:-:S07]  /*fa70*/  IMAD.MOV.U32 R15, RZ, RZ, -0x1 ;  /* 0xffffffffff0f7424 */ /* 0x000fce00078e00ff */
[----:B------:R-:W-:Y:S05]  /*fa80*/  WARPSYNC.COLLECTIVE R15, `(.L_x_352) ;  /* 0x000000000f087348 */ /* 0x000fea0003c00000 */
[----:B------:R0:W1:Y:S02]  /*fa90*/  SHFL.IDX P6, R14, R13, R12, R11 ;  /* 0x0000000c0d0e7389 */ /* 0x00006400000c000b */
[----:B01----:R-:W-:Y:S01]  /*faa0*/  ENDCOLLECTIVE ;  /* 0x000000000000791b */ /* 0x003fe20003800000 */
.L_x_352:
[----:B------:R-:W-:Y:S05]  /*fab0*/  BSYNC B0 ;  /* 0x0000000000007941 */ /* 0x000fea0003800000 */
.L_x_351:
[----:B------:R-:W-:Y:S02]  /*fac0*/  IMAD.MOV.U32 R13, RZ, RZ, R16 ;  /* 0x000000ffff0d7224 */ /* 0x000fe400078e0010 */
[----:B------:R-:W-:Y:S02]  /*fad0*/  IMAD.MOV.U32 R12, RZ, RZ, 0x1 ;  /* 0x00000001ff0c7424 */ /* 0x000fe400078e00ff */
[----:B------:R-:W-:Y:S02]  /*fae0*/  IMAD.MOV.U32 R11, RZ, RZ, 0x1f ;  /* 0x0000001fff0b7424 */ /* 0x000fe400078e00ff */
[----:B------:R-:W-:Y:S02]  /*faf0*/  IMAD.MOV.U32 R15, RZ, RZ, -0x1 ;  /* 0xffffffffff0f7424 */ /* 0x000fe400078e00ff */
[----:B------:R-:W-:Y:S02]  /*fb00*/  IMAD.IADD R5, R19, 0x1, R8 ;  /* 0x0000000113057824 */ /* 0x000fe400078e0208 */
[----:B------:R-:W-:-:S07]  /*fb10*/  IMAD.MOV.U32 R0, RZ, RZ, R14 ;  /* 0x000000ffff007224 */ /* 0x000fce00078e000e */
[----:B------:R-:W-:Y:S05]  /*fb20*/  WARPSYNC.COLLECTIVE R15, `(.L_x_353) ;  /* 0x000000000f087348 */ /* 0x000fea0003c00000 */
[----:B------:R0:W1:Y:S02]  /*fb30*/  SHFL.IDX P6, R14, R13, R12, R11 ;  /* 0x0000000c0d0e7389 */ /* 0x00006400000c000b */
[----:B01----:R-:W-:Y:S01]  /*fb40*/  ENDCOLLECTIVE ;  /* 0x000000000000791b */ /* 0x003fe20003800000 */
.L_x_353:
[----:B------:R-:W-:Y:S02]  /*fb50*/  ULDC UR4, c[0x0][0xc3c] ;  /* 0x00030f0000047ab9 */ /* 0x000fe40000000800 */
[----:B------:R-:W-:-:S13]  /*fb60*/  ISETP.GE.OR P1, PT, R5, UR4, !P0 ;  /* 0x0000000405007c0c */ /* 0x000fda000c726670 */
[----:B------:R-:W0:Y:S01]  /*fb70*/  @!P1 LDC.64 R2, c[0x0][0xc80] ;  /* 0x00032000ff029b82 */ /* 0x000e220000000a00 */
[----:B------:R-:W-:Y:S02]  /*fb80*/  IMAD.MOV.U32 R11, RZ, RZ, RZ ;  /* 0x000000ffff0b7224 */ /* 0x000fe400078e00ff */
[----:B------:R-:W-:Y:S02]  /*fb90*/  IMAD.MOV.U32 R4, RZ, RZ, R14 ;  /* 0x000000ffff047224 */ /* 0x000fe400078e000e */
[----:B0-----:R-:W-:-:S06]  /*fba0*/  @!P1 IMAD.WIDE R2, R5, 0x4, R2 ;  /* 0x0000000405029825 */ /* 0x001fcc00078e0202 */
[----:B------:R-:W2:Y:S01]  /*fbb0*/  @!P1 LDG.E R2, desc[UR48][R2.64] ;  /* 0x0000003002029981 */ /* 0x000ea2000c1e1900 */
[----:B------:R-:W-:Y:S01]  /*fbc0*/  IMAD.MOV.U32 R5, RZ, RZ, RZ ;  /* 0x000000ffff057224 */ /* 0x000fe200078e00ff */
[C---:B------:R-:W-:Y:S02]  /*fbd0*/  ISETP.GE.U32.AND P2, PT, R8.reuse, 0x2, PT ;  /* 0x000000020800780c */ /* 0x040fe40003f46070 */
[C---:B------:R-:W-:Y:S02]  /*fbe0*/  ISETP.GE.U32.AND P3, PT, R8.reuse, 0x4, PT ;  /* 0x000000040800780c */ /* 0x040fe40003f66070 */
[C---:B------:R-:W-:Y:S02]  /*fbf0*/  ISETP.GE.U32.AND P4, PT, R8.reuse, 0x8, PT ;  /* 0x000000080800780c */ /* 0x040fe40003f86070 */
[C---:B------:R-:W-:Y:S01]  /*fc00*/  ISETP.GE.U32.AND P5, PT, R8.reuse, 0x10, PT ;  /* 0x000000100800780c */ /* 0x040fe20003fa6070 */
[----:B--2---:R-:W-:Y:S01]  /*fc10*/  @!P1 IMAD.MOV.U32 R5, RZ, RZ, R2 ;  /* 0x000000ffff059224 */ /* 0x004fe200078e0002 */
[----:B------:R-:W-:-:S03]  /*fc20*/  ISETP.NE.AND P1, PT, R8, RZ, PT ;  /* 0x000000ff0800720c */ /* 0x000fc60003f25270 */
[----:B------:R-:W-:-:S10]  /*fc30*/  IMAD.MOV.U32 R13, RZ, RZ, R5 ;  /* 0x000000ffff0d7224 */ /* 0x000fd400078e0005 */
[----:B------:R-:W-:Y:S05]  /*fc40*/  WARPSYNC.COLLECTIVE R15, `(.L_x_354) ;  /* 0x000000000f087348 */ /* 0x000fea0003c00000 */
[----:B------:R0:W1:Y:S02]  /*fc50*/  SHFL.UP P6, R14, R13, R12, R11 ;  /* 0x0400000c0d0e7389 */ /* 0x00006400000c000b */
[----:B01----:R-:W-:Y:S01]  /*fc60*/  ENDCOLLECTIVE ;  /* 0x000000000000791b */ /* 0x003fe20003800000 */
.L_x_354:
[----:B------:R-:W-:Y:S01]  /*fc70*/  IMAD.MOV.U32 R12, RZ, RZ, 0x2 ;  /* 0x00000002ff0c7424 */ /* 0x000fe200078e00ff */
[----:B------:R-:W-:-:S05]  /*fc80*/  SEL R6, R14, RZ, P1 ;  /* 0x000000ff0e067207 */ /* 0x000fca0000800000 */
[----:B------:R-:W-:-:S04]  /*fc90*/  IMAD.IADD R6, R5, 0x1, R6 ;  /* 0x0000000105067824 */ /* 0x000fc800078e0206 */
[----:B------:R-:W-:-:S07]  /*fca0*/  IMAD.MOV.U32 R13, RZ, RZ, R6 ;  /* 0x000000ffff0d7224 */ /* 0x000fce00078e0006 */
[----:B------:R-:W-:Y:S05]  /*fcb0*/  WARPSYNC.COLLECTIVE R15, `(.L_x_355) ;  /* 0x000000000f087348 */ /* 0x000fea0003c00000 */
[----:B------:R0:W1:Y:S02]  /*fcc0*/  SHFL.UP P6, R14, R13, R12, R11 ;  /* 0x0400000c0d0e7389 */ /* 0x00006400000c000b */
[----:B01----:R-:W-:Y:S01]  /*fcd0*/  ENDCOLLECTIVE ;  /* 0x000000000000791b */ /* 0x003fe20003800000 */
.L_x_355:
[----:B------:R-:W-:Y:S01]  /*fce0*/  IMAD.MOV.U32 R12, RZ, RZ, 0x4 ;  /* 0x00000004ff0c7424 */ /* 0x000fe200078e00ff */
[----:B------:R-:W-:-:S04]  /*fcf0*/  SEL R7, R14, RZ, P2 ;  /* 0x000000ff0e077207 */ /* 0x000fc80001000000 */
[----:B------:R-:W-:-:S05]  /*fd00*/  IADD3 R7, R6, R7, RZ ;  /* 0x0000000706077210 */ /* 0x000fca0007ffe0ff */
[----:B------:R-:W-:-:S07]  /*fd10*/  IMAD.MOV.U32 R13, RZ, RZ, R7 ;  /* 0x000000ffff0d7224 */ /* 0x000fce00078e0007 */
[----:B------:R-:W-:Y:S05]  /*fd20*/  WARPSYNC.COLLECTIVE R15, `(.L_x_356) ;  /* 0x000000000f087348 */ /* 0x000fea0003c00000 */
[----:B------:R0:W1:Y:S02]  /*fd30*/  SHFL.UP P6, R14, R13, R12, R11 ;  /* 0x0400000c0d0e7389 */ /* 0x00006400000c000b */
[----:B01----:R-:W-:Y:S01]  /*fd40*/  ENDCOLLECTIVE ;  /* 0x000000000000791b */ /* 0x003fe20003800000 */
.L_x_356:
[----:B------:R-:W-:Y:S01]  /*fd50*/  IMAD.MOV.U32 R12, RZ, RZ, 0x8 ;  /* 0x00000008ff0c7424 */ /* 0x000fe200078e00ff */
[----:B------:R-:W-:-:S05]  /*fd60*/  SEL R2, R14, RZ, P3 ;  /* 0x000000ff0e027207 */ /* 0x000fca0001800000 */
[----:B------:R-:W-:-:S04]  /*fd70*/  IMAD.IADD R2, R7, 0x1, R2 ;  /* 0x0000000107027824 */ /* 0x000fc800078e0202 */
[----:B------:R-:W-:-:S07]  /*fd80*/  IMAD.MOV.U32 R13, RZ, RZ, R2 ;  /* 0x000000ffff0d7224 */ /* 0x000fce00078e0002 */
[----:B------:R-:W-:Y:S05]  /*fd90*/  WARPSYNC.COLLECTIVE R15, `(.L_x_357) ;  /* 0x000000000f087348 */ /* 0x000fea0003c00000 */
[----:B------:R0:W1:Y:S02]  /*fda0*/  SHFL.UP P6, R14, R13, R12, R11 ;  /* 0x0400000c0d0e7389 */ /* 0x00006400000c000b */
[----:B01----:R-:W-:Y:S01]  /*fdb0*/  ENDCOLLECTIVE ;  /* 0x000000000000791b */ /* 0x003fe20003800000 */
.L_x_357:
[----:B------:R-:W-:Y:S01]  /*fdc0*/  IMAD.MOV.U32 R12, RZ, RZ, 0x10 ;  /* 0x00000010ff0c7424 */ /* 0x000fe200078e00ff */
[----:B------:R-:W-:-:S05]  /*fdd0*/  SEL R3, R14, RZ, P4 ;  /* 0x000000ff0e037207 */ /* 0x000fca0002000000 */
[----:B------:R-:W-:-:S04]  /*fde0*/  IMAD.IADD R3, R2, 0x1, R3 ;  /* 0x0000000102037824 */ /* 0x000fc800078e0203 */
[----:B------:R-:W-:-:S07]  /*fdf0*/  IMAD.MOV.U32 R13, RZ, RZ, R3 ;  /* 0x000000ffff0d7224 */ /* 0x000fce00078e0003 */
[----:B------:R-:W-:Y:S05]  /*fe00*/  WARPSYNC.COLLECTIVE R15, `(.L_x_358) ;  /* 0x000000000f087348 */ /* 0x000fea0003c00000 */
[----:B------:R0:W1:Y:S02]  /*fe10*/  SHFL.UP P6, R14, R13, R12, R11 ;  /* 0x0400000c0d0e7389 */ /* 0x00006400000c000b */
[----:B01----:R-:W-:Y:S01]  /*fe20*/  ENDCOLLECTIVE ;  /* 0x000000000000791b */ /* 0x003fe20003800000 */
.L_x_358:
[----:B------:R-:W-:Y:S02]  /*fe30*/  IMAD.MOV.U32 R12, RZ, RZ, 0x1f ;  /* 0x0000001fff0c7424 */ /* 0x000fe400078e00ff */
[----:B------:R-:W-:Y:S01]  /*fe40*/  IMAD.MOV.U32 R11, RZ, RZ, 0x1f ;  /* 0x0000001fff0b7424 */ /* 0x000fe200078e00ff */
[----:B------:R-:W-:-:S05]  /*fe50*/  SEL R2, R14, RZ, P5 ;  /* 0x000000ff0e027207 */ /* 0x000fca0002800000 */
[----:B------:R-:W-:-:S04]  /*fe60*/  IMAD.IADD R2, R3, 0x1, R2 ;  /* 0x0000000103027824 */ /* 0x000fc800078e0202 */
[----:B------:R-:W-:-:S07]  /*fe70*/  IMAD.MOV.U32 R13, RZ, RZ, R2 ;  /* 0x000000ffff0d7224 */ /* 0x000fce00078e0002 */
[----:B------:R-:W-:Y:S05]  /*fe80*/  WARPSYNC.COLLECTIVE R15, `(.L_x_359) ;  /* 0x000000000f087348 */ /* 0x000fea0003c00000 */
[----:B------:R0:W1:Y:S02]  /*fe90*/  SHFL.IDX P6, R14, R13, R12, R11 ;  /* 0x0000000c0d0e7389 */ /* 0x00006400000c000b */
[----:B01----:R-:W-:Y:S01]  /*fea0*/  ENDCOLLECTIVE ;  /* 0x000000000000791b */ /* 0x003fe20003800000 */
.L_x_359:
[----:B------:R-:W-:Y:S05]  /*feb0*/  BRA `(.L_x_360) ;  /* 0xffffffd800dc7947 */ /* 0x000fea000383ffff */
.L_x_291:
[----:B------:R-:W-:Y:S01]  /*fec0*/  BSSY B0, `(.L_x_361) ;  /* 0x0000008000007945 */ /* 0x000fe20003800000 */
[----:B-----5:R-:W-:Y:S02]  /*fed0*/  IMAD.MOV.U32 R13, RZ, RZ, R5 ;  /* 0x000000ffff0d7224 */ /* 0x020fe400078e0005 */
[----:B------:R-:W-:Y:S02]  /*fee0*/  IMAD.MOV.U32 R12, RZ, RZ, 0x1 ;  /* 0x00000001ff0c7424 */ /* 0x000fe400078e00ff */
[----:B------:R-:W-:Y:S02]  /*fef0*/  IMAD.MOV.U32 R11, RZ, RZ, RZ ;  /* 0x000000ffff0b7224 */ /* 0x000fe400078e00ff */
[----:B------:R-:W-:-:S07]  /*ff00*/  IMAD.MOV.U32 R15, RZ, RZ, -0x1 ;  /* 0xffffffffff0f7424 */ /* 0x000fce00078e00ff */
[----:B0-----:R-:W-:Y:S05]  /*ff10*/  WARPSYNC.COLLECTIVE R15, `(.L_x_362) ;  /* 0x000000000f087348 */ /* 0x001fea0003c00000 */
[----:B------:R1:W2:Y:S02]  /*ff20*/  SHFL.UP P6, R14, R13, R12, R11 ;  /* 0x0400000c0d0e7389 */ /* 0x0002a400000c000b */
[----:B012---:R-:W-:Y:S01]  /*ff30*/  ENDCOLLECTIVE ;  /* 0x000000000000791b */ /* 0x007fe20003800000 */
.L_x_362:
[----:B------:R-:W-:Y:S05]  /*ff40*/  BSYNC B0 ;  /* 0x0000000000007941 */ /* 0x000fea0003800000 */
.L_x_361:
[----:B------:R-:W-:Y:S01]  /*ff50*/  SEL R14, R14, RZ, P1 ;  /* 0x000000ff0e0e7207 */ /* 0x000fe20000800000 */
[----:B------:R-:W-:Y:S02]  /*ff60*/  IMAD.MOV.U32 R12, RZ, RZ, 0x2 ;  /* 0x00000002ff0c7424 */ /* 0x000fe400078e00ff */
[----:B------:R-:W-:Y:S02]  /*ff70*/  IMAD.MOV.U32 R11, RZ, RZ, RZ ;  /* 0x000000ffff0b7224 */ /* 0x000fe400078e00ff */
[----:B------:R-:W-:Y:S02]  /*ff80*/  IMAD.IADD R13, R5, 0x1, R14 ;  /* 0x00000001050d7824 */ /* 0x000fe400078e020e */
[----:B------:R-:W-:-:S07]  /*ff90*/  IMAD.MOV.U32 R15, RZ, RZ, -0x1 ;  /* 0xffffffffff0f7424 */ /* 0x000fce00078e00ff */
[----:B------:R-:W-:Y:S05]  /*ffa0*/  WARPSYNC.COLLECTIVE R15, `(.L_x_363) ;  /* 0x000000000f087348 */ /* 0x000fea0003c00000 */
[----:B------:R0:W1:Y:S02]  /*ffb0*/  SHFL.UP P6, R14, R13, R12, R11 ;  /* 0x0400000c0d0e7389 */ /* 0x00006400000c000b */
[----:B01----:R-:W-:Y:S01]  /*ffc0*/  ENDCOLLECTIVE ;  /* 0x000000000000791b */ /* 0x003fe20003800000 */
.L_x_363:
[----:B------:R-:W-:Y:S01]  /*ffd0*/  IMAD.MOV.U32 R12, RZ, RZ, 0x4 ;  /* 0x00000004ff0c7424 */ /* 0x000fe200078e00ff */
[----:B------:R-:W-:-:S05]  /*ffe0*/  SEL R2, R14, RZ, P2 ;  /* 0x000000ff0e027207 */ /* 0x000fca0001000000 */
[----:B------:R-:W-:-:S04]  /*fff0*/  IMAD.IADD R2, R13, 0x1, R2 ;  /* 0x000000010d027824 */ /* 0x000fc800078e0202 */
[----:B------:R-:W-:-:S07]  /*10000*/  IMAD.MOV.U32 R13, RZ, RZ, R2 ;  /* 0x000000ffff0d7224 */ /* 0x000fce00078e0002 */
[----:B------:R-:W-:Y:S05]  /*10010*/  WARPSYNC.COLLECTIVE R15, `(.L_x_364) ;  /* 0x000000000f087348 */ /* 0x000fea0003c00000 */
[----:B------:R0:W1:Y:S02]  /*10020*/  SHFL.UP P6, R14, R13, R12, R11 ;  /* 0x0400000c0d0e7389 */ /* 0x00006400000c000b */
[----:B01----:R-:W-:Y:S01]  /*10030*/  ENDCOLLECTIVE ;  /* 0x000000000000791b */ /* 0x003fe20003800000 */
.L_x_364:
[----:B------:R-:W-:Y:S01]  /*10040*/  IMAD.MOV.U32 R12, RZ, RZ, 0x8 ;  /* 0x00000008ff0c7424 */ /* 0x000fe200078e00ff */
[----:B------:R-:W-:-:S05]  /*10050*/  SEL R3, R14, RZ, P3 ;  /* 0x000000ff0e037207 */ /* 0x000fca0001800000 */
[----:B------:R-:W-:-:S04]  /*10060*/  IMAD.IADD R3, R2, 0x1, R3 ;  /* 0x0000000102037824 */ /* 0x000fc800078e0203 */
[----:B------:R-:W-:-:S07]  /*10070*/  IMAD.MOV.U32 R13, RZ, RZ, R3 ;  /* 0x000000ffff0d7224 */ /* 0x000fce00078e0003 */
[----:B------:R-:W-:Y:S05]  /*10080*/  WARPSYNC.COLLECTIVE R15, `(.L_x_365) ;  /* 0x000000000f087348 */ /* 0x000fea0003c00000 */
[----:B------:R0:W1:Y:S02]  /*10090*/  SHFL.UP P6, R14, R13, R12, R11 ;  /* 0x0400000c0d0e7389 */ /* 0x00006400000c000b */
[----:B01----:R-:W-:Y:S01]  /*100a0*/  ENDCOLLECTIVE ;  /* 0x000000000000791b */ /* 0x003fe20003800000 */
.L_x_365:
[----:B------:R-:W-:Y:S01]  /*100b0*/  IMAD.MOV.U32 R12, RZ, RZ, 0x10 ;  /* 0x00000010ff0c7424 */ /* 0x000fe200078e00ff */
[----:B------:R-:W-:-:S05]  /*100c0*/  SEL R4, R14, RZ, P4 ;  /* 0x000000ff0e047207 */ /* 0x000fca0002000000 */
[----:B------:R-:W-:-:S04]  /*100d0*/  IMAD.IADD R4, R3, 0x1, R4 ;  /* 0x0000000103047824 */ /* 0x000fc800078e0204 */
[----:B------:R-:W-:-:S07]  /*100e0*/  IMAD.MOV.U32 R13, RZ, RZ, R4 ;  /* 0x000000ffff0d7224 */ /* 0x000fce00078e0004 */
[----:B------:R-:W-:Y:S05]  /*100f0*/  WARPSYNC.COLLECTIVE R15, `(.L_x_366) ;  /* 0x000000000f087348 */ /* 0x000fea0003c00000 */
[----:B------:R0:W1:Y:S02]  /*10100*/  SHFL.UP P6, R14, R13, R12, R11 ;  /* 0x0400000c0d0e7389 */ /* 0x00006400000c000b */
[----:B01----:R-:W-:Y:S01]  /*10110*/  ENDCOLLECTIVE ;  /* 0x000000000000791b */ /* 0x003fe20003800000 */
.L_x_366:
        /* <DEDUP_REMOVED lines=8> */
.L_x_367:
[----:B------:R-:W-:Y:S05]  /*101a0*/  BRA `(.L_x_368) ;  /* 0xffffffd800bc7947 */ /* 0x000fea000383ffff */
.L_x_293:
[----:B------:R-:W-:Y:S01]  /*101b0*/  BSSY B0, `(.L_x_369) ;  /* 0x0000006000007945 */ /* 0x000fe20003800000 */
[----:B------:R-:W-:Y:S01]  /*101c0*/  PLOP3.LUT P6, PT, P6, PT, PT, 0x8, 0x0 ;  /* 0x000000000000781c */ /* 0x000fe200037ce170 */
[----:B------:R-:W-:-:S12]  /*101d0*/  IMAD.MOV.U32 R15, RZ, RZ, -0x1 ;  /* 0xffffffffff0f7424 */ /* 0x000fd800078e00ff */
[----:B0-----:R-:W-:Y:S05]  /*101e0*/  WARPSYNC.COLLECTIVE R15, `(.L_x_370) ;  /* 0x000000000f087348 */ /* 0x001fea0003c00000 */
[----:B------:R-:W-:Y:S01]  /*101f0*/  VOTE.ANY R14, PT, P6 ;  /* 0x00000000000e7806 */ /* 0x000fe200030e0100 */
[----:B0-----:R-:W-:Y:S06]  /*10200*/  ENDCOLLECTIVE ;  /* 0x000000000000791b */ /* 0x001fec0003800000 */
.L_x_370:
[----:B------:R-:W-:Y:S05]  /*10210*/  BSYNC B0 ;  /* 0x0000000000007941 */ /* 0x000fea0003800000 */
.L_x_369:
[----:B------:R-:W-:Y:S02]  /*10220*/  IMAD.MOV.U32 R3, RZ, RZ, R14 ;  /* 0x000000ffff037224 */ /* 0x000fe400078e000e */
[----:B------:R-:W-:Y:S02]  /*10230*/  IMAD.MOV.U32 R13, RZ, RZ, R5 ;  /* 0x000000ffff0d7224 */ /* 0x000fe400078e0005 */
[----:B------:R-:W0:Y:S01]  /*10240*/  POPC R4, R3 ;  /* 0x0000000300047309 */ /* 0x000e220000000000 */
[----:B------:R-:W-:Y:S02]  /*10250*/  IMAD.MOV.U32 R11, RZ, RZ, 0x1f ;  /* 0x0000001fff0b7424 */ /* 0x000fe400078e00ff */
[----:B------:R-:W-:Y:S02]  /*10260*/  IMAD.MOV.U32 R15, RZ, RZ, -0x1 ;  /* 0xffffffffff0f7424 */ /* 0x000fe400078e00ff */
[----:B0-----:R-:W-:-:S07]  /*10270*/  IMAD.MOV.U32 R12, RZ, RZ, R4 ;  /* 0x000000ffff0c7224 */ /* 0x001fce00078e0004 */
[----:B------:R-:W-:Y:S05]  /*10280*/  WARPSYNC.COLLECTIVE R15, `(.L_x_371) ;  /* 0x000000000f087348 */ /* 0x000fea0003c00000 */
[----:B------:R0:W1:Y:S02]  /*10290*/  SHFL.IDX P6, R14, R13, R12, R11 ;  /* 0x0000000c0d0e7389 */ /* 0x00006400000c000b */
[----:B01----:R-:W-:Y:S01]  /*102a0*/  ENDCOLLECTIVE ;  /* 0x000000000000791b */ /* 0x003fe20003800000 */
.L_x_371:
[----:B------:R-:W-:Y:S01]  /*102b0*/  IMAD.MOV.U32 R5, RZ, RZ, R14 ;  /* 0x000000ffff057224 */ /* 0x000fe200078e000e */
[----:B------:R-:W-:Y:S06]  /*102c0*/  BRA `(.L_x_372) ;  /* 0xffffffd800ac7947 */ /* 0x000fec000383ffff */
.L_x_295:
[----:B------:R-:W-:Y:S01]  /*102d0*/  BSSY B0, `(.L_x_373) ;  /* 0x0000007000007945 */ /* 0x000fe20003800000 */
[----:B------:R-:W-:Y:S02]  /*102e0*/  IMAD.MOV.U32 R13, RZ, RZ, R2 ;  /* 0x000000ffff0d7224 */ /* 0x000fe400078e0002 */
[----:B------:R-:W-:Y:S02]  /*102f0*/  IMAD.MOV.U32 R11, RZ, RZ, 0x1f ;  /* 0x0000001fff0b7424 */ /* 0x000fe400078e00ff */
[----:B------:R-:W-:-:S07]  /*10300*/  IMAD.MOV.U32 R15, RZ, RZ, -0x1 ;  /* 0xffffffffff0f7424 */ /* 0x000fce00078e00ff */
[----:B012---:R-:W-:Y:S05]  /*10310*/  WARPSYNC.COLLECTIVE R15, `(.L_x_374) ;  /* 0x000000000f087348 */ /* 0x007fea0003c00000 */
[----:B------:R3:W4:Y:S02]  /*10320*/  SHFL.IDX P6, R14, R13, R12, R11 ;  /* 0x0000000c0d0e7389 */ /* 0x00072400000c000b */
[----:B01234-:R-:W-:Y:S01]  /*10330*/  ENDCOLLECTIVE ;  /* 0x000000000000791b */ /* 0x01ffe20003800000 */
.L_x_374:
[----:B------:R-:W-:Y:S05]  /*10340*/  BSYNC B0 ;  /* 0x0000000000007941 */ /* 0x000fea0003800000 */
.L_x_373:
[----:B------:R-:W-:Y:S05]  /*10350*/  BRA `(.L_x_294) ;  /* 0xffffffd800a47947 */ /* 0x000fea000383ffff */
.L_x_299:
[----:B-1----:R1:W2:Y:S02]  /*10360*/  SYNCS.PHASECHK.TRANS64.TRYWAIT P0, [R9+URZ+0x30820], R0 ;  /* 0x03082000090075a7 */ /* 0x0022a4000800017f */
[----:B--2---:R-:W-:Y:S05]  /*10370*/  @!P0 NANOSLEEP.SYNCS 0x989680 ;  /* 0x009896800000895d */ /* 0x004fea0003900000 */
[----:B------:R-:W2:Y:S02]  /*10380*/  @!P0 SYNCS.PHASECHK.TRANS64 P0, [R9+URZ+0x30820], R0 ;  /* 0x03082000090085a7 */ /* 0x000ea4000800007f */
[----:B--2---:R-:W-:Y:S05]  /*10390*/  @!P0 BRA `(.L_x_299) ;  /* 0xfffffffc00f08947 */ /* 0x004fea000383ffff */
[----:B------:R-:W-:Y:S05]  /*103a0*/  BRA `(.L_x_375) ;  /* 0xffffffdc00907947 */ /* 0x000fea000383ffff */
.L_x_300:
[----:B------:R-:W2:Y:S01]  /*103b0*/  S2R R2, SR_TID.X ;  /* 0x0000000000027919 */ /* 0x000ea20000002100 */
[----:B------:R-:W-:Y:S01]  /*103c0*/  BSSY B0, `(.L_x_376) ;  /* 0x000000a000007945 */ /* 0x000fe20003800000 */
[----:B------:R-:W-:Y:S02]  /*103d0*/  IMAD.MOV.U32 R12, RZ, RZ, RZ ;  /* 0x000000ffff0c7224 */ /* 0x000fe400078e00ff */
[----:B------:R-:W-:Y:S02]  /*103e0*/  IMAD.MOV.U32 R11, RZ, RZ, 0x1f ;  /* 0x0000001fff0b7424 */ /* 0x000fe400078e00ff */
[----:B------:R-:W-:Y:S01]  /*103f0*/  IMAD.MOV.U32 R15, RZ, RZ, -0x1 ;  /* 0xffffffffff0f7424 */ /* 0x000fe200078e00ff */
[----:B--2---:R-:W-:-:S04]  /*10400*/  SHF.R.U32.HI R2, RZ, 0x5, R2 ;  /* 0x00000005ff027819 */ /* 0x004fc80000011602 */
[----:B------:R-:W-:-:S05]  /*10410*/  LOP3.LUT R2, R2, 0x3, RZ, 0xc0, !PT ;  /* 0x0000000302027812 */ /* 0x000fca00078ec0ff */
[----:B------:R-:W-:-:S07]  /*10420*/  IMAD.MOV.U32 R13, RZ, RZ, R2 ;  /* 0x000000ffff0d7224 */ /* 0x000fce00078e0002 */
[----:B01-3--:R-:W-:Y:S05]  /*10430*/  WARPSYNC.COLLECTIVE R15, `(.L_x_377) ;  /* 0x000000000f087348 */ /* 0x00bfea0003c00000 */
[----:B------:R2:W4:Y:S02]  /*10440*/  SHFL.IDX P6, R14, R13, R12, R11 ;  /* 0x0000000c0d0e7389 */ /* 0x00052400000c000b */
[----:B01234-:R-:W-:Y:S01]  /*10450*/  ENDCOLLECTIVE ;  /* 0x000000000000791b */ /* 0x01ffe20003800000 */
.L_x_377:
[----:B------:R-:W-:Y:S05]  /*10460*/  BSYNC B0 ;  /* 0x0000000000007941 */ /* 0x000fea0003800000 */
.L_x_376:
[----:B------:R-:W-:Y:S05]  /*10470*/  BRA `(.L_x_378) ;  /* 0xffffffdc00787947 */ /* 0x000fea000383ffff */
.L_x_303:
[----:B------:R-:W-:Y:S01]  /*10480*/  BSSY B1, `(.L_x_379) ;  /* 0x0000006000017945 */ /* 0x000fe20003800000 */
[----:B------:R-:W-:-:S07]  /*10490*/  IMAD.MOV.U32 R15, RZ, RZ, -0x1 ;  /* 0xffffffffff0f7424 */ /* 0x000fce00078e00ff */
[----:B01-3--:R-:W-:Y:S05]  /*104a0*/  WARPSYNC.COLLECTIVE R15, `(.L_x_380) ;  /* 0x000000000f0c7348 */ /* 0x00bfea0003c00000 */
[----:B------:R-:W-:Y:S02]  /*104b0*/  ELECT P6, UR62, PT ;  /* 0x00000000003e782f */ /* 0x000fe400038c0000 */
[----:B------:R-:W-:Y:S01]  /*104c0*/  MOV R14, UR62 ;  /* 0x0000003e000e7c02 */ /* 0x000fe20008000f00 */
[----:B01-3--:R-:W-:Y:S10]  /*104d0*/  ENDCOLLECTIVE ;  /* 0x000000000000791b */ /* 0x00bff40003800000 */
.L_x_380:
[----:B------:R-:W-:Y:S05]  /*104e0*/  BSYNC B1 ;  /* 0x0000000000017941 */ /* 0x000fea0003800000 */
.L_x_379:
[----:B------:R-:W-:Y:S05]  /*104f0*/  BRA `(.L_x_381) ;  /* 0xffffffdc00707947 */ /* 0x000fea000383ffff */
.L_x_305:
[----:B-1----:R1:W2:Y:S02]  /*10500*/  SYNCS.PHASECHK.TRANS64.TRYWAIT P0, [R5+URZ], R4 ;  /* 0x00000004050075a7 */ /* 0x0022a4000800017f */
[----:B--2---:R-:W-:Y:S05]  /*10510*/  @!P0 NANOSLEEP.SYNCS 0x989680 ;  /* 0x009896800000895d */ /* 0x004fea0003900000 */
[----:B------:R-:W2:Y:S02]  /*10520*/  @!P0 SYNCS.PHASECHK.TRANS64 P0, [R5+URZ], R4 ;  /* 0x00000004050085a7 */ /* 0x000ea4000800007f */
[----:B--2---:R-:W-:Y:S05]  /*10530*/  @!P0 BRA `(.L_x_305) ;  /* 0xfffffffc00f08947 */ /* 0x004fea000383ffff */
[----:B------:R-:W-:Y:S05]  /*10540*/  BRA `(.L_x_382) ;  /* 0xffffffdc00a47947 */ /* 0x000fea000383ffff */
.L_x_306:
[----:B--2---:R2:W4:Y:S02]  /*10550*/  SYNCS.PHASECHK.TRANS64.TRYWAIT P0, [R3+URZ], R2 ;  /* 0x00000002030075a7 */ /* 0x004524000800017f */
[----:B----4-:R-:W-:Y:S05]  /*10560*/  @!P0 NANOSLEEP.SYNCS 0x989680 ;  /* 0x009896800000895d */ /* 0x010fea0003900000 */
[----:B------:R-:W4:Y:S02]  /*10570*/  @!P0 SYNCS.PHASECHK.TRANS64 P0, [R3+URZ], R2 ;  /* 0x00000002030085a7 */ /* 0x000f24000800007f */
[----:B----4-:R-:W-:Y:S05]  /*10580*/  @!P0 BRA `(.L_x_306) ;  /* 0xfffffffc00f08947 */ /* 0x010fea000383ffff */
[----:B------:R-:W-:Y:S05]  /*10590*/  BRA `(.L_x_383) ;  /* 0xffffffdc00987947 */ /* 0x000fea000383ffff */
.L_x_308:
[----:B----4-:R4:W0:Y:S02]  /*105a0*/  SYNCS.PHASECHK.TRANS64.TRYWAIT P0, [R23+URZ], R4 ;  /* 0x00000004170075a7 */ /* 0x010824000800017f */
[----:B0-----:R-:W-:Y:S05]  /*105b0*/  @!P0 NANOSLEEP.SYNCS 0x989680 ;  /* 0x009896800000895d */ /* 0x001fea0003900000 */
[----:B------:R-:W0:Y:S02]  /*105c0*/  @!P0 SYNCS.PHASECHK.TRANS64 P0, [R23+URZ], R4 ;  /* 0x00000004170085a7 */ /* 0x000e24000800007f */
[----:B0-----:R-:W-:Y:S05]  /*105d0*/  @!P0 BRA `(.L_x_308) ;  /* 0xfffffffc00f08947 */ /* 0x001fea000383ffff */
[----:B------:R-:W-:Y:S05]  /*105e0*/  BRA `(.L_x_384) ;  /* 0xffffffdc009c7947 */ /* 0x000fea000383ffff */
.L_x_385:
        /* <DEDUP_REMOVED lines=9> */
.L_x_2642:


//--------------------- .text._ZN7cutlass13device_kernelIN5flash11enable_sm90INS1_16FlashAttnFwdSm90INS1_25CollectiveMainloopFwdSm90ILi2EN4cute5tupleIJNS5_1CILi1EEES8_S8_EEENS6_IJNS7_ILi192EEESA_NS7_ILi64EEEEEELi64ENS_6half_tEfNS_4arch4Sm90ELb0ELb0ELb0ELb1ELb0ELb1ELb0ELb0ELb1ELb1ELb0ELb0EEENS1_21CollectiveEpilogueFwdINS6_IJSA_SB_SA_EEES9_SD_SF_Li384ELb1ELb1ELb0ELb0EEENS1_36VarlenDynamicPersistentTileSchedulerILi192ELi192ELi384ELi128ELb0ELb1ELb1ELb0ELb1ELb1EEEEEEEEEvNT_6ParamsE --------------------------
	.section	.text._ZN7cutlass13device_kernelIN5flash11enable_sm90INS1_16FlashAttnFwdSm90INS1_25CollectiveMainloopFwdSm90ILi2EN4cute5tupleIJNS5_1CILi1EEES8_S8_EEENS6_IJNS7_ILi192EEESA_NS7_ILi64EEEEEELi64ENS_6half_tEfNS_4arch4Sm90ELb0ELb0ELb0ELb1ELb0ELb1ELb0ELb0ELb1ELb1ELb0ELb0EEENS1_21CollectiveEpilogueFwdINS6_IJSA_SB_SA_EEES9_SD_SF_Li384ELb1ELb1ELb0ELb0EEENS1_36VarlenDynamicPersistentTileSchedulerILi192ELi192ELi384ELi128ELb0ELb1ELb1ELb0ELb1ELb1EEEEEEEEEvNT_6ParamsE,"ax",@progbits
	.align	128
.text._ZN7cutlass13device_kernelIN5flash11enable_sm90INS1_16FlashAttnFwdSm90INS1_25CollectiveMainloopFwdSm90ILi2EN4cute5tupleIJNS5_1CILi1EEES8_S8_EEENS6_IJNS7_ILi192EEESA_NS7_ILi64EEEEEELi64ENS_6half_tEfNS_4arch4Sm90ELb0ELb0ELb0ELb1ELb0ELb1ELb0ELb0ELb1ELb1ELb0ELb0EEENS1_21CollectiveEpilogueFwdINS6_IJSA_SB_SA_EEES9_SD_SF_Li384ELb1ELb1ELb0ELb0EEENS1_36VarlenDynamicPersistentTileSchedulerILi192ELi192ELi384ELi128ELb0ELb1ELb1ELb0ELb1ELb1EEEEEEEEEvNT_6ParamsE:
        .type           _ZN7cutlass13device_kernelIN5flash11enable_sm90INS1_16FlashAttnFwdSm90INS1_25CollectiveMainloopFwdSm90ILi2EN4cute5tupleIJNS5_1CILi1EEES8_S8_EEENS6_IJNS7_ILi192EEESA_NS7_ILi64EEEEEELi64ENS_6half_tEfNS_4arch4Sm90ELb0ELb0ELb0ELb1ELb0ELb1ELb0ELb0ELb1ELb1ELb0ELb0EEENS1_21CollectiveEpilogueFwdINS6_IJSA_SB_SA_EEES9_SD_SF_Li384ELb1ELb1ELb0ELb0EEENS1_36VarlenDynamicPersistentTileSchedulerILi192ELi192ELi384ELi128ELb0ELb1ELb1ELb0ELb1ELb1EEEEEEEEEvNT_6ParamsE,@function
        .size           _ZN7cutlass13device_kernelIN5flash11enable_sm90INS1_16FlashAttnFwdSm90INS1_25CollectiveMainloopFwdSm90ILi2EN4cute5tupleIJNS5_1CILi1EEES8_S8_EEENS6_IJNS7_ILi192EEESA_NS7_ILi64EEEEEELi64ENS_6half_tEfNS_4arch4Sm90ELb0ELb0ELb0ELb1ELb0ELb1ELb0ELb0ELb1ELb1ELb0ELb0EEENS1_21CollectiveEpilogueFwdINS6_IJSA_SB_SA_EEES9_SD_SF_Li384ELb1ELb1ELb0ELb0EEENS1_36VarlenDynamicPersistentTileSchedulerILi192ELi192ELi384ELi128ELb0ELb1ELb1ELb0ELb1ELb1EEEEEEEEEvNT_6ParamsE,(.L_x_2643 - _ZN7cutlass13device_kernelIN5flash11enable_sm90INS1_16FlashAttnFwdSm90INS1_25CollectiveMainloopFwdSm90ILi2EN4cute5tupleIJNS5_1CILi1EEES8_S8_EEENS6_IJNS7_ILi192EEESA_NS7_ILi64EEEEEELi64ENS_6half_tEfNS_4arch4Sm90ELb0ELb0ELb0ELb1ELb0ELb1ELb0ELb0ELb1ELb1ELb0ELb0EEENS1_21CollectiveEpilogueFwdINS6_IJSA_SB_SA_EEES9_SD_SF_Li384ELb1ELb1ELb0ELb0EEENS1_36VarlenDynamicPersistentTileSchedulerILi192ELi192ELi384ELi128ELb0ELb1ELb1ELb0ELb1ELb1EEEEEEEEEvNT_6ParamsE)
        .other          _ZN7cutlass13device_kernelIN5flash11enable_sm90INS1_16FlashAttnFwdSm90INS1_25CollectiveMainloopFwdSm90ILi2EN4cute5tupleIJNS5_1CILi1EEES8_S8_EEENS6_IJNS7_ILi192EEESA_NS7_ILi64EEEEEELi64ENS_6half_tEfNS_4arch4Sm90ELb0ELb0ELb0ELb1ELb0ELb1ELb0ELb0ELb1ELb1ELb0ELb0EEENS1_21CollectiveEpilogueFwdINS6_IJSA_SB_SA_EEES9_SD_SF_Li384ELb1ELb1ELb0ELb0EEENS1_36VarlenDynamicPersistentTileSchedulerILi192ELi192ELi384ELi128ELb0ELb1ELb1ELb0ELb1ELb1EEEEEEEEEvNT_6ParamsE,@"STO_CUDA_ENTRY STV_DEFAULT"
_ZN7cutlass13device_kernelIN5flash11enable_sm90INS1_16FlashAttnFwdSm90INS1_25CollectiveMainloopFwdSm90ILi2EN4cute5tupleIJNS5_1CILi1EEES8_S8_EEENS6_IJNS7_ILi192EEESA_NS7_ILi64EEEEEELi64ENS_6half_tEfNS_4arch4Sm90ELb0ELb0ELb0ELb1ELb0ELb1ELb0ELb0ELb1ELb1ELb0ELb0EEENS1_21CollectiveEpilogueFwdINS6_IJSA_SB_SA_EEES9_SD_SF_Li384ELb1ELb1ELb0ELb0EEENS1_36VarlenDynamicPersistentTileSchedulerILi192ELi192ELi384ELi128ELb0ELb1ELb1ELb0ELb1ELb1EEEEEEEEEvNT_6ParamsE:
[----:B------:R-:W0:Y:S02]  /*0000*/  LDC R1, c[0x0][0x28] ;  /* 0x00000a00ff017b82 */ /* 0x000e240000000800 */
[----:B0-----:R-:W-:Y:S01]  /*0010*/  VIADD R1, R1, 0xffffff80 ;  /* 0xffffff8001017836 */ /* 0x001fe20000000000 */
[----:B------:R-:W0:Y:S01]  /*0020*/  S2R R3, SR_TID.X ;  /* 0x0000000000037919 */ /* 0x000e220000002100 */
[----:B------:R-:W-:Y:S01]  /*0030*/  ELECT P0, URZ, PT ;  /* 0x00000000003f782f */ /* 0x000fe20003800000 */
[----:B------:R-:W-:Y:S01]  /*0040*/  BSSY B0, `(.L_x_386) ;  /* 0x0000013000007945 */ /* 0x000fe20003800000 */
[----:B0-----:R-:W-:-:S05]  /*0050*/  SHF.R.U32.HI R0, RZ, 0x5, R3 ;  /* 0x00000005ff007819 */ /* 0x001fca0000011603 */
[----:B------:R-:W0:Y:S02]  /*0060*/  SHFL.IDX PT, R2, R0, RZ, 0x1f ;  /* 0x00001fff00027589 */ /* 0x000e2400000e0000 */
[----:B0-----:R-:W-:-:S13]  /*0070*/  ISETP.EQ.AND P0, PT, R2, RZ, P0 ;  /* 0x000000ff0200720c */ /* 0x001fda0000702270 */
[----:B------:R-:W-:Y:S05]  /*0080*/  @!P0 BRA `(.L_x_387) ;  /* 0x0000000000388947 */ /* 0x000fea0003800000 */
[----:B------:R-:W-:Y:S02]  /*0090*/  ULDC.64 UR4, c[0x0][0x198] ;  /* 0x0000660000047ab9 */ /* 0x000fe40000000a00 */
[----:B------:R-:W-:Y:S02]  /*00a0*/  UIADD3 UR6, UP0, UR4, 0x370, URZ ;  /* 0x0000037004067890 */ /* 0x000fe4000ff1e03f */
[----:B------:R-:W-:Y:S02]  /*00b0*/  UIADD3 UR8, UP1, UR4, 0x470, URZ ;  /* 0x0000047004087890 */ /* 0x000fe4000ff3e03f */
[----:B------:R-:W-:Y:S02]  /*00c0*/  UIADD3 UR10, UP2, UR4, 0x570, URZ ;  /* 0x00000570040a7890 */ /* 0x000fe4000ff5e03f */
[----:B------:R-:W-:Y:S02]  /*00d0*/  UIADD3 UR4, UP3, UR4, 0x670, URZ ;  /* 0x0000067004047890 */ /* 0x000fe4000ff7e03f */
[----:B------:R-:W-:-:S02]  /*00e0*/  UIADD3.X UR7, URZ, UR5, URZ, UP0, !UPT ;  /* 0x000000053f077290 */ /* 0x000fc400087fe43f */
[----:B------:R-:W-:Y:S02]  /*00f0*/  UIADD3.X UR9, URZ, UR5, URZ, UP1, !UPT ;  /* 0x000000053f097290 */ /* 0x000fe40008ffe43f */
[----:B------:R-:W-:Y:S02]  /*0100*/  UIADD3.X UR11, URZ, UR5, URZ, UP2, !UPT ;  /* 0x000000053f0b7290 */ /* 0x000fe400097fe43f */
[----:B------:R-:W-:-:S03]  /*0110*/  UIADD3.X UR5, URZ, UR5, URZ, UP3, !UPT ;  /* 0x000000053f057290 */ /* 0x000fc60009ffe43f */
[----:B------:R0:W-:Y:S02]  /*0120*/  UTMACCTL.PF [UR6] ;  /* 0x00000000060079b9 */ /* 0x0001e40008040000 */
[----:B------:R0:W-:Y:S02]  /*0130*/  UTMACCTL.PF [UR8] ;  /* 0x00000000080079b9 */ /* 0x0001e40008040000 */
[----:B------:R0:W-:Y:S02]  /*0140*/  UTMACCTL.PF [UR10] ;  /* 0x000000000a0079b9 */ /* 0x0001e40008040000 */
[----:B------:R0:W-:Y:S02]  /*0150*/  UTMACCTL.PF [UR4] ;  /* 0x00000000040079b9 */ /* 0x0001e40008040000 */
[----:B0-----:R-:W-:Y:S01]  /*0160*/  NOP ;  /* 0x0000000000007918 */ /* 0x001fe20000000000 */
.L_x_387:
[----:B------:R-:W-:Y:S05]  /*0170*/  BSYNC B0 ;  /* 0x0000000000007941 */ /* 0x000fea0003800000 */
.L_x_386:
[----:B------:R-:W-:Y:S01]  /*0180*/  VOTEU.ANY UP0, P0 ;  /* 0x00000000003f7886 */ /* 0x000fe20000000100 */
[----:B------:R-:W0:Y:S01]  /*0190*/  SHFL.IDX PT, R2, R0, RZ, 0x1f ;  /* 0x00001fff00027589 */ /* 0x000e2200000e0000 */
[----:B------:R-:W-:Y:S01]  /*01a0*/  UMOV UR4, 0x80 ;  /* 0x0000008000047882 */ /* 0x000fe20000000000 */
[----:B------:R-:W-:Y:S01]  /*01b0*/  UMOV UR7, 0x180 ;  /* 0x0000018000077882 */ /* 0x000fe20000000000 */
[----:B------:R-:W-:Y:S01]  /*01c0*/  SHF.R.U32.HI R3, RZ, 0x7, R3 ;  /* 0x00000007ff037819 */ /* 0x000fe20000011603 */
[----:B------:R-:W1:Y:S01]  /*01d0*/  @UP0 S2UR UR8, SR_CgaCtaId ;  /* 0x00000000000809c3 */ /* 0x000e620000008800 */
[----:B------:R-:W-:Y:S01]  /*01e0*/  @UP0 UMOV UR6, 0x400 ;  /* 0x0000040000060882 */ /* 0x000fe20000000000 */
[----:B------:R-:W-:-:S04]  /*01f0*/  @UP0 UIADD3 UR4, -UR4, 0x100000, URZ ;  /* 0x0010000004040890 */ /* 0x000fc8000fffe13f */
[----:B------:R-:W-:Y:S02]  /*0200*/  @UP0 USHF.L.U32 UR5, UR4, 0xb, URZ ;  /* 0x0000000b04050899 */ /* 0x000fe4000800063f */
[----:B------:R-:W-:Y:S01]  /*0210*/  @UP0 USHF.L.U32 UR4, UR4, 0x1, URZ ;  /* 0x0000000104040899 */ /* 0x000fe2000800063f */
[----:B------:R-:W-:Y:S01]  /*0220*/  VOTEU.ANY UP1, P0 ;  /* 0x00000000003f7886 */ /* 0x000fe20000020100 */
[----:B0-----:R-:W-:Y:S02]  /*0230*/  ISETP.NE.AND P1, PT, R2, RZ, PT ;  /* 0x000000ff0200720c */ /* 0x001fe40003f25270 */
[----:B------:R0:W2:Y:S01]  /*0240*/  SHFL.IDX PT, R2, R3, RZ, 0x1f ;  /* 0x00001fff03027589 */ /* 0x0000a200000e0000 */
[----:B-1----:R-:W-:Y:S02]  /*0250*/  @UP0 ULEA UR8, UR8, UR6, 0x18 ;  /* 0x0000000608080291 */ /* 0x002fe4000f8ec03f */
[----:B------:R-:W-:-:S04]  /*0260*/  @UP0 UIADD3 UR6, -UR7, 0x100000, URZ ;  /* 0x0010000007060890 */ /* 0x000fc8000fffe13f */
[----:B------:R-:W-:Y:S02]  /*0270*/  @UP0 USHF.L.U32 UR7, UR6, 0xb, URZ ;  /* 0x0000000b06070899 */ /* 0x000fe4000800063f */
[----:B------:R-:W-:Y:S01]  /*0280*/  @UP0 USHF.L.U32 UR6, UR6, 0x1, URZ ;  /* 0x0000000106060899 */ /* 0x000fe2000800063f */
[----:B------:R-:W-:Y:S01]  /*0290*/  VOTEU.ANY UP0, P0 ;  /* 0x00000000003f7886 */ /* 0x000fe20000000100 */
[----:B------:R-:W1:Y:S04]  /*02a0*/  FENCE.VIEW.ASYNC.S ;  /* 0x00000000000073c6 */ /* 0x000e680000000000 */
[----:B-1----:R0:W1:Y:S06]  /*02b0*/  @UP0 SYNCS.EXCH.64 URZ, [UR8+0x30800], UR4 ;  /* 0x03080004083f05b2 */ /* 0x00206c0008000100 */
[----:B------:R0:W3:Y:S02]  /*02c0*/  @UP1 SYNCS.EXCH.64 URZ, [UR8+0x30820], UR6 ;  /* 0x03082006083f15b2 */ /* 0x0000e40008000100 */
[----:B0-----:R-:W-:Y:S05]  /*02d0*/  @P1 BRA `(.L_x_388) ;  /* 0x0000000000481947 */ /* 0x001fea0003800000 */
[----:B------:R-:W0:Y:S01]  /*02e0*/  S2UR UR5, SR_CgaCtaId ;  /* 0x00000000000579c3 */ /* 0x000e220000008800 */
        /* <DEDUP_REMOVED lines=15> */
[----:B------:R0:W0:Y:S01]  /*03e0*/  SYNCS.EXCH.64 URZ, [UR8+0x30848], UR6 ;  /* 0x03084806083f75b2 */ /* 0x0000220008000100 */
[----:B------:R-:W-:Y:S01]  /*03f0*/  NOP ;  /* 0x0000000000007918 */ /* 0x000fe20000000000 */
.L_x_388:
[----:B------:R-:W5:Y:S01]  /*0400*/  SHFL.IDX PT, R3, R0, RZ, 0x1f ;  /* 0x00001fff00037589 */ /* 0x000f6200000e0000 */
[----:B------:R-:W-:Y:S01]  /*0410*/  NOP ;  /* 0x0000000000007918 */ /* 0x000fe20000000000 */
[----:B-----5:R-:W-:-:S13]  /*0420*/  ISETP.NE.AND P0, PT, R3, RZ, PT ;  /* 0x000000ff0300720c */ /* 0x020fda0003f05270 */
        /* <DEDUP_REMOVED lines=17> */
[----:B------:R0:W0:Y:S01]  /*0540*/  SYNCS.EXCH.64 URZ, [UR8+0x30868], UR6 ;  /* 0x03086806083f75b2 */ /* 0x0000220008000100 */
[----:B------:R-:W-:Y:S01]  /*0550*/  NOP ;  /* 0x0000000000007918 */ /* 0x000fe20000000000 */
.L_x_389:
[----:B------:R-:W5:Y:S01]  /*0560*/  SHFL.IDX PT, R3, R0, RZ, 0x1f ;  /* 0x00001fff00037589 */ /* 0x000f6200000e0000 */
[----:B------:R-:W-:Y:S01]  /*0570*/  NOP ;  /* 0x0000000000007918 */ /* 0x000fe20000000000 */
[----:B-----5:R-:W-:-:S13]  /*0580*/  ISETP.NE.AND P0, PT, R3, RZ, PT ;  /* 0x000000ff0300720c */ /* 0x020fda0003f05270 */
        /* <DEDUP_REMOVED lines=13> */
[----:B------:R0:W0:Y:S01]  /*0660*/  SYNCS.EXCH.64 URZ, [UR6+0x30888], UR4 ;  /* 0x03088804063f75b2 */ /* 0x0000220008000100 */
[----:B------:R-:W-:Y:S01]  /*0670*/  NOP ;  /* 0x0000000000007918 */ /* 0x000fe20000000000 */
.L_x_390:
        /* <DEDUP_REMOVED lines=22> */
.L_x_391:
        /* <DEDUP_REMOVED lines=22> */
.L_x_392:
[----:B--2---:R-:W-:Y:S01]  /*0940*/  ISETP.NE.AND P0, PT, R2, RZ, PT ;  /* 0x000000ff0200720c */ /* 0x004fe20003f05270 */
[----:B------:R-:W-:Y:S01]  /*0950*/  IMAD.MOV.U32 R2, RZ, RZ, 0x1 ;  /* 0x00000001ff027424 */ /* 0x000fe200078e00ff */
[----:B------:R-:W-:Y:S01]  /*0960*/  NOP ;  /* 0x0000000000007918 */ /* 0x000fe20000000000 */
[----:B------:R-:W-:Y:S01]  /*0970*/  ULDC.64 UR56, c[0x0][0x208] ;  /* 0x0000820000387ab9 */ /* 0x000fe20000000a00 */
[----:B------:R-:W-:Y:S02]  /*0980*/  BSSY B9, `(.L_x_393) ;  /* 0x00015be000097945 */ /* 0x000fe40003800000 */
[----:B------:R-:W-:-:S05]  /*0990*/  SEL R2, R2, 0x2, !P0 ;  /* 0x0000000202027807 */ /* 0x000fca0004000000 */
[----:B------:R2:W-:Y:S01]  /*09a0*/  STL [R1+0x4c], R2 ;  /* 0x00004c0201007387 */ /* 0x0005e20000100800 */
[----:B01-34-:R-:W-:Y:S06]  /*09b0*/  BAR.SYNC.DEFER_BLOCKING 0x0 ;  /* 0x0000000000007b1d */ /* 0x01bfec0000010000 */
[----:B------:R-:W-:Y:S05]  /*09c0*/  @!P0 BRA `(.L_x_394) ;  /* 0x000000f8006c8947 */ /* 0x000fea0003800000 */
.L_x_395:
[----:B------:R-:W-:-:S08]  /*09d0*/  NOP ;  /* 0x0000000000007918 */ /* 0x000fd00000000000 */
[----:B------:R-:W0:Y:S02]  /*09e0*/  USETMAXREG.TRY_ALLOC.CTAPOOL UP0, 0xa0 ;  /* 0x000000a0000079c8 */ /* 0x000e240008000600 */
[----:B0-----:R-:W-:-:S13]  /*09f0*/  PLOP3.LUT P0, PT, PT, PT, UP0, 0x80, 0x0 ;  /* 0x000000000000781c */ /* 0x001fda0003f0f008 */
[----:B------:R-:W-:Y:S05]  /*0a00*/  @!P0 BRA `(.L_x_395) ;  /* 0xfffffffc00f08947 */ /* 0x000fea000383ffff */
[----:B------:R-:W3:Y:S01]  /*0a10*/  LDL.LU R0, [R1] ;  /* 0x0000000001007983 */ /* 0x000ee20000300800 */
[----:B--2---:R-:W0:Y:S01]  /*0a20*/  S2R R2, SR_TID.X ;  /* 0x0000000000027919 */ /* 0x004e220000002100 */
[----:B------:R-:W1:Y:S01]  /*0a30*/  S2UR UR5, SR_CgaCtaId ;  /* 0x00000000000579c3 */ /* 0x000e620000008800 */
[----:B------:R-:W-:Y:S01]  /*0a40*/  UMOV UR4, 0x400 ;  /* 0x0000040000047882 */ /* 0x000fe20000000000 */
[----:B0-----:R-:W-:-:S06]  /*0a50*/  SHF.R.U32.HI R2, RZ, 0x7, R2 ;  /* 0x00000007ff027819 */ /* 0x001fcc0000011602 */
[----:B------:R-:W-:Y:S06]  /*0a60*/  BAR.ARV 0x8, 0x200 ;  /* 0x0208000000007b1d */ /* 0x000fec0000002000 */
[----:B------:R-:W-:-:S13]  /*0a70*/  ISETP.NE.AND P0, PT, R2, 0x1, PT ;  /* 0x000000010200780c */ /* 0x000fda0003f05270 */
[----:B------:R-:W-:Y:S08]  /*0a80*/  @!P0 BAR.ARV 0x9, 0x100 ;  /* 0x0244000000008b1d */ /* 0x000ff00000002000 */
[----:B------:R-:W-:Y:S01]  /*0a90*/  BAR.SYNC.DEFER_BLOCKING 0x5, 0x200 ;  /* 0x0148000000007b1d */ /* 0x000fe20000010000 */
[----:B-1----:R-:W-:-:S06]  /*0aa0*/  ULEA UR4, UR5, UR4, 0x18 ;  /* 0x0000000405047291 */ /* 0x002fcc000f8ec03f */
[----:B------:R-:W-:Y:S01]  /*0ab0*/  IMAD.U32 R2, RZ, RZ, UR4 ;  /* 0x00000004ff027e24 */ /* 0x000fe2000f8e00ff */
[----:B------:R-:W-:-:S04]  /*0ac0*/  ULDC UR4, c[0x0][0xc3c] ;  /* 0x00030f0000047ab9 */ /* 0x000fc80000000800 */
[----:B------:R-:W0:Y:S01]  /*0ad0*/  LDS.128 R32, [R2+0x308d0] ;  /* 0x0308d00002207984 */ /* 0x000e220000000c00 */
[----:B------:R-:W-:Y:S06]  /*0ae0*/  BAR.ARV 0x4, 0x200 ;  /* 0x0108000000007b1d */ /* 0x000fec0000002000 */
[----:B---3--:R-:W-:-:S04]  /*0af0*/  LOP3.LUT R0, R0, 0xffffffef, RZ, 0xc0, !PT ;  /* 0xffffffef00007812 */ /* 0x008fc800078ec0ff */
[----:B------:R-:W-:-:S05]  /*0b00*/  @P0 LOP3.LUT R0, R0, 0x10, RZ, 0xfc, !PT ;  /* 0x0000001000000812 */ /* 0x000fca00078efcff */
[----:B------:R1:W-:Y:S01]  /*0b10*/  STL [R1], R0 ;  /* 0x0000000001007387 */ /* 0x0003e20000100800 */
[----:B0-----:R-:W-:-:S13]  /*0b20*/  ISETP.GE.AND P0, PT, R35, UR4, PT ;  /* 0x0000000423007c0c */ /* 0x001fda000bf06270 */
[----:B-1----:R-:W-:Y:S05]  /*0b30*/  @P0 BRA `(.L_x_396) ;  /* 0x0000015800880947 */ /* 0x002fea0003800000 */
[----:B------:R-:W2:Y:S01]  /*0b40*/  LDL.LU R14, [R1+0x4c] ;  /* 0x00004c00010e7983 */ /* 0x000ea20000300800 */
[----:B------:R-:W0:Y:S02]  /*0b50*/  S2R R0, SR_TID.X ;  /* 0x0000000000007919 */ /* 0x000e240000002100 */
[----:B0-----:R-:W-:-:S05]  /*0b60*/  VIADD R13, R0, 0xffffff80 ;  /* 0xffffff80000d7836 */ /* 0x001fca0000000000 */
[----:B------:R-:W-:-:S04]  /*0b70*/  SHF.R.S32.HI R0, RZ, 0x1f, R13 ;  /* 0x0000001fff007819 */ /* 0x000fc8000001140d */
[----:B------:R-:W-:-:S04]  /*0b80*/  LEA.HI R3, R0, R13, RZ, 0x7 ;  /* 0x0000000d00037211 */ /* 0x000fc800078f38ff */
[----:B------:R-:W-:-:S05]  /*0b90*/  LOP3.LUT R4, R3, 0xffffff80, RZ, 0xc0, !PT ;  /* 0xffffff8003047812 */ /* 0x000fca00078ec0ff */
[----:B------:R-:W-:-:S05]  /*0ba0*/  IMAD.IADD R16, R13, 0x1, -R4 ;  /* 0x000000010d107824 */ /* 0x000fca00078e0a04 */
[----:B------:R-:W-:-:S04]  /*0bb0*/  SHF.R.S32.HI R9, RZ, 0x1f, R16 ;  /* 0x0000001fff097819 */ /* 0x000fc80000011410 */
[----:B------:R-:W-:Y:S02]  /*0bc0*/  LEA.HI R10, R9, R16, RZ, 0x2 ;  /* 0x00000010090a7211 */ /* 0x000fe400078f10ff */
[----:B------:R-:W-:Y:S02]  /*0bd0*/  LEA.HI R4, R0, R13, RZ, 0x4 ;  /* 0x0000000d00047211 */ /* 0x000fe400078f20ff */
[--C-:B------:R-:W-:Y:S02]  /*0be0*/  SHF.R.S32.HI R8, RZ, 0x2, R10.reuse ;  /* 0x00000002ff087819 */ /* 0x100fe4000001140a */
[----:B------:R-:W-:Y:S02]  /*0bf0*/  SHF.R.S32.HI R7, RZ, 0x1f, R10 ;  /* 0x0000001fff077819 */ /* 0x000fe4000001140a */
[----:B------:R-:W-:Y:S02]  /*0c00*/  LOP3.LUT R5, R4, 0xfffffff0, RZ, 0xc0, !PT ;  /* 0xfffffff004057812 */ /* 0x000fe400078ec0ff */
[----:B------:R-:W-:-:S02]  /*0c10*/  LEA.HI R7, R7, R8, RZ, 0x3 ;  /* 0x0000000807077211 */ /* 0x000fc400078f18ff */
[----:B------:R-:W-:Y:S02]  /*0c20*/  IADD3 R5, R13, -R5, RZ ;  /* 0x800000050d057210 */ /* 0x000fe40007ffe0ff */
[----:B------:R-:W-:Y:S02]  /*0c30*/  LOP3.LUT R11, R7, 0xfffffff8, RZ, 0xc0, !PT ;  /* 0xfffffff8070b7812 */ /* 0x000fe400078ec0ff */
[----:B------:R-:W-:Y:S02]  /*0c40*/  SHF.R.S32.HI R7, RZ, 0x4, R4 ;  /* 0x00000004ff077819 */ /* 0x000fe40000011404 */
[----:B------:R-:W-:Y:S01]  /*0c50*/  SHF.R.S32.HI R6, RZ, 0x1f, R5 ;  /* 0x0000001fff067819 */ /* 0x000fe20000011405 */
[----:B------:R-:W-:Y:S01]  /*0c60*/  IMAD.IADD R12, R8, 0x1, -R11 ;  /* 0x00000001080c7824 */ /* 0x000fe200078e0a0b */
[----:B------:R-:W-:Y:S02]  /*0c70*/  LEA.HI R8, R0, R13, RZ, 0x5 ;  /* 0x0000000d00087211 */ /* 0x000fe400078f28ff */
[----:B------:R-:W-:-:S02]  /*0c80*/  LEA.HI R4, R4, R7, RZ, 0x1 ;  /* 0x0000000704047211 */ /* 0x000fc400078f08ff */
[----:B------:R-:W-:Y:S02]  /*0c90*/  LEA.HI R6, R6, R5, RZ, 0x3 ;  /* 0x0000000506067211 */ /* 0x000fe400078f18ff */
[----:B------:R-:W-:Y:S02]  /*0ca0*/  SHF.R.S32.HI R18, RZ, 0x5, R8 ;  /* 0x00000005ff127819 */ /* 0x000fe40000011408 */
[----:B------:R-:W-:Y:S02]  /*0cb0*/  LOP3.LUT R8, R4, 0x1ffffffe, RZ, 0xc0, !PT ;  /* 0x1ffffffe04087812 */ /* 0x000fe400078ec0ff */
[----:B------:R-:W-:Y:S02]  /*0cc0*/  LOP3.LUT R4, R6, 0xfffffff8, RZ, 0xc0, !PT ;  /* 0xfffffff806047812 */ /* 0x000fe400078ec0ff */
[----:B------:R-:W-:Y:S01]  /*0cd0*/  LOP3.LUT R10, R10, 0x7ffffffc, RZ, 0xc0, !PT ;  /* 0x7ffffffc0a0a7812 */ /* 0x000fe200078ec0ff */
[----:B------:R-:W-:Y:S02]  /*0ce0*/  IMAD.IADD R8, R7, 0x1, -R8 ;  /* 0x0000000107087824 */ /* 0x000fe400078e0a08 */
[----:B------:R-:W-:-:S02]  /*0cf0*/  IMAD.SHL.U32 R7, R18, 0x400, RZ ;  /* 0x0000040012077824 */ /* 0x000fc400078e00ff */
[C---:B------:R-:W-:Y:S01]  /*0d00*/  IMAD.IADD R4, R5.reuse, 0x1, -R4 ;  /* 0x0000000105047824 */ /* 0x040fe200078e0a04 */
[----:B------:R-:W-:Y:S01]  /*0d10*/  IADD3 R10, R16, -R10, RZ ;  /* 0x8000000a100a7210 */ /* 0x000fe20007ffe0ff */
[----:B------:R-:W-:Y:S01]  /*0d20*/  IMAD R5, R5, 0x40, R7 ;  /* 0x0000004005057824 */ /* 0x000fe200078e0207 */
[----:B------:R-:W-:Y:S01]  /*0d30*/  SHF.R.S32.HI R15, RZ, 0x7, R3 ;  /* 0x00000007ff0f7819 */ /* 0x000fe20000011403 */
[----:B------:R-:W-:Y:S01]  /*0d40*/  IMAD.SHL.U32 R8, R8, 0x8, RZ ;  /* 0x0000000808087824 */ /* 0x000fe200078e00ff */
[----:B------:R-:W-:Y:S01]  /*0d50*/  LEA.HI R9, R9, R16, RZ, 0x5 ;  /* 0x0000001009097211 */ /* 0x000fe200078f28ff */
[----:B------:R-:W-:Y:S01]  /*0d60*/  IMAD.MOV.U32 R11, RZ, RZ, -0x2 ;  /* 0xfffffffeff0b7424 */ /* 0x000fe200078e00ff */
[----:B------:R-:W-:Y:S01]  /*0d70*/  SHF.L.U32 R3, R4, 0x6, RZ ;  /* 0x0000000604037819 */ /* 0x000fe200000006ff */
[----:B------:R-:W-:Y:S01]  /*0d80*/  IMAD.IADD R5, R8, 0x1, R5 ;  /* 0x0000000108057824 */ /* 0x000fe200078e0205 */
[----:B------:R-:W-:Y:S01]  /*0d90*/  R2P PR, R4, 0x6 ;  /* 0x0000000604007804 */ /* 0x000fe20000000000 */
[----:B------:R-:W-:Y:S01]  /*0da0*/  IMAD R4, R10, R11, 0xc0 ;  /* 0x000000c00a047424 */ /* 0x000fe200078e020b */
[----:B------:R-:W-:-:S02]  /*0db0*/  LEA.HI R0, R0, R13, RZ, 0x2 ;  /* 0x0000000d00007211 */ /* 0x000fc400078f10ff */
[----:B------:R-:W-:Y:S02]  /*0dc0*/  SHF.R.S32.HI R9, RZ, 0x5, R9 ;  /* 0x00000005ff097819 */ /* 0x000fe40000011409 */
[----:B------:R-:W-:Y:S01]  /*0dd0*/  LOP3.LUT R3, R3, 0x1c0, RZ, 0xc0, !PT ;  /* 0x000001c003037812 */ /* 0x000fe200078ec0ff */
[----:B------:R-:W-:Y:S01]  /*0de0*/  STL [R1+0x78], R5 ;  /* 0x0000780501007387 */ /* 0x000fe20000100800 */
[----:B------:R-:W-:Y:S01]  /*0df0*/  SHF.R.S32.HI R18, RZ, 0x2, R0 ;  /* 0x00000002ff127819 */ /* 0x000fe20000011400 */
[----:B------:R-:W-:Y:S01]  /*0e00*/  IMAD.SHL.U32 R6, R6, 0x40, RZ ;  /* 0x0000004006067824 */ /* 0x000fe200078e00ff */
[----:B------:R-:W-:Y:S01]  /*0e10*/  LOP3.LUT R8, R3, 0x8, R8, 0xf8, !PT ;  /* 0x0000000803087812 */ /* 0x000fe200078ef808 */
[----:B------:R0:W-:Y:S01]  /*0e20*/  STL [R1+0x70], R4 ;  /* 0x0000700401007387 */ /* 0x0001e20000100800 */
[----:B------:R-:W-:Y:S01]  /*0e30*/  IMAD R12, R9, 0x10, R12 ;  /* 0x00000010090c7824 */ /* 0x000fe200078e020c */
[----:B------:R-:W-:Y:S01]  /*0e40*/  SHF.R.U32.HI R3, RZ, 0x3, R3 ;  /* 0x00000003ff037819 */ /* 0x000fe20000011603 */
[----:B------:R-:W-:Y:S01]  /*0e50*/  IMAD.HI R9, R15, 0x55555556, RZ ;  /* 0x555555560f097827 */ /* 0x000fe200078e02ff */
[----:B------:R-:W-:-:S02]  /*0e60*/  IADD3 R10, R18, 0x60, RZ ;  /* 0x00000060120a7810 */ /* 0x000fc40007ffe0ff */
[----:B------:R-:W-:Y:S02]  /*0e70*/  LOP3.LUT R3, R8, R3, RZ, 0x3c, !PT ;  /* 0x0000000308037212 */ /* 0x000fe400078e3cff */
[----:B0-----:R-:W-:Y:S02]  /*0e80*/  LOP3.LUT R4, R0, 0xfffffffc, RZ, 0xc0, !PT ;  /* 0xfffffffc00047812 */ /* 0x001fe400078ec0ff */
[----:B------:R-:W-:Y:S02]  /*0e90*/  LOP3.LUT R6, R6, 0x7ffffe00, RZ, 0xc0, !PT ;  /* 0x7ffffe0006067812 */ /* 0x000fe400078ec0ff */
[----:B------:R-:W-:Y:S01]  /*0ea0*/  SHF.R.S32.HI R5, RZ, 0x1f, R0 ;  /* 0x0000001fff057819 */ /* 0x000fe20000011400 */
[----:B------:R-:W-:Y:S01]  /*0eb0*/  IMAD.IADD R4, R13, 0x1, -R4 ;  /* 0x000000010d047824 */ /* 0x000fe200078e0a04 */
[----:B------:R-:W-:Y:S02]  /*0ec0*/  SHF.R.S32.HI R8, RZ, 0x1f, R10 ;  /* 0x0000001fff087819 */ /* 0x000fe4000001140a */
[----:B------:R-:W-:-:S02]  /*0ed0*/  LEA.HI R9, R9, R9, RZ, 0x1 ;  /* 0x0000000909097211 */ /* 0x000fc400078f08ff */
[----:B------:R-:W-:Y:S02]  /*0ee0*/  IADD3 R3, R3, R6, R7 ;  /* 0x0000000603037210 */ /* 0x000fe40007ffe007 */
[----:B------:R-:W-:Y:S02]  /*0ef0*/  LEA.HI R5, R5, R18, RZ, 0x3 ;  /* 0x0000001205057211 */ /* 0x000fe400078f18ff */
[----:B------:R-:W-:Y:S01]  /*0f00*/  SHF.R.S32.HI R6, RZ, 0x1f, R18 ;  /* 0x0000001fff067819 */ /* 0x000fe20000011412 */
[----:B------:R-:W-:Y:S01]  /*0f10*/  IMAD.SHL.U32 R6, R10, 0x40, RZ ;  /* 0x000000400a067824 */ /* 0x000fe200078e00ff */
[----:B------:R-:W-:Y:S01]  /*0f20*/  LEA.HI R8, R8, R10, RZ, 0x3 ;  /* 0x0000000a08087211 */ /* 0x000fe200078f18ff */
[----:B------:R-:W-:Y:S01]  /*0f30*/  IMAD R9, R9, -0x3, R15 ;  /* 0xfffffffd09097824 */ /* 0x000fe200078e020f */
[C---:B------:R-:W-:Y:S02]  /*0f40*/  LEA.HI R0, R4.reuse, R4, RZ, 0x1 ;  /* 0x0000000404007211 */ /* 0x040fe400078f08ff */
[----:B------:R-:W-:Y:S01]  /*0f50*/  LOP3.LUT R7, R5, 0xfffffff8, RZ, 0xc0, !PT ;  /* 0xfffffff805077812 */ /* 0x000fe200078ec0ff */
[----:B------:R-:W-:Y:S01]  /*0f60*/  IMAD.SHL.U32 R16, R4, 0x8, RZ ;  /* 0x0000000804107824 */ /* 0x000fe200078e00ff */
[----:B------:R-:W-:Y:S01]  /*0f70*/  LOP3.LUT R5, R0, 0x1ffffffe, RZ, 0xc0, !PT ;  /* 0x1ffffffe00057812 */ /* 0x000fe200078ec0ff */
[----:B------:R-:W-:Y:S01]  /*0f80*/  IMAD.SHL.U32 R8, R8, 0x40, RZ ;  /* 0x0000004008087824 */ /* 0x000fe200078e00ff */
[----:B------:R-:W-:Y:S01]  /*0f90*/  LOP3.LUT R0, R6, 0x1c0, RZ, 0xc0, !PT ;  /* 0x000001c006007812 */ /* 0x000fe200078ec0ff */
[----:B------:R-:W-:Y:S01]  /*0fa0*/  IMAD R12, R9, 0x40, R12 ;  /* 0x00000040090c7824 */ /* 0x000fe200078e020c */
[----:B------:R-:W-:Y:S01]  /*0fb0*/  LEA R157, R3, R2, 0x1 ;  /* 0x00000002039d7211 */ /* 0x000fe200078e08ff */
[----:B------:R-:W-:Y:S01]  /*0fc0*/  IMAD.IADD R7, R18, 0x1, -R7 ;  /* 0x0000000112077824 */ /* 0x000fe200078e0a07 */
[----:B------:R-:W-:Y:S01]  /*0fd0*/  SHF.R.U32.HI R10, RZ, 0x3, R0 ;  /* 0x00000003ff0a7819 */ /* 0x000fe20000011600 */
[----:B------:R-:W-:Y:S01]  /*0fe0*/  IMAD.MOV.U32 R9, RZ, RZ, 0x40 ;  /* 0x00000040ff097424 */ /* 0x000fe200078e00ff */
[----:B------:R-:W-:Y:S01]  /*0ff0*/  LOP3.LUT R3, R0, 0x38, R16, 0xf8, !PT ;  /* 0x0000003800037812 */ /* 0x000fe200078ef810 */
[----:B------:R-:W-:Y:S01]  /*1000*/  STL [R1+0x6c], R12 ;  /* 0x00006c0c01007387 */ /* 0x000fe20000100800 */
[----:B------:R-:W-:-:S03]  /*1010*/  LOP3.LUT R6, R8, 0xfffffe00, RZ, 0xc0, !PT ;  /* 0xfffffe0008067812 */ /* 0x000fc600078ec0ff */
[----:B------:R-:W-:Y:S01]  /*1020*/  STL [R1+0x5c], RZ ;  /* 0x00005cff01007387 */ /* 0x000fe20000100800 */
[----:B------:R-:W-:-:S03]  /*1030*/  VIADD R0, R157, 0x1e800 ;  /* 0x0001e8009d007836 */ /* 0x000fc60000000000 */
[----:B------:R0:W-:Y:S01]  /*1040*/  STL [R1+0x34], R7 ;  /* 0x0000340701007387 */ /* 0x0001e20000100800 */
[C---:B------:R-:W-:Y:S02]  /*1050*/  IMAD.IADD R5, R4.reuse, 0x1, -R5 ;  /* 0x0000000104057824 */ /* 0x040fe400078e0a05 */
[----:B------:R-:W-:Y:S01]  /*1060*/  IMAD.SHL.U32 R22, R4, 0x4, RZ ;  /* 0x0000000404167824 */ /* 0x000fe200078e00ff */
[----:B------:R1:W-:Y:S01]  /*1070*/  STL [R1+0x44], R6 ;  /* 0x0000440601007387 */ /* 0x0003e20000100800 */
[----:B------:R-:W-:Y:S01]  /*1080*/  VIADD R4, R157, 0x1e820 ;  /* 0x0001e8209d047836 */ /* 0x000fe20000000000 */
[----:B0-----:R-:W-:Y:S02]  /*1090*/  LOP3.LUT R7, R6, R3, R10, 0xf6, !PT ;  /* 0x0000000306077212 */ /* 0x001fe400078ef60a */
[----:B------:R-:W-:Y:S01]  /*10a0*/  SEL R3, R9, 0xffffffc0, !P2 ;  /* 0xffffffc009037807 */ /* 0x000fe20005000000 */
[----:B------:R-:W-:Y:S01]  /*10b0*/  @P1 VIADD R4, R0, 0xffffffe0 ;  /* 0xffffffe000041836 */ /* 0x000fe20000000000 */
[----:B-1----:R-:W-:Y:S01]  /*10c0*/  LEA R6, R7, R2, 0x1 ;  /* 0x0000000207067211 */ /* 0x002fe200078e08ff */
[----:B------:R-:W-:-:S02]  /*10d0*/  IMAD R5, R5, 0x8, R12 ;  /* 0x0000000805057824 */ /* 0x000fc400078e020c */
[----:B------:R-:W-:Y:S02]  /*10e0*/  IMAD.IADD R0, R0, 0x1, R3 ;  /* 0x0000000100007824 */ /* 0x000fe400078e0203 */
[----:B------:R-:W-:Y:S04]  /*10f0*/  STL [R1+0x68], R6 ;  /* 0x0000680601007387 */ /* 0x000fe80000100800 */
[----:B------:R-:W-:Y:S04]  /*1100*/  STL [R1+0x48], R4 ;  /* 0x0000480401007387 */ /* 0x000fe80000100800 */
[----:B------:R0:W-:Y:S04]  /*1110*/  STL [R1+0x74], R5 ;  /* 0x0000740501007387 */ /* 0x0001e80000100800 */
[----:B------:R1:W-:Y:S01]  /*1120*/  STL [R1+0x8], R0 ;  /* 0x0000080001007387 */ /* 0x0003e20000100800 */
[----:B0-----:R-:W-:-:S02]  /*1130*/  IMAD.IADD R5, R3, 0x1, R4 ;  /* 0x0000000103057824 */ /* 0x001fc400078e0204 */
[C---:B------:R-:W-:Y:S02]  /*1140*/  VIADD R3, R4.reuse, 0x6000 ;  /* 0x0000600004037836 */ /* 0x040fe40000000000 */
[----:B-1----:R-:W-:Y:S01]  /*1150*/  VIADD R0, R4, 0xc000 ;  /* 0x0000c00004007836 */ /* 0x002fe20000000000 */
[----:B------:R0:W-:Y:S04]  /*1160*/  STL [R1+0x4], R5 ;  /* 0x0000040501007387 */ /* 0x0001e80000100800 */
[----:B------:R0:W-:Y:S04]  /*1170*/  STL [R1+0x4c], R0 ;  /* 0x00004c0001007387 */ /* 0x0001e80000100800 */
[----:B------:R0:W-:Y:S01]  /*1180*/  STL [R1+0x50], R3 ;  /* 0x0000500301007387 */ /* 0x0001e20000100800 */
[----:B------:R-:W-:Y:S01]  /*1190*/  IMAD.MOV.U32 R19, RZ, RZ, RZ ;  /* 0x000000ffff137224 */ /* 0x000fe200078e00ff */
[----:B------:R-:W-:Y:S01]  /*11a0*/  CS2R R152, SRZ ;  /* 0x0000000000987805 */ /* 0x000fe2000001ff00 */
[----:B------:R-:W-:-:S02]  /*11b0*/  IMAD.MOV.U32 R156, RZ, RZ, RZ ;  /* 0x000000ffff9c7224 */ /* 0x000fc400078e00ff */
[----:B------:R-:W-:Y:S01]  /*11c0*/  VIADD R154, R22, 0x10 ;  /* 0x00000010169a7836 */ /* 0x000fe20000000000 */
[----:B0-2---:R-:W-:-:S07]  /*11d0*/  LOP3.LUT R155, R14, 0x1, RZ, 0xfc, !PT ;  /* 0x000000010e9b7812 */ /* 0x005fce00078efcff */
.L_x_516:
[----:B0--3-5:R-:W0:Y:S02]  /*11e0*/  LDC.64 R4, c[0x0][0xc88] ;  /* 0x00032200ff047b82 */ /* 0x029e240000000a00 */
[----:B0-----:R-:W-:-:S05]  /*11f0*/  IMAD.WIDE R4, R35, 0x4, R4 ;  /* 0x0000000423047825 */ /* 0x001fca00078e0204 */
[----:B--2---:R-:W2:Y:S01]  /*1200*/  LDG.E R10, desc[UR56][R4.64] ;  /* 0x00000038040a7981 */ /* 0x004ea2000c1e1900 */
[----:B------:R-:W-:Y:S05]  /*1210*/  YIELD ;  /* 0x0000000000007946 */ /* 0x000fea0003800000 */
[----:B------:R-:W-:Y:S01]  /*1220*/  ULDC.64 UR4, c[0x0][0xa28] ;  /* 0x00028a0000047ab9 */ /* 0x000fe20000000a00 */
[----:B------:R-:W-:Y:S01]  /*1230*/  ULDC.64 UR8, c[0x0][0xa18] ;  /* 0x0002860000087ab9 */ /* 0x000fe20000000a00 */
[----:B------:R-:W-:Y:S01]  /*1240*/  ISETP.NE.U32.AND P1, PT, RZ, UR4, PT ;  /* 0x00000004ff007c0c */ /* 0x000fe2000bf25070 */
[----:B------:R-:W-:Y:S01]  /*1250*/  ULDC.64 UR6, c[0x0][0xa08] ;  /* 0x0002820000067ab9 */ /* 0x000fe20000000a00 */
[----:B------:R-:W-:Y:S01]  /*1260*/  IMAD.MOV.U32 R3, RZ, RZ, RZ ;  /* 0x000000ffff037224 */ /* 0x000fe200078e00ff */
[----:B------:R-:W-:Y:S01]  /*1270*/  ISETP.NE.U32.AND P0, PT, RZ, UR6, PT ;  /* 0x00000006ff007c0c */ /* 0x000fe2000bf05070 */
[----:B------:R-:W-:Y:S01]  /*1280*/  IMAD.MOV.U32 R35, RZ, RZ, RZ ;  /* 0x000000ffff237224 */ /* 0x000fe200078e00ff */
[----:B------:R-:W-:-:S02]  /*1290*/  ISETP.NE.AND.EX P1, PT, RZ, UR5, PT, P1 ;  /* 0x00000005ff007c0c */ /* 0x000fc4000bf25310 */
[----:B------:R-:W-:Y:S02]  /*12a0*/  ISETP.NE.AND.EX P0, PT, RZ, UR7, PT, P0 ;  /* 0x00000007ff007c0c */ /* 0x000fe4000bf05300 */
[----:B--2---:R-:W-:Y:S01]  /*12b0*/  SHF.R.S32.HI R0, RZ, 0x1f, R10 ;  /* 0x0000001fff007819 */ /* 0x004fe2000001140a */
[----:B------:R0:W-:Y:S08]  /*12c0*/  STL [R1+0x54], R10 ;  /* 0x0000540a01007387 */ /* 0x0001f00000100800 */
[----:B------:R-:W-:-:S02]  /*12d0*/  @P1 LEA R6, P2, R10, UR4, 0x2 ;  /* 0x000000040a061c11 */ /* 0x000fc4000f8410ff */
[C---:B------:R-:W-:Y:S02]  /*12e0*/  SHF.L.U32 R32, R10.reuse, 0x2, RZ ;  /* 0x000000020a207819 */ /* 0x040fe400000006ff */
[C-C-:B------:R-:W-:Y:S02]  /*12f0*/  @P1 LEA.HI.X R7, R10.reuse, UR5, R0.reuse, 0x2, P2 ;  /* 0x000000050a071c11 */ /* 0x140fe400090f1400 */
[----:B------:R-:W-:Y:S01]  /*1300*/  ISETP.NE.U32.AND P2, PT, RZ, UR8, PT ;  /* 0x00000008ff007c0c */ /* 0x000fe2000bf45070 */
[----:B------:R-:W-:Y:S01]  /*1310*/  ULDC UR4, c[0x0][0x288] ;  /* 0x0000a20000047ab9 */ /* 0x000fe20000000800 */
[----:B------:R-:W-:Y:S01]  /*1320*/  SHF.L.U64.HI R36, R10, 0x2, R0 ;  /* 0x000000020a247819 */ /* 0x000fe20000010200 */
[----:B------:R0:W5:Y:S01]  /*1330*/  @P1 LDG.E R3, desc[UR56][R6.64] ;  /* 0x0000003806031981 */ /* 0x000162000c1e1900 */
[----:B------:R-:W-:Y:S02]  /*1340*/  ISETP.NE.AND.EX P2, PT, RZ, UR9, PT, P2 ;  /* 0x00000009ff007c0c */ /* 0x000fe4000bf45320 */
[----:B------:R-:W-:Y:S01]  /*1350*/  IADD3 R8, P3, R32, UR6, RZ ;  /* 0x0000000620087c10 */ /* 0x000fe2000ff7e0ff */
[----:B------:R-:W-:Y:S01]  /*1360*/  IMAD.U32 R25, RZ, RZ, UR4 ;  /* 0x00000004ff197e24 */ /* 0x000fe2000f8e00ff */
[----:B------:R-:W-:-:S02]  /*1370*/  ULDC.64 UR4, c[0x0][0x418] ;  /* 0x0001060000047ab9 */ /* 0x000fc40000000a00 */
[----:B------:R-:W-:-:S05]  /*1380*/  IADD3.X R9, R36, UR7, RZ, P3, !PT ;  /* 0x0000000724097c10 */ /* 0x000fca0009ffe4ff */
[----:B------:R0:W5:Y:S02]  /*1390*/  @P0 LDG.E R35, desc[UR56][R8.64] ;  /* 0x0000003808230981 */ /* 0x000164000c1e1900 */
[----:B------:R-:W-:-:S04]  /*13a0*/  @P2 IADD3 R4, P1, R32, UR8, RZ ;  /* 0x0000000820042c10 */ /* 0x000fc8000ff3e0ff */
[----:B------:R-:W-:-:S05]  /*13b0*/  @P2 IADD3.X R5, R36, UR9, RZ, P1, !PT ;  /* 0x0000000924052c10 */ /* 0x000fca0008ffe4ff */
[----:B------:R0:W5:Y:S01]  /*13c0*/  @P2 LDG.E R25, desc[UR56][R4.64] ;  /* 0x0000003804192981 */ /* 0x000162000c1e1900 */
[----:B------:R-:W-:-:S03]  /*13d0*/  UISETP.NE.U32.AND UP0, UPT, UR4, URZ, UPT ;  /* 0x0000003f0400728c */ /* 0x000fc6000bf05070 */
[----:B------:R-:W-:Y:S01]  /*13e0*/  ULDC UR4, c[0x0][0x424] ;  /* 0x0001090000047ab9 */ /* 0x000fe20000000800 */
[----:B------:R-:W-:-:S03]  /*13f0*/  UISETP.NE.AND.EX UP0, UPT, UR5, URZ, UPT, UP0 ;  /* 0x0000003f0500728c */ /* 0x000fc6000bf05300 */
[----:B------:R-:W-:Y:S01]  /*1400*/  ULDC UR5, c[0x0][0x2f0] ;  /* 0x0000bc0000057ab9 */ /* 0x000fe20000000800 */
[----:B------:R-:W-:-:S04]  /*1410*/  USEL UR4, UR4, 0x1, UP0 ;  /* 0x0000000104047887 */ /* 0x000fc80008000000 */
[----:B------:R-:W-:-:S03]  /*1420*/  UIMAD UR4, UR4, UR5, URZ ;  /* 0x00000005040472a4 */ /* 0x000fc6000f8e023f */
[----:B------:R-:W-:Y:S02]  /*1430*/  ULDC UR5, c[0x0][0x348] ;  /* 0x0000d20000057ab9 */ /* 0x000fe40000000800 */
[----:B------:R-:W-:Y:S01]  /*1440*/  IMAD.U32 R29, RZ, RZ, UR5 ;  /* 0x00000005ff1d7e24 */ /* 0x000fe2000f8e00ff */
[----:B------:R-:W-:Y:S01]  /*1450*/  MOV R30, UR4 ;  /* 0x00000004001e7c02 */ /* 0x000fe20008000f00 */
[----:B------:R-:W-:Y:S01]  /*1460*/  IMAD.MOV.U32 R31, RZ, RZ, R10 ;  /* 0x000000ffff1f7224 */ /* 0x000fe200078e000a */
[----:B01----:R-:W-:Y:S06]  /*1470*/  @P2 BRA `(.L_x_397) ;  /* 0x0000000000242947 */ /* 0x003fec0003800000 */
[----:B------:R-:W-:Y:S02]  /*1480*/  ULDC.64 UR4, c[0x0][0xa00] ;  /* 0x0002800000047ab9 */ /* 0x000fe40000000a00 */
[----:B------:R-:W-:-:S04]  /*1490*/  ISETP.NE.U32.AND P1, PT, RZ, UR4, PT ;  /* 0x00000004ff007c0c */ /* 0x000fc8000bf25070 */
[----:B------:R-:W-:-:S13]  /*14a0*/  ISETP.NE.AND.EX P1, PT, RZ, UR5, PT, P1 ;  /* 0x00000005ff007c0c */ /* 0x000fda000bf25310 */
[----:B------:R-:W-:Y:S05]  /*14b0*/  @!P1 BRA `(.L_x_397) ;  /* 0x0000000000149947 */ /* 0x000fea0003800000 */
[----:B------:R-:W0:Y:S02]  /*14c0*/  LDC.64 R4, c[0x0][0xa00] ;  /* 0x00028000ff047b82 */ /* 0x000e240000000a00 */
[----:B0-----:R-:W-:-:S05]  /*14d0*/  IMAD.WIDE R4, R31, 0x4, R4 ;  /* 0x000000041f047825 */ /* 0x001fca00078e0204 */
[----:B-----5:R-:W2:Y:S04]  /*14e0*/  LDG.E R25, desc[UR56][R4.64] ;  /* 0x0000003804197981 */ /* 0x020ea8000c1e1900 */
[----:B------:R-:W2:Y:S02]  /*14f0*/  LDG.E R0, desc[UR56][R4.64+0x4] ;  /* 0x0000043804007981 */ /* 0x000ea4000c1e1900 */
[----:B--2---:R-:W-:-:S07]  /*1500*/  IMAD.IADD R25, R0, 0x1, -R25 ;  /* 0x0000000100197824 */ /* 0x004fce00078e0a19 */
.L_x_397:
[----:B------:R-:W-:Y:S01]  /*1510*/  ULDC.64 UR4, c[0x0][0xa20] ;  /* 0x0002880000047ab9 */ /* 0x000fe20000000a00 */
[----:B------:R0:W-:Y:S01]  /*1520*/  STL [R1+0x60], R33 ;  /* 0x0000602101007387 */ /* 0x0001e20000100800 */
[----:B------:R-:W-:-:S03]  /*1530*/  ISETP.NE.U32.AND P1, PT, RZ, UR4, PT ;  /* 0x00000004ff007c0c */ /* 0x000fc6000bf25070 */
[----:B------:R0:W-:Y:S01]  /*1540*/  STL [R1+0x58], R34 ;  /* 0x0000582201007387 */ /* 0x0001e20000100800 */
[----:B------:R-:W-:-:S13]  /*1550*/  ISETP.NE.AND.EX P1, PT, RZ, UR5, PT, P1 ;  /* 0x00000005ff007c0c */ /* 0x000fda000bf25310 */
[----:B0-----:R-:W-:Y:S05]  /*1560*/  @!P1 BRA `(.L_x_398) ;  /* 0x0000000000109947 */ /* 0x001fea0003800000 */
[----:B------:R-:W-:-:S04]  /*1570*/  IADD3 R4, P0, R32, UR4, RZ ;  /* 0x0000000420047c10 */ /* 0x000fc8000ff1e0ff */
[----:B------:R-:W-:-:S05]  /*1580*/  IADD3.X R5, R36, UR5, RZ, P0, !PT ;  /* 0x0000000524057c10 */ /* 0x000fca00087fe4ff */
[----:B------:R0:W5:Y:S01]  /*1590*/  LDG.E R30, desc[UR56][R4.64] ;  /* 0x00000038041e7981 */ /* 0x000162000c1e1900 */
[----:B------:R-:W-:Y:S05]  /*15a0*/  BRA `(.L_x_399) ;  /* 0x0000000000107947 */ /* 0x000fea0003800000 */
.L_x_398:
[----:B------:R-:W-:Y:S05]  /*15b0*/  @!P0 BRA `(.L_x_399) ;  /* 0x00000000000c8947 */ /* 0x000fea0003800000 */
[----:B------:R-:W2:Y:S04]  /*15c0*/  LDG.E R5, desc[UR56][R8.64] ;  /* 0x0000003808057981 */ /* 0x000ea8000c1e1900 */
[----:B------:R-:W2:Y:S02]  /*15d0*/  LDG.E R30, desc[UR56][R8.64+0x4] ;  /* 0x00000438081e7981 */ /* 0x000ea4000c1e1900 */
[----:B--2---:R-:W-:-:S07]  /*15e0*/  IMAD.IADD R30, R30, 0x1, -R5 ;  /* 0x000000011e1e7824 */ /* 0x004fce00078e0a05 */
.L_x_399:
[----:B------:R-:W-:Y:S02]  /*15f0*/  ULDC.64 UR4, c[0x0][0xa10] ;  /* 0x0002840000047ab9 */ /* 0x000fe40000000a00 */
[----:B------:R-:W-:-:S04]  /*1600*/  ISETP.NE.U32.AND P0, PT, RZ, UR4, PT ;  /* 0x00000004ff007c0c */ /* 0x000fc8000bf05070 */
[----:B------:R-:W-:Y:S01]  /*1610*/  ISETP.NE.AND.EX P0, PT, RZ, UR5, PT, P0 ;  /* 0x00000005ff007c0c */ /* 0x000fe2000bf05300 */
[----:B-----5:R-:W-:Y:S01]  /*1620*/  IMAD.IADD R8, R30, 0x1, -R3 ;  /* 0x000000011e087824 */ /* 0x020fe200078e0a03 */
[----:B------:R-:W-:-:S11]  /*1630*/  ULDC.64 UR4, c[0x0][0xa30] ;  /* 0x00028c0000047ab9 */ /* 0x000fd60000000a00 */
[----:B0-----:R-:W0:Y:S02]  /*1640*/  @P0 LDC.64 R4, c[0x0][0xa10] ;  /* 0x00028400ff040b82 */ /* 0x001e240000000a00 */
[----:B0-----:R-:W-:-:S05]  /*1650*/  @P0 IMAD.WIDE R4, R31, 0x4, R4 ;  /* 0x000000041f040825 */ /* 0x001fca00078e0204 */
[----:B------:R-:W2:Y:S04]  /*1660*/  @P0 LDG.E R0, desc[UR56][R4.64] ;  /* 0x0000003804000981 */ /* 0x000ea8000c1e1900 */
[----:B------:R0:W2:Y:S01]  /*1670*/  @P0 LDG.E R9, desc[UR56][R4.64+0x4] ;  /* 0x0000043804090981 */ /* 0x0000a2000c1e1900 */
[----:B------:R-:W-:Y:S01]  /*1680*/  ISETP.NE.U32.AND P1, PT, RZ, UR4, PT ;  /* 0x00000004ff007c0c */ /* 0x000fe2000bf25070 */
[----:B------:R-:W-:-:S03]  /*1690*/  IMAD.MOV.U32 R24, RZ, RZ, R30 ;  /* 0x000000ffff187224 */ /* 0x000fc600078e001e */
[----:B------:R-:W-:Y:S01]  /*16a0*/  ISETP.NE.AND.EX P1, PT, RZ, UR5, PT, P1 ;  /* 0x00000005ff007c0c */ /* 0x000fe2000bf25310 */
[----:B0-----:R-:W-:-:S05]  /*16b0*/  IMAD.MOV R4, RZ, RZ, -R8 ;  /* 0x000000ffff047224 */ /* 0x001fca00078e0a08 */
[----:B------:R-:W-:-:S07]  /*16c0*/  VIMNMX R4, RZ, R4, !PT ;  /* 0x00000004ff047248 */ /* 0x000fce0007fe0100 */
[----:B------:R-:W-:-:S04]  /*16d0*/  @P1 IADD3 R6, P2, R32, UR4, RZ ;  /* 0x0000000420061c10 */ /* 0x000fc8000ff5e0ff */
[----:B------:R-:W-:-:S05]  /*16e0*/  @P1 IADD3.X R7, R36, UR5, RZ, P2, !PT ;  /* 0x0000000524071c10 */ /* 0x000fca00097fe4ff */
[----:B------:R0:W5:Y:S01]  /*16f0*/  @P1 LDG.E R24, desc[UR56][R6.64] ;  /* 0x0000003806181981 */ /* 0x000162000c1e1900 */
[----:B--2---:R-:W-:-:S05]  /*1700*/  @P0 IMAD.IADD R29, R9, 0x1, -R0 ;  /* 0x00000001091d0824 */ /* 0x004fca00078e0a00 */
[----:B------:R-:W-:-:S05]  /*1710*/  IADD3 R130, R8, R29, RZ ;  /* 0x0000001d08827210 */ /* 0x000fca0007ffe0ff */
[----:B------:R-:W-:-:S04]  /*1720*/  VIADD R0, R130, 0xbf ;  /* 0x000000bf82007836 */ /* 0x000fc80000000000 */
[----:B------:R-:W-:-:S05]  /*1730*/  IMAD.HI R0, R0, 0x2aaaaaab, RZ ;  /* 0x2aaaaaab00007827 */ /* 0x000fca00078e02ff */
[----:B------:R-:W-:-:S04]  /*1740*/  SHF.R.U32.HI R3, RZ, 0x1f, R0 ;  /* 0x0000001fff037819 */ /* 0x000fc80000011600 */
[----:B------:R-:W-:-:S05]  /*1750*/  LEA.HI.SX32 R10, R0, R3, 0x1b ;  /* 0x00000003000a7211 */ /* 0x000fca00078fdaff */
[----:B------:R-:W-:Y:S01]  /*1760*/  IMAD R0, R10, 0xc0, -R8 ;  /* 0x000000c00a007824 */ /* 0x000fe200078e0a08 */
[----:B------:R0:W-:Y:S04]  /*1770*/  STL [R1+0x64], R10 ;  /* 0x0000640a01007387 */ /* 0x0001e80000100800 */
[----:B------:R-:W-:-:S04]  /*1780*/  VIMNMX R3, R0, R29, PT ;  /* 0x0000001d00037248 */ /* 0x000fc80003fe0100 */
[----:B------:R-:W-:Y:S01]  /*1790*/  ISETP.GT.AND P0, PT, R3, R4, PT ;  /* 0x000000040300720c */ /* 0x000fe20003f04270 */
[----:B------:R-:W-:-:S05]  /*17a0*/  IMAD.WIDE.U32 R4, R4, -0x55555555, RZ ;  /* 0xaaaaaaab04047825 */ /* 0x000fca00078e00ff */
[----:B------:R-:W-:-:S05]  /*17b0*/  SHF.R.U32.HI R28, RZ, 0x7, R5 ;  /* 0x00000007ff1c7819 */ /* 0x000fca0000011605 */
[----:B------:R-:W-:Y:S02]  /*17c0*/  IMAD.MOV.U32 R27, RZ, RZ, R28 ;  /* 0x000000ffff1b7224 */ /* 0x000fe400078e001c */
[----:B------:R-:W-:-:S04]  /*17d0*/  @P0 VIADD R0, R3, 0xbf ;  /* 0x000000bf03000836 */ /* 0x000fc80000000000 */
[----:B------:R-:W-:-:S05]  /*17e0*/  @P0 IMAD.HI R0, R0, 0x2aaaaaab, RZ ;  /* 0x2aaaaaab00000827 */ /* 0x000fca00078e02ff */
[----:B------:R-:W-:-:S04]  /*17f0*/  @P0 SHF.R.U32.HI R3, RZ, 0x1f, R0 ;  /* 0x0000001fff030819 */ /* 0x000fc80000011600 */
[----:B------:R-:W-:Y:S02]  /*1800*/  @P0 LEA.HI.SX32 R27, R0, R3, 0x1b ;  /* 0x00000003001b0211 */ /* 0x000fe400078fdaff */
[----:B------:R-:W-:Y:S02]  /*1810*/  PLOP3.LUT P0, PT, PT, PT, PT, 0x80, 0x0 ;  /* 0x000000000000781c */ /* 0x000fe40003f0f070 */
[----:B------:R-:W-:-:S13]  /*1820*/  ISETP.GT.AND P1, PT, R27, R28, PT ;  /* 0x0000001c1b00720c */ /* 0x000fda0003f24270 */
[----:B0-----:R-:W-:Y:S05]  /*1830*/  @!P1 BRA `(.L_x_400) ;  /* 0x0000003c00849947 */ /* 0x001fea0003800000 */
[----:B------:R-:W-:Y:S01]  /*1840*/  VIADD R0, R2, 0x12400 ;  /* 0x0001240002007836 */ /* 0x000fe20000000000 */
[----:B------:R-:W-:Y:S04]  /*1850*/  BSSY B6, `(.L_x_401) ;  /* 0x0000013000067945 */ /* 0x000fe80003800000 */
[----:B------:R-:W-:-:S13]  /*1860*/  LOP3.LUT P0, RZ, R0, 0x3ff, RZ, 0xc0, !PT ;  /* 0x000003ff00ff7812 */ /* 0x000fda000780c0ff */
[----:B------:R-:W-:Y:S05]  /*1870*/  @!P0 BRA `(.L_x_402) ;  /* 0x0000000000408947 */ /* 0x000fea0003800000 */
[----:B------:R-:W-:Y:S01]  /*1880*/  MOV R0, 0x0 ;  /* 0x0000000000007802 */ /* 0x000fe20000000f00 */
[----:B------:R-:W-:Y:S01]  /*1890*/  ULDC.64 UR4, c[0x4][0xa8] ;  /* 0x01002a0000047ab9 */ /* 0x000fe20000000a00 */
[----:B------:R-:W-:Y:S01]  /*18a0*/  ULDC.64 UR6, c[0x4][0x40] ;  /* 0x0100100000067ab9 */ /* 0x000fe20000000a00 */
[----:B------:R-:W-:Y:S01]  /*18b0*/  MOV R4, UR4 ;  /* 0x0000000400047c02 */ /* 0x000fe20008000f00 */
[----:B------:R0:W1:Y:S01]  /*18c0*/  LDC.64 R14, c[0x4][R0] ;  /* 0x01000000000e7b82 */ /* 0x0000620000000a00 */
[----:B------:R-:W-:Y:S01]  /*18d0*/  IMAD.U32 R5, RZ, RZ, UR5 ;  /* 0x00000005ff057e24 */ /* 0x000fe2000f8e00ff */
[----:B------:R-:W-:Y:S01]  /*18e0*/  ULDC.64 UR4, c[0x4][0xb0] ;  /* 0x01002c0000047ab9 */ /* 0x000fe20000000a00 */
[----:B------:R-:W-:Y:S01]  /*18f0*/  IMAD.U32 R10, RZ, RZ, UR6 ;  /* 0x00000006ff0a7e24 */ /* 0x000fe2000f8e00ff */
[----:B------:R-:W-:Y:S01]  /*1900*/  MOV R8, 0x70 ;  /* 0x0000007000087802 */ /* 0x000fe20000000f00 */
[----:B------:R-:W-:Y:S02]  /*1910*/  IMAD.U32 R6, RZ, RZ, UR4 ;  /* 0x00000004ff067e24 */ /* 0x000fe4000f8e00ff */
[----:B------:R-:W-:-:S02]  /*1920*/  IMAD.U32 R7, RZ, RZ, UR5 ;  /* 0x00000005ff077e24 */ /* 0x000fc4000f8e00ff */
[----:B------:R-:W-:Y:S02]  /*1930*/  IMAD.U32 R11, RZ, RZ, UR7 ;  /* 0x00000007ff0b7e24 */ /* 0x000fe4000f8e00ff */
[----:B------:R-:W-:Y:S02]  /*1940*/  IMAD.MOV.U32 R12, RZ, RZ, 0x1 ;  /* 0x00000001ff0c7424 */ /* 0x000fe400078e00ff */
[----:B0-----:R-:W-:-:S07]  /*1950*/  IMAD.MOV.U32 R13, RZ, RZ, RZ ;  /* 0x000000ffff0d7224 */ /* 0x001fce00078e00ff */
[----:B------:R-:W-:-:S07]  /*1960*/  LEPC R20, `(.L_x_402) ;  /* 0x000000001014794e */ /* 0x000fce0000000000 */
[----:B-1---5:R-:W-:Y:S05]  /*1970*/  CALL.ABS.NOINC R14 ;  /* 0x000000000e007343 */ /* 0x022fea0003c00000 */
.L_x_402:
[----:B------:R-:W-:Y:S05]  /*1980*/  BSYNC B6 ;  /* 0x0000000000067941 */ /* 0x000fea0003800000 */
.L_x_401:
[----:B------:R-:W-:Y:S01]  /*1990*/  VIADD R26, R2, 0x400 ;  /* 0x00000400021a7836 */ /* 0x000fe20000000000 */
[----:B------:R-:W-:Y:S04]  /*19a0*/  BSSY B6, `(.L_x_403) ;  /* 0x0000013000067945 */ /* 0x000fe80003800000 */
[----:B------:R-:W-:-:S13]  /*19b0*/  LOP3.LUT P0, RZ, R26, 0x3ff, RZ, 0xc0, !PT ;  /* 0x000003ff1aff7812 */ /* 0x000fda000780c0ff */
[----:B------:R-:W-:Y:S05]  /*19c0*/  @!P0 BRA `(.L_x_404) ;  /* 0x0000000000408947 */ /* 0x000fea0003800000 */
[----:B------:R-:W-:Y:S01]  /*19d0*/  MOV R0, 0x0 ;  /* 0x0000000000007802 */ /* 0x000fe20000000f00 */
[----:B------:R-:W-:Y:S01]  /*19e0*/  ULDC.64 UR4, c[0x4][0xa8] ;  /* 0x01002a0000047ab9 */ /* 0x000fe20000000a00 */
[----:B------:R-:W-:Y:S01]  /*19f0*/  ULDC.64 UR6, c[0x4][0x40] ;  /* 0x0100100000067ab9 */ /* 0x000fe20000000a00 */
[----:B------:R-:W-:Y:S01]  /*1a00*/  IMAD.U32 R4, RZ, RZ, UR4 ;  /* 0x00000004ff047e24 */ /* 0x000fe2000f8e00ff */
[----:B------:R0:W1:Y:S01]  /*1a10*/  LDC.64 R14, c[0x4][R0] ;  /* 0x01000000000e7b82 */ /* 0x0000620000000a00 */
[----:B------:R-:W-:Y:S01]  /*1a20*/  IMAD.U32 R5, RZ, RZ, UR5 ;  /* 0x00000005ff057e24 */ /* 0x000fe2000f8e00ff */
[----:B------:R-:W-:Y:S01]  /*1a30*/  ULDC.64 UR4, c[0x4][0xb0] ;  /* 0x01002c0000047ab9 */ /* 0x000fe20000000a00 */
[----:B------:R-:W-:Y:S01]  /*1a40*/  IMAD.U32 R10, RZ, RZ, UR6 ;  /* 0x00000006ff0a7e24 */ /* 0x000fe2000f8e00ff */
[----:B------:R-:W-:Y:S01]  /*1a50*/  MOV R6, UR4 ;  /* 0x0000000400067c02 */ /* 0x000fe20008000f00 */
[----:B------:R-:W-:Y:S01]  /*1a60*/  IMAD.U32 R7, RZ, RZ, UR5 ;  /* 0x00000005ff077e24 */ /* 0x000fe2000f8e00ff */
[----:B------:R-:W-:Y:S01]  /*1a70*/  MOV R13, RZ ;  /* 0x000000ff000d7202 */ /* 0x000fe20000000f00 */
[----:B------:R-:W-:-:S02]  /*1a80*/  IMAD.U32 R11, RZ, RZ, UR7 ;  /* 0x00000007ff0b7e24 */ /* 0x000fc4000f8e00ff */
[----:B------:R-:W-:Y:S02]  /*1a90*/  IMAD.MOV.U32 R8, RZ, RZ, 0x70 ;  /* 0x00000070ff087424 */ /* 0x000fe400078e00ff */
[----:B0-----:R-:W-:-:S07]  /*1aa0*/  IMAD.MOV.U32 R12, RZ, RZ, 0x1 ;  /* 0x00000001ff0c7424 */ /* 0x001fce00078e00ff */
[----:B------:R-:W-:-:S07]  /*1ab0*/  LEPC R20, `(.L_x_404) ;  /* 0x000000001014794e */ /* 0x000fce0000000000 */
[----:B-1---5:R-:W-:Y:S05]  /*1ac0*/  CALL.ABS.NOINC R14 ;  /* 0x000000000e007343 */ /* 0x022fea0003c00000 */
.L_x_404:
[----:B------:R-:W-:Y:S05]  /*1ad0*/  BSYNC B6 ;  /* 0x0000000000067941 */ /* 0x000fea0003800000 */
.L_x_403:
[----:B------:R-:W2:Y:S01]  /*1ae0*/  LDL R14, [R1+0x34] ;  /* 0x00003400010e7983 */ /* 0x000ea20000100800 */
[----:B------:R-:W-:Y:S01]  /*1af0*/  ULDC.64 UR4, c[0x0][0x9f8] ;  /* 0x00027e0000047ab9 */ /* 0x000fe20000000a00 */
[----:B------:R-:W0:Y:S01]  /*1b00*/  LDC.64 R58, c[0x0][0x300] ;  /* 0x0000c000ff3a7b82 */ /* 0x000e220000000a00 */
[----:B------:R-:W-:Y:S01]  /*1b10*/  ISETP.NE.U32.AND P0, PT, RZ, UR4, PT ;  /* 0x00000004ff007c0c */ /* 0x000fe2000bf05070 */
[----:B------:R-:W-:Y:S01]  /*1b20*/  IMAD.IADD R39, R35, 0x1, R30 ;  /* 0x0000000123277824 */ /* 0x000fe200078e021e */
[----:B------:R-:W-:Y:S02]  /*1b30*/  ULDC.64 UR6, c[0x0][0xa08] ;  /* 0x0002820000067ab9 */ /* 0x000fe40000000a00 */
[----:B------:R-:W-:Y:S01]  /*1b40*/  ISETP.NE.AND.EX P0, PT, RZ, UR5, PT, P0 ;  /* 0x00000005ff007c0c */ /* 0x000fe2000bf05300 */
[----:B------:R-:W1:Y:S01]  /*1b50*/  S2R R20, SR_TID.X ;  /* 0x0000000000147919 */ /* 0x000e620000002100 */
[----:B------:R-:W-:Y:S01]  /*1b60*/  SHF.R.S32.HI R10, RZ, 0x1f, R34 ;  /* 0x0000001fff0a7819 */ /* 0x000fe20000011422 */
[----:B------:R-:W3:Y:S01]  /*1b70*/  LDC.64 R8, c[0x0][0x3f8] ;  /* 0x0000fe00ff087b82 */ /* 0x000ee20000000a00 */
[----:B------:R-:W-:-:S07]  /*1b80*/  SHF.R.S32.HI R17, RZ, 0x1f, R16 ;  /* 0x0000001fff117819 */ /* 0x000fce0000011410 */
[----:B------:R-:W4:Y:S02]  /*1b90*/  LDC R73, c[0x0][0x3f4] ;  /* 0x0000fd00ff497b82 */ /* 0x000f240000000800 */
[----:B------:R-:W-:-:S04]  /*1ba0*/  @P0 IADD3 R4, P1, R32, UR4, RZ ;  /* 0x0000000420040c10 */ /* 0x000fc8000ff3e0ff */
[----:B------:R-:W-:Y:S01]  /*1bb0*/  @P0 IADD3.X R5, R36, UR5, RZ, P1, !PT ;  /* 0x0000000524050c10 */ /* 0x000fe20008ffe4ff */
[----:B------:R-:W-:Y:S01]  /*1bc0*/  ULDC.64 UR4, c[0x0][0x308] ;  /* 0x0000c20000047ab9 */ /* 0x000fe20000000a00 */
[----:B------:R-:W4:Y:S04]  /*1bd0*/  LDL.LU R36, [R1] ;  /* 0x0000000001247983 */ /* 0x000f280000300800 */
[----:B------:R1:W3:Y:S01]  /*1be0*/  @P0 LDG.E R31, desc[UR56][R4.64] ;  /* 0x00000038041f0981 */ /* 0x0002e2000c1e1900 */
[----:B------:R-:W-:Y:S01]  /*1bf0*/  SHF.R.S32.HI R41, RZ, 0x1f, R39 ;  /* 0x0000001fff297819 */ /* 0x000fe20000011427 */
[----:B0-----:R-:W-:Y:S01]  /*1c00*/  IMAD.WIDE.U32 R6, R39, R58, RZ ;  /* 0x0000003a27067225 */ /* 0x001fe200078e00ff */
[----:B------:R-:W-:-:S03]  /*1c10*/  ISETP.NE.U32.AND P0, PT, RZ, UR6, PT ;  /* 0x00000006ff007c0c */ /* 0x000fc6000bf05070 */
[----:B------:R-:W-:Y:S01]  /*1c20*/  IMAD R0, R41, R58, RZ ;  /* 0x0000003a29007224 */ /* 0x000fe200078e02ff */
[----:B------:R-:W-:-:S03]  /*1c30*/  ISETP.NE.AND.EX P0, PT, RZ, UR7, PT, P0 ;  /* 0x00000007ff007c0c */ /* 0x000fc6000bf05300 */
[----:B------:R-:W-:Y:S01]  /*1c40*/  IMAD R3, R39, R59, R0 ;  /* 0x0000003b27037224 */ /* 0x000fe200078e0200 */
[----:B-1----:R-:W-:-:S03]  /*1c50*/  SHF.R.U32.HI R42, RZ, 0x7, R20 ;  /* 0x00000007ff2a7819 */ /* 0x002fc60000011614 */
[----:B------:R-:W-:Y:S01]  /*1c60*/  IMAD.IADD R7, R7, 0x1, R3 ;  /* 0x0000000107077824 */ /* 0x000fe200078e0203 */
[----:B------:R-:W-:Y:S01]  /*1c70*/  ISETP.NE.AND P6, PT, R42, 0x1, PT ;  /* 0x000000012a00780c */ /* 0x000fe20003fc5270 */
[----:B------:R-:W-:Y:S02]  /*1c80*/  IMAD R3, R10, UR4, RZ ;  /* 0x000000040a037c24 */ /* 0x000fe4000f8e02ff */
[----:B------:R-:W-:Y:S01]  /*1c90*/  IMAD.WIDE.U32 R4, R34, UR4, R6 ;  /* 0x0000000422047c25 */ /* 0x000fe2000f8e0006 */
[----:B------:R-:W-:-:S03]  /*1ca0*/  SHF.R.S32.HI R38, RZ, 0x1f, R18 ;  /* 0x0000001fff267819 */ /* 0x000fc60000011412 */
[----:B------:R-:W-:Y:S01]  /*1cb0*/  IMAD R3, R34, UR5, R3 ;  /* 0x0000000522037c24 */ /* 0x000fe2000f8e0203 */
[----:B------:R-:W-:-:S03]  /*1cc0*/  ULDC.64 UR4, c[0x0][0x310] ;  /* 0x0000c40000047ab9 */ /* 0x000fc60000000a00 */
[----:B------:R-:W-:Y:S02]  /*1cd0*/  IMAD.IADD R5, R5, 0x1, R3 ;  /* 0x0000000105057824 */ /* 0x000fe400078e0203 */
[----:B------:R-:W-:Y:S01]  /*1ce0*/  IMAD.WIDE.U32 R6, R18, R58, R16 ;  /* 0x0000003a12067225 */ /* 0x000fe200078e0010 */
[----:B------:R-:W0:Y:S03]  /*1cf0*/  S2R R40, SR_TID.X ;  /* 0x0000000000287919 */ /* 0x000e260000002100 */
[C---:B--2---:R-:W-:Y:S01]  /*1d00*/  IMAD.SHL.U32 R77, R14.reuse, 0x40, RZ ;  /* 0x000000400e4d7824 */ /* 0x044fe200078e00ff */
[----:B------:R-:W-:Y:S02]  /*1d10*/  LOP3.LUT P1, RZ, R14, 0x4, RZ, 0xc0, !PT ;  /* 0x000000040eff7812 */ /* 0x000fe4000782c0ff */
[----:B------:R-:W2:Y:S01]  /*1d20*/  LDL R14, [R1+0x44] ;  /* 0x00004400010e7983 */ /* 0x000ea20000100800 */
[----:B---3--:R-:W-:-:S02]  /*1d30*/  SHF.R.S32.HI R0, RZ, 0x1f, R31 ;  /* 0x0000001fff007819 */ /* 0x008fc4000001141f */
[----:B------:R-:W-:Y:S02]  /*1d40*/  SEL R61, R31, RZ, !P0 ;  /* 0x000000ff1f3d7207 */ /* 0x000fe40004000000 */
[----:B------:R-:W1:Y:S01]  /*1d50*/  LDC.64 R30, c[0x0][0x408] ;  /* 0x00010200ff1e7b82 */ /* 0x000e620000000a00 */
[----:B------:R-:W-:-:S05]  /*1d60*/  SEL R12, R0, RZ, !P0 ;  /* 0x000000ff000c7207 */ /* 0x000fca0004000000 */
[----:B------:R-:W-:Y:S02]  /*1d70*/  IMAD R0, R12, UR4, RZ ;  /* 0x000000040c007c24 */ /* 0x000fe4000f8e02ff */
[----:B------:R-:W-:-:S04]  /*1d80*/  IMAD.WIDE.U32 R4, R61, UR4, R4 ;  /* 0x000000043d047c25 */ /* 0x000fc8000f8e0004 */
[----:B------:R-:W-:Y:S01]  /*1d90*/  IMAD R79, R61, UR5, R0 ;  /* 0x000000053d4f7c24 */ /* 0x000fe2000f8e0200 */
[----:B------:R-:W-:Y:S05]  /*1da0*/  @!P6 WARPSYNC.ALL ;  /* 0x000000000000e948 */ /* 0x000fea0003800000 */
[----:B------:R-:W-:Y:S01]  /*1db0*/  IMAD R0, R38, R58, RZ ;  /* 0x0000003a26007224 */ /* 0x000fe200078e02ff */
[----:B------:R-:W-:Y:S01]  /*1dc0*/  ULDC.64 UR4, c[0x0][0x330] ;  /* 0x0000cc0000047ab9 */ /* 0x000fe20000000a00 */
[----:B------:R-:W-:Y:S01]  /*1dd0*/  IMAD.IADD R79, R5, 0x1, R79 ;  /* 0x00000001054f7824 */ /* 0x000fe200078e024f */
[----:B------:R-:W-:Y:S01]  /*1de0*/  IADD3 R80, P0, R4, R6, RZ ;  /* 0x0000000604507210 */ /* 0x000fe20007f1e0ff */
[----:B------:R-:W-:-:S02]  /*1df0*/  IMAD R3, R10, UR4, RZ ;  /* 0x000000040a037c24 */ /* 0x000fc4000f8e02ff */
[----:B------:R-:W-:Y:S02]  /*1e00*/  IMAD R0, R18, R59, R0 ;  /* 0x0000003b12007224 */ /* 0x000fe400078e0200 */
[C---:B------:R-:W-:Y:S02]  /*1e10*/  IMAD R3, R34.reuse, UR5, R3 ;  /* 0x0000000522037c24 */ /* 0x040fe4000f8e0203 */
[----:B------:R-:W-:Y:S01]  /*1e20*/  IMAD.WIDE.U32 R10, R34, UR4, R16 ;  /* 0x00000004220a7c25 */ /* 0x000fe2000f8e0010 */
[----:B------:R-:W-:Y:S01]  /*1e30*/  IADD3.X R78, R79, R7, R0, P0, !PT ;  /* 0x000000074f4e7210 */ /* 0x000fe200007fe400 */
[----:B------:R-:W-:Y:S02]  /*1e40*/  ULDC.64 UR4, c[0x0][0x338] ;  /* 0x0000ce0000047ab9 */ /* 0x000fe40000000a00 */
[----:B-1----:R-:W-:Y:S02]  /*1e50*/  IMAD R0, R38, R30, RZ ;  /* 0x0000001e26007224 */ /* 0x002fe400078e02ff */
[----:B------:R-:W-:Y:S01]  /*1e60*/  IMAD.IADD R11, R11, 0x1, R3 ;  /* 0x000000010b0b7824 */ /* 0x000fe200078e0203 */
[----:B------:R-:W-:Y:S01]  /*1e70*/  SHF.R.S32.HI R23, RZ, 0x1f, R22 ;  /* 0x0000001fff177819 */ /* 0x000fe20000011416 */
[----:B------:R-:W-:-:S02]  /*1e80*/  IMAD R3, R12, UR4, RZ ;  /* 0x000000040c037c24 */ /* 0x000fc4000f8e02ff */
[----:B------:R-:W-:Y:S02]  /*1e90*/  IMAD R13, R18, R31, R0 ;  /* 0x0000001f120d7224 */ /* 0x000fe400078e0200 */
[-C--:B------:R-:W-:Y:S02]  /*1ea0*/  IMAD R0, R38, R8.reuse, RZ ;  /* 0x0000000826007224 */ /* 0x080fe400078e02ff */
[C---:B------:R-:W-:Y:S02]  /*1eb0*/  IMAD R15, R61.reuse, UR5, R3 ;  /* 0x000000053d0f7c24 */ /* 0x040fe4000f8e0203 */
[----:B------:R-:W-:Y:S01]  /*1ec0*/  IMAD.WIDE.U32 R60, R61, UR4, R10 ;  /* 0x000000043d3c7c25 */ /* 0x000fe2000f8e000a */
[----:B----4-:R-:W-:Y:S01]  /*1ed0*/  ISETP.GE.AND P0, PT, R16, R73, PT ;  /* 0x000000491000720c */ /* 0x010fe20003f06270 */
[----:B------:R-:W-:Y:S02]  /*1ee0*/  ULDC UR4, c[0x0][0x2f4] ;  /* 0x0000bd0000047ab9 */ /* 0x000fe40000000800 */
[----:B------:R-:W-:-:S04]  /*1ef0*/  IMAD.WIDE.U32 R20, R18, R8, R22 ;  /* 0x0000000812147225 */ /* 0x000fc800078e0016 */
[C---:B------:R-:W-:Y:S02]  /*1f00*/  IMAD R7, R18.reuse, R9, R0 ;  /* 0x0000000912077224 */ /* 0x040fe400078e0200 */
[----:B------:R-:W-:-:S04]  /*1f10*/  IMAD.WIDE.U32 R10, R18, R8, R16 ;  /* 0x00000008120a7225 */ /* 0x000fc800078e0010 */
[----:B------:R-:W-:Y:S02]  /*1f20*/  IMAD.IADD R21, R21, 0x1, R7 ;  /* 0x0000000115157824 */ /* 0x000fe400078e0207 */
[----:B------:R-:W-:Y:S01]  /*1f30*/  IMAD.IADD R11, R7, 0x1, R11 ;  /* 0x00000001070b7824 */ /* 0x000fe200078e020b */
[----:B-----5:R-:W-:Y:S02]  /*1f40*/  SHF.R.S32.HI R7, RZ, 0x1f, R24 ;  /* 0x0000001fff077819 */ /* 0x020fe40000011418 */
[----:B------:R-:W-:-:S03]  /*1f50*/  LOP3.LUT R36, R36, 0xfffffffb, RZ, 0xc0, !PT ;  /* 0xfffffffb24247812 */ /* 0x000fc600078ec0ff */
[----:B------:R-:W-:Y:S01]  /*1f60*/  IMAD R6, R7, R30, RZ ;  /* 0x0000001e07067224 */ /* 0x000fe200078e02ff */
[----:B------:R-:W-:Y:S01]  /*1f70*/  SEL R3, R73, RZ, P0 ;  /* 0x000000ff49037207 */ /* 0x000fe20000000000 */
[----:B------:R-:W-:Y:S01]  /*1f80*/  IMAD R7, R7, R8, RZ ;  /* 0x0000000807077224 */ /* 0x000fe200078e02ff */
[----:B------:R-:W-:Y:S01]  /*1f90*/  @P1 LOP3.LUT R36, R36, 0x4, RZ, 0xfc, !PT ;  /* 0x0000000424241812 */ /* 0x000fe200078efcff */
[----:B------:R-:W-:Y:S01]  /*1fa0*/  IMAD R67, R24, R31, R6 ;  /* 0x0000001f18437224 */ /* 0x000fe200078e0206 */
[----:B------:R-:W-:Y:S01]  /*1fb0*/  IADD3 R6, P1, R18, R39, RZ ;  /* 0x0000002712067210 */ /* 0x000fe20007f3e0ff */
[----:B0-----:R-:W-:Y:S02]  /*1fc0*/  VIADD R40, R40, 0xffffff80 ;  /* 0xffffff8028287836 */ /* 0x001fe40000000000 */
[----:B------:R-:W-:Y:S02]  /*1fd0*/  IMAD.IADD R3, R16, 0x1, R3 ;  /* 0x0000000110037824 */ /* 0x000fe400078e0203 */
[----:B------:R-:W-:-:S02]  /*1fe0*/  IMAD R65, R24, R9, R7 ;  /* 0x0000000918417224 */ /* 0x000fc400078e0207 */
[----:B------:R-:W-:Y:S01]  /*1ff0*/  IMAD.X R7, R38, 0x1, R41, P1 ;  /* 0x0000000126077824 */ /* 0x000fe200008e0629 */
[----:B------:R-:W-:Y:S02]  /*2000*/  SHF.R.S32.HI R38, RZ, 0x1f, R40 ;  /* 0x0000001fff267819 */ /* 0x000fe40000011428 */
[----:B------:R-:W-:Y:S02]  /*2010*/  SHF.R.S32.HI R0, RZ, 0x1f, R3 ;  /* 0x0000001fff007819 */ /* 0x000fe40000011403 */
[----:B------:R-:W-:Y:S02]  /*2020*/  LOP3.LUT R77, R77, 0x1c0, RZ, 0xc0, !PT ;  /* 0x000001c04d4d7812 */ /* 0x000fe400078ec0ff */
[----:B------:R-:W-:Y:S02]  /*2030*/  IADD3 R32, R18, 0x60, RZ ;  /* 0x0000006012207810 */ /* 0x000fe40007ffe0ff */
[----:B------:R-:W-:Y:S01]  /*2040*/  LEA.HI R38, R38, R40, RZ, 0x5 ;  /* 0x0000002826267211 */ /* 0x000fe200078f28ff */
[----:B------:R-:W-:Y:S01]  /*2050*/  VIADD R40, R18, 0x60 ;  /* 0x0000006012287836 */ /* 0x000fe20000000000 */
[----:B------:R-:W-:Y:S01]  /*2060*/  LEA.HI R0, R0, R3, RZ, 0x3 ;  /* 0x0000000300007211 */ /* 0x000fe200078f18ff */
[----:B------:R0:W-:Y:S01]  /*2070*/  STL [R1], R36 ;  /* 0x0000002401007387 */ /* 0x0001e20000100800 */
[----:B------:R-:W-:-:S02]  /*2080*/  SHF.R.U32.HI R74, RZ, 0x3, R77 ;  /* 0x00000003ff4a7819 */ /* 0x000fc4000001164d */
[----:B------:R-:W-:Y:S01]  /*2090*/  LOP3.LUT R3, R77, 0x18, R16, 0xf8, !PT ;  /* 0x000000184d037812 */ /* 0x000fe200078ef810 */
[----:B------:R-:W-:Y:S01]  /*20a0*/  IMAD.SHL.U32 R40, R40, 0x40, RZ ;  /* 0x0000004028287824 */ /* 0x000fe200078e00ff */
[----:B------:R-:W-:Y:S01]  /*20b0*/  SHF.R.S32.HI R75, RZ, 0x1f, R32 ;  /* 0x0000001fff4b7819 */ /* 0x000fe20000011420 */
[----:B------:R-:W-:Y:S01]  /*20c0*/  IMAD.SHL.U32 R32, R32, 0x40, RZ ;  /* 0x0000004020207824 */ /* 0x000fe200078e00ff */
[----:B------:R-:W-:Y:S01]  /*20d0*/  LOP3.LUT R3, R3, R74, RZ, 0x3c, !PT ;  /* 0x0000004a03037212 */ /* 0x000fe200078e3cff */
[-C--:B------:R-:W-:Y:S01]  /*20e0*/  IMAD.WIDE.U32 R56, R18, R30.reuse, R22 ;  /* 0x0000001e12387225 */ /* 0x080fe200078e0016 */
[----:B------:R-:W-:Y:S02]  /*20f0*/  SHF.R.S32.HI R38, RZ, 0x5, R38 ;  /* 0x00000005ff267819 */ /* 0x000fe40000011426 */
[----:B------:R-:W-:Y:S01]  /*2100*/  LOP3.LUT R40, R40, 0x1c0, RZ, 0xc0, !PT ;  /* 0x000001c028287812 */ /* 0x000fe200078ec0ff */
[----:B------:R-:W-:Y:S01]  /*2110*/  IMAD.WIDE.U32 R34, R18, R30, R16 ;  /* 0x0000001e12227225 */ /* 0x000fe200078e0010 */
[----:B------:R-:W-:-:S02]  /*2120*/  LOP3.LUT R32, R32, 0x1c0, RZ, 0xc0, !PT ;  /* 0x000001c020207812 */ /* 0x000fc400078ec0ff */
[----:B------:R-:W-:Y:S01]  /*2130*/  IADD3 R57, R57, R13, RZ ;  /* 0x0000000d39397210 */ /* 0x000fe20007ffe0ff */
[----:B------:R-:W-:Y:S01]  /*2140*/  IMAD R69, R38, 0x200, R3 ;  /* 0x0000020026457824 */ /* 0x000fe200078e0203 */
[--C-:B------:R-:W-:Y:S01]  /*2150*/  LOP3.LUT R3, R77, 0x38, R0.reuse, 0xf8, !PT ;  /* 0x000000384d037812 */ /* 0x100fe200078ef800 */
[----:B------:R-:W-:Y:S01]  /*2160*/  IMAD.IADD R35, R13, 0x1, R35 ;  /* 0x000000010d237824 */ /* 0x000fe200078e0223 */
[----:B------:R-:W-:Y:S02]  /*2170*/  LOP3.LUT R12, R40, 0x38, R0, 0xf8, !PT ;  /* 0x00000038280c7812 */ /* 0x000fe400078ef800 */
[----:B------:R-:W-:Y:S01]  /*2180*/  SHF.R.U32.HI R32, RZ, 0x3, R32 ;  /* 0x00000003ff207819 */ /* 0x000fe20000011620 */
[----:B------:R-:W-:Y:S01]  /*2190*/  IMAD R13, R59, 0xc0, RZ ;  /* 0x000000c03b0d7824 */ /* 0x000fe200078e02ff */
[----:B------:R-:W-:Y:S01]  /*21a0*/  LOP3.LUT R3, R3, R74, RZ, 0x3c, !PT ;  /* 0x0000004a03037212 */ /* 0x000fe200078e3cff */
[----:B------:R-:W-:Y:S01]  /*21b0*/  IMAD.WIDE.U32 R20, R24, R8, R20 ;  /* 0x0000000818147225 */ /* 0x000fe200078e0014 */
[----:B------:R-:W-:-:S02]  /*21c0*/  LOP3.LUT R64, R0, 0xfffffff8, RZ, 0xc0, !PT ;  /* 0xfffffff800407812 */ /* 0x000fc400078ec0ff */
[----:B------:R-:W-:Y:S01]  /*21d0*/  LOP3.LUT R12, R12, R32, RZ, 0x3c, !PT ;  /* 0x000000200c0c7212 */ /* 0x000fe200078e3cff */
[----:B------:R-:W-:-:S04]  /*21e0*/  IMAD.WIDE.U32 R58, R58, 0xc0, RZ ;  /* 0x000000c03a3a7825 */ /* 0x000fc800078e00ff */
[----:B------:R-:W-:Y:S02]  /*21f0*/  IMAD R71, R31, 0xc0, RZ ;  /* 0x000000c01f477824 */ /* 0x000fe400078e02ff */
[----:B------:R-:W-:-:S04]  /*2200*/  IMAD.WIDE.U32 R56, R24, R30, R56 ;  /* 0x0000001e18387225 */ /* 0x000fc800078e0038 */
[----:B------:R-:W-:-:S04]  /*2210*/  IMAD.WIDE.U32 R34, R24, R30, R34 ;  /* 0x0000001e18227225 */ /* 0x000fc800078e0022 */
[----:B------:R-:W-:Y:S02]  /*2220*/  IMAD R37, R9, 0xc0, RZ ;  /* 0x000000c009257824 */ /* 0x000fe400078e02ff */
[----:B------:R-:W-:-:S04]  /*2230*/  IMAD.WIDE.U32 R10, R24, R8, R10 ;  /* 0x00000008180a7225 */ /* 0x000fc800078e000a */
[----:B------:R-:W-:Y:S02]  /*2240*/  VIADD R76, R16, 0x20 ;  /* 0x00000020104c7836 */ /* 0x000fe40000000000 */
[----:B------:R-:W-:Y:S01]  /*2250*/  IMAD.WIDE.U32 R30, R30, 0xc0, RZ ;  /* 0x000000c01e1e7825 */ /* 0x000fe200078e00ff */
[----:B------:R-:W-:-:S03]  /*2260*/  IADD3 R66, R21, R65, RZ ;  /* 0x0000004115427210 */ /* 0x000fc60007ffe0ff */
[----:B------:R-:W-:Y:S01]  /*2270*/  IMAD.WIDE.U32 R8, R8, 0xc0, RZ ;  /* 0x000000c008087825 */ /* 0x000fe200078e00ff */
[----:B------:R-:W-:Y:S02]  /*2280*/  SHF.R.S32.HI R63, RZ, 0x3, R0 ;  /* 0x00000003ff3f7819 */ /* 0x000fe40000011400 */
[----:B------:R-:W-:Y:S01]  /*2290*/  IADD3 R72, R59, R13, RZ ;  /* 0x0000000d3b487210 */ /* 0x000fe20007ffe0ff */
[----:B------:R-:W-:Y:S01]  /*22a0*/  IMAD.IADD R68, R57, 0x1, R67 ;  /* 0x0000000139447824 */ /* 0x000fe200078e0243 */
[----:B------:R-:W-:Y:S01]  /*22b0*/  ISETP.GE.AND P1, PT, R16, UR4, PT ;  /* 0x0000000410007c0c */ /* 0x000fe2000bf26270 */
[----:B------:R-:W-:Y:S01]  /*22c0*/  IMAD R32, R38, 0x200, R3 ;  /* 0x0000020026207824 */ /* 0x000fe200078e0203 */
[----:B------:R-:W-:Y:S01]  /*22d0*/  ISETP.GE.AND P2, PT, R76, UR4, PT ;  /* 0x000000044c007c0c */ /* 0x000fe2000bf46270 */
[----:B------:R-:W-:Y:S01]  /*22e0*/  VIADD R94, R42, 0x8 ;  /* 0x000000082a5e7836 */ /* 0x000fe20000000000 */
[----:B------:R-:W-:Y:S01]  /*22f0*/  SHF.R.S32.HI R62, RZ, 0x1f, R64 ;  /* 0x0000001fff3e7819 */ /* 0x000fe20000011440 */
[----:B------:R-:W-:-:S02]  /*2300*/  IMAD.SHL.U32 R73, R73, 0x2, RZ ;  /* 0x0000000249497824 */ /* 0x000fc400078e00ff */
[----:B------:R-:W-:Y:S02]  /*2310*/  IMAD.IADD R71, R31, 0x1, R71 ;  /* 0x000000011f477824 */ /* 0x000fe400078e0247 */
[----:B------:R-:W-:Y:S02]  /*2320*/  IMAD.IADD R70, R9, 0x1, R37 ;  /* 0x0000000109467824 */ /* 0x000fe400078e0225 */
[----:B------:R-:W-:Y:S02]  /*2330*/  IMAD.IADD R67, R67, 0x1, R35 ;  /* 0x0000000143437824 */ /* 0x000fe400078e0223 */
[----:B------:R-:W-:Y:S02]  /*2340*/  IMAD.IADD R65, R65, 0x1, R11 ;  /* 0x0000000141417824 */ /* 0x000fe400078e020b */
[----:B------:R-:W-:Y:S01]  /*2350*/  IMAD.IADD R0, R61, 0x1, R15 ;  /* 0x000000013d007824 */ /* 0x000fe200078e020f */
[----:B--2---:R-:W-:Y:S01]  /*2360*/  IADD3 R3, R14, R12, RZ ;  /* 0x0000000c0e037210 */ /* 0x004fe20007ffe0ff */
[----:B0-----:R-:W-:Y:S06]  /*2370*/  @!P6 BAR.SYNC.DEFER_BLOCKING 0x9, 0x100 ;  /* 0x024400000000eb1d */ /* 0x001fec0000010000 */
.L_x_454:
[----:B------:R-:W2:Y:S01]  /*2380*/  LDL R45, [R1+0x34] ;  /* 0x00003400012d7983 */ /* 0x000ea20000100800 */
[----:B------:R-:W0:Y:S03]  /*2390*/  LDC.64 R82, c[0x0][0x2e8] ;  /* 0x0000ba00ff527b82 */ /* 0x000e260000000a00 */
[----:B------:R-:W3:Y:S01]  /*23a0*/  LDL.LU R44, [R1] ;  /* 0x00000000012c7983 */ /* 0x000ee20000300800 */
[----:B------:R-:W-:Y:S01]  /*23b0*/  VIADD R39, R27, 0xffffffff ;  /* 0xffffffff1b277836 */ /* 0x000fe20000000000 */
[----:B------:R-:W-:Y:S05]  /*23c0*/  YIELD ;  /* 0x0000000000007946 */ /* 0x000fea0003800000 */
[----:B------:R-:W-:Y:S01]  /*23d0*/  SHF.R.S32.HI R38, RZ, 0x1f, R39 ;  /* 0x0000001fff267819 */ /* 0x000fe20000011427 */
[-C--:B------:R-:W-:Y:S01]  /*23e0*/  IMAD R13, R72, R39.reuse, RZ ;  /* 0x00000027480d7224 */ /* 0x080fe200078e02ff */
[----:B------:R-:W1:Y:S01]  /*23f0*/  LDC.64 R88, c[0x0][0x300] ;  /* 0x0000c000ff587b82 */ /* 0x000e620000000a00 */
[----:B------:R-:W-:Y:S01]  /*2400*/  IMAD.WIDE.U32 R14, R58, R39, RZ ;  /* 0x000000273a0e7225 */ /* 0x000fe200078e00ff */
[----:B------:R-:W-:Y:S03]  /*2410*/  BSSY B0, `(.L_x_405) ;  /* 0x00002cb000007945 */ /* 0x000fe60003800000 */
[----:B------:R-:W-:Y:S01]  /*2420*/  IMAD R13, R38, R58, R13 ;  /* 0x0000003a260d7224 */ /* 0x000fe200078e020d */
[----:B------:R-:W-:Y:S01]  /*2430*/  IADD3 R27, P4, R80, R14, RZ ;  /* 0x0000000e501b7210 */ /* 0x000fe20007f9e0ff */
[----:B------:R-:W-:Y:S01]  /*2440*/  IMAD.MOV.U32 R86, RZ, RZ, R14 ;  /* 0x000000ffff567224 */ /* 0x000fe200078e000e */
[----:B------:R-:W4:Y:S01]  /*2450*/  LDC R90, c[0x0][0x3f4] ;  /* 0x0000fd00ff5a7b82 */ /* 0x000f220000000800 */
[----:B------:R-:W-:-:S02]  /*2460*/  IMAD.IADD R87, R15, 0x1, R13 ;  /* 0x000000010f577824 */ /* 0x000fc400078e020d */
[----:B------:R-:W-:Y:S02]  /*2470*/  IMAD R15, R19, 0x3000, R69 ;  /* 0x00003000130f7824 */ /* 0x000fe400078e0245 */
[----:B------:R-:W-:Y:S01]  /*2480*/  IMAD.X R36, R87, 0x1, R78, P4 ;  /* 0x0000000157247824 */ /* 0x000fe200020e064e */
[----:B0-----:R-:W-:Y:S01]  /*2490*/  LEA R42, P4, R27, R82, 0x1 ;  /* 0x000000521b2a7211 */ /* 0x001fe200078808ff */
[----:B------:R-:W-:-:S03]  /*24a0*/  IMAD R92, R15, 0x2, R26 ;  /* 0x000000020f5c7824 */ /* 0x000fc600078e021a */
[----:B------:R-:W-:Y:S01]  /*24b0*/  LEA.HI.X R43, R27, R83, R36, 0x1, P4 ;  /* 0x000000531b2b7211 */ /* 0x000fe200020f0c24 */
[----:B------:R-:W-:Y:S01]  /*24c0*/  IMAD.MOV.U32 R27, RZ, RZ, R39 ;  /* 0x000000ffff1b7224 */ /* 0x000fe200078e0027 */
[----:B------:R-:W-:Y:S01]  /*24d0*/  ISETP.GT.AND P4, PT, R39, R28, PT ;  /* 0x0000001c2700720c */ /* 0x000fe20003f84270 */
[----:B-1----:R-:W-:-:S04]  /*24e0*/  IMAD.WIDE.U32 R12, R88, 0x60, R86 ;  /* 0x00000060580c7825 */ /* 0x002fc800078e0056 */
[----:B------:R-:W-:Y:S01]  /*24f0*/  IMAD R37, R89, 0x60, RZ ;  /* 0x0000006059257824 */ /* 0x000fe200078e02ff */
[----:B------:R-:W-:-:S04]  /*2500*/  IADD3 R12, P3, R80, R12, RZ ;  /* 0x0000000c500c7210 */ /* 0x000fc80007f7e0ff */
[----:B------:R-:W-:Y:S02]  /*2510*/  IADD3.X R14, R78, R13, R37, P3, !PT ;  /* 0x0000000d4e0e7210 */ /* 0x000fe40001ffe425 */
[C---:B------:R-:W-:Y:S02]  /*2520*/  LEA R40, P3, R12.reuse, R82, 0x1 ;  /* 0x000000520c287211 */ /* 0x040fe400078608ff */
[----:B------:R-:W-:Y:S02]  /*2530*/  IADD3 R13, R15, 0x20, RZ ;  /* 0x000000200f0d7810 */ /* 0x000fe40007ffe0ff */
[----:B------:R-:W-:Y:S02]  /*2540*/  LEA.HI.X R41, R12, R83, R14, 0x1, P3 ;  /* 0x000000530c297211 */ /* 0x000fe400018f0c0e */
[----:B----4-:R-:W-:Y:S02]  /*2550*/  ISETP.GE.AND P3, PT, R90, 0x1, PT ;  /* 0x000000015a00780c */ /* 0x010fe40003f66270 */
[----:B--2---:R-:W-:-:S02]  /*2560*/  LOP3.LUT P5, RZ, R45, 0x4, RZ, 0xc0, !PT ;  /* 0x000000042dff7812 */ /* 0x004fc400078ac0ff */
[----:B---3--:R-:W-:-:S04]  /*2570*/  LOP3.LUT R44, R44, 0xfffffffd, RZ, 0xc0, !PT ;  /* 0xfffffffd2c2c7812 */ /* 0x008fc800078ec0ff */
[----:B------:R-:W-:-:S05]  /*2580*/  @P4 LOP3.LUT R44, R44, 0x2, RZ, 0xfc, !PT ;  /* 0x000000022c2c4812 */ /* 0x000fca00078efcff */
[----:B------:R0:W-:Y:S02]  /*2590*/  STL [R1], R44 ;  /* 0x0000002c01007387 */ /* 0x0001e40000100800 */
[----:B------:R-:W-:-:S04]  /*25a0*/  @P5 VIADD R13, R15, 0xffffffe0 ;  /* 0xffffffe00f0d5836 */ /* 0x000fc80000000000 */
[----:B------:R-:W-:Y:S01]  /*25b0*/  IMAD R84, R13, 0x2, R26 ;  /* 0x000000020d547824 */ /* 0x000fe200078e021a */
[----:B------:R-:W-:Y:S06]  /*25c0*/  @!P3 BRA `(.L_x_406) ;  /* 0x000000280054b947 */ /* 0x000fec0003800000 */
[----:B------:R-:W-:Y:S01]  /*25d0*/  ULDC.U8 UR4, c[0x0][0x410] ;  /* 0x0001040000047ab9 */ /* 0x000fe20000000000 */
[-C--:B------:R-:W-:Y:S01]  /*25e0*/  IMAD R15, R71, R39.reuse, RZ ;  /* 0x00000027470f7224 */ /* 0x080fe200078e02ff */
[----:B------:R-:W-:Y:S01]  /*25f0*/  ISETP.NE.AND P3, PT, RZ, UR4, PT ;  /* 0x00000004ff007c0c */ /* 0x000fe2000bf65270 */
[-C--:B------:R-:W-:Y:S02]  /*2600*/  IMAD R13, R70, R39.reuse, RZ ;  /* 0x00000027460d7224 */ /* 0x080fe400078e02ff */
[----:B------:R-:W-:Y:S02]  /*2610*/  IMAD R15, R38, R30, R15 ;  /* 0x0000001e260f7224 */ /* 0x000fe400078e020f */
[----:B------:R-:W-:Y:S02]  /*2620*/  IMAD R85, R27, -0xc0, R29 ;  /* 0xffffff401b557824 */ /* 0x000fe400078e021d */
[----:B------:R-:W-:-:S03]  /*2630*/  IMAD.WIDE.U32 R48, R30, R39, RZ ;  /* 0x000000271e307225 */ /* 0x000fc600078e00ff */
[----:B------:R-:W-:Y:S01]  /*2640*/  VIMNMX R85, R85, 0xc0, PT ;  /* 0x000000c055557848 */ /* 0x000fe20003fe0100 */
[----:B------:R-:W-:Y:S01]  /*2650*/  IMAD R13, R38, R8, R13 ;  /* 0x00000008260d7224 */ /* 0x000fe200078e020d */
[----:B------:R-:W-:Y:S01]  /*2660*/  IADD3 R81, R49, R15, RZ ;  /* 0x0000000f31517210 */ /* 0x000fe20007ffe0ff */
[----:B------:R-:W-:-:S04]  /*2670*/  IMAD.WIDE.U32 R50, R8, R39, RZ ;  /* 0x0000002708327225 */ /* 0x000fc800078e00ff */
[----:B------:R-:W-:Y:S01]  /*2680*/  IMAD.IADD R91, R51, 0x1, R13 ;  /* 0x00000001335b7824 */ /* 0x000fe200078e020d */
[----:B------:R-:W-:Y:S06]  /*2690*/  @!P3 BRA `(.L_x_407) ;  /* 0x0000001000b8b947 */ /* 0x000fec0003800000 */
[----:B------:R-:W-:Y:S01]  /*26a0*/  ISETP.GE.AND P4, PT, R18, R85, PT ;  /* 0x000000551200720c */ /* 0x000fe20003f86270 */
[----:B------:R-:W-:Y:S01]  /*26b0*/  BSSY B1, `(.L_x_408) ;  /* 0x000001e000017945 */ /* 0x000fe20003800000 */
[----:B------:R-:W-:Y:S02]  /*26c0*/  CS2R R36, SRZ ;  /* 0x0000000000247805 */ /* 0x000fe4000001ff00 */
[----:B------:R-:W-:Y:S02]  /*26d0*/  CS2R R52, SRZ ;  /* 0x0000000000347805 */ /* 0x000fe4000001ff00 */
[----:B------:R-:W-:Y:S02]  /*26e0*/  CS2R R82, SRZ ;  /* 0x0000000000527805 */ /* 0x000fe4000001ff00 */
[----:B------:R-:W-:Y:S02]  /*26f0*/  CS2R R54, SRZ ;  /* 0x0000000000367805 */ /* 0x000fe4000001ff00 */
[----:B0-----:R-:W-:-:S02]  /*2700*/  CS2R R44, SRZ ;  /* 0x00000000002c7805 */ /* 0x001fc4000001ff00 */
[----:B------:R-:W-:Y:S02]  /*2710*/  CS2R R38, SRZ ;  /* 0x0000000000267805 */ /* 0x000fe4000001ff00 */
[----:B------:R-:W-:Y:S02]  /*2720*/  CS2R R46, SRZ ;  /* 0x00000000002e7805 */ /* 0x000fe4000001ff00 */
[----:B------:R-:W-:Y:S01]  /*2730*/  CS2R R86, SRZ ;  /* 0x0000000000567805 */ /* 0x000fe2000001ff00 */
[----:B------:R-:W-:Y:S06]  /*2740*/  @P4 BRA `(.L_x_409) ;  /* 0x0000000000504947 */ /* 0x000fec0003800000 */
[----:B------:R-:W-:Y:S01]  /*2750*/  IADD3 R13, P3, R20, R50, RZ ;  /* 0x00000032140d7210 */ /* 0x000fe20007f7e0ff */
[----:B------:R-:W-:Y:S01]  /*2760*/  ULDC.64 UR4, c[0x0][0x3e8] ;  /* 0x0000fa0000047ab9 */ /* 0x000fe20000000a00 */
[----:B------:R-:W-:Y:S02]  /*2770*/  CS2R R82, SRZ ;  /* 0x0000000000527805 */ /* 0x000fe4000001ff00 */
[----:B------:R-:W-:Y:S01]  /*2780*/  CS2R R86, SRZ ;  /* 0x0000000000567805 */ /* 0x000fe2000001ff00 */
[----:B------:R-:W-:Y:S01]  /*2790*/  IMAD.X R14, R91, 0x1, R66, P3 ;  /* 0x000000015b0e7824 */ /* 0x000fe200018e0642 */
[----:B------:R-:W-:-:S05]  /*27a0*/  IADD3 R15, P3, R56, R48, RZ ;  /* 0x00000030380f7210 */ /* 0x000fca0007f7e0ff */
[----:B------:R-:W-:Y:S01]  /*27b0*/  IMAD.X R52, R81, 0x1, R68, P3 ;  /* 0x0000000151347824 */ /* 0x000fe200018e0644 */
[----:B------:R-:W-:-:S04]  /*27c0*/  LEA R12, P3, R13, UR4, 0x1 ;  /* 0x000000040d0c7c11 */ /* 0x000fc8000f8608ff */
[----:B------:R-:W-:Y:S01]  /*27d0*/  LEA.HI.X R13, R13, UR5, R14, 0x1, P3 ;  /* 0x000000050d0d7c11 */ /* 0x000fe200098f0c0e */
[----:B------:R-:W-:Y:S02]  /*27e0*/  ULDC.64 UR4, c[0x0][0x400] ;  /* 0x0001000000047ab9 */ /* 0x000fe40000000a00 */
[----:B------:R-:W-:-:S04]  /*27f0*/  LEA R14, P3, R15, UR4, 0x1 ;  /* 0x000000040f0e7c11 */ /* 0x000fc8000f8608ff */
[----:B------:R-:W-:Y:S02]  /*2800*/  LEA.HI.X R15, R15, UR5, R52, 0x1, P3 ;  /* 0x000000050f0f7c11 */ /* 0x000fe400098f0c34 */
[----:B------:R-:W-:Y:S02]  /*2810*/  ISETP.GE.AND P3, PT, R22, R90, PT ;  /* 0x0000005a1600720c */ /* 0x000fe40003f66270 */
[----:B------:R-:W-:Y:S02]  /*2820*/  CS2R R52, SRZ ;  /* 0x0000000000347805 */ /* 0x000fe4000001ff00 */
[----:B------:R-:W-:-:S09]  /*2830*/  CS2R R54, SRZ ;  /* 0x0000000000367805 */ /* 0x000fd2000001ff00 */
[----:B------:R0:W5:Y:S04]  /*2840*/  @!P3 LDG.E.64 R82, desc[UR56][R12.64] ;  /* 0x000000380c52b981 */ /* 0x000168000c1e1b00 */
[----:B------:R0:W5:Y:S01]  /*2850*/  @!P3 LDG.E.64 R86, desc[UR56][R14.64] ;  /* 0x000000380e56b981 */ /* 0x000162000c1e1b00 */
[----:B------:R-:W-:-:S13]  /*2860*/  ISETP.GE.AND P3, PT, R154, R90, PT ;  /* 0x0000005a9a00720c */ /* 0x000fda0003f66270 */
[----:B------:R0:W5:Y:S04]  /*2870*/  @!P3 LDG.E.64 R52, desc[UR56][R12.64+0x20] ;  /* 0x000020380c34b981 */ /* 0x000168000c1e1b00 */
[----:B------:R0:W5:Y:S02]  /*2880*/  @!P3 LDG.E.64 R54, desc[UR56][R14.64+0x20] ;  /* 0x000020380e36b981 */ /* 0x000164000c1e1b00 */
.L_x_409:
[----:B------:R-:W-:Y:S05]  /*2890*/  BSYNC B1 ;  /* 0x0000000000017941 */ /* 0x000fea0003800000 */
.L_x_408:
[----:B0-----:R-:W-:Y:S01]  /*28a0*/  VIADD R12, R18, 0x60 ;  /* 0x00000060120c7836 */ /* 0x001fe20000000000 */
[----:B------:R-:W-:Y:S01]  /*28b0*/  BSSY B1, `(.L_x_410) ;  /* 0x0000021000017945 */ /* 0x000fe20003800000 */
[----:B-----5:R-:W-:Y:S02]  /*28c0*/  IMAD.MOV.U32 R88, RZ, RZ, R52 ;  /* 0x000000ffff587224 */ /* 0x020fe400078e0034 */
[----:B------:R-:W-:Y:S01]  /*28d0*/  IMAD.MOV.U32 R89, RZ, RZ, R53 ;  /* 0x000000ffff597224 */ /* 0x000fe200078e0035 */
[----:B------:R-:W-:-:S13]  /*28e0*/  ISETP.GE.AND P5, PT, R12, R85, PT ;  /* 0x000000550c00720c */ /* 0x000fda0003fa6270 */
[----:B------:R-:W-:Y:S05]  /*28f0*/  @P5 BRA `(.L_x_411) ;  /* 0x0000000000705947 */ /* 0x000fea0003800000 */
[----:B------:R-:W0:Y:S01]  /*2900*/  LDC.64 R12, c[0x0][0x3f8] ;  /* 0x0000fe00ff0c7b82 */ /* 0x000e220000000a00 */
[----:B------:R-:W-:Y:S01]  /*2910*/  MOV R51, R91 ;  /* 0x0000005b00337202 */ /* 0x000fe20000000f00 */
[----:B------:R-:W-:Y:S01]  /*2920*/  IMAD.MOV.U32 R49, RZ, RZ, R81 ;  /* 0x000000ffff317224 */ /* 0x000fe200078e0051 */
[----:B------:R-:W-:Y:S01]  /*2930*/  ULDC.64 UR4, c[0x0][0x3e8] ;  /* 0x0000fa0000047ab9 */ /* 0x000fe20000000a00 */
[----:B------:R-:W-:Y:S02]  /*2940*/  CS2R R44, SRZ ;  /* 0x00000000002c7805 */ /* 0x000fe4000001ff00 */
[----:B------:R-:W-:Y:S01]  /*2950*/  CS2R R46, SRZ ;  /* 0x00000000002e7805 */ /* 0x000fe2000001ff00 */
[----:B0-----:R-:W-:-:S04]  /*2960*/  IMAD.WIDE.U32 R50, R12, 0x60, R50 ;  /* 0x000000600c327825 */ /* 0x001fc800078e0032 */
[----:B------:R-:W-:Y:S01]  /*2970*/  IMAD R13, R13, 0x60, RZ ;  /* 0x000000600d0d7824 */ /* 0x000fe200078e02ff */
[----:B------:R-:W-:-:S04]  /*2980*/  IADD3 R14, P3, R20, R50, RZ ;  /* 0x00000032140e7210 */ /* 0x000fc80007f7e0ff */
[----:B------:R-:W-:Y:S02]  /*2990*/  IADD3.X R51, R66, R51, R13, P3, !PT ;  /* 0x0000003342337210 */ /* 0x000fe40001ffe40d */
[----:B------:R-:W0:Y:S02]  /*29a0*/  LDC.64 R12, c[0x0][0x408] ;  /* 0x00010200ff0c7b82 */ /* 0x000e240000000a00 */
[----:B0-----:R-:W-:-:S04]  /*29b0*/  IMAD.WIDE.U32 R48, R12, 0x60, R48 ;  /* 0x000000600c307825 */ /* 0x001fc800078e0030 */
[----:B------:R-:W-:Y:S01]  /*29c0*/  IMAD R13, R13, 0x60, RZ ;  /* 0x000000600d0d7824 */ /* 0x000fe200078e02ff */
[----:B------:R-:W-:-:S04]  /*29d0*/  IADD3 R15, P3, R56, R48, RZ ;  /* 0x00000030380f7210 */ /* 0x000fc80007f7e0ff */
[----:B------:R-:W-:Y:S02]  /*29e0*/  IADD3.X R48, R68, R49, R13, P3, !PT ;  /* 0x0000003144307210 */ /* 0x000fe40001ffe40d */
        /* <DEDUP_REMOVED lines=13> */
.L_x_411:
[----:B------:R-:W-:Y:S05]  /*2ac0*/  BSYNC B1 ;  /* 0x0000000000017941 */ /* 0x000fea0003800000 */
.L_x_410:
[----:B0-----:R-:W-:Y:S01]  /*2ad0*/  IMAD.MOV.U32 R12, RZ, RZ, R82 ;  /* 0x000000ffff0c7224 */ /* 0x001fe200078e0052 */
[----:B------:R-:W-:Y:S01]  /*2ae0*/  PRMT R89, R89, 0x5410, R88 ;  /* 0x0000541059597816 */ /* 0x000fe20000000058 */
[----:B------:R-:W-:Y:S01]  /*2af0*/  IMAD.MOV.U32 R13, RZ, RZ, R83 ;  /* 0x000000ffff0d7224 */ /* 0x000fe200078e0053 */
[----:B------:R-:W-:Y:S01]  /*2b00*/  MOV R14, R86 ;  /* 0x00000056000e7202 */ /* 0x000fe20000000f00 */
[----:B------:R-:W-:Y:S01]  /*2b10*/  IMAD.MOV.U32 R15, RZ, RZ, R87 ;  /* 0x000000ffff0f7224 */ /* 0x000fe200078e0057 */
[----:B------:R-:W-:Y:S01]  /*2b20*/  PRMT R95, R12, 0x7610, R95 ;  /* 0x000076100c5f7816 */ /* 0x000fe2000000005f */
[----:B------:R-:W-:Y:S01]  /*2b30*/  IMAD.MOV.U32 R12, RZ, RZ, R54 ;  /* 0x000000ffff0c7224 */ /* 0x000fe200078e0036 */
[----:B------:R-:W-:Y:S01]  /*2b40*/  PRMT R97, R13, 0x7610, R97 ;  /* 0x000076100d617816 */ /* 0x000fe20000000061 */
[----:B------:R-:W-:Y:S01]  /*2b50*/  IMAD.MOV.U32 R13, RZ, RZ, R55 ;  /* 0x000000ffff0d7224 */ /* 0x000fe200078e0037 */
[----:B------:R-:W-:Y:S02]  /*2b60*/  PRMT R88, R89, 0x7610, R88 ;  /* 0x0000761059587816 */ /* 0x000fe40000000058 */
[----:B------:R-:W-:-:S02]  /*2b70*/  ISETP.NE.AND P3, PT, R155, 0x3, PT ;  /* 0x000000039b00780c */ /* 0x000fc40003f65270 */
[----:B------:R-:W-:Y:S01]  /*2b80*/  PRMT R89, R12, 0x7610, R89 ;  /* 0x000076100c597816 */ /* 0x000fe20000000059 */
[----:B-----5:R-:W-:Y:S01]  /*2b90*/  IMAD.MOV.U32 R12, RZ, RZ, R36 ;  /* 0x000000ffff0c7224 */ /* 0x020fe200078e0024 */
[----:B------:R-:W-:Y:S01]  /*2ba0*/  PRMT R88, R88, 0x5410, R13 ;  /* 0x0000541058587816 */ /* 0x000fe2000000000d */
[----:B------:R-:W-:Y:S01]  /*2bb0*/  IMAD.MOV.U32 R13, RZ, RZ, R37 ;  /* 0x000000ffff0d7224 */ /* 0x000fe200078e0025 */
[----:B------:R-:W-:Y:S01]  /*2bc0*/  PRMT R95, R95, 0x5410, R14 ;  /* 0x000054105f5f7816 */ /* 0x000fe2000000000e */
[----:B------:R-:W-:Y:S01]  /*2bd0*/  IMAD.MOV.U32 R14, RZ, RZ, R44 ;  /* 0x000000ffff0e7224 */ /* 0x000fe200078e002c */
[----:B------:R-:W-:Y:S01]  /*2be0*/  PRMT R97, R97, 0x5410, R15 ;  /* 0x0000541061617816 */ /* 0x000fe2000000000f */
[----:B------:R-:W-:Y:S01]  /*2bf0*/  IMAD.MOV.U32 R15, RZ, RZ, R45 ;  /* 0x000000ffff0f7224 */ /* 0x000fe200078e002d */
[----:B------:R-:W-:Y:S01]  /*2c00*/  PRMT R48, R12, 0x5410, R13 ;  /* 0x000054100c307816 */ /* 0x000fe2000000000d */
[----:B------:R-:W-:Y:S01]  /*2c10*/  IMAD.MOV.U32 R13, RZ, RZ, R39 ;  /* 0x000000ffff0d7224 */ /* 0x000fe200078e0027 */
[----:B------:R-:W-:-:S02]  /*2c20*/  MOV R12, R38 ;  /* 0x00000026000c7202 */ /* 0x000fc40000000f00 */
[----:B------:R-:W-:Y:S01]  /*2c30*/  PRMT R50, R14, 0x5410, R15 ;  /* 0x000054100e327816 */ /* 0x000fe2000000000f */
[----:B------:R-:W-:Y:S01]  /*2c40*/  IMAD.MOV.U32 R14, RZ, RZ, R46 ;  /* 0x000000ffff0e7224 */ /* 0x000fe200078e002e */
[----:B------:R-:W-:Y:S01]  /*2c50*/  PRMT R49, R12, 0x5410, R13 ;  /* 0x000054100c317816 */ /* 0x000fe2000000000d */
[----:B------:R-:W-:-:S05]  /*2c60*/  IMAD.MOV.U32 R15, RZ, RZ, R47 ;  /* 0x000000ffff0f7224 */ /* 0x000fca00078e002f */
[----:B------:R-:W-:Y:S01]  /*2c70*/  PRMT R51, R14, 0x5410, R15 ;  /* 0x000054100e337816 */ /* 0x000fe2000000000f */
[----:B------:R-:W-:Y:S06]  /*2c80*/  @!P3 BRA `(.L_x_412) ;  /* 0x000000000004b947 */ /* 0x000fec0003800000 */
[----:B------:R-:W-:Y:S01]  /*2c90*/  BPT.TRAP 0x1 ;  /* 0x000000040000795c */ /* 0x000fe20000300000 */
.L_x_412:
[----:B------:R-:W-:Y:S01]  /*2ca0*/  IMAD R81, R19, 0x8, R2 ;  /* 0x0000000813517824 */ /* 0x000fe200078e0202 */
[----:B------:R-:W-:Y:S01]  /*2cb0*/  SHF.L.U32 R93, R153, 0x1f, RZ ;  /* 0x0000001f995d7819 */ /* 0x000fe200000006ff */
[----:B------:R-:W-:Y:S03]  /*2cc0*/  BSSY B1, `(.L_x_413) ;  /* 0x0000003000017945 */ /* 0x000fe60003800000 */
[----:B------:R-:W0:Y:S02]  /*2cd0*/  SYNCS.PHASECHK.TRANS64.TRYWAIT P6, [R81+URZ+0x30890], R93 ;  /* 0x0308905d510075a7 */ /* 0x000e2400080c017f */
[----:B0-----:R-:W-:Y:S05]  /*2ce0*/  @!P6 BRA `(.L_x_414) ;  /* 0x000001380024e947 */ /* 0x001fea0003800000 */
.L_x_659:
[----:B------:R-:W-:Y:S05]  /*2cf0*/  BSYNC B1 ;  /* 0x0000000000017941 */ /* 0x000fea0003800000 */
.L_x_413:
[----:B------:R-:W-:Y:S04]  /*2d00*/  BSSY B1, `(.L_x_415) ;  /* 0x0000063000017945 */ /* 0x000fe80003800000 */
[----:B------:R-:W-:Y:S05]  /*2d10*/  @P4 BRA `(.L_x_416) ;  /* 0x0000000400844947 */ /* 0x000fea0003800000 */
[----:B------:R-:W-:Y:S04]  /*2d20*/  BSSY B2, `(.L_x_417) ;  /* 0x0000030000027945 */ /* 0x000fe80003800000 */
[----:B------:R-:W-:Y:S05]  /*2d30*/  @P1 BRA `(.L_x_418) ;  /* 0x0000000000b81947 */ /* 0x000fea0003800000 */
[----:B------:R1:W2:Y:S01]  /*2d40*/  LDS.128 R12, [R92+0x12000] ;  /* 0x012000005c0c7984 */ /* 0x0002a20000000c00 */
[----:B------:R-:W-:Y:S01]  /*2d50*/  ISETP.GE.AND P4, PT, R22, R90, PT ;  /* 0x0000005a1600720c */ /* 0x000fe20003f86270 */
[----:B------:R-:W-:-:S12]  /*2d60*/  BSSY B3, `(.L_x_419) ;  /* 0x000002a000037945 */ /* 0x000fd80003800000 */
[----:B-1----:R-:W-:Y:S05]  /*2d70*/  @P4 BRA `(.L_x_420) ;  /* 0x0000000000a04947 */ /* 0x002fea0003800000 */
[----:B------:R-:W-:Y:S02]  /*2d80*/  SHF.R.U64 R91, R82, 0x10, R83 ;  /* 0x00000010525b7819 */ /* 0x000fe40000001253 */
[--C-:B------:R-:W-:Y:S02]  /*2d90*/  SHF.R.U64 R82, R86, 0x10, R87.reuse ;  /* 0x0000001056527819 */ /* 0x100fe40000001257 */
[----:B------:R-:W-:Y:S01]  /*2da0*/  SHF.R.U32.HI R98, RZ, 0x10, R87 ;  /* 0x00000010ff627819 */ /* 0x000fe20000011657 */
[----:B------:R-:W-:Y:S01]  /*2db0*/  HADD2.F32 R86, -RZ, R91.H0_H0 ;  /* 0x2000005bff567230 */ /* 0x000fe20000004100 */
[----:B------:R-:W-:Y:S01]  /*2dc0*/  SHF.R.U32.HI R96, RZ, 0x10, R83 ;  /* 0x00000010ff607819 */ /* 0x000fe20000011653 */
[----:B------:R-:W-:Y:S02]  /*2dd0*/  HADD2.F32 R87, -RZ, R82.H0_H0 ;  /* 0x20000052ff577230 */ /* 0x000fe40000004100 */
[----:B------:R-:W-:Y:S02]  /*2de0*/  HADD2.F32 R98, -RZ, R98.H0_H0 ;  /* 0x20000062ff627230 */ /* 0x000fe40000004100 */
[----:B--2---:R-:W-:-:S02]  /*2df0*/  HADD2.F32 R82, -RZ, R13.H1_H1 ;  /* 0x3000000dff527230 */ /* 0x004fc40000004100 */
[----:B------:R-:W-:Y:S02]  /*2e00*/  HADD2.F32 R83, -RZ, R15.H1_H1 ;  /* 0x3000000fff537230 */ /* 0x000fe40000004100 */
[----:B------:R-:W-:Y:S02]  /*2e10*/  HADD2.F32 R13, -RZ, R13.H0_H0 ;  /* 0x2000000dff0d7230 */ /* 0x000fe40000004100 */
[-C--:B------:R-:W-:Y:S01]  /*2e20*/  FMUL.FTZ R100, R82, R87.reuse ;  /* 0x0000005752647220 */ /* 0x080fe20000410000 */
[----:B------:R-:W-:Y:S02]  /*2e30*/  HADD2.F32 R15, -RZ, R15.H0_H0 ;  /* 0x2000000fff0f7230 */ /* 0x000fe40000004100 */
[----:B------:R-:W-:Y:S01]  /*2e40*/  FMUL.FTZ R102, R83, R98 ;  /* 0x0000006253667220 */ /* 0x000fe20000410000 */
[----:B------:R-:W-:Y:S02]  /*2e50*/  HADD2.F32 R96, -RZ, R96.H0_H0 ;  /* 0x20000060ff607230 */ /* 0x000fe40000004100 */
[C---:B------:R-:W-:Y:S01]  /*2e60*/  FMUL.FTZ R87, R13.reuse, R87 ;  /* 0x000000570d577220 */ /* 0x040fe20000410000 */
[----:B------:R-:W-:Y:S01]  /*2e70*/  FFMA.FTZ R13, R13, R86, -R100 ;  /* 0x000000560d0d7223 */ /* 0x000fe20000010864 */
[----:B------:R-:W-:Y:S01]  /*2e80*/  FMUL.FTZ R98, R15, R98 ;  /* 0x000000620f627220 */ /* 0x000fe20000410000 */
[----:B------:R-:W-:-:S02]  /*2e90*/  HADD2.F32 R91, -RZ, R95.H1_H1 ;  /* 0x3000005fff5b7230 */ /* 0x000fc40000004100 */
[----:B------:R-:W-:Y:S01]  /*2ea0*/  FFMA.FTZ R102, R15, R96, -R102 ;  /* 0x000000600f667223 */ /* 0x000fe20000010866 */
[----:B------:R-:W-:Y:S01]  /*2eb0*/  FFMA.FTZ R82, R82, R86, R87 ;  /* 0x0000005652527223 */ /* 0x000fe20000010057 */
[----:B------:R-:W-:Y:S01]  /*2ec0*/  FFMA.FTZ R99, R83, R96, R98 ;  /* 0x0000006053637223 */ /* 0x000fe20000010062 */
[--C-:B------:R-:W-:Y:S02]  /*2ed0*/  HADD2.F32 R15, -RZ, R12.reuse.H1_H1 ;  /* 0x3000000cff0f7230 */ /* 0x100fe40000004100 */
[----:B------:R-:W-:Y:S01]  /*2ee0*/  HADD2.F32 R86, -RZ, R95.H0_H0 ;  /* 0x2000005fff567230 */ /* 0x000fe20000004100 */
[----:B------:R-:W-:Y:S01]  /*2ef0*/  F2FP.F16.F32.PACK_AB R13, R82, R13 ;  /* 0x0000000d520d723e */ /* 0x000fe200000000ff */
[----:B------:R-:W-:Y:S02]  /*2f00*/  HADD2.F32 R12, -RZ, R12.H0_H0 ;  /* 0x2000000cff0c7230 */ /* 0x000fe40000004100 */
[----:B------:R-:W-:Y:S02]  /*2f10*/  HADD2.F32 R83, -RZ, R14.H1_H1 ;  /* 0x3000000eff537230 */ /* 0x000fe40000004100 */
[----:B------:R-:W-:-:S02]  /*2f20*/  HADD2.F32 R95, -RZ, R97.H1_H1 ;  /* 0x30000061ff5f7230 */ /* 0x000fc40000004100 */
[-C--:B------:R-:W-:Y:S01]  /*2f30*/  FMUL.FTZ R96, R12, R91.reuse ;  /* 0x0000005b0c607220 */ /* 0x080fe20000410000 */
[----:B------:R-:W-:Y:S02]  /*2f40*/  HADD2.F32 R14, -RZ, R14.H0_H0 ;  /* 0x2000000eff0e7230 */ /* 0x000fe40000004100 */
[----:B------:R-:W-:Y:S02]  /*2f50*/  HADD2.F32 R87, -RZ, R97.H0_H0 ;  /* 0x20000061ff577230 */ /* 0x000fe40000004100 */
[----:B------:R-:W-:Y:S01]  /*2f60*/  FMUL.FTZ R97, R15, R91 ;  /* 0x0000005b0f617220 */ /* 0x000fe20000410000 */
[-C--:B------:R-:W-:Y:S01]  /*2f70*/  FMUL.FTZ R91, R83, R95.reuse ;  /* 0x0000005f535b7220 */ /* 0x080fe20000410000 */
[----:B------:R-:W-:Y:S01]  /*2f80*/  FMUL.FTZ R98, R14, R95 ;  /* 0x0000005f0e627220 */ /* 0x000fe20000410000 */
[-C--:B------:R-:W-:Y:S01]  /*2f90*/  FFMA.FTZ R96, R15, R86.reuse, R96 ;  /* 0x000000560f607223 */ /* 0x080fe20000010060 */
[----:B------:R-:W-:Y:S01]  /*2fa0*/  FFMA.FTZ R97, R12, R86, -R97 ;  /* 0x000000560c617223 */ /* 0x000fe20000010861 */
[-C--:B------:R-:W-:Y:S01]  /*2fb0*/  FFMA.FTZ R91, R14, R87.reuse, -R91 ;  /* 0x000000570e5b7223 */ /* 0x080fe2000001085b */
[----:B------:R-:W-:Y:S01]  /*2fc0*/  FFMA.FTZ R98, R83, R87, R98 ;  /* 0x0000005753627223 */ /* 0x000fe20000010062 */
[----:B------:R-:W-:-:S02]  /*2fd0*/  F2FP.F16.F32.PACK_AB R15, R99, R102 ;  /* 0x00000066630f723e */ /* 0x000fc400000000ff */
[----:B------:R-:W-:Y:S02]  /*2fe0*/  F2FP.F16.F32.PACK_AB R12, R96, R97 ;  /* 0x00000061600c723e */ /* 0x000fe400000000ff */
[----:B------:R-:W-:-:S07]  /*2ff0*/  F2FP.F16.F32.PACK_AB R14, R98, R91 ;  /* 0x0000005b620e723e */ /* 0x000fce00000000ff */
.L_x_420:
[----:B------:R-:W-:Y:S05]  /*3000*/  BSYNC B3 ;  /* 0x0000000000037941 */ /* 0x000fea0003800000 */
.L_x_419:
[----:B--2---:R1:W-:Y:S02]  /*3010*/  STG.E.128 desc[UR56][R42.64], R12 ;  /* 0x0000000c2a007986 */ /* 0x0043e4000c101d38 */
.L_x_418:
[----:B------:R-:W-:Y:S05]  /*3020*/  BSYNC B2 ;  /* 0x0000000000027941 */ /* 0x000fea0003800000 */
.L_x_417:
[----:B------:R-:W-:Y:S05]  /*3030*/  @P2 BRA `(.L_x_416) ;  /* 0x0000000000bc2947 */ /* 0x000fea0003800000 */
[----:B-1----:R1:W2:Y:S01]  /*3040*/  LDS.128 R12, [R84+0x12000] ;  /* 0x01200000540c7984 */ /* 0x0022a20000000c00 */
[----:B------:R-:W-:Y:S01]  /*3050*/  ISETP.GE.AND P4, PT, R154, R90, PT ;  /* 0x0000005a9a00720c */ /* 0x000fe20003f86270 */
[----:B------:R-:W-:-:S12]  /*3060*/  BSSY B2, `(.L_x_421) ;  /* 0x000002b000027945 */ /* 0x000fd80003800000 */
[----:B-1----:R-:W-:Y:S05]  /*3070*/  @P4 BRA `(.L_x_422) ;  /* 0x0000000000a44947 */ /* 0x002fea0003800000 */
[--C-:B------:R-:W-:Y:S01]  /*3080*/  SHF.R.U64 R83, R52, 0x10, R53.reuse ;  /* 0x0000001034537819 */ /* 0x100fe20000001235 */
[----:B--2---:R-:W-:Y:S01]  /*3090*/  IMAD.MOV.U32 R52, RZ, RZ, R14 ;  /* 0x000000ffff347224 */ /* 0x004fe200078e000e */
[----:B------:R-:W-:Y:S01]  /*30a0*/  SHF.R.U32.HI R82, RZ, 0x10, R53 ;  /* 0x00000010ff527819 */ /* 0x000fe20000011635 */
[--C-:B------:R-:W-:Y:S01]  /*30b0*/  HADD2.F32 R14, -RZ, R13.reuse.H1_H1 ;  /* 0x3000000dff0e7230 */ /* 0x100fe20000004100 */
[--C-:B------:R-:W-:Y:S01]  /*30c0*/  SHF.R.U64 R53, R54, 0x10, R55.reuse ;  /* 0x0000001036357819 */ /* 0x100fe20000001237 */
[----:B------:R-:W-:Y:S01]  /*30d0*/  HADD2.F32 R13, -RZ, R13.H0_H0 ;  /* 0x2000000dff0d7230 */ /* 0x000fe20000004100 */
[----:B------:R-:W-:Y:S01]  /*30e0*/  SHF.R.U32.HI R86, RZ, 0x10, R55 ;  /* 0x00000010ff567819 */ /* 0x000fe20000011637 */
[----:B------:R-:W-:Y:S02]  /*30f0*/  HADD2.F32 R54, -RZ, R83.H0_H0 ;  /* 0x20000053ff367230 */ /* 0x000fe40000004100 */
[----:B------:R-:W-:Y:S02]  /*3100*/  HADD2.F32 R55, -RZ, R53.H0_H0 ;  /* 0x20000035ff377230 */ /* 0x000fe40000004100 */
[----:B------:R-:W-:-:S02]  /*3110*/  HADD2.F32 R86, -RZ, R86.H0_H0 ;  /* 0x20000056ff567230 */ /* 0x000fc40000004100 */
[--C-:B------:R-:W-:Y:S02]  /*3120*/  HADD2.F32 R53, -RZ, R15.reuse.H1_H1 ;  /* 0x3000000fff357230 */ /* 0x100fe40000004100 */
[-C--:B------:R-:W-:Y:S01]  /*3130*/  FMUL.FTZ R96, R14, R55.reuse ;  /* 0x000000370e607220 */ /* 0x080fe20000410000 */
[----:B------:R-:W-:Y:S02]  /*3140*/  HADD2.F32 R15, -RZ, R15.H0_H0 ;  /* 0x2000000fff0f7230 */ /* 0x000fe40000004100 */
[----:B------:R-:W-:Y:S01]  /*3150*/  FMUL.FTZ R55, R13, R55 ;  /* 0x000000370d377220 */ /* 0x000fe20000410000 */
[----:B------:R-:W-:Y:S02]  /*3160*/  HADD2.F32 R82, -RZ, R82.H0_H0 ;  /* 0x20000052ff527230 */ /* 0x000fe40000004100 */
[----:B------:R-:W-:Y:S01]  /*3170*/  FMUL.FTZ R98, R53, R86 ;  /* 0x0000005635627220 */ /* 0x000fe20000410000 */
[----:B------:R-:W-:Y:S01]  /*3180*/  FFMA.FTZ R96, R13, R54, -R96 ;  /* 0x000000360d607223 */ /* 0x000fe20000010860 */
[----:B------:R-:W-:Y:S01]  /*3190*/  FMUL.FTZ R86, R15, R86 ;  /* 0x000000560f567220 */ /* 0x000fe20000410000 */
[----:B------:R-:W-:-:S02]  /*31a0*/  HADD2.F32 R13, -RZ, R12.H1_H1 ;  /* 0x3000000cff0d7230 */ /* 0x000fc40000004100 */
[----:B------:R-:W-:Y:S01]  /*31b0*/  FFMA.FTZ R98, R15, R82, -R98 ;  /* 0x000000520f627223 */ /* 0x000fe20000010862 */
[--C-:B------:R-:W-:Y:S02]  /*31c0*/  HADD2.F32 R15, -RZ, R89.reuse.H1_H1 ;  /* 0x30000059ff0f7230 */ /* 0x100fe40000004100 */
[----:B------:R-:W-:Y:S01]  /*31d0*/  FFMA.FTZ R87, R14, R54, R55 ;  /* 0x000000360e577223 */ /* 0x000fe20000010037 */
[----:B------:R-:W-:Y:S02]  /*31e0*/  HADD2.F32 R89, -RZ, R89.H0_H0 ;  /* 0x20000059ff597230 */ /* 0x000fe40000004100 */
[----:B------:R-:W-:Y:S01]  /*31f0*/  FFMA.FTZ R91, R53, R82, R86 ;  /* 0x00000052355b7223 */ /* 0x000fe20000010056 */
[----:B------:R-:W-:Y:S02]  /*3200*/  HADD2.F32 R12, -RZ, R12.H0_H0 ;  /* 0x2000000cff0c7230 */ /* 0x000fe40000004100 */
[----:B------:R-:W-:Y:S02]  /*3210*/  HADD2.F32 R55, -RZ, R88.H1_H1 ;  /* 0x30000058ff377230 */ /* 0x000fe40000004100 */
[----:B------:R-:W-:Y:S01]  /*3220*/  FMUL.FTZ R83, R13, R89 ;  /* 0x000000590d537220 */ /* 0x000fe20000410000 */
[----:B------:R-:W-:-:S02]  /*3230*/  HADD2.F32 R14, -RZ, R52.H1_H1 ;  /* 0x30000034ff0e7230 */ /* 0x000fc40000004100 */
[C---:B------:R-:W-:Y:S01]  /*3240*/  FMUL.FTZ R54, R12.reuse, R89 ;  /* 0x000000590c367220 */ /* 0x040fe20000410000 */
[----:B------:R-:W-:Y:S02]  /*3250*/  HADD2.F32 R52, -RZ, R52.H0_H0 ;  /* 0x20000034ff347230 */ /* 0x000fe40000004100 */
[----:B------:R-:W-:Y:S01]  /*3260*/  FFMA.FTZ R83, R12, R15, -R83 ;  /* 0x0000000f0c537223 */ /* 0x000fe20000010853 */
[----:B------:R-:W-:Y:S02]  /*3270*/  HADD2.F32 R53, -RZ, R88.H0_H0 ;  /* 0x20000058ff357230 */ /* 0x000fe40000004100 */
[----:B------:R-:W-:Y:S01]  /*3280*/  FMUL.FTZ R89, R14, R55 ;  /* 0x000000370e597220 */ /* 0x000fe20000410000 */
[----:B------:R-:W-:Y:S01]  /*3290*/  FFMA.FTZ R54, R13, R15, R54 ;  /* 0x0000000f0d367223 */ /* 0x000fe20000010036 */
[C---:B------:R-:W-:Y:S01]  /*32a0*/  FMUL.FTZ R55, R52.reuse, R55 ;  /* 0x0000003734377220 */ /* 0x040fe20000410000 */
[----:B------:R-:W-:Y:S01]  /*32b0*/  F2FP.F16.F32.PACK_AB R13, R87, R96 ;  /* 0x00000060570d723e */ /* 0x000fe200000000ff */
[-C--:B------:R-:W-:Y:S01]  /*32c0*/  FFMA.FTZ R89, R52, R53.reuse, -R89 ;  /* 0x0000003534597223 */ /* 0x080fe20000010859 */
[----:B------:R-:W-:Y:S01]  /*32d0*/  F2FP.F16.F32.PACK_AB R15, R91, R98 ;  /* 0x000000625b0f723e */ /* 0x000fe200000000ff */
[----:B------:R-:W-:Y:S01]  /*32e0*/  FFMA.FTZ R14, R14, R53, R55 ;  /* 0x000000350e0e7223 */ /* 0x000fe20000010037 */
[----:B------:R-:W-:-:S04]  /*32f0*/  F2FP.F16.F32.PACK_AB R12, R54, R83 ;  /* 0x00000053360c723e */ /* 0x000fc800000000ff */
[----:B------:R-:W-:-:S07]  /*3300*/  F2FP.F16.F32.PACK_AB R14, R14, R89 ;  /* 0x000000590e0e723e */ /* 0x000fce00000000ff */
.L_x_422:
[----:B------:R-:W-:Y:S05]  /*3310*/  BSYNC B2 ;  /* 0x0000000000027941 */ /* 0x000fea0003800000 */
.L_x_421:
[----:B--2---:R2:W-:Y:S02]  /*3320*/  STG.E.128 desc[UR56][R42.64+0x40], R12 ;  /* 0x0000400c2a007986 */ /* 0x0045e4000c101d38 */
.L_x_416:
[----:B------:R-:W-:Y:S05]  /*3330*/  BSYNC B1 ;  /* 0x0000000000017941 */ /* 0x000fea0003800000 */
.L_x_415:
[----:B------:R-:W-:Y:S05]  /*3340*/  @P5 BRA `(.L_x_423) ;  /* 0x0000001c005c5947 */ /* 0x000fea0003800000 */
[----:B------:R-:W-:Y:S04]  /*3350*/  BSSY B1, `(.L_x_424) ;  /* 0x0000031000017945 */ /* 0x000fe80003800000 */
[----:B------:R-:W-:Y:S05]  /*3360*/  @P1 BRA `(.L_x_425) ;  /* 0x0000000000bc1947 */ /* 0x000fea0003800000 */
[----:B-12---:R1:W2:Y:S01]  /*3370*/  LDS.128 R12, [R92+0x15000] ;  /* 0x015000005c0c7984 */ /* 0x0062a20000000c00 */
[----:B------:R-:W-:Y:S01]  /*3380*/  ISETP.GE.AND P4, PT, R22, R90, PT ;  /* 0x0000005a1600720c */ /* 0x000fe20003f86270 */
[----:B------:R-:W-:-:S12]  /*3390*/  BSSY B2, `(.L_x_426) ;  /* 0x000002b000027945 */ /* 0x000fd80003800000 */
[----:B-1----:R-:W-:Y:S05]  /*33a0*/  @P4 BRA `(.L_x_427) ;  /* 0x0000000000a44947 */ /* 0x002fea0003800000 */
[--C-:B------:R-:W-:Y:S01]  /*33b0*/  SHF.R.U64 R44, R44, 0x10, R45.reuse ;  /* 0x000000102c2c7819 */ /* 0x100fe2000000122d */
[--C-:B--2---:R-:W-:Y:S01]  /*33c0*/  HADD2.F32 R43, -RZ, R15.reuse.H1_H1 ;  /* 0x3000000fff2b7230 */ /* 0x104fe20000004100 */
[----:B------:R-:W-:Y:S01]  /*33d0*/  SHF.R.U32.HI R53, RZ, 0x10, R45 ;  /* 0x00000010ff357819 */ /* 0x000fe2000001162d */
[----:B------:R-:W-:Y:S01]  /*33e0*/  HADD2.F32 R15, -RZ, R15.H0_H0 ;  /* 0x2000000fff0f7230 */ /* 0x000fe20000004100 */
[--C-:B------:R-:W-:Y:S01]  /*33f0*/  SHF.R.U64 R45, R46, 0x10, R47.reuse ;  /* 0x000000102e2d7819 */ /* 0x100fe2000000122f */
[----:B------:R-:W-:Y:S01]  /*3400*/  HADD2.F32 R44, -RZ, R44.H0_H0 ;  /* 0x2000002cff2c7230 */ /* 0x000fe20000004100 */
[----:B------:R-:W-:Y:S01]  /*3410*/  MOV R42, R14 ;  /* 0x0000000e002a7202 */ /* 0x000fe20000000f00 */
[----:B------:R-:W-:Y:S01]  /*3420*/  HADD2.F32 R14, -RZ, R13.H1_H1 ;  /* 0x3000000dff0e7230 */ /* 0x000fe20000004100 */
[----:B------:R-:W-:Y:S01]  /*3430*/  SHF.R.U32.HI R52, RZ, 0x10, R47 ;  /* 0x00000010ff347819 */ /* 0x000fe2000001162f */
[----:B------:R-:W-:Y:S02]  /*3440*/  HADD2.F32 R45, -RZ, R45.H0_H0 ;  /* 0x2000002dff2d7230 */ /* 0x000fe40000004100 */
[----:B------:R-:W-:-:S02]  /*3450*/  HADD2.F32 R13, -RZ, R13.H0_H0 ;  /* 0x2000000dff0d7230 */ /* 0x000fc40000004100 */
[----:B------:R-:W-:Y:S02]  /*3460*/  HADD2.F32 R52, -RZ, R52.H0_H0 ;  /* 0x20000034ff347230 */ /* 0x000fe40000004100 */
[CC--:B------:R-:W-:Y:S01]  /*3470*/  FMUL.FTZ R54, R14.reuse, R45.reuse ;  /* 0x0000002d0e367220 */ /* 0x0c0fe20000410000 */
[----:B------:R-:W-:Y:S02]  /*3480*/  HADD2.F32 R46, -RZ, R53.H0_H0 ;  /* 0x20000035ff2e7230 */ /* 0x000fe40000004100 */
[C---:B------:R-:W-:Y:S01]  /*3490*/  FMUL.FTZ R45, R13.reuse, R45 ;  /* 0x0000002d0d2d7220 */ /* 0x040fe20000410000 */
[----:B------:R-:W-:Y:S01]  /*34a0*/  FFMA.FTZ R54, R13, R44, -R54 ;  /* 0x0000002c0d367223 */ /* 0x000fe20000010836 */
[----:B------:R-:W-:Y:S02]  /*34b0*/  FMUL.FTZ R82, R43, R52 ;  /* 0x000000342b527220 */ /* 0x000fe40000410000 */
[----:B------:R-:W-:Y:S01]  /*34c0*/  FFMA.FTZ R47, R14, R44, R45 ;  /* 0x0000002c0e2f7223 */ /* 0x000fe2000001002d */
[----:B------:R-:W-:-:S02]  /*34d0*/  HADD2.F32 R44, -RZ, R51.H0_H0 ;  /* 0x20000033ff2c7230 */ /* 0x000fc40000004100 */
[C---:B------:R-:W-:Y:S01]  /*34e0*/  FMUL.FTZ R52, R15.reuse, R52 ;  /* 0x000000340f347220 */ /* 0x040fe20000410000 */
[----:B------:R-:W-:Y:S02]  /*34f0*/  HADD2.F32 R51, -RZ, R51.H1_H1 ;  /* 0x30000033ff337230 */ /* 0x000fe40000004100 */
[-C--:B------:R-:W-:Y:S01]  /*3500*/  FFMA.FTZ R82, R15, R46.reuse, -R82 ;  /* 0x0000002e0f527223 */ /* 0x080fe20000010852 */
[----:B------:R-:W-:Y:S02]  /*3510*/  HADD2.F32 R13, -RZ, R12.H1_H1 ;  /* 0x3000000cff0d7230 */ /* 0x000fe40000004100 */
[----:B------:R-:W-:Y:S01]  /*3520*/  FFMA.FTZ R55, R43, R46, R52 ;  /* 0x0000002e2b377223 */ /* 0x000fe20000010034 */
[----:B------:R-:W-:Y:S02]  /*3530*/  HADD2.F32 R14, -RZ, R42.H1_H1 ;  /* 0x3000002aff0e7230 */ /* 0x000fe40000004100 */
[----:B------:R-:W-:Y:S02]  /*3540*/  HADD2.F32 R12, -RZ, R12.H0_H0 ;  /* 0x2000000cff0c7230 */ /* 0x000fe40000004100 */
[----:B------:R-:W-:Y:S01]  /*3550*/  FMUL.FTZ R45, R13, R44 ;  /* 0x0000002c0d2d7220 */ /* 0x000fe20000410000 */
[----:B------:R-:W-:-:S02]  /*3560*/  HADD2.F32 R42, -RZ, R42.H0_H0 ;  /* 0x2000002aff2a7230 */ /* 0x000fc40000004100 */
[-C--:B------:R-:W-:Y:S01]  /*3570*/  FMUL.FTZ R53, R14, R51.reuse ;  /* 0x000000330e357220 */ /* 0x080fe20000410000 */
[--C-:B------:R-:W-:Y:S02]  /*3580*/  HADD2.F32 R15, -RZ, R50.reuse.H0_H0 ;  /* 0x20000032ff0f7230 */ /* 0x100fe40000004100 */
[----:B------:R-:W-:Y:S01]  /*3590*/  FMUL.FTZ R44, R12, R44 ;  /* 0x0000002c0c2c7220 */ /* 0x000fe20000410000 */
[----:B------:R-:W-:Y:S02]  /*35a0*/  HADD2.F32 R43, -RZ, R50.H1_H1 ;  /* 0x30000032ff2b7230 */ /* 0x000fe40000004100 */
[----:B------:R-:W-:Y:S01]  /*35b0*/  FMUL.FTZ R51, R42, R51 ;  /* 0x000000332a337220 */ /* 0x000fe20000410000 */
[-C--:B------:R-:W-:Y:S01]  /*35c0*/  FFMA.FTZ R45, R12, R15.reuse, -R45 ;  /* 0x0000000f0c2d7223 */ /* 0x080fe2000001082d */
[----:B------:R-:W-:Y:S01]  /*35d0*/  FFMA.FTZ R44, R13, R15, R44 ;  /* 0x0000000f0d2c7223 */ /* 0x000fe2000001002c */
[-C--:B------:R-:W-:Y:S01]  /*35e0*/  FFMA.FTZ R53, R42, R43.reuse, -R53 ;  /* 0x0000002b2a357223 */ /* 0x080fe20000010835 */
[----:B------:R-:W-:Y:S01]  /*35f0*/  FFMA.FTZ R14, R14, R43, R51 ;  /* 0x0000002b0e0e7223 */ /* 0x000fe20000010033 */
[----:B------:R-:W-:-:S02]  /*3600*/  F2FP.F16.F32.PACK_AB R13, R47, R54 ;  /* 0x000000362f0d723e */ /* 0x000fc400000000ff */
[----:B------:R-:W-:Y:S02]  /*3610*/  F2FP.F16.F32.PACK_AB R15, R55, R82 ;  /* 0x00000052370f723e */ /* 0x000fe400000000ff */
[----:B------:R-:W-:Y:S02]  /*3620*/  F2FP.F16.F32.PACK_AB R12, R44, R45 ;  /* 0x0000002d2c0c723e */ /* 0x000fe400000000ff */
[----:B------:R-:W-:-:S07]  /*3630*/  F2FP.F16.F32.PACK_AB R14, R14, R53 ;  /* 0x000000350e0e723e */ /* 0x000fce00000000ff */
.L_x_427:
[----:B------:R-:W-:Y:S05]  /*3640*/  BSYNC B2 ;  /* 0x0000000000027941 */ /* 0x000fea0003800000 */
.L_x_426:
[----:B--2---:R3:W-:Y:S02]  /*3650*/  STG.E.128 desc[UR56][R40.64], R12 ;  /* 0x0000000c28007986 */ /* 0x0047e4000c101d38 */
.L_x_425:
[----:B------:R-:W-:Y:S05]  /*3660*/  BSYNC B1 ;  /* 0x0000000000017941 */ /* 0x000fea0003800000 */
.L_x_424:
[----:B------:R-:W-:Y:S05]  /*3670*/  @P2 BRA `(.L_x_423) ;  /* 0x0000001800902947 */ /* 0x000fea0003800000 */
[----:B-123--:R1:W2:Y:S01]  /*3680*/  LDS.128 R12, [R84+0x15000] ;  /* 0x01500000540c7984 */ /* 0x00e2a20000000c00 */
        /* <DEDUP_REMOVED lines=14> */
[CC--:B------:R-:W-:Y:S01]  /*3770*/  FMUL.FTZ R46, R14.reuse, R39.reuse ;  /* 0x000000270e2e7220 */ /* 0x0c0fe20000410000 */
[C---:B------:R-:W-:Y:S01]  /*3780*/  FMUL.FTZ R39, R13.reuse, R39 ;  /* 0x000000270d277220 */ /* 0x040fe20000410000 */
[----:B------:R-:W-:Y:S02]  /*3790*/  HADD2.F32 R15, -RZ, R15.H0_H0 ;  /* 0x2000000fff0f7230 */ /* 0x000fe40000004100 */
[-C--:B------:R-:W-:Y:S01]  /*37a0*/  FFMA.FTZ R46, R13, R38.reuse, -R46 ;  /* 0x000000260d2e7223 */ /* 0x080fe2000001082e */
[----:B------:R-:W-:Y:S01]  /*37b0*/  FFMA.FTZ R43, R14, R38, R39 ;  /* 0x000000260e2b7223 */ /* 0x000fe20000010027 */
[----:B------:R-:W-:Y:S02]  /*37c0*/  HADD2.F32 R42, -RZ, R42.H0_H0 ;  /* 0x2000002aff2a7230 */ /* 0x000fe40000004100 */
[----:B------:R-:W-:Y:S01]  /*37d0*/  FMUL.FTZ R50, R37, R44 ;  /* 0x0000002c25327220 */ /* 0x000fe20000410000 */
        /* <DEDUP_REMOVED lines=23> */
.L_x_429:
[----:B------:R-:W-:Y:S05]  /*3950*/  BSYNC B1 ;  /* 0x0000000000017941 */ /* 0x000fea0003800000 */
.L_x_428:
[----:B--2---:R1:W-:Y:S01]  /*3960*/  STG.E.128 desc[UR56][R40.64+0x40], R12 ;  /* 0x0000400c28007986 */ /* 0x0043e2000c101d38 */
[----:B------:R-:W-:Y:S05]  /*3970*/  BRA `(.L_x_423) ;  /* 0x0000001400d07947 */ /* 0x000fea0003800000 */
.L_x_407:
[C---:B------:R-:W-:Y:S02]  /*3980*/  ISETP.GE.AND P3, PT, R18.reuse, R85, PT ;  /* 0x000000551200720c */ /* 0x040fe40003f66270 */
[----:B------:R-:W-:Y:S02]  /*3990*/  CS2R R38, SRZ ;  /* 0x0000000000267805 */ /* 0x000fe4000001ff00 */
[----:B------:R-:W-:Y:S01]  /*39a0*/  CS2R R36, SRZ ;  /* 0x0000000000247805 */ /* 0x000fe2000001ff00 */
[----:B0-----:R-:W-:Y:S01]  /*39b0*/  VIADD R44, R18, 0x60 ;  /* 0x00000060122c7836 */ /* 0x001fe20000000000 */
[----:B------:R-:W-:-:S13]  /*39c0*/  ISETP.GE.OR P3, PT, R16, R90, P3 ;  /* 0x0000005a1000720c */ /* 0x000fda0001f66670 */
[----:B------:R-:W0:Y:S01]  /*39d0*/  @!P3 LDC.64 R40, c[0x0][0x3e8] ;  /* 0x0000fa00ff28bb82 */ /* 0x000e220000000a00 */
[----:B------:R-:W-:-:S05]  /*39e0*/  @!P3 IADD3 R14, P4, R10, R50, RZ ;  /* 0x000000320a0eb210 */ /* 0x000fca0007f9e0ff */
[----:B------:R-:W-:Y:S01]  /*39f0*/  @!P3 IMAD.X R15, R91, 0x1, R65, P4 ;  /* 0x000000015b0fb824 */ /* 0x000fe200020e0641 */
[----:B------:R-:W-:Y:S01]  /*3a00*/  @!P3 IADD3 R12, P4, R34, R48, RZ ;  /* 0x00000030220cb210 */ /* 0x000fe20007f9e0ff */
[----:B------:R-:W1:Y:S04]  /*3a10*/  @!P3 LDC.64 R42, c[0x0][0x400] ;  /* 0x00010000ff2abb82 */ /* 0x000e680000000a00 */
[----:B------:R-:W-:Y:S01]  /*3a20*/  @!P3 IMAD.X R13, R81, 0x1, R67, P4 ;  /* 0x00000001510db824 */ /* 0x000fe200020e0643 */
[----:B0-----:R-:W-:-:S04]  /*3a30*/  @!P3 LEA R40, P4, R14, R40, 0x1 ;  /* 0x000000280e28b211 */ /* 0x001fc800078808ff */
[----:B------:R-:W-:Y:S02]  /*3a40*/  @!P3 LEA.HI.X R41, R14, R41, R15, 0x1, P4 ;  /* 0x000000290e29b211 */ /* 0x000fe400020f0c0f */
[----:B------:R-:W-:Y:S02]  /*3a50*/  CS2R R14, SRZ ;  /* 0x00000000000e7805 */ /* 0x000fe4000001ff00 */
[----:B-1----:R-:W-:-:S04]  /*3a60*/  @!P3 LEA R42, P4, R12, R42, 0x1 ;  /* 0x0000002a0c2ab211 */ /* 0x002fc800078808ff */
[----:B------:R-:W-:Y:S02]  /*3a70*/  @!P3 LEA.HI.X R43, R12, R43, R13, 0x1, P4 ;  /* 0x0000002b0c2bb211 */ /* 0x000fe400020f0c0d */
[----:B------:R-:W-:-:S03]  /*3a80*/  CS2R R12, SRZ ;  /* 0x00000000000c7805 */ /* 0x000fc6000001ff00 */
[----:B------:R0:W5:Y:S04]  /*3a90*/  @!P3 LDG.E.128 R36, desc[UR56][R42.64] ;  /* 0x000000382a24b981 */ /* 0x000168000c1e1d00 */
[----:B------:R1:W5:Y:S01]  /*3aa0*/  @!P3 LDG.E.128 R12, desc[UR56][R40.64] ;  /* 0x00000038280cb981 */ /* 0x000362000c1e1d00 */
[----:B------:R-:W-:-:S04]  /*3ab0*/  ISETP.GE.AND P3, PT, R44, R85, PT ;  /* 0x000000552c00720c */ /* 0x000fc80003f66270 */
[CC--:B------:R-:W-:Y:S01]  /*3ac0*/  ISETP.GE.OR P3, PT, R16.reuse, R90.reuse, P3 ;  /* 0x0000005a1000720c */ /* 0x0c0fe20001f66670 */
[----:B------:R-:W-:Y:S01]  /*3ad0*/  BSSY B1, `(.L_x_430) ;  /* 0x000001b000017945 */ /* 0x000fe20003800000 */
[----:B0-----:R-:W-:Y:S02]  /*3ae0*/  CS2R R42, SRZ ;  /* 0x00000000002a7805 */ /* 0x001fe4000001ff00 */
[----:B------:R-:W-:Y:S02]  /*3af0*/  CS2R R46, SRZ ;  /* 0x00000000002e7805 */ /* 0x000fe4000001ff00 */
[----:B------:R-:W-:Y:S02]  /*3b00*/  CS2R R44, SRZ ;  /* 0x00000000002c7805 */ /* 0x000fe4000001ff00 */
[----:B-1----:R-:W-:Y:S02]  /*3b10*/  CS2R R40, SRZ ;  /* 0x0000000000287805 */ /* 0x002fe4000001ff00 */
[----:B------:R-:W-:-:S03]  /*3b20*/  ISETP.GE.AND P4, PT, R16, R90, PT ;  /* 0x0000005a1000720c */ /* 0x000fc60003f86270 */
[----:B------:R-:W-:Y:S10]  /*3b30*/  @P3 BRA `(.L_x_431) ;  /* 0x0000000000503947 */ /* 0x000ff40003800000 */
[----:B------:R-:W0:Y:S01]  /*3b40*/  LDC.64 R40, c[0x0][0x3f8] ;  /* 0x0000fe00ff287b82 */ /* 0x000e220000000a00 */
[----:B------:R-:W-:Y:S01]  /*3b50*/  IMAD.MOV.U32 R51, RZ, RZ, R91 ;  /* 0x000000ffff337224 */ /* 0x000fe200078e005b */
[----:B------:R-:W-:Y:S01]  /*3b60*/  MOV R49, R81 ;  /* 0x0000005100317202 */ /* 0x000fe20000000f00 */
[----:B------:R-:W-:Y:S01]  /*3b70*/  ULDC.64 UR4, c[0x0][0x3e8] ;  /* 0x0000fa0000047ab9 */ /* 0x000fe20000000a00 */
        /* <DEDUP_REMOVED lines=14> */
[----:B------:R-:W5:Y:S04]  /*3c60*/  LDG.E.128 R40, desc[UR56][R40.64] ;  /* 0x0000003828287981 */ /* 0x000f68000c1e1d00 */
[----:B------:R-:W5:Y:S03]  /*3c70*/  LDG.E.128 R44, desc[UR56][R44.64] ;  /* 0x000000382c2c7981 */ /* 0x000f66000c1e1d00 */
.L_x_431:
[----:B------:R-:W-:Y:S05]  /*3c80*/  BSYNC B1 ;  /* 0x0000000000017941 */ /* 0x000fea0003800000 */
.L_x_430:
[----:B-----5:R-:W-:Y:S01]  /*3c90*/  IMAD.MOV.U32 R48, RZ, RZ, R42 ;  /* 0x000000ffff307224 */ /* 0x020fe200078e002a */
[----:B------:R-:W-:Y:S01]  /*3ca0*/  ISETP.NE.AND P3, PT, R155, 0x3, PT ;  /* 0x000000039b00780c */ /* 0x000fe20003f65270 */
[----:B------:R-:W-:Y:S02]  /*3cb0*/  IMAD.MOV.U32 R49, RZ, RZ, R43 ;  /* 0x000000ffff317224 */ /* 0x000fe400078e002b */
[----:B------:R-:W-:Y:S02]  /*3cc0*/  IMAD.MOV.U32 R50, RZ, RZ, R40 ;  /* 0x000000ffff327224 */ /* 0x000fe400078e0028 */
[----:B------:R-:W-:Y:S01]  /*3cd0*/  IMAD.MOV.U32 R51, RZ, RZ, R41 ;  /* 0x000000ffff337224 */ /* 0x000fe200078e0029 */
[----:B------:R-:W-:Y:S01]  /*3ce0*/  PRMT R101, R48, 0x5410, R49 ;  /* 0x0000541030657816 */ /* 0x000fe20000000031 */
[----:B------:R-:W-:Y:S01]  /*3cf0*/  IMAD.MOV.U32 R48, RZ, RZ, R46 ;  /* 0x000000ffff307224 */ /* 0x000fe200078e002e */
[----:B------:R-:W-:Y:S02]  /*3d00*/  MOV R49, R47 ;  /* 0x0000002f00317202 */ /* 0x000fe40000000f00 */
[----:B------:R-:W-:Y:S01]  /*3d10*/  PRMT R103, R50, 0x5410, R51 ;  /* 0x0000541032677816 */ /* 0x000fe20000000033 */
[----:B------:R-:W-:Y:S01]  /*3d20*/  IMAD.MOV.U32 R50, RZ, RZ, R44 ;  /* 0x000000ffff327224 */ /* 0x000fe200078e002c */
[----:B------:R-:W-:Y:S01]  /*3d30*/  PRMT R104, R48, 0x5410, R49 ;  /* 0x0000541030687816 */ /* 0x000fe20000000031 */
[----:B------:R-:W-:-:S02]  /*3d40*/  IMAD.MOV.U32 R51, RZ, RZ, R45 ;  /* 0x000000ffff337224 */ /* 0x000fc400078e002d */
        /* <DEDUP_REMOVED lines=13> */
[----:B------:R-:W-:-:S02]  /*3e20*/  PRMT R107, R48, 0x7610, R107 ;  /* 0x00007610306b7816 */ /* 0x000fc4000000006b */
[----:B------:R-:W-:Y:S02]  /*3e30*/  PRMT R110, R49, 0x7610, R110 ;  /* 0x00007610316e7816 */ /* 0x000fe4000000006e */
[----:B------:R-:W-:Y:S02]  /*3e40*/  PRMT R109, R50, 0x7610, R109 ;  /* 0x00007610326d7816 */ /* 0x000fe4000000006d */
[----:B------:R-:W-:Y:S01]  /*3e50*/  PRMT R113, R51, 0x7610, R113 ;  /* 0x0000761033717816 */ /* 0x000fe20000000071 */
[----:B------:R-:W-:Y:S06]  /*3e60*/  @!P3 BRA `(.L_x_432) ;  /* 0x000000000004b947 */ /* 0x000fec0003800000 */
[----:B------:R-:W-:Y:S01]  /*3e70*/  BPT.TRAP 0x1 ;  /* 0x000000040000795c */ /* 0x000fe20000300000 */
.L_x_432:
[----:B------:R-:W-:Y:S01]  /*3e80*/  IMAD R81, R19, 0x8, R2 ;  /* 0x0000000813517824 */ /* 0x000fe200078e0202 */
[----:B------:R-:W-:Y:S01]  /*3e90*/  SHF.L.U32 R93, R153, 0x1f, RZ ;  /* 0x0000001f995d7819 */ /* 0x000fe200000006ff */
[----:B------:R-:W0:Y:S01]  /*3ea0*/  LDC R96, c[0x0][0x2f4] ;  /* 0x0000bd00ff607b82 */ /* 0x000e220000000800 */
[----:B------:R-:W-:Y:S02]  /*3eb0*/  BSSY B1, `(.L_x_433) ;  /* 0x0000004000017945 */ /* 0x000fe40003800000 */
[----:B------:R-:W1:Y:S01]  /*3ec0*/  SYNCS.PHASECHK.TRANS64.TRYWAIT P5, [R81+URZ+0x30890], R93 ;  /* 0x0308905d510075a7 */ /* 0x000e6200080a017f */
[----:B0-----:R-:W-:Y:S01]  /*3ed0*/  IADD3 R98, -R73, R96, RZ ;  /* 0x0000006049627210 */ /* 0x001fe20007ffe1ff */
[----:B-1----:R-:W-:Y:S06]  /*3ee0*/  @!P5 BRA `(.L_x_434) ;  /* 0x0000012400b8d947 */ /* 0x002fec0003800000 */
.L_x_660:
[----:B------:R-:W-:Y:S05]  /*3ef0*/  BSYNC B1 ;  /* 0x0000000000017941 */ /* 0x000fea0003800000 */
.L_x_433:
[----:B------:R-:W-:Y:S01]  /*3f00*/  ISETP.GE.OR P5, PT, R18, R85, P1 ;  /* 0x000000551200720c */ /* 0x000fe20000fa6670 */
[----:B------:R-:W-:-:S12]  /*3f10*/  BSSY B1, `(.L_x_435) ;  /* 0x000007e000017945 */ /* 0x000fd80003800000 */
[----:B------:R-:W-:Y:S05]  /*3f20*/  @P5 BRA `(.L_x_436) ;  /* 0x0000000400f05947 */ /* 0x000fea0003800000 */
[----:B------:R-:W1:Y:S01]  /*3f30*/  S2R R50, SR_TID.X ;  /* 0x0000000000327919 */ /* 0x000e620000002100 */
[----:B------:R-:W-:Y:S01]  /*3f40*/  SHF.R.S32.HI R48, RZ, 0x1f, R18 ;  /* 0x0000001fff307819 */ /* 0x000fe20000011412 */
[-C--:B------:R-:W-:Y:S01]  /*3f50*/  IMAD.WIDE.U32 R90, R18, R88.reuse, R86 ;  /* 0x00000058125a7225 */ /* 0x080fe200078e0056 */
[----:B------:R-:W-:Y:S03]  /*3f60*/  BSSY B2, `(.L_x_437) ;  /* 0x000006c000027945 */ /* 0x000fe60003800000 */
[----:B------:R-:W-:Y:S01]  /*3f70*/  IMAD R48, R48, R88, RZ ;  /* 0x0000005830307224 */ /* 0x000fe200078e02ff */
[----:B------:R-:W-:-:S03]  /*3f80*/  IADD3 R95, P5, P6, R4, R90, R64 ;  /* 0x0000005a045f7210 */ /* 0x000fc60007ebe040 */
[----:B------:R-:W-:Y:S01]  /*3f90*/  IMAD R49, R18, R89, R48 ;  /* 0x0000005912317224 */ /* 0x000fe200078e0230 */
[----:B------:R-:W-:-:S03]  /*3fa0*/  SEL R48, R73, R98, !P0 ;  /* 0x0000006249307207 */ /* 0x000fc60004000000 */
[----:B------:R-:W-:Y:S01]  /*3fb0*/  IMAD.IADD R102, R49, 0x1, R91 ;  /* 0x0000000131667824 */ /* 0x000fe200078e025b */
[----:B------:R-:W-:-:S04]  /*3fc0*/  SHF.R.S32.HI R49, RZ, 0x1f, R48 ;  /* 0x0000001fff317819 */ /* 0x000fc80000011430 */
[----:B------:R-:W-:Y:S02]  /*3fd0*/  LEA.HI R48, R49, R48, RZ, 0x4 ;  /* 0x0000003031307211 */ /* 0x000fe400078f20ff */
[----:B------:R-:W-:Y:S02]  /*3fe0*/  IADD3.X R100, R79, R102, R62, P5, P6 ;  /* 0x000000664f647210 */ /* 0x000fe40002fec43e */
[----:B------:R-:W-:-:S05]  /*3ff0*/  LEA.HI.SX32 R48, R48, R63, 0x1c ;  /* 0x0000003f30307211 */ /* 0x000fca00078fe2ff */
[----:B------:R-:W-:Y:S02]  /*4000*/  IMAD.SHL.U32 R97, R48, 0x8, RZ ;  /* 0x0000000830617824 */ /* 0x000fe400078e00ff */
[----:B-1----:R-:W-:-:S03]  /*4010*/  VIADD R51, R50, 0xffffff80 ;  /* 0xffffff8032337836 */ /* 0x002fc60000000000 */
[----:B------:R-:W-:Y:S02]  /*4020*/  LOP3.LUT R49, R77, 0x38, R97, 0xf8, !PT ;  /* 0x000000384d317812 */ /* 0x000fe400078ef861 */
[----:B------:R-:W-:Y:S02]  /*4030*/  SHF.R.S32.HI R50, RZ, 0x1f, R51 ;  /* 0x0000001fff327819 */ /* 0x000fe40000011433 */
[----:B------:R-:W-:Y:S02]  /*4040*/  LOP3.LUT R49, R49, R74, RZ, 0x3c, !PT ;  /* 0x0000004a31317212 */ /* 0x000fe400078e3cff */
[----:B------:R-:W-:-:S04]  /*4050*/  LEA.HI R50, R50, R51, RZ, 0x5 ;  /* 0x0000003332327211 */ /* 0x000fc800078f28ff */
[----:B------:R-:W-:-:S05]  /*4060*/  SHF.R.S32.HI R50, RZ, 0x5, R50 ;  /* 0x00000005ff327819 */ /* 0x000fca0000011432 */
[----:B------:R-:W-:Y:S02]  /*4070*/  IMAD R48, R50, 0x200, R49 ;  /* 0x0000020032307824 */ /* 0x000fe400078e0231 */
[C---:B------:R-:W-:Y:S02]  /*4080*/  IMAD R49, R19.reuse, 0x3000, R32 ;  /* 0x0000300013317824 */ /* 0x040fe400078e0220 */
[----:B------:R-:W-:Y:S02]  /*4090*/  IMAD R51, R19, 0x3000, R48 ;  /* 0x0000300013337824 */ /* 0x000fe400078e0230 */
[----:B------:R-:W-:-:S03]  /*40a0*/  IMAD R49, R49, 0x2, R2 ;  /* 0x0000000231317824 */ /* 0x000fc600078e0202 */
[----:B------:R-:W-:-:S03]  /*40b0*/  LEA R52, R51, R2, 0x1 ;  /* 0x0000000233347211 */ /* 0x000fc600078e08ff */
[----:B------:R-:W1:Y:S04]  /*40c0*/  LDS.128 R48, [R49+0x12400] ;  /* 0x0124000031307984 */ /* 0x000e680000000c00 */
[----:B------:R-:W2:Y:S01]  /*40d0*/  LDS.128 R52, [R52+0x12400] ;  /* 0x0124000034347984 */ /* 0x000ea20000000c00 */
[----:B------:R-:W-:Y:S05]  /*40e0*/  @P4 BRA `(.L_x_438) ;  /* 0x00000004004c4947 */ /* 0x000fea0003800000 */
[--C-:B------:R-:W-:Y:S01]  /*40f0*/  SHF.R.U64 R12, R12, 0x10, R13.reuse ;  /* 0x000000100c0c7819 */ /* 0x100fe2000000120d */
[----:B------:R-:W-:Y:S01]  /*4100*/  HADD2.F32 R113, -RZ, R113.H0_H0 ;  /* 0x20000071ff717230 */ /* 0x000fe20000004100 */
[----:B------:R-:W-:Y:S01]  /*4110*/  SHF.R.U32.HI R99, RZ, 0x10, R13 ;  /* 0x00000010ff637819 */ /* 0x000fe2000001160d */
[----:B--2---:R-:W-:Y:S01]  /*4120*/  HADD2.F32 R106, -RZ, R53.H0_H0 ;  /* 0x20000035ff6a7230 */ /* 0x004fe20000004100 */
[----:B------:R-:W-:Y:S01]  /*4130*/  SHF.R.U64 R13, R36, 0x10, R37 ;  /* 0x00000010240d7819 */ /* 0x000fe20000001225 */
[----:B-1----:R-:W-:Y:S01]  /*4140*/  HADD2.F32 R108, -RZ, R49.H0_H0 ;  /* 0x20000031ff6c7230 */ /* 0x002fe20000004100 */
[--C-:B------:R-:W-:Y:S01]  /*4150*/  SHF.R.U64 R14, R14, 0x10, R15.reuse ;  /* 0x000000100e0e7819 */ /* 0x100fe2000000120f */
[----:B------:R-:W-:Y:S01]  /*4160*/  HADD2.F32 R111, -RZ, R111.H0_H0 ;  /* 0x2000006fff6f7230 */ /* 0x000fe20000004100 */
[----:B------:R-:W-:Y:S01]  /*4170*/  SHF.R.U32.HI R36, RZ, 0x10, R15 ;  /* 0x00000010ff247819 */ /* 0x000fe2000001160f */
[----:B------:R-:W-:Y:S01]  /*4180*/  HADD2.F32 R53, -RZ, R53.H1_H1 ;  /* 0x30000035ff357230 */ /* 0x000fe20000004100 */
[--C-:B------:R-:W-:Y:S01]  /*4190*/  SHF.R.U64 R15, R38, 0x10, R39.reuse ;  /* 0x00000010260f7819 */ /* 0x100fe20000001227 */
[----:B------:R-:W-:Y:S01]  /*41a0*/  HADD2.F32 R49, -RZ, R49.H1_H1 ;  /* 0x30000031ff317230 */ /* 0x000fe20000004100 */
[----:B------:R-:W-:Y:S01]  /*41b0*/  SHF.R.U32.HI R38, RZ, 0x10, R39 ;  /* 0x00000010ff267819 */ /* 0x000fe20000011627 */
[-C--:B------:R-:W-:Y:S01]  /*41c0*/  FMUL.FTZ R39, R106, R113.reuse ;  /* 0x000000716a277220 */ /* 0x080fe20000410000 */
[----:B------:R-:W-:Y:S01]  /*41d0*/  SHF.R.U32.HI R37, RZ, 0x10, R37 ;  /* 0x00000010ff257819 */ /* 0x000fe20000011625 */
[----:B------:R-:W-:Y:S01]  /*41e0*/  FMUL.FTZ R113, R108, R113 ;  /* 0x000000716c717220 */ /* 0x000fe20000410000 */
[----:B------:R-:W-:-:S02]  /*41f0*/  HADD2.F32 R114, -RZ, R99.H0_H0 ;  /* 0x20000063ff727230 */ /* 0x000fc40000004100 */
[-C--:B------:R-:W-:Y:S01]  /*4200*/  FFMA.FTZ R39, R108, R111.reuse, -R39 ;  /* 0x0000006f6c277223 */ /* 0x080fe20000010827 */
[----:B------:R-:W-:Y:S02]  /*4210*/  HADD2.F32 R110, -RZ, R110.H0_H0 ;  /* 0x2000006eff6e7230 */ /* 0x000fe40000004100 */
[----:B------:R-:W-:Y:S02]  /*4220*/  HADD2.F32 R108, -RZ, R37.H0_H0 ;  /* 0x20000025ff6c7230 */ /* 0x000fe40000004100 */
[----:B------:R-:W-:Y:S01]  /*4230*/  FFMA.FTZ R37, R106, R111, R113 ;  /* 0x0000006f6a257223 */ /* 0x000fe20000010071 */
[----:B------:R-:W-:Y:S02]  /*4240*/  HADD2.F32 R112, -RZ, R112.H0_H0 ;  /* 0x20000070ff707230 */ /* 0x000fe40000004100 */
[----:B------:R-:W-:Y:S02]  /*4250*/  HADD2.F32 R13, -RZ, R13.H0_H0 ;  /* 0x2000000dff0d7230 */ /* 0x000fe40000004100 */
[-C--:B------:R-:W-:Y:S01]  /*4260*/  FMUL.FTZ R106, R53, R108.reuse ;  /* 0x0000006c356a7220 */ /* 0x080fe20000410000 */
[----:B------:R-:W-:-:S03]  /*4270*/  FMUL.FTZ R108, R49, R108 ;  /* 0x0000006c316c7220 */ /* 0x000fc60000410000 */
[-C--:B------:R-:W-:Y:S01]  /*4280*/  FFMA.FTZ R106, R49, R114.reuse, -R106 ;  /* 0x00000072316a7223 */ /* 0x080fe2000001086a */
[----:B------:R-:W-:Y:S02]  /*4290*/  HADD2.F32 R49, -RZ, R55.H0_H0 ;  /* 0x20000037ff317230 */ /* 0x000fe40000004100 */
[----:B------:R-:W-:Y:S01]  /*42a0*/  FFMA.FTZ R108, R53, R114, R108 ;  /* 0x00000072356c7223 */ /* 0x000fe2000001006c */
[----:B------:R-:W-:Y:S02]  /*42b0*/  HADD2.F32 R53, -RZ, R51.H0_H0 ;  /* 0x20000033ff357230 */ /* 0x000fe40000004100 */
[----:B------:R-:W-:Y:S02]  /*42c0*/  HADD2.F32 R55, -RZ, R55.H1_H1 ;  /* 0x30000037ff377230 */ /* 0x000fe40000004100 */
[-C--:B------:R-:W-:Y:S01]  /*42d0*/  FMUL.FTZ R116, R49, R110.reuse ;  /* 0x0000006e31747220 */ /* 0x080fe20000410000 */
[----:B------:R-:W-:Y:S02]  /*42e0*/  HADD2.F32 R114, -RZ, R38.H0_H0 ;  /* 0x20000026ff727230 */ /* 0x000fe40000004100 */
[----:B------:R-:W-:Y:S01]  /*42f0*/  FMUL.FTZ R118, R53, R110 ;  /* 0x0000006e35767220 */ /* 0x000fe20000410000 */
[----:B------:R-:W-:-:S02]  /*4300*/  HADD2.F32 R51, -RZ, R51.H1_H1 ;  /* 0x30000033ff337230 */ /* 0x000fc40000004100 */
[----:B------:R-:W-:Y:S01]  /*4310*/  FFMA.FTZ R38, R53, R112, -R116 ;  /* 0x0000007035267223 */ /* 0x000fe20000010874 */
[----:B------:R-:W-:Y:S02]  /*4320*/  HADD2.F32 R110, -RZ, R36.H0_H0 ;  /* 0x20000024ff6e7230 */ /* 0x000fe40000004100 */
[----:B------:R-:W-:Y:S01]  /*4330*/  FMUL.FTZ R116, R55, R114 ;  /* 0x0000007237747220 */ /* 0x000fe20000410000 */
[----:B------:R-:W-:Y:S01]  /*4340*/  FFMA.FTZ R36, R49, R112, R118 ;  /* 0x0000007031247223 */ /* 0x000fe20000010076 */
[C---:B------:R-:W-:Y:S01]  /*4350*/  FMUL.FTZ R114, R51.reuse, R114 ;  /* 0x0000007233727220 */ /* 0x040fe20000410000 */
[--C-:B------:R-:W-:Y:S02]  /*4360*/  HADD2.F32 R53, -RZ, R109.reuse.H1_H1 ;  /* 0x3000006dff357230 */ /* 0x100fe40000004100 */
[-C--:B------:R-:W-:Y:S01]  /*4370*/  FFMA.FTZ R49, R51, R110.reuse, -R116 ;  /* 0x0000006e33317223 */ /* 0x080fe20000010874 */
[----:B------:R-:W-:Y:S02]  /*4380*/  HADD2.F32 R109, -RZ, R109.H0_H0 ;  /* 0x2000006dff6d7230 */ /* 0x000fe40000004100 */
[----:B------:R-:W-:Y:S01]  /*4390*/  FFMA.FTZ R51, R55, R110, R114 ;  /* 0x0000006e37337223 */ /* 0x000fe20000010072 */
[----:B------:R-:W-:Y:S01]  /*43a0*/  HADD2.F32 R110, -RZ, R52.H0_H0 ;  /* 0x20000034ff6e7230 */ /* 0x000fe20000004100 */
[----:B------:R-:W-:Y:S01]  /*43b0*/  F2FP.F16.F32.PACK_AB R39, R106, R39 ;  /* 0x000000276a27723e */ /* 0x000fe200000000ff */
[----:B------:R-:W-:Y:S01]  /*43c0*/  HADD2.F32 R112, -RZ, R48.H0_H0 ;  /* 0x20000030ff707230 */ /* 0x000fe20000004100 */
[----:B------:R-:W-:Y:S01]  /*43d0*/  F2FP.F16.F32.PACK_AB R38, R49, R38 ;  /* 0x000000263126723e */ /* 0x000fe200000000ff */
[----:B------:R-:W-:-:S02]  /*43e0*/  HADD2.F32 R52, -RZ, R52.H1_H1 ;  /* 0x30000034ff347230 */ /* 0x000fc40000004100 */
[-C--:B------:R-:W-:Y:S01]  /*43f0*/  FMUL.FTZ R99, R110, R109.reuse ;  /* 0x0000006d6e637220 */ /* 0x080fe20000410000 */
[----:B------:R-:W-:Y:S02]  /*4400*/  HADD2.F32 R48, -RZ, R48.H1_H1 ;  /* 0x30000030ff307230 */ /* 0x000fe40000004100 */
[----:B------:R-:W-:Y:S01]  /*4410*/  FMUL.FTZ R109, R112, R109 ;  /* 0x0000006d706d7220 */ /* 0x000fe20000410000 */
[----:B------:R-:W-:Y:S02]  /*4420*/  HADD2.F32 R55, -RZ, R12.H0_H0 ;  /* 0x2000000cff377230 */ /* 0x000fe40000004100 */
[----:B------:R-:W-:Y:S01]  /*4430*/  FMUL.FTZ R111, R52, R13 ;  /* 0x0000000d346f7220 */ /* 0x000fe20000410000 */
[----:B------:R-:W-:Y:S01]  /*4440*/  FFMA.FTZ R12, R112, R53, -R99 ;  /* 0x00000035700c7223 */ /* 0x000fe20000010863 */
[----:B------:R-:W-:Y:S01]  /*4450*/  FMUL.FTZ R113, R48, R13 ;  /* 0x0000000d30717220 */ /* 0x000fe20000410000 */
[----:B------:R-:W-:Y:S01]  /*4460*/  FFMA.FTZ R13, R110, R53, R109 ;  /* 0x000000356e0d7223 */ /* 0x000fe2000001006d */
[----:B------:R-:W-:Y:S01]  /*4470*/  FFMA.FTZ R53, R48, R55, -R111 ;  /* 0x0000003730357223 */ /* 0x000fe2000001086f */
[----:B------:R-:W-:-:S02]  /*4480*/  HADD2.F32 R48, -RZ, R107.H1_H1 ;  /* 0x3000006bff307230 */ /* 0x000fc40000004100 */
[----:B------:R-:W-:Y:S01]  /*4490*/  FFMA.FTZ R52, R52, R55, R113 ;  /* 0x0000003734347223 */ /* 0x000fe20000010071 */
[----:B------:R-:W-:Y:S01]  /*44a0*/  HADD2.F32 R110, -RZ, R107.H0_H0 ;  /* 0x2000006bff6e7230 */ /* 0x000fe20000004100 */
[----:B------:R-:W-:Y:S01]  /*44b0*/  F2FP.F16.F32.PACK_AB R37, R108, R37 ;  /* 0x000000256c25723e */ /* 0x000fe200000000ff */
[----:B------:R-:W-:Y:S02]  /*44c0*/  HADD2.F32 R107, -RZ, R15.H0_H0 ;  /* 0x2000000fff6b7230 */ /* 0x000fe40000004100 */
[----:B------:R-:W-:Y:S01]  /*44d0*/  HADD2.F32 R55, -RZ, R54.H0_H0 ;  /* 0x20000036ff377230 */ /* 0x000fe20000004100 */
[----:B------:R-:W-:Y:S01]  /*44e0*/  F2FP.F16.F32.PACK_AB R52, R52, R13 ;  /* 0x0000000d3434723e */ /* 0x000fe200000000ff */
[----:B------:R-:W-:Y:S02]  /*44f0*/  HADD2.F32 R15, -RZ, R50.H0_H0 ;  /* 0x20000032ff0f7230 */ /* 0x000fe40000004100 */
[----:B------:R-:W-:Y:S02]  /*4500*/  HADD2.F32 R54, -RZ, R54.H1_H1 ;  /* 0x30000036ff367230 */ /* 0x000fe40000004100 */
[----:B------:R-:W-:-:S02]  /*4510*/  HADD2.F32 R50, -RZ, R50.H1_H1 ;  /* 0x30000032ff327230 */ /* 0x000fc40000004100 */
[----:B------:R-:W-:Y:S02]  /*4520*/  HADD2.F32 R99, -RZ, R14.H0_H0 ;  /* 0x2000000eff637230 */ /* 0x000fe40000004100 */
[-C--:B------:R-:W-:Y:S01]  /*4530*/  FMUL.FTZ R14, R55, R110.reuse ;  /* 0x0000006e370e7220 */ /* 0x080fe20000410000 */
[-C--:B------:R-:W-:Y:S01]  /*4540*/  FMUL.FTZ R109, R54, R107.reuse ;  /* 0x0000006b366d7220 */ /* 0x080fe20000410000 */
[C---:B------:R-:W-:Y:S01]  /*4550*/  FMUL.FTZ R110, R15.reuse, R110 ;  /* 0x0000006e0f6e7220 */ /* 0x040fe20000410000 */
[C---:B------:R-:W-:Y:S01]  /*4560*/  FMUL.FTZ R107, R50.reuse, R107 ;  /* 0x0000006b326b7220 */ /* 0x040fe20000410000 */
[-C--:B------:R-:W-:Y:S01]  /*4570*/  FFMA.FTZ R14, R15, R48.reuse, -R14 ;  /* 0x000000300f0e7223 */ /* 0x080fe2000001080e */
[-C--:B------:R-:W-:Y:S01]  /*4580*/  FFMA.FTZ R109, R50, R99.reuse, -R109 ;  /* 0x00000063326d7223 */ /* 0x080fe2000001086d */
[----:B------:R-:W-:Y:S01]  /*4590*/  FFMA.FTZ R110, R55, R48, R110 ;  /* 0x00000030376e7223 */ /* 0x000fe2000001006e */
[----:B------:R-:W-:Y:S01]  /*45a0*/  FFMA.FTZ R107, R54, R99, R107 ;  /* 0x00000063366b7223 */ /* 0x000fe2000001006b */
[----:B------:R-:W-:Y:S01]  /*45b0*/  F2FP.F16.F32.PACK_AB R55, R51, R36 ;  /* 0x000000243337723e */ /* 0x000fe200000000ff */
[----:B------:R-:W-:Y:S01]  /*45c0*/  IMAD.MOV.U32 R49, RZ, RZ, R39 ;  /* 0x000000ffff317224 */ /* 0x000fe200078e0027 */
[----:B------:R-:W-:Y:S01]  /*45d0*/  F2FP.F16.F32.PACK_AB R48, R53, R12 ;  /* 0x0000000c3530723e */ /* 0x000fe200000000ff */
[----:B------:R-:W-:Y:S01]  /*45e0*/  IMAD.MOV.U32 R53, RZ, RZ, R37 ;  /* 0x000000ffff357224 */ /* 0x000fe200078e0025 */
[----:B------:R-:W-:Y:S01]  /*45f0*/  F2FP.F16.F32.PACK_AB R50, R109, R14 ;  /* 0x0000000e6d32723e */ /* 0x000fe200000000ff */
[----:B------:R-:W-:Y:S01]  /*4600*/  IMAD.MOV.U32 R51, RZ, RZ, R38 ;  /* 0x000000ffff337224 */ /* 0x000fe200078e0026 */
[----:B------:R-:W-:-:S07]  /*4610*/  F2FP.F16.F32.PACK_AB R54, R107, R110 ;  /* 0x0000006e6b36723e */ /* 0x000fce00000000ff */
.L_x_438:
[----:B------:R-:W-:Y:S05]  /*4620*/  BSYNC B2 ;  /* 0x0000000000027941 */ /* 0x000fea0003800000 */
.L_x_437:
[----:B------:R-:W-:Y:S02]  /*4630*/  ISETP.GE.AND P5, PT, R97, R96, PT ;  /* 0x000000606100720c */ /* 0x000fe40003fa6270 */
[----:B------:R-:W-:-:S11]  /*4640*/  P2R R13, PR, RZ, 0x1 ;  /* 0x00000001ff0d7803 */ /* 0x000fd60000000000 */
[--C-:B------:R-:W-:Y:S02]  /*4650*/  @!P5 SHF.R.S32.HI R12, RZ, 0x1f, R97.reuse ;  /* 0x0000001fff0cd819 */ /* 0x100fe40000011461 */
[----:B------:R-:W-:-:S04]  /*4660*/  @!P5 IADD3 R90, P0, P6, R4, R90, R97 ;  /* 0x0000005a045ad210 */ /* 0x000fc80007e1e061 */
[----:B------:R-:W-:Y:S02]  /*4670*/  @!P5 IADD3.X R102, R79, R102, R12, P0, P6 ;  /* 0x000000664f66d210 */ /* 0x000fe400007ec40c */
[-C--:B------:R-:W-:Y:S02]  /*4680*/  LEA R12, P6, R95, R82.reuse, 0x1 ;  /* 0x000000525f0c7211 */ /* 0x080fe400078c08ff */
[----:B------:R-:W-:Y:S02]  /*4690*/  ISETP.NE.AND P0, PT, R13, RZ, PT ;  /* 0x000000ff0d00720c */ /* 0x000fe40003f05270 */
[----:B------:R-:W-:Y:S02]  /*46a0*/  LEA.HI.X R13, R95, R83, R100, 0x1, P6 ;  /* 0x000000535f0d7211 */ /* 0x000fe400030f0c64 */
[----:B------:R-:W-:-:S03]  /*46b0*/  @!P5 LEA R14, P6, R90, R82, 0x1 ;  /* 0x000000525a0ed211 */ /* 0x000fc600078c08ff */
[----:B-1----:R1:W-:Y:S01]  /*46c0*/  STG.E.128 desc[UR56][R12.64], R48 ;  /* 0x000000300c007986 */ /* 0x0023e2000c101d38 */
[----:B------:R-:W-:-:S05]  /*46d0*/  @!P5 LEA.HI.X R15, R90, R83, R102, 0x1, P6 ;  /* 0x000000535a0fd211 */ /* 0x000fca00030f0c66 */
[----:B--2---:R1:W-:Y:S04]  /*46e0*/  @!P5 STG.E.128 desc[UR56][R14.64], R52 ;  /* 0x000000340e00d986 */ /* 0x0043e8000c101d38 */
.L_x_436:
[----:B------:R-:W-:Y:S05]  /*46f0*/  BSYNC B1 ;  /* 0x0000000000017941 */ /* 0x000fea0003800000 */
.L_x_435:
[----:B-1----:R-:W-:Y:S02]  /*4700*/  VIADD R13, R18, 0x60 ;  /* 0x00000060120d7836 */ /* 0x002fe40000000000 */
[-C--:B------:R-:W-:Y:S02]  /*4710*/  IMAD R12, R75, R88.reuse, RZ ;  /* 0x000000584b0c7224 */ /* 0x080fe400078e02ff */
[C---:B------:R-:W-:Y:S01]  /*4720*/  IMAD.WIDE.U32 R86, R13.reuse, R88, R86 ;  /* 0x000000580d567225 */ /* 0x040fe200078e0056 */
[----:B------:R-:W-:-:S03]  /*4730*/  ISETP.GE.OR P5, PT, R13, R85, P1 ;  /* 0x000000550d00720c */ /* 0x000fc60000fa6670 */
[----:B------:R-:W-:-:S10]  /*4740*/  IMAD R89, R13, R89, R12 ;  /* 0x000000590d597224 */ /* 0x000fd400078e020c */
[----:B------:R-:W-:Y:S05]  /*4750*/  @P5 BRA `(.L_x_423) ;  /* 0x0000000800585947 */ /* 0x000fea0003800000 */
[----:B------:R-:W2:Y:S01]  /*4760*/  LDL R14, [R1+0x44] ;  /* 0x00004400010e7983 */ /* 0x000ea20000100800 */
[----:B------:R-:W-:Y:S01]  /*4770*/  IMAD.IADD R50, R87, 0x1, R89 ;  /* 0x0000000157327824 */ /* 0x000fe200078e0259 */
[----:B------:R-:W-:Y:S01]  /*4780*/  IADD3 R12, P5, P6, R4, R86, R64 ;  /* 0x00000056040c7210 */ /* 0x000fe20007ebe040 */
[----:B------:R-:W-:Y:S01]  /*4790*/  VIADD R36, R18, 0x60 ;  /* 0x0000006012247836 */ /* 0x000fe20000000000 */
[----:B------:R-:W-:Y:S01]  /*47a0*/  SEL R98, R73, R98, !P0 ;  /* 0x0000006249627207 */ /* 0x000fe20004000000 */
[----:B------:R-:W-:Y:S01]  /*47b0*/  BSSY B1, `(.L_x_439) ;  /* 0x000006c000017945 */ /* 0x000fe20003800000 */
[----:B------:R-:W-:Y:S01]  /*47c0*/  IADD3.X R13, R79, R50, R62, P5, P6 ;  /* 0x000000324f0d7210 */ /* 0x000fe20002fec43e */
[----:B------:R-:W-:Y:S01]  /*47d0*/  IMAD.SHL.U32 R36, R36, 0x40, RZ ;  /* 0x0000004024247824 */ /* 0x000fe200078e00ff */
[----:B------:R-:W-:Y:S02]  /*47e0*/  LEA R48, P5, R12, R82, 0x1 ;  /* 0x000000520c307211 */ /* 0x000fe400078a08ff */
[----:B------:R-:W-:-:S02]  /*47f0*/  IADD3 R15, R18, 0x60, RZ ;  /* 0x00000060120f7810 */ /* 0x000fc40007ffe0ff */
[----:B------:R-:W-:Y:S02]  /*4800*/  LEA.HI.X R49, R12, R83, R13, 0x1, P5 ;  /* 0x000000530c317211 */ /* 0x000fe400028f0c0d */
[----:B------:R-:W-:Y:S01]  /*4810*/  SHF.R.S32.HI R13, RZ, 0x1f, R98 ;  /* 0x0000001fff0d7819 */ /* 0x000fe20000011462 */
[----:B------:R-:W-:Y:S01]  /*4820*/  IMAD.SHL.U32 R15, R15, 0x40, RZ ;  /* 0x000000400f0f7824 */ /* 0x000fe200078e00ff */
[----:B------:R-:W-:Y:S02]  /*4830*/  LOP3.LUT R36, R36, 0x1c0, RZ, 0xc0, !PT ;  /* 0x000001c024247812 */ /* 0x000fe400078ec0ff */
[----:B------:R-:W-:Y:S01]  /*4840*/  LEA.HI R98, R13, R98, RZ, 0x4 ;  /* 0x000000620d627211 */ /* 0x000fe200078f20ff */
[----:B------:R-:W-:Y:S01]  /*4850*/  IMAD R13, R19, 0x3000, R3 ;  /* 0x00003000130d7824 */ /* 0x000fe200078e0203 */
[----:B------:R-:W-:Y:S02]  /*4860*/  LOP3.LUT R15, R15, 0x1c0, RZ, 0xc0, !PT ;  /* 0x000001c00f0f7812 */ /* 0x000fe400078ec0ff */
[----:B------:R-:W-:-:S02]  /*4870*/  LEA.HI.SX32 R51, R98, R63, 0x1c ;  /* 0x0000003f62337211 */ /* 0x000fc400078fe2ff */
[----:B------:R-:W-:Y:S02]  /*4880*/  SHF.R.U32.HI R15, RZ, 0x3, R15 ;  /* 0x00000003ff0f7819 */ /* 0x000fe4000001160f */
[----:B------:R-:W-:Y:S01]  /*4890*/  LEA R13, R13, R2, 0x1 ;  /* 0x000000020d0d7211 */ /* 0x000fe200078e08ff */
[----:B------:R-:W-:-:S05]  /*48a0*/  IMAD.SHL.U32 R51, R51, 0x8, RZ ;  /* 0x0000000833337824 */ /* 0x000fca00078e00ff */
[----:B------:R-:W-:-:S04]  /*48b0*/  LOP3.LUT R12, R36, 0x38, R51, 0xf8, !PT ;  /* 0x00000038240c7812 */ /* 0x000fc800078ef833 */
[----:B------:R-:W-:-:S05]  /*48c0*/  LOP3.LUT R12, R12, R15, RZ, 0x3c, !PT ;  /* 0x0000000f0c0c7212 */ /* 0x000fca00078e3cff */
[----:B--2---:R-:W-:-:S04]  /*48d0*/  IMAD.IADD R12, R14, 0x1, R12 ;  /* 0x000000010e0c7824 */ /* 0x004fc800078e020c */
[----:B------:R-:W-:-:S04]  /*48e0*/  IMAD R15, R19, 0x3000, R12 ;  /* 0x00003000130f7824 */ /* 0x000fc800078e020c */
[----:B------:R-:W-:Y:S02]  /*48f0*/  IMAD R36, R15, 0x2, R2 ;  /* 0x000000020f247824 */ /* 0x000fe400078e0202 */
[----:B------:R-:W1:Y:S04]  /*4900*/  LDS.128 R12, [R13+0x12400] ;  /* 0x012400000d0c7984 */ /* 0x000e680000000c00 */
[----:B------:R-:W2:Y:S01]  /*4910*/  LDS.128 R36, [R36+0x12400] ;  /* 0x0124000024247984 */ /* 0x000ea20000000c00 */
[----:B------:R-:W-:Y:S05]  /*4920*/  @P4 BRA `(.L_x_440) ;  /* 0x0000000400504947 */ /* 0x000fea0003800000 */
[----:B------:R-:W-:Y:S01]  /*4930*/  SHF.R.U64 R44, R44, 0x10, R45 ;  /* 0x000000102c2c7819 */ /* 0x000fe2000000122d */
[----:B--2---:R-:W-:Y:S01]  /*4940*/  IMAD.MOV.U32 R53, RZ, RZ, R39 ;  /* 0x000000ffff357224 */ /* 0x004fe200078e0027 */
[----:B------:R-:W-:Y:S01]  /*4950*/  SHF.R.U32.HI R55, RZ, 0x10, R45 ;  /* 0x00000010ff377819 */ /* 0x000fe2000001162d */
[----:B------:R-:W-:Y:S01]  /*4960*/  IMAD.MOV.U32 R45, RZ, RZ, R37 ;  /* 0x000000ffff2d7224 */ /* 0x000fe200078e0025 */
[----:B------:R-:W-:Y:S01]  /*4970*/  SHF.R.U64 R40, R40, 0x10, R41 ;  /* 0x0000001028287819 */ /* 0x000fe20000001229 */
[----:B-1----:R-:W-:Y:S01]  /*4980*/  IMAD.MOV.U32 R37, RZ, RZ, R15 ;  /* 0x000000ffff257224 */ /* 0x002fe200078e000f */
[----:B------:R-:W-:Y:S01]  /*4990*/  SHF.R.U32.HI R54, RZ, 0x10, R41 ;  /* 0x00000010ff367819 */ /* 0x000fe20000011629 */
[----:B------:R-:W-:Y:S01]  /*49a0*/  HADD2.F32 R88, -RZ, R105.H1_H1 ;  /* 0x30000069ff587230 */ /* 0x000fe20000004100 */
[----:B------:R-:W-:Y:S01]  /*49b0*/  SHF.R.U64 R41, R42, 0x10, R43 ;  /* 0x000000102a297819 */ /* 0x000fe2000000122b */
[----:B------:R-:W-:Y:S01]  /*49c0*/  HADD2.F32 R39, -RZ, R45.H0_H0 ;  /* 0x2000002dff277230 */ /* 0x000fe20000004100 */
[--C-:B------:R-:W-:Y:S01]  /*49d0*/  SHF.R.U64 R42, R46, 0x10, R47.reuse ;  /* 0x000000102e2a7819 */ /* 0x100fe2000000122f */
[----:B------:R-:W-:Y:S01]  /*49e0*/  HADD2.F32 R15, -RZ, R13.H0_H0 ;  /* 0x2000000dff0f7230 */ /* 0x000fe20000004100 */
[----:B------:R-:W-:Y:S01]  /*49f0*/  SHF.R.U32.HI R47, RZ, 0x10, R47 ;  /* 0x00000010ff2f7819 */ /* 0x000fe2000001162f */
[----:B------:R-:W-:-:S02]  /*4a00*/  HADD2.F32 R55, -RZ, R55.H0_H0 ;  /* 0x20000037ff377230 */ /* 0x000fc40000004100 */
[-C--:B------:R-:W-:Y:S01]  /*4a10*/  FMUL.FTZ R90, R39, R88.reuse ;  /* 0x00000058275a7220 */ /* 0x080fe20000410000 */
[----:B------:R-:W-:Y:S02]  /*4a20*/  HADD2.F32 R46, -RZ, R13.H1_H1 ;  /* 0x3000000dff2e7230 */ /* 0x000fe40000004100 */
[C---:B------:R-:W-:Y:S01]  /*4a30*/  FMUL.FTZ R88, R15.reuse, R88 ;  /* 0x000000580f587220 */ /* 0x040fe20000410000 */
[----:B------:R-:W-:Y:S01]  /*4a40*/  HADD2.F32 R52, -RZ, R103.H1_H1 ;  /* 0x30000067ff347230 */ /* 0x000fe20000004100 */
[----:B------:R-:W-:Y:S01]  /*4a50*/  SHF.R.U32.HI R43, RZ, 0x10, R43 ;  /* 0x00000010ff2b7819 */ /* 0x000fe2000001162b */
[----:B------:R-:W-:Y:S02]  /*4a60*/  HADD2.F32 R45, -RZ, R45.H1_H1 ;  /* 0x3000002dff2d7230 */ /* 0x000fe40000004100 */
[-C--:B------:R-:W-:Y:S01]  /*4a70*/  FMUL.FTZ R98, R46, R55.reuse ;  /* 0x000000372e627220 */ /* 0x080fe20000410000 */
[----:B------:R-:W-:Y:S02]  /*4a80*/  HADD2.F32 R54, -RZ, R54.H0_H0 ;  /* 0x20000036ff367230 */ /* 0x000fe40000004100 */
[-C--:B------:R-:W-:Y:S01]  /*4a90*/  FFMA.FTZ R13, R15, R52.reuse, -R90 ;  /* 0x000000340f0d7223 */ /* 0x080fe2000001085a */
[----:B------:R-:W-:Y:S01]  /*4aa0*/  FFMA.FTZ R15, R39, R52, R88 ;  /* 0x00000034270f7223 */ /* 0x000fe20000010058 */
[----:B------:R-:W-:Y:S01]  /*4ab0*/  FMUL.FTZ R89, R45, R55 ;  /* 0x000000372d597220 */ /* 0x000fe20000410000 */
[----:B------:R-:W-:-:S02]  /*4ac0*/  HADD2.F32 R90, -RZ, R104.H1_H1 ;  /* 0x30000068ff5a7230 */ /* 0x000fc40000004100 */
[-C--:B------:R-:W-:Y:S01]  /*4ad0*/  FFMA.FTZ R52, R45, R54.reuse, R98 ;  /* 0x000000362d347223 */ /* 0x080fe20000010062 */
[----:B------:R-:W-:Y:S02]  /*4ae0*/  HADD2.F32 R45, -RZ, R53.H0_H0 ;  /* 0x20000035ff2d7230 */ /* 0x000fe40000004100 */
[----:B------:R-:W-:Y:S01]  /*4af0*/  FFMA.FTZ R46, R46, R54, -R89 ;  /* 0x000000362e2e7223 */ /* 0x000fe20000010859 */
[----:B------:R-:W-:Y:S02]  /*4b00*/  HADD2.F32 R39, -RZ, R37.H0_H0 ;  /* 0x20000025ff277230 */ /* 0x000fe40000004100 */
[----:B------:R-:W-:Y:S02]  /*4b10*/  HADD2.F32 R53, -RZ, R53.H1_H1 ;  /* 0x30000035ff357230 */ /* 0x000fe40000004100 */
[-C--:B------:R-:W-:Y:S01]  /*4b20*/  FMUL.FTZ R98, R45, R90.reuse ;  /* 0x0000005a2d627220 */ /* 0x080fe20000410000 */
[----:B------:R-:W-:Y:S02]  /*4b30*/  HADD2.F32 R47, -RZ, R47.H0_H0 ;  /* 0x2000002fff2f7230 */ /* 0x000fe40000004100 */
[----:B------:R-:W-:Y:S01]  /*4b40*/  FMUL.FTZ R90, R39, R90 ;  /* 0x0000005a275a7220 */ /* 0x000fe20000410000 */
[----:B------:R-:W-:Y:S01]  /*4b50*/  HADD2.F32 R54, -RZ, R37.H1_H1 ;  /* 0x30000025ff367230 */ /* 0x000fe20000004100 */
[----:B------:R-:W-:Y:S01]  /*4b60*/  F2FP.F16.F32.PACK_AB R13, R46, R13 ;  /* 0x0000000d2e0d723e */ /* 0x000fe200000000ff */
[----:B------:R-:W-:-:S02]  /*4b70*/  HADD2.F32 R88, -RZ, R101.H1_H1 ;  /* 0x30000065ff587230 */ /* 0x000fc40000004100 */
[-C--:B------:R-:W-:Y:S01]  /*4b80*/  FMUL.FTZ R55, R53, R47.reuse ;  /* 0x0000002f35377220 */ /* 0x080fe20000410000 */
[----:B------:R-:W-:Y:S02]  /*4b90*/  HADD2.F32 R43, -RZ, R43.H0_H0 ;  /* 0x2000002bff2b7230 */ /* 0x000fe40000004100 */
[C---:B------:R-:W-:Y:S01]  /*4ba0*/  FMUL.FTZ R100, R54.reuse, R47 ;  /* 0x0000002f36647220 */ /* 0x040fe20000410000 */
[----:B------:R-:W-:Y:S02]  /*4bb0*/  HADD2.F32 R47, -RZ, R44.H0_H0 ;  /* 0x2000002cff2f7230 */ /* 0x000fe40000004100 */
[-C--:B------:R-:W-:Y:S01]  /*4bc0*/  FFMA.FTZ R37, R39, R88.reuse, -R98 ;  /* 0x0000005827257223 */ /* 0x080fe20000010862 */
[----:B------:R-:W-:Y:S01]  /*4bd0*/  FFMA.FTZ R39, R45, R88, R90 ;  /* 0x000000582d277223 */ /* 0x000fe2000001005a */
[-C--:B------:R-:W-:Y:S01]  /*4be0*/  FFMA.FTZ R54, R54, R43.reuse, -R55 ;  /* 0x0000002b36367223 */ /* 0x080fe20000010837 */
[----:B------:R-:W-:Y:S01]  /*4bf0*/  FFMA.FTZ R88, R53, R43, R100 ;  /* 0x0000002b35587223 */ /* 0x000fe20000010064 */
[----:B------:R-:W-:-:S02]  /*4c00*/  HADD2.F32 R105, -RZ, R105.H0_H0 ;  /* 0x20000069ff697230 */ /* 0x000fc40000004100 */
[----:B------:R-:W-:Y:S01]  /*4c10*/  HADD2.F32 R44, -RZ, R36.H0_H0 ;  /* 0x20000024ff2c7230 */ /* 0x000fe20000004100 */
[----:B------:R-:W-:Y:S01]  /*4c20*/  F2FP.F16.F32.PACK_AB R54, R54, R37 ;  /* 0x000000253636723e */ /* 0x000fe200000000ff */
[----:B------:R-:W-:Y:S01]  /*4c30*/  HADD2.F32 R43, -RZ, R12.H0_H0 ;  /* 0x2000000cff2b7230 */ /* 0x000fe20000004100 */
[----:B------:R-:W-:Y:S01]  /*4c40*/  F2FP.F16.F32.PACK_AB R37, R52, R15 ;  /* 0x0000000f3425723e */ /* 0x000fe200000000ff */
[----:B------:R-:W-:Y:S01]  /*4c50*/  HADD2.F32 R36, -RZ, R36.H1_H1 ;  /* 0x30000024ff247230 */ /* 0x000fe20000004100 */
[----:B------:R-:W-:Y:S01]  /*4c60*/  F2FP.F16.F32.PACK_AB R39, R88, R39 ;  /* 0x000000275827723e */ /* 0x000fe200000000ff */
[----:B------:R-:W-:Y:S02]  /*4c70*/  HADD2.F32 R12, -RZ, R12.H1_H1 ;  /* 0x3000000cff0c7230 */ /* 0x000fe40000004100 */
[----:B------:R-:W-:Y:S02]  /*4c80*/  HADD2.F32 R45, -RZ, R40.H0_H0 ;  /* 0x20000028ff2d7230 */ /* 0x000fe40000004100 */
[----:B------:R-:W-:Y:S01]  /*4c90*/  FMUL.FTZ R40, R44, R105 ;  /* 0x000000692c287220 */ /* 0x000fe20000410000 */
[----:B------:R-:W-:-:S02]  /*4ca0*/  HADD2.F32 R103, -RZ, R103.H0_H0 ;  /* 0x20000067ff677230 */ /* 0x000fc40000004100 */
[C---:B------:R-:W-:Y:S01]  /*4cb0*/  FMUL.FTZ R105, R43.reuse, R105 ;  /* 0x000000692b697220 */ /* 0x040fe20000410000 */
[-C--:B------:R-:W-:Y:S01]  /*4cc0*/  FMUL.FTZ R53, R36, R47.reuse ;  /* 0x0000002f24357220 */ /* 0x080fe20000410000 */
[----:B------:R-:W-:Y:S01]  /*4cd0*/  FMUL.FTZ R47, R12, R47 ;  /* 0x0000002f0c2f7220 */ /* 0x000fe20000410000 */
[----:B------:R-:W-:Y:S02]  /*4ce0*/  HADD2.F32 R101, -RZ, R101.H0_H0 ;  /* 0x20000065ff657230 */ /* 0x000fe40000004100 */
[-C--:B------:R-:W-:Y:S01]  /*4cf0*/  FFMA.FTZ R105, R44, R103.reuse, R105 ;  /* 0x000000672c697223 */ /* 0x080fe20000010069 */
[----:B------:R-:W-:Y:S01]  /*4d00*/  FFMA.FTZ R40, R43, R103, -R40 ;  /* 0x000000672b287223 */ /* 0x000fe20000010828 */
[-C--:B------:R-:W-:Y:S01]  /*4d10*/  FFMA.FTZ R44, R36, R45.reuse, R47 ;  /* 0x0000002d242c7223 */ /* 0x080fe2000001002f */
[----:B------:R-:W-:Y:S01]  /*4d20*/  FFMA.FTZ R53, R12, R45, -R53 ;  /* 0x0000002d0c357223 */ /* 0x000fe20000010835 */
[----:B------:R-:W-:Y:S02]  /*4d30*/  HADD2.F32 R36, -RZ, R38.H0_H0 ;  /* 0x20000026ff247230 */ /* 0x000fe40000004100 */
[----:B------:R-:W-:-:S02]  /*4d40*/  HADD2.F32 R43, -RZ, R104.H0_H0 ;  /* 0x20000068ff2b7230 */ /* 0x000fc40000004100 */
[----:B------:R-:W-:Y:S02]  /*4d50*/  HADD2.F32 R45, -RZ, R42.H0_H0 ;  /* 0x2000002aff2d7230 */ /* 0x000fe40000004100 */
[----:B------:R-:W-:Y:S02]  /*4d60*/  HADD2.F32 R12, -RZ, R14.H0_H0 ;  /* 0x2000000eff0c7230 */ /* 0x000fe40000004100 */
[-C--:B------:R-:W-:Y:S01]  /*4d70*/  FMUL.FTZ R47, R36, R43.reuse ;  /* 0x0000002b242f7220 */ /* 0x080fe20000410000 */
[----:B------:R-:W-:Y:S02]  /*4d80*/  HADD2.F32 R38, -RZ, R38.H1_H1 ;  /* 0x30000026ff267230 */ /* 0x000fe40000004100 */
[----:B------:R-:W-:Y:S02]  /*4d90*/  HADD2.F32 R14, -RZ, R14.H1_H1 ;  /* 0x3000000eff0e7230 */ /* 0x000fe40000004100 */
[----:B------:R-:W-:Y:S01]  /*4da0*/  FMUL.FTZ R43, R12, R43 ;  /* 0x0000002b0c2b7220 */ /* 0x000fe20000410000 */
[----:B------:R-:W-:-:S02]  /*4db0*/  HADD2.F32 R41, -RZ, R41.H0_H0 ;  /* 0x20000029ff297230 */ /* 0x000fc40000004100 */
[----:B------:R-:W-:Y:S01]  /*4dc0*/  FMUL.FTZ R55, R38, R45 ;  /* 0x0000002d26377220 */ /* 0x000fe20000410000 */
[----:B------:R-:W-:Y:S01]  /*4dd0*/  FFMA.FTZ R47, R12, R101, -R47 ;  /* 0x000000650c2f7223 */ /* 0x000fe2000001082f */
[----:B------:R-:W-:Y:S01]  /*4de0*/  FMUL.FTZ R45, R14, R45 ;  /* 0x0000002d0e2d7220 */ /* 0x000fe20000410000 */
[----:B------:R-:W-:Y:S01]  /*4df0*/  FFMA.FTZ R43, R36, R101, R43 ;  /* 0x00000065242b7223 */ /* 0x000fe2000001002b */
[-C--:B------:R-:W-:Y:S01]  /*4e00*/  FFMA.FTZ R14, R14, R41.reuse, -R55 ;  /* 0x000000290e0e7223 */ /* 0x080fe20000010837 */
[----:B------:R-:W-:Y:S01]  /*4e10*/  F2FP.F16.F32.PACK_AB R12, R53, R40 ;  /* 0x00000028350c723e */ /* 0x000fe200000000ff */
[----:B------:R-:W-:Y:S01]  /*4e20*/  FFMA.FTZ R38, R38, R41, R45 ;  /* 0x0000002926267223 */ /* 0x000fe2000001002d */
[----:B------:R-:W-:Y:S01]  /*4e30*/  F2FP.F16.F32.PACK_AB R36, R44, R105 ;  /* 0x000000692c24723e */ /* 0x000fe200000000ff */
[----:B------:R-:W-:Y:S01]  /*4e40*/  IMAD.MOV.U32 R15, RZ, RZ, R54 ;  /* 0x000000ffff0f7224 */ /* 0x000fe200078e0036 */
[----:B------:R-:W-:Y:S02]  /*4e50*/  F2FP.F16.F32.PACK_AB R14, R14, R47 ;  /* 0x0000002f0e0e723e */ /* 0x000fe400000000ff */
[----:B------:R-:W-:-:S07]  /*4e60*/  F2FP.F16.F32.PACK_AB R38, R38, R43 ;  /* 0x0000002b2626723e */ /* 0x000fce00000000ff */
.L_x_440:
[----:B------:R-:W-:Y:S05]  /*4e70*/  BSYNC B1 ;  /* 0x0000000000017941 */ /* 0x000fea0003800000 */
.L_x_439:
[----:B-1----:R3:W-:Y:S01]  /*4e80*/  STG.E.128 desc[UR56][R48.64], R12 ;  /* 0x0000000c30007986 */ /* 0x0027e2000c101d38 */
[----:B------:R-:W-:-:S13]  /*4e90*/  ISETP.GE.AND P4, PT, R51, R96, PT ;  /* 0x000000603300720c */ /* 0x000fda0003f86270 */
[----:B------:R-:W-:Y:S05]  /*4ea0*/  @P4 BRA `(.L_x_423) ;  /* 0x0000000000844947 */ /* 0x000fea0003800000 */
[--C-:B---3--:R-:W-:Y:S02]  /*4eb0*/  SHF.R.S32.HI R12, RZ, 0x1f, R51.reuse ;  /* 0x0000001fff0c7819 */ /* 0x108fe40000011433 */
[----:B------:R-:W-:-:S04]  /*4ec0*/  IADD3 R51, P4, P5, R4, R86, R51 ;  /* 0x0000005604337210 */ /* 0x000fc80007d9e033 */
[----:B------:R-:W-:Y:S02]  /*4ed0*/  IADD3.X R50, R79, R50, R12, P4, P5 ;  /* 0x000000324f327210 */ /* 0x000fe400027ea40c */
[----:B------:R-:W-:-:S04]  /*4ee0*/  LEA R82, P4, R51, R82, 0x1 ;  /* 0x0000005233527211 */ /* 0x000fc800078808ff */
[----:B------:R-:W-:-:S05]  /*4ef0*/  LEA.HI.X R83, R51, R83, R50, 0x1, P4 ;  /* 0x0000005333537211 */ /* 0x000fca00020f0c32 */
[----:B--2---:R4:W-:Y:S01]  /*4f00*/  STG.E.128 desc[UR56][R82.64], R36 ;  /* 0x0000002452007986 */ /* 0x0049e2000c101d38 */
[----:B------:R-:W-:Y:S05]  /*4f10*/  BRA `(.L_x_423) ;  /* 0x0000000000687947 */ /* 0x000fea0003800000 */
.L_x_406:
[----:B------:R-:W-:-:S13]  /*4f20*/  ISETP.NE.AND P3, PT, R155, 0x3, PT ;  /* 0x000000039b00780c */ /* 0x000fda0003f65270 */
[----:B------:R-:W-:Y:S05]  /*4f30*/  @!P3 BRA `(.L_x_441) ;  /* 0x000000000004b947 */ /* 0x000fea0003800000 */
[----:B------:R-:W-:Y:S01]  /*4f40*/  BPT.TRAP 0x1 ;  /* 0x000000040000795c */ /* 0x000fe20000300000 */
.L_x_441:
[----:B------:R-:W-:Y:S01]  /*4f50*/  LEA R81, R19, R2, 0x3 ;  /* 0x0000000213517211 */ /* 0x000fe200078e18ff */
[----:B------:R-:W-:Y:S01]  /*4f60*/  IMAD R85, R27, -0xc0, R29 ;  /* 0xffffff401b557824 */ /* 0x000fe200078e021d */
[----:B------:R-:W-:Y:S01]  /*4f70*/  SHF.L.U32 R93, R153, 0x1f, RZ ;  /* 0x0000001f995d7819 */ /* 0x000fe200000006ff */
[----:B------:R-:W-:Y:S03]  /*4f80*/  BSSY B1, `(.L_x_442) ;  /* 0x0000004000017945 */ /* 0x000fe60003800000 */
[----:B------:R-:W1:Y:S01]  /*4f90*/  SYNCS.PHASECHK.TRANS64.TRYWAIT P4, [R81+URZ+0x30890], R93 ;  /* 0x0308905d510075a7 */ /* 0x000e62000808017f */
[----:B------:R-:W-:Y:S01]  /*4fa0*/  VIMNMX R85, R85, 0xc0, PT ;  /* 0x000000c055557848 */ /* 0x000fe20003fe0100 */
[----:B-1----:R-:W-:Y:S06]  /*4fb0*/  @!P4 BRA `(.L_x_443) ;  /* 0x000001140098c947 */ /* 0x002fec0003800000 */
.L_x_661:
[----:B------:R-:W-:Y:S05]  /*4fc0*/  BSYNC B1 ;  /* 0x0000000000017941 */ /* 0x000fea0003800000 */
.L_x_442:
[----:B------:R-:W-:Y:S01]  /*4fd0*/  ISETP.GE.AND P4, PT, R18, R85, PT ;  /* 0x000000551200720c */ /* 0x000fe20003f86270 */
[----:B------:R-:W-:-:S12]  /*4fe0*/  BSSY B1, `(.L_x_444) ;  /* 0x0000006000017945 */ /* 0x000fd80003800000 */
[----:B------:R-:W-:Y:S05]  /*4ff0*/  @P4 BRA `(.L_x_445) ;  /* 0x0000000000104947 */ /* 0x000fea0003800000 */
[----:B------:R-:W2:Y:S04]  /*5000*/  @!P1 LDS.128 R12, [R92+0x12000] ;  /* 0x012000005c0c9984 */ /* 0x000ea80000000c00 */
[----:B------:R-:W3:Y:S04]  /*5010*/  @!P2 LDS.128 R36, [R84+0x12000] ;  /* 0x012000005424a984 */ /* 0x000ee80000000c00 */
[----:B--2---:R2:W-:Y:S04]  /*5020*/  @!P1 STG.E.128 desc[UR56][R42.64], R12 ;  /* 0x0000000c2a009986 */ /* 0x0045e8000c101d38 */
[----:B---3--:R2:W-:Y:S02]  /*5030*/  @!P2 STG.E.128 desc[UR56][R42.64+0x40], R36 ;  /* 0x000040242a00a986 */ /* 0x0085e4000c101d38 */
.L_x_445:
[----:B------:R-:W-:Y:S05]  /*5040*/  BSYNC B1 ;  /* 0x0000000000017941 */ /* 0x000fea0003800000 */
.L_x_444:
[----:B--2---:R-:W-:-:S05]  /*5050*/  VIADD R12, R18, 0x60 ;  /* 0x00000060120c7836 */ /* 0x004fca0000000000 */
[----:B------:R-:W-:-:S13]  /*5060*/  ISETP.GE.AND P4, PT, R12, R85, PT ;  /* 0x000000550c00720c */ /* 0x000fda0003f86270 */
[----:B------:R-:W-:Y:S05]  /*5070*/  @P4 BRA `(.L_x_423) ;  /* 0x0000000000104947 */ /* 0x000fea0003800000 */
[----:B------:R-:W2:Y:S04]  /*5080*/  @!P1 LDS.128 R12, [R92+0x15000] ;  /* 0x015000005c0c9984 */ /* 0x000ea80000000c00 */
[----:B------:R-:W3:Y:S04]  /*5090*/  @!P2 LDS.128 R36, [R84+0x15000] ;  /* 0x015000005424a984 */ /* 0x000ee80000000c00 */
[----:B--2---:R2:W-:Y:S04]  /*50a0*/  @!P1 STG.E.128 desc[UR56][R40.64], R12 ;  /* 0x0000000c28009986 */ /* 0x0045e8000c101d38 */
[----:B---3--:R2:W-:Y:S02]  /*50b0*/  @!P2 STG.E.128 desc[UR56][R40.64+0x40], R36 ;  /* 0x000040242800a986 */ /* 0x0085e4000c101d38 */
.L_x_423:
[----:B------:R-:W-:Y:S05]  /*50c0*/  BSYNC B0 ;  /* 0x0000000000007941 */ /* 0x000fea0003800000 */
.L_x_405:
[----:B-123--:R-:W1:Y:S01]  /*50d0*/  S2R R12, SR_TID.X ;  /* 0x00000000000c7919 */ /* 0x00ee620000002100 */
[----:B------:R-:W-:Y:S01]  /*50e0*/  @!PT LDS RZ, [RZ] ;  /* 0x00000000fffff984 */ /* 0x000fe20000000800 */
[----:B------:R-:W-:Y:S01]  /*50f0*/  @!PT LDS RZ, [RZ] ;  /* 0x00000000fffff984 */ /* 0x000fe20000000800 */
[----:B------:R-:W-:Y:S01]  /*5100*/  @!PT LDS RZ, [RZ] ;  /* 0x00000000fffff984 */ /* 0x000fe20000000800 */
[----:B------:R-:W-:Y:S01]  /*5110*/  @!PT LDS RZ, [RZ] ;  /* 0x00000000fffff984 */ /* 0x000fe20000000800 */
[----:B------:R2:W-:Y:S06]  /*5120*/  MEMBAR.ALL.CTA ;  /* 0x0000000000007992 */ /* 0x0005ec0000008000 */
[----:B--2---:R-:W2:Y:S01]  /*5130*/  FENCE.VIEW.ASYNC.S ;  /* 0x00000000000073c6 */ /* 0x004ea20000000000 */
[----:B------:R-:W-:Y:S05]  /*5140*/  WARPSYNC.ALL ;  /* 0x0000000000007948 */ /* 0x000fea0003800000 */
[----:B------:R-:W-:Y:S01]  /*5150*/  BSSY B0, `(.L_x_446) ;  /* 0x0000009000007945 */ /* 0x000fe20003800000 */
[----:B-1----:R-:W-:Y:S01]  /*5160*/  LOP3.LUT R12, R12, 0x7f, RZ, 0xc0, !PT ;  /* 0x0000007f0c0c7812 */ /* 0x002fe200078ec0ff */
[----:B--2---:R1:W-:Y:S03]  /*5170*/  BAR.SYNC.DEFER_BLOCKING R94, 0x80 ;  /* 0x0002005e0000751d */ /* 0x0043e60000010000 */
[----:B------:R-:W-:-:S13]  /*5180*/  ISETP.NE.AND P4, PT, R12, RZ, PT ;  /* 0x000000ff0c00720c */ /* 0x000fda0003f85270 */
[----:B------:R-:W-:-:S05]  /*5190*/  @!P4 VIADD R12, R81, 0x308a0 ;  /* 0x000308a0510cc836 */ /* 0x000fca0000000000 */
[----:B------:R-:W-:-:S04]  /*51a0*/  @!P4 PRMT R12, RZ, 0x654, R12 ;  /* 0x00000654ff0cc816 */ /* 0x000fc8000000000c */
[----:B------:R1:W-:Y:S01]  /*51b0*/  @!P4 SYNCS.ARRIVE.TRANS64.RED.A1T0 RZ, [R12+URZ], RZ ;  /* 0x000000ff0cffc9a7 */ /* 0x0003e2000810043f */
[----:B------:R-:W-:Y:S05]  /*51c0*/  @!P3 BRA `(.L_x_447) ;  /* 0x000000000004b947 */ /* 0x000fea0003800000 */
[----:B------:R-:W-:Y:S01]  /*51d0*/  BPT.TRAP 0x1 ;  /* 0x000000040000795c */ /* 0x000fe20000300000 */
.L_x_447:
[----:B------:R-:W-:Y:S05]  /*51e0*/  BSYNC B0 ;  /* 0x0000000000007941 */ /* 0x000fea0003800000 */
.L_x_446:
[----:B------:R-:W2:Y:S01]  /*51f0*/  SYNCS.PHASECHK.TRANS64.TRYWAIT P3, [R81+URZ+0x308b0], R93 ;  /* 0x0308b05d510075a7 */ /* 0x000ea2000806017f */
[----:B------:R-:W-:Y:S01]  /*5200*/  ULDC UR58, c[0x0][0x2f4] ;  /* 0x0000bd00003a7ab9 */ /* 0x000fe20000000800 */
[----:B------:R-:W-:Y:S01]  /*5210*/  ULDC.64 UR38, c[0x0][0x328] ;  /* 0x0000ca0000267ab9 */ /* 0x000fe20000000a00 */
[----:B------:R-:W-:Y:S01]  /*5220*/  ULDC.64 UR36, c[0x0][0x318] ;  /* 0x0000c60000247ab9 */ /* 0x000fe20000000a00 */
[----:B------:R-:W-:Y:S01]  /*5230*/  BSSY B0, `(.L_x_448) ;  /* 0x0000003000007945 */ /* 0x000fe20003800000 */
[----:B----4-:R-:W-:-:S03]  /*5240*/  IMAD.WIDE R36, R27, 0xc0, R6 ;  /* 0x000000c01b247825 */ /* 0x010fc600078e0206 */
[----:B--2---:R-:W-:Y:S05]  /*5250*/  @!P3 BRA `(.L_x_449) ;  /* 0x000001140004b947 */ /* 0x004fea0003800000 */
.L_x_662:
[----:B------:R-:W-:Y:S05]  /*5260*/  BSYNC B0 ;  /* 0x0000000000007941 */ /* 0x000fea0003800000 */
.L_x_448:
[----:B------:R-:W-:Y:S01]  /*5270*/  ISETP.GE.AND P3, PT, R18, R85, PT ;  /* 0x000000551200720c */ /* 0x000fe20003f66270 */
[----:B------:R-:W-:-:S12]  /*5280*/  BSSY B0, `(.L_x_450) ;  /* 0x0000010000007945 */ /* 0x000fd80003800000 */
[----:B------:R-:W-:Y:S05]  /*5290*/  @P3 BRA `(.L_x_451) ;  /* 0x0000000000383947 */ /* 0x000fea0003800000 */
[----:B------:R-:W-:Y:S02]  /*52a0*/  IMAD R15, R37, UR38, RZ ;  /* 0x00000026250f7c24 */ /* 0x000fe4000f8e02ff */
[----:B-1----:R-:W-:Y:S02]  /*52b0*/  IMAD.MOV.U32 R12, RZ, RZ, R60 ;  /* 0x000000ffff0c7224 */ /* 0x002fe400078e003c */
[----:B------:R-:W-:Y:S02]  /*52c0*/  IMAD.MOV.U32 R13, RZ, RZ, R0 ;  /* 0x000000ffff0d7224 */ /* 0x000fe400078e0000 */
[C---:B------:R-:W-:Y:S02]  /*52d0*/  IMAD R15, R36.reuse, UR39, R15 ;  /* 0x00000027240f7c24 */ /* 0x040fe4000f8e020f */
[----:B------:R-:W-:-:S04]  /*52e0*/  IMAD.WIDE.U32 R12, R36, UR38, R12 ;  /* 0x00000026240c7c25 */ /* 0x000fc8000f8e000c */
[----:B------:R-:W-:Y:S01]  /*52f0*/  IMAD.IADD R13, R13, 0x1, R15 ;  /* 0x000000010d0d7824 */ /* 0x000fe200078e020f */
[----:B------:R-:W-:-:S04]  /*5300*/  LEA R38, P3, R12, UR36, 0x1 ;  /* 0x000000240c267c11 */ /* 0x000fc8000f8608ff */
[----:B------:R-:W-:Y:S02]  /*5310*/  LEA.HI.X R39, R12, UR37, R13, 0x1, P3 ;  /* 0x000000250c277c11 */ /* 0x000fe400098f0c0d */
[----:B------:R-:W-:-:S13]  /*5320*/  ISETP.GE.AND P3, PT, R16, UR58, PT ;  /* 0x0000003a10007c0c */ /* 0x000fda000bf66270 */
[----:B------:R-:W1:Y:S04]  /*5330*/  @!P3 LDS.128 R12, [R92] ;  /* 0x000000005c0cb984 */ /* 0x000e680000000c00 */
[----:B-1----:R-:W-:Y:S01]  /*5340*/  @!P3 STG.E.128 desc[UR56][R38.64], R12 ;  /* 0x0000000c2600b986 */ /* 0x002fe2000c101d38 */
[----:B------:R-:W-:-:S13]  /*5350*/  ISETP.GE.AND P3, PT, R76, UR58, PT ;  /* 0x0000003a4c007c0c */ /* 0x000fda000bf66270 */
[----:B------:R-:W1:Y:S04]  /*5360*/  @!P3 LDS.128 R12, [R84] ;  /* 0x00000000540cb984 */ /* 0x000e680000000c00 */
[----:B-1----:R3:W-:Y:S02]  /*5370*/  @!P3 STG.E.128 desc[UR56][R38.64+0x40], R12 ;  /* 0x0000400c2600b986 */ /* 0x0027e4000c101d38 */
.L_x_451:
[----:B------:R-:W-:Y:S05]  /*5380*/  BSYNC B0 ;  /* 0x0000000000007941 */ /* 0x000fea0003800000 */
.L_x_450:
[----:B-1-3--:R-:W-:Y:S01]  /*5390*/  IADD3 R12, R18, 0x60, RZ ;  /* 0x00000060120c7810 */ /* 0x00afe20007ffe0ff */
[----:B------:R-:W-:Y:S03]  /*53a0*/  BSSY B0, `(.L_x_452) ;  /* 0x0000013000007945 */ /* 0x000fe60003800000 */
[----:B------:R-:W-:-:S13]  /*53b0*/  ISETP.GE.AND P3, PT, R12, R85, PT ;  /* 0x000000550c00720c */ /* 0x000fda0003f66270 */
[----:B------:R-:W-:Y:S05]  /*53c0*/  @P3 BRA `(.L_x_453) ;  /* 0x0000000000403947 */ /* 0x000fea0003800000 */
[----:B------:R-:W-:Y:S01]  /*53d0*/  IADD3 R15, P3, R36, 0x60, RZ ;  /* 0x00000060240f7810 */ /* 0x000fe20007f7e0ff */
[----:B------:R-:W-:Y:S02]  /*53e0*/  IMAD.MOV.U32 R12, RZ, RZ, R60 ;  /* 0x000000ffff0c7224 */ /* 0x000fe400078e003c */
[----:B------:R-:W-:Y:S02]  /*53f0*/  IMAD.MOV.U32 R13, RZ, RZ, R0 ;  /* 0x000000ffff0d7224 */ /* 0x000fe400078e0000 */
[----:B------:R-:W-:Y:S02]  /*5400*/  IMAD.X R36, RZ, RZ, R37, P3 ;  /* 0x000000ffff247224 */ /* 0x000fe400018e0625 */
[----:B------:R-:W-:-:S04]  /*5410*/  IMAD.WIDE.U32 R12, R15, UR38, R12 ;  /* 0x000000260f0c7c25 */ /* 0x000fc8000f8e000c */
[----:B------:R-:W-:-:S04]  /*5420*/  IMAD R36, R36, UR38, RZ ;  /* 0x0000002624247c24 */ /* 0x000fc8000f8e02ff */
[----:B------:R-:W-:Y:S01]  /*5430*/  IMAD R15, R15, UR39, R36 ;  /* 0x000000270f0f7c24 */ /* 0x000fe2000f8e0224 */
[----:B------:R-:W-:-:S03]  /*5440*/  LEA R36, P3, R12, UR36, 0x1 ;  /* 0x000000240c247c11 */ /* 0x000fc6000f8608ff */
[----:B------:R-:W-:-:S05]  /*5450*/  IMAD.IADD R13, R13, 0x1, R15 ;  /* 0x000000010d0d7824 */ /* 0x000fca00078e020f */
[----:B------:R-:W-:Y:S02]  /*5460*/  LEA.HI.X R37, R12, UR37, R13, 0x1, P3 ;  /* 0x000000250c257c11 */ /* 0x000fe400098f0c0d */
[----:B------:R-:W-:-:S13]  /*5470*/  ISETP.GE.AND P3, PT, R16, UR58, PT ;  /* 0x0000003a10007c0c */ /* 0x000fda000bf66270 */
[----:B------:R-:W1:Y:S04]  /*5480*/  @!P3 LDS.128 R12, [R92+0x3000] ;  /* 0x003000005c0cb984 */ /* 0x000e680000000c00 */
[----:B-1----:R-:W-:Y:S01]  /*5490*/  @!P3 STG.E.128 desc[UR56][R36.64], R12 ;  /* 0x0000000c2400b986 */ /* 0x002fe2000c101d38 */
[----:B------:R-:W-:-:S13]  /*54a0*/  ISETP.GE.AND P3, PT, R76, UR58, PT ;  /* 0x0000003a4c007c0c */ /* 0x000fda000bf66270 */
[----:B------:R-:W1:Y:S04]  /*54b0*/  @!P3 LDS.128 R12, [R84+0x3000] ;  /* 0x00300000540cb984 */ /* 0x000e680000000c00 */
[----:B-1----:R1:W-:Y:S02]  /*54c0*/  @!P3 STG.E.128 desc[UR56][R36.64+0x40], R12 ;  /* 0x0000400c2400b986 */ /* 0x0023e4000c101d38 */
.L_x_453:
[----:B------:R-:W-:Y:S05]  /*54d0*/  BSYNC B0 ;  /* 0x0000000000007941 */ /* 0x000fea0003800000 */
.L_x_452:
[----:B-1----:R-:W3:Y:S01]  /*54e0*/  LDL R12, [R1] ;  /* 0x00000000010c7983 */ /* 0x002ee20000100800 */
[----:B0-2---:R-:W-:Y:S01]  /*54f0*/  @!P4 VIADD R81, R81, 0x308c0 ;  /* 0x000308c05151c836 */ /* 0x005fe20000000000 */
[----:B------:R-:W-:Y:S01]  /*5500*/  IADD3 R19, R19, 0x1, RZ ;  /* 0x0000000113137810 */ /* 0x000fe20007ffe0ff */
[----:B------:R-:W-:Y:S01]  /*5510*/  @!PT LDS RZ, [RZ] ;  /* 0x00000000fffff984 */ /* 0x000fe20000000800 */
[----:B------:R-:W-:Y:S01]  /*5520*/  @!PT LDS RZ, [RZ] ;  /* 0x00000000fffff984 */ /* 0x000fe20000000800 */
[----:B------:R-:W-:Y:S01]  /*5530*/  @!PT LDS RZ, [RZ] ;  /* 0x00000000fffff984 */ /* 0x000fe20000000800 */
[----:B------:R-:W-:Y:S01]  /*5540*/  @!PT LDS RZ, [RZ] ;  /* 0x00000000fffff984 */ /* 0x000fe20000000800 */
[----:B------:R0:W-:Y:S06]  /*5550*/  MEMBAR.ALL.CTA ;  /* 0x0000000000007992 */ /* 0x0001ec0000008000 */
[----:B0-----:R-:W0:Y:S02]  /*5560*/  FENCE.VIEW.ASYNC.S ;  /* 0x00000000000073c6 */ /* 0x001e240000000000 */
[----:B0-----:R0:W-:Y:S01]  /*5570*/  BAR.SYNC.DEFER_BLOCKING R94, 0x80 ;  /* 0x0002005e0000751d */ /* 0x0011e20000010000 */
[----:B------:R-:W-:-:S02]  /*5580*/  ISETP.NE.AND P3, PT, R19, 0x2, PT ;  /* 0x000000021300780c */ /* 0x000fc40003f65270 */
[----:B------:R-:W-:Y:S02]  /*5590*/  @!P4 PRMT R81, RZ, 0x654, R81 ;  /* 0x00000654ff51c816 */ /* 0x000fe40000000051 */
[----:B------:R-:W-:Y:S02]  /*55a0*/  SEL R19, R19, RZ, P3 ;  /* 0x000000ff13137207 */ /* 0x000fe40001800000 */
[----:B------:R0:W-:Y:S01]  /*55b0*/  @!P4 SYNCS.ARRIVE.TRANS64.RED.A1T0 RZ, [R81+URZ], RZ ;  /* 0x000000ff51ffc9a7 */ /* 0x0001e2000810043f */
[----:B---3--:R-:W-:Y:S02]  /*55c0*/  LOP3.LUT P5, RZ, R12, 0x2, RZ, 0xc0, !PT ;  /* 0x000000020cff7812 */ /* 0x008fe400078ac0ff */
[----:B------:R-:W-:-:S04]  /*55d0*/  SEL R12, RZ, 0x1, P3 ;  /* 0x00000001ff0c7807 */ /* 0x000fc80001800000 */
[----:B------:R-:W-:-:S07]  /*55e0*/  LOP3.LUT R153, R153, R12, RZ, 0x3c, !PT ;  /* 0x0000000c99997212 */ /* 0x000fce00078e3cff */
[----:B0-----:R-:W-:Y:S05]  /*55f0*/  @P5 BRA `(.L_x_454) ;  /* 0xffffffcc00605947 */ /* 0x001fea000383ffff */
[----:B------:R-:W0:Y:S01]  /*5600*/  S2R R13, SR_TID.X ;  /* 0x00000000000d7919 */ /* 0x000e220000002100 */
[----:B------:R-:W-:Y:S02]  /*5610*/  PLOP3.LUT P0, PT, PT, PT, PT, 0x8, 0x0 ;  /* 0x000000000000781c */ /* 0x000fe40003f0e170 */
[----:B0-----:R-:W-:-:S04]  /*5620*/  SHF.R.U32.HI R13, RZ, 0x7, R13 ;  /* 0x00000007ff0d7819 */ /* 0x001fc8000001160d */
[----:B------:R-:W-:-:S13]  /*5630*/  ISETP.NE.AND P5, PT, R13, 0x1, PT ;  /* 0x000000010d00780c */ /* 0x000fda0003fa5270 */
[----:B------:R-:W-:Y:S06]  /*5640*/  @!P5 BAR.ARV 0x9, 0x100 ;  /* 0x024400000000db1d */ /* 0x000fec0000002000 */
.L_x_400:
[----:B------:R-:W-:Y:S01]  /*5650*/  ISETP.GE.AND P2, PT, R130, 0x1, PT ;  /* 0x000000018200780c */ /* 0x000fe20003f46270 */
[----:B------:R-:W-:Y:S01]  /*5660*/  IMAD.MOV.U32 R31, RZ, RZ, RZ ;  /* 0x000000ffff1f7224 */ /* 0x000fe200078e00ff */
[----:B------:R-:W-:Y:S02]  /*5670*/  PLOP3.LUT P1, PT, PT, PT, PT, 0x80, 0x0 ;  /* 0x000000000000781c */ /* 0x000fe40003f2f070 */
[----:B------:R-:W-:Y:S01]  /*5680*/  CS2R R36, SRZ ;  /* 0x0000000000247805 */ /* 0x000fe2000001ff00 */
[----:B------:R-:W-:Y:S01]  /*5690*/  IMAD.MOV.U32 R151, RZ, RZ, RZ ;  /* 0x000000ffff977224 */ /* 0x000fe200078e00ff */
[----:B------:R-:W-:Y:S01]  /*56a0*/  CS2R R26, SRZ ;  /* 0x00000000001a7805 */ /* 0x000fe2000001ff00 */
[----:B------:R-:W-:Y:S01]  /*56b0*/  IMAD.MOV.U32 R0, RZ, RZ, RZ ;  /* 0x000000ffff007224 */ /* 0x000fe200078e00ff */
        /* <DEDUP_REMOVED lines=10> */
[----:B------:R-:W-:Y:S01]  /*5760*/  CS2R R14, SRZ ;  /* 0x00000000000e7805 */ /* 0x000fe2000001ff00 */
[----:B------:R-:W-:Y:S01]  /*5770*/  IMAD.MOV.U32 R58, RZ, RZ, RZ ;  /* 0x000000ffff3a7224 */ /* 0x000fe200078e00ff */
[----:B------:R-:W-:Y:S01]  /*5780*/  MOV R60, RZ ;  /* 0x000000ff003c7202 */ /* 0x000fe20000000f00 */
[----:B------:R-:W-:Y:S01]  /*5790*/  IMAD.MOV.U32 R13, RZ, RZ, RZ ;  /* 0x000000ffff0d7224 */ /* 0x000fe200078e00ff */
[----:B------:R-:W-:Y:S06]  /*57a0*/  @P0 BRA `(.L_x_455) ;  /* 0x00000000000c0947 */ /* 0x000fec0003800000 */
[----:B------:R-:W0:Y:S01]  /*57b0*/  FENCE.VIEW.ASYNC.G ;  /* 0x00000000000073c6 */ /* 0x000e220000000100 */
[----:B------:R-:W-:Y:S05]  /*57c0*/  WARPSYNC.ALL ;  /* 0x0000000000007948 */ /* 0x000fea0003800000 */
[----:B0-----:R-:W-:Y:S06]  /*57d0*/  BAR.ARV 0xc, 0x200 ;  /* 0x0308000000007b1d */ /* 0x001fec0000002000 */
.L_x_455:
[----:B------:R-:W-:Y:S02]  /*57e0*/  IMAD.MOV.U32 R12, RZ, RZ, RZ ;  /* 0x000000ffff0c7224 */ /* 0x000fe400078e00ff */
[----:B------:R-:W-:Y:S01]  /*57f0*/  IMAD.MOV.U32 R59, RZ, RZ, RZ ;  /* 0x000000ffff3b7224 */ /* 0x000fe200078e00ff */
[----:B------:R-:W-:Y:S06]  /*5800*/  @!P2 BRA `(.L_x_456) ;  /* 0x000000900084a947 */ /* 0x000fec0003800000 */
[----:B------:R-:W-:-:S03]  /*5810*/  UMOV UR4, 0xffffffff ;  /* 0xffffffff00047882 */ /* 0x000fc60000000000 */
[----:B------:R-:W-:Y:S05]  /*5820*/  BRA.DIV UR4, `(.L_x_457) ;  /* 0x0000010e04a47947 */ /* 0x000fea000b800000 */
[----:B------:R-:W0:Y:S02]  /*5830*/  S2R R0, SR_TID.X ;  /* 0x0000000000007919 */ /* 0x000e240000002100 */
[----:B0-----:R-:W-:-:S05]  /*5840*/  VIADD R3, R0, 0xffffff80 ;  /* 0xffffff8000037836 */ /* 0x001fca0000000000 */
[----:B------:R-:W-:-:S04]  /*5850*/  SHF.R.S32.HI R0, RZ, 0x1f, R3 ;  /* 0x0000001fff007819 */ /* 0x000fc80000011403 */
[----:B------:R-:W-:-:S04]  /*5860*/  LEA.HI R0, R0, R3, RZ, 0x7 ;  /* 0x0000000300007211 */ /* 0x000fc800078f38ff */
[----:B------:R-:W-:-:S06]  /*5870*/  SHF.R.S32.HI R0, RZ, 0x7, R0 ;  /* 0x00000007ff007819 */ /* 0x000fcc0000011400 */
[----:B------:R-:W0:Y:S04]  /*5880*/  SHFL.IDX PT, R0, R0, RZ, 0x1f ;  /* 0x00001fff00007589 */ /* 0x000e2800000e0000 */
[----:B0-----:R0:W-:Y:S02]  /*5890*/  STL [R1+0x3c], R0 ;  /* 0x00003c0001007387 */ /* 0x0011e40000100800 */
.L_x_665:
[----:B------:R-:W0:Y:S01]  /*58a0*/  LDL R4, [R1+0x3c] ;  /* 0x00003c0001047983 */ /* 0x000e220000100800 */
[----:B------:R-:W-:Y:S01]  /*58b0*/  VIADD R3, R2, 0x1e800 ;  /* 0x0001e80002037836 */ /* 0x000fe20000000000 */
[----:B------:R-:W-:Y:S04]  /*58c0*/  BSSY B6, `(.L_x_458) ;  /* 0x0000016000067945 */ /* 0x000fe80003800000 */
[----:B------:R-:W-:Y:S01]  /*58d0*/  LOP3.LUT P0, RZ, R3, 0x3ff, RZ, 0xc0, !PT ;  /* 0x000003ff03ff7812 */ /* 0x000fe2000780c0ff */
[----:B0-----:R-:W-:-:S05]  /*58e0*/  IMAD.HI R0, R4, 0x55555556, RZ ;  /* 0x5555555604007827 */ /* 0x001fca00078e02ff */
[----:B------:R-:W-:-:S05]  /*58f0*/  LEA.HI R29, R0, R0, RZ, 0x1 ;  /* 0x00000000001d7211 */ /* 0x000fca00078f08ff */
[----:B------:R-:W-:Y:S02]  /*5900*/  IMAD R29, R29, -0x3, R4 ;  /* 0xfffffffd1d1d7824 */ /* 0x000fe400078e0204 */
[----:B------:R-:W-:Y:S05]  /*5910*/  @!P0 BRA `(.L_x_459) ;  /* 0x0000000000408947 */ /* 0x000fea0003800000 */
[----:B------:R-:W-:Y:S01]  /*5920*/  MOV R0, 0x0 ;  /* 0x0000000000007802 */ /* 0x000fe20000000f00 */
[----:B------:R-:W-:Y:S01]  /*5930*/  ULDC.64 UR4, c[0x4][0xa8] ;  /* 0x01002a0000047ab9 */ /* 0x000fe20000000a00 */
[----:B------:R-:W-:Y:S01]  /*5940*/  ULDC.64 UR6, c[0x4][0xb0] ;  /* 0x01002c0000067ab9 */ /* 0x000fe20000000a00 */
[----:B------:R-:W-:Y:S01]  /*5950*/  IMAD.U32 R4, RZ, RZ, UR4 ;  /* 0x00000004ff047e24 */ /* 0x000fe2000f8e00ff */
[----:B-1----:R0:W1:Y:S01]  /*5960*/  LDC.64 R14, c[0x4][R0] ;  /* 0x01000000000e7b82 */ /* 0x0020620000000a00 */
[----:B------:R-:W-:Y:S01]  /*5970*/  MOV R5, UR5 ;  /* 0x0000000500057c02 */ /* 0x000fe20008000f00 */
        /* <DEDUP_REMOVED lines=10> */
.L_x_459:
[----:B------:R-:W-:Y:S05]  /*5a20*/  BSYNC B6 ;  /* 0x0000000000067941 */ /* 0x000fea0003800000 */
.L_x_458:
[----:B------:R-:W-:Y:S02]  /*5a30*/  ULDC UR4, c[0x0][0x3f4] ;  /* 0x0000fd0000047ab9 */ /* 0x000fe40000000800 */
[----:B------:R-:W-:-:S13]  /*5a40*/  ISETP.LT.AND P0, PT, RZ, UR4, PT ;  /* 0x00000004ff007c0c */ /* 0x000fda000bf01270 */
[----:B------:R-:W-:Y:S05]  /*5a50*/  @P0 BRA `(.L_x_460) ;  /* 0x0000000000400947 */ /* 0x000fea0003800000 */
[----:B------:R-:W2:Y:S02]  /*5a60*/  LDL R20, [R1+0x5c] ;  /* 0x00005c0001147983 */ /* 0x000ea40000100800 */
[----:B--2---:R-:W-:-:S04]  /*5a70*/  LEA.HI R0, R20, R20, RZ, 0x1 ;  /* 0x0000001414007211 */ /* 0x004fc800078f08ff */
[----:B------:R-:W-:-:S05]  /*5a80*/  LOP3.LUT R0, R0, 0xfffffffe, RZ, 0xc0, !PT ;  /* 0xfffffffe00007812 */ /* 0x000fca00078ec0ff */
[----:B------:R-:W-:-:S05]  /*5a90*/  IMAD.IADD R0, R20, 0x1, -R0 ;  /* 0x0000000114007824 */ /* 0x000fca00078e0a00 */
[----:B------:R-:W-:-:S04]  /*5aa0*/  SHF.L.U32 R3, R0, 0x1f, RZ ;  /* 0x0000001f00037819 */ /* 0x000fc800000006ff */
[----:B------:R0:W2:Y:S03]  /*5ab0*/  SYNCS.PHASECHK.TRANS64.TRYWAIT P0, [R2+URZ+0x30800], R3 ;  /* 0x03080003020075a7 */ /* 0x0000a6000800017f */
[----:B--2---:R-:W-:Y:S05]  /*5ac0*/  @!P0 NANOSLEEP.SYNCS 0x989680 ;  /* 0x009896800000895d */ /* 0x004fea0003900000 */
[----:B------:R-:W2:Y:S01]  /*5ad0*/  @!P0 SYNCS.PHASECHK.TRANS64 P0, [R2+URZ+0x30800], R3 ;  /* 0x03080003020085a7 */ /* 0x000ea2000800007f */
[----:B------:R-:W-:Y:S04]  /*5ae0*/  BSSY B0, `(.L_x_461) ;  /* 0x0000006000007945 */ /* 0x000fe80003800000 */
[----:B--2---:R-:W-:Y:S05]  /*5af0*/  @P0 BRA `(.L_x_462) ;  /* 0x0000000000100947 */ /* 0x004fea0003800000 */
.L_x_463:
[----:B--2---:R2:W3:Y:S02]  /*5b00*/  SYNCS.PHASECHK.TRANS64.TRYWAIT P0, [R2+URZ+0x30800], R3 ;  /* 0x03080003020075a7 */ /* 0x0044e4000800017f */
[----:B---3--:R-:W-:Y:S05]  /*5b10*/  @!P0 NANOSLEEP.SYNCS 0x989680 ;  /* 0x009896800000895d */ /* 0x008fea0003900000 */
[----:B------:R-:W3:Y:S02]  /*5b20*/  @!P0 SYNCS.PHASECHK.TRANS64 P0, [R2+URZ+0x30800], R3 ;  /* 0x03080003020085a7 */ /* 0x000ee4000800007f */
[----:B---3--:R-:W-:Y:S05]  /*5b30*/  @!P0 BRA `(.L_x_463) ;  /* 0xfffffffc00f08947 */ /* 0x008fea000383ffff */
.L_x_462:
[----:B------:R-:W-:Y:S05]  /*5b40*/  BSYNC B0 ;  /* 0x0000000000007941 */ /* 0x000fea0003800000 */
.L_x_461:
[----:B------:R-:W-:Y:S05]  /*5b50*/  BRA `(.L_x_464) ;  /* 0x0000002000f87947 */ /* 0x000fea0003800000 */
.L_x_460:
[----:B-----5:R-:W-:Y:S01]  /*5b60*/  SHF.R.S32.HI R0, RZ, 0x1f, R24 ;  /* 0x0000001fff007819 */ /* 0x020fe20000011418 */
[----:B------:R-:W-:Y:S01]  /*5b70*/  VIADD R4, R2, 0xc400 ;  /* 0x0000c40002047836 */ /* 0x000fe20000000000 */
[----:B------:R-:W-:Y:S01]  /*5b80*/  ULDC.64 UR4, c[0x0][0x3f8] ;  /* 0x0000fe0000047ab9 */ /* 0x000fe20000000a00 */
[----:B------:R-:W-:Y:S01]  /*5b90*/  ULDC.64 UR6, c[0x0][0x408] ;  /* 0x0001020000067ab9 */ /* 0x000fe20000000a00 */
[----:B------:R-:W-:Y:S01]  /*5ba0*/  BSSY B6, `(.L_x_465) ;  /* 0x0000021000067945 */ /* 0x000fe20003800000 */
[----:B------:R-:W-:Y:S01]  /*5bb0*/  IMAD R3, R0, UR4, RZ ;  /* 0x0000000400037c24 */ /* 0x000fe2000f8e02ff */
[----:B------:R-:W-:Y:S01]  /*5bc0*/  LOP3.LUT P0, RZ, R4, 0x3ff, RZ, 0xc0, !PT ;  /* 0x000003ff04ff7812 */ /* 0x000fe2000780c0ff */
[----:B------:R-:W-:Y:S02]  /*5bd0*/  IMAD R9, R0, UR6, RZ ;  /* 0x0000000600097c24 */ /* 0x000fe4000f8e02ff */
[----:B------:R-:W-:-:S04]  /*5be0*/  IMAD.WIDE.U32 R4, R24, UR4, RZ ;  /* 0x0000000418047c25 */ /* 0x000fc8000f8e00ff */
[C---:B------:R-:W-:Y:S01]  /*5bf0*/  IMAD R3, R24.reuse, UR5, R3 ;  /* 0x0000000518037c24 */ /* 0x040fe2000f8e0203 */
[----:B------:R-:W-:Y:S01]  /*5c00*/  ULDC.64 UR4, c[0x0][0x3e8] ;  /* 0x0000fa0000047ab9 */ /* 0x000fe20000000a00 */
[----:B------:R-:W-:-:S04]  /*5c10*/  IMAD.WIDE.U32 R6, R24, UR6, RZ ;  /* 0x0000000618067c25 */ /* 0x000fc8000f8e00ff */
[----:B------:R-:W-:Y:S01]  /*5c20*/  IMAD R9, R24, UR7, R9 ;  /* 0x0000000718097c24 */ /* 0x000fe2000f8e0209 */
[----:B------:R-:W-:Y:S01]  /*5c30*/  ULDC.64 UR6, c[0x0][0x400] ;  /* 0x0001000000067ab9 */ /* 0x000fe20000000a00 */
[----:B------:R-:W-:Y:S01]  /*5c40*/  IMAD.IADD R5, R3, 0x1, R5 ;  /* 0x0000000103057824 */ /* 0x000fe200078e0205 */
[----:B------:R-:W-:Y:S01]  /*5c50*/  LEA R24, P1, R4, UR4, 0x1 ;  /* 0x0000000404187c11 */ /* 0x000fe2000f8208ff */
[----:B------:R-:W-:Y:S01]  /*5c60*/  IMAD.IADD R3, R9, 0x1, R7 ;  /* 0x0000000109037824 */ /* 0x000fe200078e0207 */
[----:B------:R-:W-:Y:S02]  /*5c70*/  LEA R27, P2, R6, UR6, 0x1 ;  /* 0x00000006061b7c11 */ /* 0x000fe4000f8408ff */
[----:B------:R-:W-:Y:S02]  /*5c80*/  LEA.HI.X R26, R4, UR5, R5, 0x1, P1 ;  /* 0x00000005041a7c11 */ /* 0x000fe400088f0c05 */
[----:B------:R-:W-:Y:S01]  /*5c90*/  LEA.HI.X R28, R6, UR7, R3, 0x1, P2 ;  /* 0x00000007061c7c11 */ /* 0x000fe200090f0c03 */
[----:B------:R-:W-:Y:S08]  /*5ca0*/  @!P0 BRA `(.L_x_466) ;  /* 0x0000000000408947 */ /* 0x000ff00003800000 */
[----:B------:R-:W-:Y:S01]  /*5cb0*/  MOV R0, 0x0 ;  /* 0x0000000000007802 */ /* 0x000fe20000000f00 */
[----:B------:R-:W-:Y:S01]  /*5cc0*/  ULDC.64 UR4, c[0x4][0xa8] ;  /* 0x01002a0000047ab9 */ /* 0x000fe20000000a00 */
[----:B------:R-:W-:Y:S01]  /*5cd0*/  ULDC.64 UR6, c[0x4][0xb0] ;  /* 0x01002c0000067ab9 */ /* 0x000fe20000000a00 */
[----:B------:R-:W-:Y:S01]  /*5ce0*/  MOV R4, UR4 ;  /* 0x0000000400047c02 */ /* 0x000fe20008000f00 */
[----:B-1----:R0:W1:Y:S01]  /*5cf0*/  LDC.64 R14, c[0x4][R0] ;  /* 0x01000000000e7b82 */ /* 0x0020620000000a00 */
        /* <DEDUP_REMOVED lines=10> */
[----:B-1----:R-:W-:Y:S05]  /*5da0*/  CALL.ABS.NOINC R14 ;  /* 0x000000000e007343 */ /* 0x002fea0003c00000 */
.L_x_466:
[----:B------:R-:W-:Y:S05]  /*5db0*/  BSYNC B6 ;  /* 0x0000000000067941 */ /* 0x000fea0003800000 */
.L_x_465:
[----:B------:R-:W-:Y:S01]  /*5dc0*/  ULDC.U8 UR4, c[0x0][0x410] ;  /* 0x0001040000047ab9 */ /* 0x000fe20000000000 */
[----:B------:R-:W-:Y:S01]  /*5dd0*/  BSSY B0, `(.L_x_467) ;  /* 0x000020e000007945 */ /* 0x000fe20003800000 */
[----:B------:R-:W-:Y:S01]  /*5de0*/  ISETP.NE.AND P0, PT, RZ, UR4, PT ;  /* 0x00000004ff007c0c */ /* 0x000fe2000bf05270 */
[----:B------:R-:W-:-:S12]  /*5df0*/  IMAD R4, R33, 0xc0, R18 ;  /* 0x000000c021047824 */ /* 0x000fd800078e0212 */
[----:B------:R-:W-:Y:S05]  /*5e00*/  @!P0 BRA `(.L_x_468) ;  /* 0x00000010002c8947 */ /* 0x000fea0003800000 */
[----:B------:R-:W-:-:S03]  /*5e10*/  UMOV UR4, 0xffffffff ;  /* 0xffffffff00047882 */ /* 0x000fc60000000000 */
[----:B------:R-:W-:Y:S05]  /*5e20*/  BRA.DIV UR4, `(.L_x_469) ;  /* 0x0000010a04647947 */ /* 0x000fea000b800000 */
[----:B------:R0:W2:Y:S04]  /*5e30*/  SHFL.IDX PT, R3, R26, RZ, 0x1c1f ;  /* 0x001c1fff1a037589 */ /* 0x0000a800000e0000 */
[----:B------:R0:W3:Y:S04]  /*5e40*/  SHFL.IDX PT, R0, R24, RZ, 0x1c1f ;  /* 0x001c1fff18007589 */ /* 0x0000e800000e0000 */
[----:B------:R0:W4:Y:S04]  /*5e50*/  SHFL.IDX PT, R5, R28, RZ, 0x1c1f ;  /* 0x001c1fff1c057589 */ /* 0x00012800000e0000 */
[----:B-1----:R0:W1:Y:S02]  /*5e60*/  SHFL.IDX PT, R14, R27, RZ, 0x1c1f ;  /* 0x001c1fff1b0e7589 */ /* 0x00206400000e0000 */
.L_x_671:
[----:B------:R-:W5:Y:S01]  /*5e70*/  LDL R30, [R1+0x34] ;  /* 0x00003400011e7983 */ /* 0x000f620000100800 */
[----:B------:R-:W-:-:S03]  /*5e80*/  ULDC UR4, c[0x0][0x448] ;  /* 0x0001120000047ab9 */ /* 0x000fc60000000800 */
[----:B------:R-:W2:Y:S01]  /*5e90*/  LDL R12, [R1+0x5c] ;  /* 0x00005c00010c7983 */ /* 0x000ea20000100800 */
[----:B------:R-:W-:-:S05]  /*5ea0*/  IMAD R25, R25, UR4, RZ ;  /* 0x0000000419197c24 */ /* 0x000fca000f8e02ff */
[----:B------:R-:W-:Y:S01]  /*5eb0*/  ISETP.GE.AND P0, PT, R4, R25, PT ;  /* 0x000000190400720c */ /* 0x000fe20003f06270 */
[----:B------:R-:W-:Y:S01]  /*5ec0*/  BSSY B1, `(.L_x_470) ;  /* 0x0000026000017945 */ /* 0x000fe20003800000 */
[----:B0-----:R-:W-:Y:S01]  /*5ed0*/  IMAD R26, R33, -0xc0, R25 ;  /* 0xffffff40211a7824 */ /* 0x001fe200078e0219 */
[----:B------:R-:W-:Y:S01]  /*5ee0*/  CS2R R10, SRZ ;  /* 0x00000000000a7805 */ /* 0x000fe2000001ff00 */
[----:B-----5:R-:W-:-:S05]  /*5ef0*/  IMAD.SHL.U32 R6, R30, 0x40, RZ ;  /* 0x000000401e067824 */ /* 0x020fca00078e00ff */
[----:B------:R-:W-:Y:S02]  /*5f00*/  LOP3.LUT R7, R6, 0x1c0, RZ, 0xc0, !PT ;  /* 0x000001c006077812 */ /* 0x000fe400078ec0ff */
[----:B--2---:R-:W-:Y:S02]  /*5f10*/  LEA.HI R6, R12, R12, RZ, 0x1 ;  /* 0x0000000c0c067211 */ /* 0x004fe400078f08ff */
[----:B------:R-:W-:Y:S02]  /*5f20*/  LOP3.LUT R8, R7, 0x18, R16, 0xf8, !PT ;  /* 0x0000001807087812 */ /* 0x000fe400078ef810 */
[----:B------:R-:W-:Y:S02]  /*5f30*/  LOP3.LUT R4, R6, 0xfffffffe, RZ, 0xc0, !PT ;  /* 0xfffffffe06047812 */ /* 0x000fe400078ec0ff */
[----:B------:R-:W-:-:S03]  /*5f40*/  SHF.R.U32.HI R7, RZ, 0x3, R7 ;  /* 0x00000003ff077819 */ /* 0x000fc60000011607 */
[----:B------:R-:W-:Y:S01]  /*5f50*/  IMAD.IADD R27, R12, 0x1, -R4 ;  /* 0x000000010c1b7824 */ /* 0x000fe200078e0a04 */
[----:B------:R-:W-:Y:S02]  /*5f60*/  LOP3.LUT R28, R8, R7, RZ, 0x3c, !PT ;  /* 0x00000007081c7212 */ /* 0x000fe400078e3cff */
[----:B------:R-:W-:Y:S02]  /*5f70*/  CS2R R6, SRZ ;  /* 0x0000000000067805 */ /* 0x000fe4000001ff00 */
[----:B------:R-:W-:Y:S02]  /*5f80*/  CS2R R8, SRZ ;  /* 0x0000000000087805 */ /* 0x000fe4000001ff00 */
[----:B------:R-:W-:Y:S01]  /*5f90*/  CS2R R12, SRZ ;  /* 0x00000000000c7805 */ /* 0x000fe2000001ff00 */
[----:B------:R-:W-:Y:S06]  /*5fa0*/  @P0 BRA `(.L_x_471) ;  /* 0x00000000005c0947 */ /* 0x000fec0003800000 */
[----:B------:R-:W-:Y:S01]  /*5fb0*/  ULDC UR4, c[0x0][0x3f4] ;  /* 0x0000fd0000047ab9 */ /* 0x000fe20000000800 */
[C---:B------:R-:W-:Y:S01]  /*5fc0*/  IMAD.SHL.U32 R9, R154.reuse, 0x2, RZ ;  /* 0x000000029a097824 */ /* 0x040fe200078e00ff */
[----:B------:R-:W-:Y:S01]  /*5fd0*/  ISETP.GE.AND P3, PT, R154, UR4, PT ;  /* 0x000000049a007c0c */ /* 0x000fe2000bf66270 */
[----:B------:R-:W-:Y:S01]  /*5fe0*/  IMAD.MOV.U32 R7, RZ, RZ, R3 ;  /* 0x000000ffff077224 */ /* 0x000fe200078e0003 */
[----:B------:R-:W-:Y:S02]  /*5ff0*/  ISETP.GE.AND P2, PT, R22, UR4, PT ;  /* 0x0000000416007c0c */ /* 0x000fe4000bf46270 */
[----:B------:R-:W-:Y:S02]  /*6000*/  SHF.R.S32.HI R13, RZ, 0x1f, R154 ;  /* 0x0000001fff0d7819 */ /* 0x000fe4000001149a */
[----:B---3--:R-:W-:Y:S02]  /*6010*/  MOV R6, R0 ;  /* 0x0000000000067202 */ /* 0x008fe40000000f00 */
[----:B------:R-:W-:-:S02]  /*6020*/  CS2R R10, SRZ ;  /* 0x00000000000a7805 */ /* 0x000fc4000001ff00 */
[----:B------:R-:W-:Y:S01]  /*6030*/  SHF.L.U64.HI R8, R154, 0x1, R13 ;  /* 0x000000019a087819 */ /* 0x000fe2000001020d */
[----:B----4-:R-:W-:Y:S02]  /*6040*/  IMAD.MOV.U32 R15, RZ, RZ, R5 ;  /* 0x000000ffff0f7224 */ /* 0x010fe400078e0005 */
[-C--:B------:R-:W-:Y:S02]  /*6050*/  @!P3 IADD3 R24, P0, R0, R9.reuse, RZ ;  /* 0x000000090018b210 */ /* 0x080fe40007f1e0ff */
[----:B-1----:R-:W-:Y:S01]  /*6060*/  @!P3 IADD3 R4, P1, R14, R9, RZ ;  /* 0x000000090e04b210 */ /* 0x002fe20007f3e0ff */
[C---:B------:R-:W-:Y:S01]  /*6070*/  @!P2 IMAD.WIDE R20, R22.reuse, 0x2, R6 ;  /* 0x000000021614a825 */ /* 0x040fe200078e0206 */
[----:B------:R-:W-:Y:S02]  /*6080*/  CS2R R6, SRZ ;  /* 0x0000000000067805 */ /* 0x000fe4000001ff00 */
[----:B------:R-:W-:Y:S01]  /*6090*/  CS2R R12, SRZ ;  /* 0x00000000000c7805 */ /* 0x000fe2000001ff00 */
[--C-:B------:R-:W-:Y:S01]  /*60a0*/  @!P3 IMAD.X R25, R3, 0x1, R8.reuse, P0 ;  /* 0x000000010319b824 */ /* 0x100fe200000e0608 */
[----:B------:R0:W5:Y:S01]  /*60b0*/  @!P2 LD.E.64 R10, desc[UR56][R20.64] ;  /* 0x00000038140aa980 */ /* 0x000162000c101b00 */
[----:B------:R-:W-:Y:S01]  /*60c0*/  @!P3 IMAD.X R5, R5, 0x1, R8, P1 ;  /* 0x000000010505b824 */ /* 0x000fe200008e0608 */
[----:B------:R-:W-:Y:S01]  /*60d0*/  CS2R R8, SRZ ;  /* 0x0000000000087805 */ /* 0x000fe2000001ff00 */
[----:B------:R-:W-:Y:S01]  /*60e0*/  @!P2 IMAD.WIDE R14, R22, 0x2, R14 ;  /* 0x00000002160ea825 */ /* 0x000fe200078e020e */
[----:B------:R0:W5:Y:S04]  /*60f0*/  @!P3 LD.E.64 R12, desc[UR56][R24.64] ;  /* 0x00000038180cb980 */ /* 0x000168000c101b00 */
[----:B------:R0:W5:Y:S04]  /*6100*/  @!P2 LD.E.64 R6, desc[UR56][R14.64] ;  /* 0x000000380e06a980 */ /* 0x000168000c101b00 */
[----:B------:R0:W5:Y:S02]  /*6110*/  @!P3 LD.E.64 R8, desc[UR56][R4.64] ;  /* 0x000000380408b980 */ /* 0x000164000c101b00 */
.L_x_471:
[----:B------:R-:W-:Y:S05]  /*6120*/  BSYNC B1 ;  /* 0x0000000000017941 */ /* 0x000fea0003800000 */
.L_x_470:
[----:B---3--:R-:W2:Y:S01]  /*6130*/  S2R R0, SR_TID.X ;  /* 0x0000000000007919 */ /* 0x008ea20000002100 */
[----:B0---4-:R-:W-:Y:S01]  /*6140*/  SHF.L.U32 R5, R27, 0x1f, RZ ;  /* 0x0000001f1b057819 */ /* 0x011fe200000006ff */
[--C-:B-1---5:R-:W-:Y:S01]  /*6150*/  IMAD.MOV.U32 R14, RZ, RZ, R11.reuse ;  /* 0x000000ffff0e7224 */ /* 0x122fe200078e000b */
[----:B------:R-:W-:Y:S01]  /*6160*/  LOP3.LUT P1, RZ, R30, 0x4, RZ, 0xc0, !PT ;  /* 0x000000041eff7812 */ /* 0x000fe2000782c0ff */
[----:B------:R-:W-:Y:S01]  /*6170*/  BSSY B1, `(.L_x_472) ;  /* 0x0000025000017945 */ /* 0x000fe20003800000 */
[----:B------:R-:W0:Y:S01]  /*6180*/  SYNCS.PHASECHK.TRANS64.TRYWAIT P0, [R2+URZ+0x30800], R5 ;  /* 0x03080005020075a7 */ /* 0x000e22000800017f */
[--C-:B------:R-:W-:Y:S02]  /*6190*/  SHF.R.U64 R35, R10, 0x10, R11.reuse ;  /* 0x000000100a237819 */ /* 0x100fe4000000120b */
[----:B------:R-:W-:Y:S01]  /*61a0*/  SHF.R.U32.HI R15, RZ, 0x10, R11 ;  /* 0x00000010ff0f7819 */ /* 0x000fe2000001160b */
[----:B------:R-:W-:Y:S01]  /*61b0*/  IMAD.MOV.U32 R11, RZ, RZ, R12 ;  /* 0x000000ffff0b7224 */ /* 0x000fe200078e000c */
[----:B------:R-:W-:Y:S01]  /*61c0*/  MOV R34, R10 ;  /* 0x0000000a00227202 */ /* 0x000fe20000000f00 */
[--C-:B------:R-:W-:Y:S01]  /*61d0*/  IMAD.MOV.U32 R10, RZ, RZ, R13.reuse ;  /* 0x000000ffff0a7224 */ /* 0x100fe200078e000d */
[----:B------:R-:W-:Y:S01]  /*61e0*/  SHF.R.U64 R20, R12, 0x10, R13 ;  /* 0x000000100c147819 */ /* 0x000fe2000000120d */
[----:B------:R-:W-:Y:S01]  /*61f0*/  IMAD.MOV.U32 R12, RZ, RZ, R7 ;  /* 0x000000ffff0c7224 */ /* 0x000fe200078e0007 */
[----:B------:R-:W-:-:S02]  /*6200*/  MOV R32, R6 ;  /* 0x0000000600207202 */ /* 0x000fc40000000f00 */
[--C-:B------:R-:W-:Y:S01]  /*6210*/  SHF.R.U64 R36, R6, 0x10, R7.reuse ;  /* 0x0000001006247819 */ /* 0x100fe20000001207 */
[----:B------:R-:W-:Y:S01]  /*6220*/  IMAD.MOV.U32 R6, RZ, RZ, R8 ;  /* 0x000000ffff067224 */ /* 0x000fe200078e0008 */
[----:B------:R-:W-:Y:S01]  /*6230*/  SHF.R.U32.HI R21, RZ, 0x10, R7 ;  /* 0x00000010ff157819 */ /* 0x000fe20000011607 */
[----:B------:R-:W-:Y:S01]  /*6240*/  IMAD.MOV.U32 R7, RZ, RZ, R9 ;  /* 0x000000ffff077224 */ /* 0x000fe200078e0009 */
[----:B------:R-:W-:Y:S02]  /*6250*/  SHF.R.U32.HI R13, RZ, 0x10, R13 ;  /* 0x00000010ff0d7819 */ /* 0x000fe4000001160d */
[----:B------:R-:W-:Y:S02]  /*6260*/  VIMNMX R33, R26, 0xc0, PT ;  /* 0x000000c01a217848 */ /* 0x000fe40003fe0100 */
[--C-:B------:R-:W-:Y:S02]  /*6270*/  SHF.R.U64 R24, R8, 0x10, R9.reuse ;  /* 0x0000001008187819 */ /* 0x100fe40000001209 */
[----:B------:R-:W-:-:S02]  /*6280*/  SHF.R.U32.HI R25, RZ, 0x10, R9 ;  /* 0x00000010ff197819 */ /* 0x000fc40000011609 */
[----:B------:R-:W-:Y:S02]  /*6290*/  PRMT R8, R10, 0x5410, R13 ;  /* 0x000054100a087816 */ /* 0x000fe4000000000d */
[----:B------:R-:W-:Y:S01]  /*62a0*/  PRMT R34, R34, 0x5410, R14 ;  /* 0x0000541022227816 */ /* 0x000fe2000000000e */
[----:B--2---:R-:W-:Y:S01]  /*62b0*/  VIADD R3, R0, 0xffffff80 ;  /* 0xffffff8000037836 */ /* 0x004fe20000000000 */
[----:B------:R-:W-:Y:S02]  /*62c0*/  PRMT R35, R35, 0x5410, R15 ;  /* 0x0000541023237816 */ /* 0x000fe4000000000f */
[----:B------:R-:W-:Y:S02]  /*62d0*/  PRMT R10, R20, 0x7610, R10 ;  /* 0x00007610140a7816 */ /* 0x000fe4000000000a */
[----:B------:R-:W-:Y:S02]  /*62e0*/  SHF.R.S32.HI R0, RZ, 0x1f, R3 ;  /* 0x0000001fff007819 */ /* 0x000fe40000011403 */
[----:B------:R-:W-:-:S02]  /*62f0*/  PRMT R32, R32, 0x5410, R12 ;  /* 0x0000541020207816 */ /* 0x000fc4000000000c */
[----:B------:R-:W-:Y:S02]  /*6300*/  LEA.HI R0, R0, R3, RZ, 0x5 ;  /* 0x0000000300007211 */ /* 0x000fe400078f28ff */
[----:B------:R-:W-:Y:S02]  /*6310*/  PRMT R36, R36, 0x5410, R21 ;  /* 0x0000541024247816 */ /* 0x000fe40000000015 */
[----:B------:R-:W-:Y:S02]  /*6320*/  SHF.R.S32.HI R0, RZ, 0x5, R0 ;  /* 0x00000005ff007819 */ /* 0x000fe40000011400 */
[----:B------:R-:W-:Y:S02]  /*6330*/  PRMT R11, R11, 0x5410, R6 ;  /* 0x000054100b0b7816 */ /* 0x000fe40000000006 */
[----:B------:R-:W-:Y:S01]  /*6340*/  PRMT R9, R7, 0x7610, R9 ;  /* 0x0000761007097816 */ /* 0x000fe20000000009 */
[----:B------:R-:W-:-:S04]  /*6350*/  IMAD R3, R0, 0x200, R28 ;  /* 0x0000020000037824 */ /* 0x000fc800078e021c */
[----:B------:R-:W-:-:S04]  /*6360*/  IMAD R3, R3, 0x2, R2 ;  /* 0x0000000203037824 */ /* 0x000fc800078e0202 */
[C---:B------:R-:W-:Y:S02]  /*6370*/  VIADD R4, R3.reuse, 0xc400 ;  /* 0x0000c40003047836 */ /* 0x040fe40000000000 */
[----:B------:R-:W-:-:S03]  /*6380*/  VIADD R0, R3, 0xc440 ;  /* 0x0000c44003007836 */ /* 0x000fc60000000000 */
[----:B------:R-:W-:Y:S02]  /*6390*/  @P1 IADD3 R0, R4, -0x40, RZ ;  /* 0xffffffc004001810 */ /* 0x000fe40007ffe0ff */
[----:B------:R-:W-:Y:S01]  /*63a0*/  ISETP.GE.AND P1, PT, R18, R33, PT ;  /* 0x000000211200720c */ /* 0x000fe20003f26270 */
[----:B0-----:R-:W-:-:S12]  /*63b0*/  @!P0 BRA `(.L_x_473) ;  /* 0x0000010400708947 */ /* 0x001fd80003800000 */
.L_x_672:
[----:B------:R-:W-:Y:S05]  /*63c0*/  BSYNC B1 ;  /* 0x0000000000017941 */ /* 0x000fea0003800000 */
.L_x_472:
[----:B------:R-:W-:Y:S01]  /*63d0*/  BSSY B1, `(.L_x_474) ;  /* 0x0000057000017945 */ /* 0x000fe20003800000 */
[----:B------:R-:W-:Y:S02]  /*63e0*/  PRMT R10, R10, 0x5410, R24 ;  /* 0x000054100a0a7816 */ /* 0x000fe40000000018 */
[----:B------:R-:W-:Y:S01]  /*63f0*/  PRMT R9, R9, 0x5410, R25 ;  /* 0x0000541009097816 */ /* 0x000fe20000000019 */
[----:B------:R-:W-:Y:S06]  /*6400*/  @P1 BRA `(.L_x_475) ;  /* 0x00000004004c1947 */ /* 0x000fec0003800000 */
[----:B0-----:R-:W0:Y:S01]  /*6410*/  LDC R5, c[0x0][0x3f4] ;  /* 0x0000fd00ff057b82 */ /* 0x001e220000000800 */
[----:B------:R-:W-:Y:S01]  /*6420*/  BSSY B2, `(.L_x_476) ;  /* 0x000002a000027945 */ /* 0x000fe20003800000 */
[-C--:B0-----:R-:W-:Y:S02]  /*6430*/  ISETP.GE.AND P0, PT, R22, R5.reuse, PT ;  /* 0x000000051600720c */ /* 0x081fe40003f06270 */
[----:B------:R-:W-:-:S11]  /*6440*/  ISETP.GE.AND P1, PT, R154, R5, PT ;  /* 0x000000059a00720c */ /* 0x000fd60003f26270 */
[----:B------:R-:W-:Y:S05]  /*6450*/  @P0 BRA `(.L_x_477) ;  /* 0x0000000000980947 */ /* 0x000fea0003800000 */
[----:B------:R-:W0:Y:S01]  /*6460*/  LDS.128 R4, [R3+0xc400] ;  /* 0x00c4000003047984 */ /* 0x000e220000000c00 */
[----:B------:R-:W-:Y:S02]  /*6470*/  HADD2.F32 R25, -RZ, R32.H0_H0 ;  /* 0x20000020ff197230 */ /* 0x000fe40000004100 */
[----:B------:R-:W-:Y:S02]  /*6480*/  HADD2.F32 R21, -RZ, R34.H0_H0 ;  /* 0x20000022ff157230 */ /* 0x000fe40000004100 */
[----:B------:R-:W-:Y:S02]  /*6490*/  HADD2.F32 R20, -RZ, R35.H0_H0 ;  /* 0x20000023ff147230 */ /* 0x000fe40000004100 */
[----:B------:R-:W-:Y:S02]  /*64a0*/  HADD2.F32 R24, -RZ, R36.H0_H0 ;  /* 0x20000024ff187230 */ /* 0x000fe40000004100 */
[--C-:B0-----:R-:W-:Y:S02]  /*64b0*/  HADD2.F32 R12, -RZ, R4.reuse.H0_H0 ;  /* 0x20000004ff0c7230 */ /* 0x101fe40000004100 */
[----:B------:R-:W-:-:S02]  /*64c0*/  HADD2.F32 R4, -RZ, R4.H1_H1 ;  /* 0x30000004ff047230 */ /* 0x000fc40000004100 */
[--C-:B------:R-:W-:Y:S02]  /*64d0*/  HADD2.F32 R13, -RZ, R5.reuse.H0_H0 ;  /* 0x20000005ff0d7230 */ /* 0x100fe40000004100 */
[----:B------:R-:W-:Y:S02]  /*64e0*/  HADD2.F32 R5, -RZ, R5.H1_H1 ;  /* 0x30000005ff057230 */ /* 0x000fe40000004100 */
[C---:B------:R-:W-:Y:S01]  /*64f0*/  FMUL.FTZ R27, R4.reuse, R25 ;  /* 0x00000019041b7220 */ /* 0x040fe20000410000 */
[-C--:B------:R-:W-:Y:S01]  /*6500*/  FMUL.FTZ R4, R4, R21.reuse ;  /* 0x0000001504047220 */ /* 0x080fe20000410000 */
[--C-:B------:R-:W-:Y:S02]  /*6510*/  HADD2.F32 R14, -RZ, R6.reuse.H0_H0 ;  /* 0x20000006ff0e7230 */ /* 0x100fe40000004100 */
[----:B------:R-:W-:Y:S02]  /*6520*/  HADD2.F32 R15, -RZ, R7.H0_H0 ;  /* 0x20000007ff0f7230 */ /* 0x000fe40000004100 */
[C---:B------:R-:W-:Y:S01]  /*6530*/  FMUL.FTZ R28, R5.reuse, R24 ;  /* 0x00000018051c7220 */ /* 0x040fe20000410000 */
[C---:B------:R-:W-:Y:S01]  /*6540*/  FFMA.FTZ R27, R12.reuse, R21, -R27 ;  /* 0x000000150c1b7223 */ /* 0x040fe2000001081b */
[----:B------:R-:W-:Y:S01]  /*6550*/  FFMA.FTZ R26, R12, R25, R4 ;  /* 0x000000190c1a7223 */ /* 0x000fe20000010004 */
[----:B------:R-:W-:Y:S01]  /*6560*/  FMUL.FTZ R30, R5, R20 ;  /* 0x00000014051e7220 */ /* 0x000fe20000410000 */
[----:B------:R-:W-:-:S02]  /*6570*/  HADD2.F32 R6, -RZ, R6.H1_H1 ;  /* 0x30000006ff067230 */ /* 0x000fc40000004100 */
[C---:B------:R-:W-:Y:S01]  /*6580*/  FFMA.FTZ R28, R13.reuse, R20, -R28 ;  /* 0x000000140d1c7223 */ /* 0x040fe2000001081c */
[----:B------:R-:W-:Y:S02]  /*6590*/  HADD2.F32 R7, -RZ, R7.H1_H1 ;  /* 0x30000007ff077230 */ /* 0x000fe40000004100 */
[----:B------:R-:W-:Y:S01]  /*65a0*/  FFMA.FTZ R13, R13, R24, R30 ;  /* 0x000000180d0d7223 */ /* 0x000fe2000001001e */
[----:B------:R-:W-:Y:S02]  /*65b0*/  HADD2.F32 R21, -RZ, R32.H1_H1 ;  /* 0x30000020ff157230 */ /* 0x000fe40000004100 */
[----:B------:R-:W-:Y:S02]  /*65c0*/  HADD2.F32 R5, -RZ, R34.H1_H1 ;  /* 0x30000022ff057230 */ /* 0x000fe40000004100 */
[----:B------:R-:W-:Y:S02]  /*65d0*/  HADD2.F32 R12, -RZ, R36.H1_H1 ;  /* 0x30000024ff0c7230 */ /* 0x000fe40000004100 */
[----:B------:R-:W-:Y:S01]  /*65e0*/  FMUL.FTZ R25, R6, R21 ;  /* 0x0000001506197220 */ /* 0x000fe20000410000 */
[----:B------:R-:W-:-:S02]  /*65f0*/  HADD2.F32 R4, -RZ, R35.H1_H1 ;  /* 0x30000023ff047230 */ /* 0x000fc40000004100 */
[-C--:B------:R-:W-:Y:S01]  /*6600*/  FMUL.FTZ R20, R6, R5.reuse ;  /* 0x0000000506147220 */ /* 0x080fe20000410000 */
[C---:B------:R-:W-:Y:S01]  /*6610*/  FMUL.FTZ R24, R7.reuse, R12 ;  /* 0x0000000c07187220 */ /* 0x040fe20000410000 */
[C---:B------:R-:W-:Y:S01]  /*6620*/  FFMA.FTZ R6, R14.reuse, R5, -R25 ;  /* 0x000000050e067223 */ /* 0x040fe20000010819 */
[-C--:B------:R-:W-:Y:S01]  /*6630*/  FMUL.FTZ R31, R7, R4.reuse ;  /* 0x00000004071f7220 */ /* 0x080fe20000410000 */
[----:B------:R-:W-:Y:S01]  /*6640*/  FFMA.FTZ R21, R14, R21, R20 ;  /* 0x000000150e157223 */ /* 0x000fe20000010014 */
[C---:B------:R-:W-:Y:S01]  /*6650*/  FFMA.FTZ R7, R15.reuse, R4, -R24 ;  /* 0x000000040f077223 */ /* 0x040fe20000010818 */
[----:B------:R-:W-:Y:S01]  /*6660*/  F2FP.F16.F32.PACK_AB R4, R26, R27 ;  /* 0x0000001b1a04723e */ /* 0x000fe200000000ff */
[----:B------:R-:W-:Y:S01]  /*6670*/  FFMA.FTZ R12, R15, R12, R31 ;  /* 0x0000000c0f0c7223 */ /* 0x000fe2000001001f */
[----:B------:R-:W-:Y:S02]  /*6680*/  F2FP.F16.F32.PACK_AB R5, R13, R28 ;  /* 0x0000001c0d05723e */ /* 0x000fe400000000ff */
[----:B------:R-:W-:-:S02]  /*6690*/  F2FP.F16.F32.PACK_AB R6, R21, R6 ;  /* 0x000000061506723e */ /* 0x000fc400000000ff */
[----:B------:R-:W-:-:S05]  /*66a0*/  F2FP.F16.F32.PACK_AB R7, R12, R7 ;  /* 0x000000070c07723e */ /* 0x000fca00000000ff */
[----:B------:R0:W-:Y:S02]  /*66b0*/  STS.128 [R3+0xc400], R4 ;  /* 0x00c4000403007388 */ /* 0x0001e40000000c00 */
.L_x_477:
[----:B------:R-:W-:Y:S05]  /*66c0*/  BSYNC B2 ;  /* 0x0000000000027941 */ /* 0x000fea0003800000 */
.L_x_476:
[----:B------:R-:W-:Y:S05]  /*66d0*/  @P1 BRA `(.L_x_475) ;  /* 0x0000000000981947 */ /* 0x000fea0003800000 */
[----:B0-----:R-:W0:Y:S01]  /*66e0*/  LDS.128 R4, [R0] ;  /* 0x0000000000047984 */ /* 0x001e220000000c00 */
[--C-:B------:R-:W-:Y:S02]  /*66f0*/  HADD2.F32 R25, -RZ, R11.reuse.H1_H1 ;  /* 0x3000000bff197230 */ /* 0x100fe40000004100 */
[----:B------:R-:W-:Y:S02]  /*6700*/  HADD2.F32 R21, -RZ, R11.H0_H0 ;  /* 0x2000000bff157230 */ /* 0x000fe40000004100 */
[--C-:B------:R-:W-:Y:S02]  /*6710*/  HADD2.F32 R20, -RZ, R10.reuse.H0_H0 ;  /* 0x2000000aff147230 */ /* 0x100fe40000004100 */
[----:B------:R-:W-:Y:S02]  /*6720*/  HADD2.F32 R24, -RZ, R10.H1_H1 ;  /* 0x3000000aff187230 */ /* 0x000fe40000004100 */
        /* <DEDUP_REMOVED lines=16> */
[--C-:B------:R-:W-:Y:S02]  /*6830*/  HADD2.F32 R21, -RZ, R9.reuse.H0_H0 ;  /* 0x20000009ff157230 */ /* 0x100fe40000004100 */
[--C-:B------:R-:W-:Y:S02]  /*6840*/  HADD2.F32 R5, -RZ, R8.reuse.H0_H0 ;  /* 0x20000008ff057230 */ /* 0x100fe40000004100 */
        /* <DEDUP_REMOVED lines=14> */
[----:B------:R1:W-:Y:S02]  /*6930*/  STS.128 [R0], R4 ;  /* 0x0000000400007388 */ /* 0x0003e40000000c00 */
.L_x_475:
[----:B------:R-:W-:Y:S05]  /*6940*/  BSYNC B1 ;  /* 0x0000000000017941 */ /* 0x000fea0003800000 */
.L_x_474:
[----:B01----:R-:W-:-:S05]  /*6950*/  VIADD R4, R18, 0x60 ;  /* 0x0000006012047836 */ /* 0x003fca0000000000 */
[----:B------:R-:W-:-:S13]  /*6960*/  ISETP.GE.AND P0, PT, R4, R33, PT ;  /* 0x000000210400720c */ /* 0x000fda0003f06270 */
[----:B------:R-:W-:Y:S05]  /*6970*/  @P0 BRA `(.L_x_478) ;  /* 0x00000014004c0947 */ /* 0x000fea0003800000 */
[----:B------:R-:W0:Y:S01]  /*6980*/  LDC R5, c[0x0][0x3f4] ;  /* 0x0000fd00ff057b82 */ /* 0x000e220000000800 */
        /* <DEDUP_REMOVED lines=9> */
[----:B------:R-:W-:Y:S02]  /*6a20*/  HADD2.F32 R28, -RZ, R32.H1_H1 ;  /* 0x30000020ff1c7230 */ /* 0x000fe40000004100 */
[----:B------:R-:W-:-:S02]  /*6a30*/  HADD2.F32 R33, -RZ, R36.H1_H1 ;  /* 0x30000024ff217230 */ /* 0x000fc40000004100 */
[--C-:B0-----:R-:W-:Y:S02]  /*6a40*/  HADD2.F32 R12, -RZ, R4.reuse.H0_H0 ;  /* 0x20000004ff0c7230 */ /* 0x101fe40000004100 */
[----:B------:R-:W-:Y:S02]  /*6a50*/  HADD2.F32 R4, -RZ, R4.H1_H1 ;  /* 0x30000004ff047230 */ /* 0x000fe40000004100 */
[--C-:B------:R-:W-:Y:S02]  /*6a60*/  HADD2.F32 R13, -RZ, R5.reuse.H0_H0 ;  /* 0x20000005ff0d7230 */ /* 0x100fe40000004100 */
[----:B------:R-:W-:Y:S02]  /*6a70*/  HADD2.F32 R5, -RZ, R5.H1_H1 ;  /* 0x30000005ff057230 */ /* 0x000fe40000004100 */
[-C--:B------:R-:W-:Y:S01]  /*6a80*/  FMUL.FTZ R21, R26, R4.reuse ;  /* 0x000000041a157220 */ /* 0x080fe20000410000 */
[----:B------:R-:W-:Y:S01]  /*6a90*/  FMUL.FTZ R25, R24, R4 ;  /* 0x0000000418197220 */ /* 0x000fe20000410000 */
[----:B------:R-:W-:-:S02]  /*6aa0*/  HADD2.F32 R14, -RZ, R6.H0_H0 ;  /* 0x20000006ff0e7230 */ /* 0x000fc40000004100 */
[-C--:B------:R-:W-:Y:S01]  /*6ab0*/  FMUL.FTZ R20, R31, R5.reuse ;  /* 0x000000051f147220 */ /* 0x080fe20000410000 */
[-C--:B------:R-:W-:Y:S01]  /*6ac0*/  FFMA.FTZ R4, R24, R12.reuse, -R21 ;  /* 0x0000000c18047223 */ /* 0x080fe20000010815 */
[----:B------:R-:W-:Y:S01]  /*6ad0*/  FFMA.FTZ R25, R26, R12, R25 ;  /* 0x0000000c1a197223 */ /* 0x000fe20000010019 */
[C---:B------:R-:W-:Y:S01]  /*6ae0*/  FMUL.FTZ R12, R27.reuse, R5 ;  /* 0x000000051b0c7220 */ /* 0x040fe20000410000 */
[--C-:B------:R-:W-:Y:S02]  /*6af0*/  HADD2.F32 R15, -RZ, R7.reuse.H0_H0 ;  /* 0x20000007ff0f7230 */ /* 0x100fe40000004100 */
[-C--:B------:R-:W-:Y:S01]  /*6b00*/  FFMA.FTZ R5, R27, R13.reuse, -R20 ;  /* 0x0000000d1b057223 */ /* 0x080fe20000010814 */
[----:B------:R-:W-:Y:S02]  /*6b10*/  HADD2.F32 R6, -RZ, R6.H1_H1 ;  /* 0x30000006ff067230 */ /* 0x000fe40000004100 */
[----:B------:R-:W-:Y:S01]  /*6b20*/  FFMA.FTZ R12, R31, R13, R12 ;  /* 0x0000000d1f0c7223 */ /* 0x000fe2000001000c */
[----:B------:R-:W-:Y:S01]  /*6b30*/  HADD2.F32 R7, -RZ, R7.H1_H1 ;  /* 0x30000007ff077230 */ /* 0x000fe20000004100 */
[----:B------:R-:W-:Y:S01]  /*6b40*/  F2FP.F16.F32.PACK_AB R4, R25, R4 ;  /* 0x000000041904723e */ /* 0x000fe200000000ff */
[----:B------:R-:W-:-:S02]  /*6b50*/  HADD2.F32 R26, -RZ, R34.H1_H1 ;  /* 0x30000022ff1a7230 */ /* 0x000fc40000004100 */
[-C--:B------:R-:W-:Y:S01]  /*6b60*/  FMUL.FTZ R13, R28, R6.reuse ;  /* 0x000000061c0d7220 */ /* 0x080fe20000410000 */
[----:B------:R-:W-:Y:S02]  /*6b70*/  HADD2.F32 R27, -RZ, R35.H1_H1 ;  /* 0x30000023ff1b7230 */ /* 0x000fe40000004100 */
[----:B------:R-:W-:Y:S01]  /*6b80*/  FMUL.FTZ R20, R33, R7 ;  /* 0x0000000721147220 */ /* 0x000fe20000410000 */
[----:B------:R-:W-:Y:S01]  /*6b90*/  F2FP.F16.F32.PACK_AB R5, R12, R5 ;  /* 0x000000050c05723e */ /* 0x000fe200000000ff */
[C---:B------:R-:W-:Y:S01]  /*6ba0*/  FMUL.FTZ R21, R26.reuse, R6 ;  /* 0x000000061a157220 */ /* 0x040fe20000410000 */
[-C--:B------:R-:W-:Y:S01]  /*6bb0*/  FFMA.FTZ R6, R26, R14.reuse, -R13 ;  /* 0x0000000e1a067223 */ /* 0x080fe2000001080d */
[C---:B------:R-:W-:Y:S01]  /*6bc0*/  FMUL.FTZ R24, R27.reuse, R7 ;  /* 0x000000071b187220 */ /* 0x040fe20000410000 */
[-C--:B------:R-:W-:Y:S01]  /*6bd0*/  FFMA.FTZ R7, R27, R15.reuse, -R20 ;  /* 0x0000000f1b077223 */ /* 0x080fe20000010814 */
[----:B------:R-:W-:Y:S02]  /*6be0*/  FFMA.FTZ R21, R28, R14, R21 ;  /* 0x0000000e1c157223 */ /* 0x000fe40000010015 */
[----:B------:R-:W-:-:S03]  /*6bf0*/  FFMA.FTZ R24, R33, R15, R24 ;  /* 0x0000000f21187223 */ /* 0x000fc60000010018 */
[----:B------:R-:W-:Y:S02]  /*6c00*/  F2FP.F16.F32.PACK_AB R6, R21, R6 ;  /* 0x000000061506723e */ /* 0x000fe400000000ff */
[----:B------:R-:W-:-:S05]  /*6c10*/  F2FP.F16.F32.PACK_AB R7, R24, R7 ;  /* 0x000000071807723e */ /* 0x000fca00000000ff */
[----:B------:R0:W-:Y:S02]  /*6c20*/  STS.128 [R3+0xf400], R4 ;  /* 0x00f4000403007388 */ /* 0x0001e40000000c00 */
.L_x_480:
[----:B------:R-:W-:Y:S05]  /*6c30*/  BSYNC B1 ;  /* 0x0000000000017941 */ /* 0x000fea0003800000 */
.L_x_479:
[----:B------:R-:W-:Y:S05]  /*6c40*/  @P1 BRA `(.L_x_478) ;  /* 0x0000001000981947 */ /* 0x000fea0003800000 */
[----:B0-----:R-:W0:Y:S01]  /*6c50*/  LDS.128 R4, [R0+0x3000] ;  /* 0x0030000000047984 */ /* 0x001e220000000c00 */
[--C-:B------:R-:W-:Y:S02]  /*6c60*/  HADD2.F32 R21, -RZ, R11.reuse.H1_H1 ;  /* 0x3000000bff157230 */ /* 0x100fe40000004100 */
[--C-:B------:R-:W-:Y:S02]  /*6c70*/  HADD2.F32 R24, -RZ, R10.reuse.H0_H0 ;  /* 0x2000000aff187230 */ /* 0x100fe40000004100 */
[----:B------:R-:W-:Y:S02]  /*6c80*/  HADD2.F32 R26, -RZ, R10.H1_H1 ;  /* 0x3000000aff1a7230 */ /* 0x000fe40000004100 */
[----:B------:R-:W-:Y:S02]  /*6c90*/  HADD2.F32 R15, -RZ, R11.H0_H0 ;  /* 0x2000000bff0f7230 */ /* 0x000fe40000004100 */
[----:B------:R-:W-:Y:S02]  /*6ca0*/  HADD2.F32 R25, -RZ, R9.H0_H0 ;  /* 0x20000009ff197230 */ /* 0x000fe40000004100 */
[----:B0-----:R-:W-:-:S02]  /*6cb0*/  HADD2.F32 R3, -RZ, R4.H0_H0 ;  /* 0x20000004ff037230 */ /* 0x001fc40000004100 */
[----:B------:R-:W-:Y:S02]  /*6cc0*/  HADD2.F32 R4, -RZ, R4.H1_H1 ;  /* 0x30000004ff047230 */ /* 0x000fe40000004100 */
[--C-:B------:R-:W-:Y:S02]  /*6cd0*/  HADD2.F32 R10, -RZ, R5.reuse.H0_H0 ;  /* 0x20000005ff0a7230 */ /* 0x100fe40000004100 */
[----:B------:R-:W-:Y:S02]  /*6ce0*/  HADD2.F32 R5, -RZ, R5.H1_H1 ;  /* 0x30000005ff057230 */ /* 0x000fe40000004100 */
[-C--:B------:R-:W-:Y:S01]  /*6cf0*/  FMUL.FTZ R14, R21, R4.reuse ;  /* 0x00000004150e7220 */ /* 0x080fe20000410000 */
[C---:B------:R-:W-:Y:S01]  /*6d00*/  FMUL.FTZ R20, R15.reuse, R4 ;  /* 0x000000040f147220 */ /* 0x040fe20000410000 */
[----:B------:R-:W-:Y:S02]  /*6d10*/  HADD2.F32 R11, -RZ, R6.H0_H0 ;  /* 0x20000006ff0b7230 */ /* 0x000fe40000004100 */
[----:B------:R-:W-:Y:S01]  /*6d20*/  FMUL.FTZ R13, R26, R5 ;  /* 0x000000051a0d7220 */ /* 0x000fe20000410000 */
[----:B------:R-:W-:Y:S01]  /*6d30*/  FFMA.FTZ R4, R15, R3, -R14 ;  /* 0x000000030f047223 */ /* 0x000fe2000001080e */
[----:B------:R-:W-:Y:S01]  /*6d40*/  FMUL.FTZ R15, R24, R5 ;  /* 0x00000005180f7220 */ /* 0x000fe20000410000 */
[----:B------:R-:W-:-:S02]  /*6d50*/  HADD2.F32 R12, -RZ, R7.H0_H0 ;  /* 0x20000007ff0c7230 */ /* 0x000fc40000004100 */
[-C--:B------:R-:W-:Y:S01]  /*6d60*/  FFMA.FTZ R5, R24, R10.reuse, -R13 ;  /* 0x0000000a18057223 */ /* 0x080fe2000001080d */
[----:B------:R-:W-:Y:S02]  /*6d70*/  HADD2.F32 R6, -RZ, R6.H1_H1 ;  /* 0x30000006ff067230 */ /* 0x000fe40000004100 */
[----:B------:R-:W-:Y:S01]  /*6d80*/  FFMA.FTZ R3, R21, R3, R20 ;  /* 0x0000000315037223 */ /* 0x000fe20000010014 */
[----:B------:R-:W-:Y:S02]  /*6d90*/  HADD2.F32 R7, -RZ, R7.H1_H1 ;  /* 0x30000007ff077230 */ /* 0x000fe40000004100 */
[----:B------:R-:W-:Y:S01]  /*6da0*/  FFMA.FTZ R10, R26, R10, R15 ;  /* 0x0000000a1a0a7223 */ /* 0x000fe2000001000f */
[----:B------:R-:W-:Y:S02]  /*6db0*/  HADD2.F32 R24, -RZ, R9.H1_H1 ;  /* 0x30000009ff187230 */ /* 0x000fe40000004100 */
[--C-:B------:R-:W-:Y:S01]  /*6dc0*/  HADD2.F32 R21, -RZ, R8.reuse.H0_H0 ;  /* 0x20000008ff157230 */ /* 0x100fe20000004100 */
[----:B------:R-:W-:Y:S01]  /*6dd0*/  F2FP.F16.F32.PACK_AB R4, R3, R4 ;  /* 0x000000040304723e */ /* 0x000fe200000000ff */
[----:B------:R-:W-:-:S02]  /*6de0*/  HADD2.F32 R20, -RZ, R8.H1_H1 ;  /* 0x30000008ff147230 */ /* 0x000fc40000004100 */
[-C--:B------:R-:W-:Y:S01]  /*6df0*/  FMUL.FTZ R8, R25, R6.reuse ;  /* 0x0000000619087220 */ /* 0x080fe20000410000 */
[----:B------:R-:W-:Y:S01]  /*6e00*/  FMUL.FTZ R9, R24, R7 ;  /* 0x0000000718097220 */ /* 0x000fe20000410000 */
[C---:B------:R-:W-:Y:S01]  /*6e10*/  FMUL.FTZ R14, R21.reuse, R6 ;  /* 0x00000006150e7220 */ /* 0x040fe20000410000 */
[----:B------:R-:W-:Y:S01]  /*6e20*/  F2FP.F16.F32.PACK_AB R5, R10, R5 ;  /* 0x000000050a05723e */ /* 0x000fe200000000ff */
[C---:B------:R-:W-:Y:S01]  /*6e30*/  FMUL.FTZ R13, R20.reuse, R7 ;  /* 0x00000007140d7220 */ /* 0x040fe20000410000 */
[-C--:B------:R-:W-:Y:S01]  /*6e40*/  FFMA.FTZ R6, R21, R11.reuse, -R8 ;  /* 0x0000000b15067223 */ /* 0x080fe20000010808 */
[-C--:B------:R-:W-:Y:S01]  /*6e50*/  FFMA.FTZ R7, R20, R12.reuse, -R9 ;  /* 0x0000000c14077223 */ /* 0x080fe20000010809 */
[----:B------:R-:W-:Y:S01]  /*6e60*/  FFMA.FTZ R11, R25, R11, R14 ;  /* 0x0000000b190b7223 */ /* 0x000fe2000001000e */
[----:B------:R-:W-:-:S04]  /*6e70*/  FFMA.FTZ R12, R24, R12, R13 ;  /* 0x0000000c180c7223 */ /* 0x000fc8000001000d */
[----:B------:R-:W-:Y:S02]  /*6e80*/  F2FP.F16.F32.PACK_AB R6, R11, R6 ;  /* 0x000000060b06723e */ /* 0x000fe400000000ff */
[----:B------:R-:W-:-:S05]  /*6e90*/  F2FP.F16.F32.PACK_AB R7, R12, R7 ;  /* 0x000000070c07723e */ /* 0x000fca00000000ff */
[----:B------:R1:W-:Y:S01]  /*6ea0*/  STS.128 [R0+0x3000], R4 ;  /* 0x0030000400007388 */ /* 0x0003e20000000c00 */
[----:B------:R-:W-:Y:S05]  /*6eb0*/  BRA `(.L_x_478) ;  /* 0x0000000c00fc7947 */ /* 0x000fea0003800000 */
.L_x_468:
[----:B------:R-:W-:-:S03]  /*6ec0*/  UMOV UR4, 0xffffffff ;  /* 0xffffffff00047882 */ /* 0x000fc60000000000 */
[----:B------:R-:W-:Y:S05]  /*6ed0*/  BRA.DIV UR4, `(.L_x_481) ;  /* 0x000000fa04bc7947 */ /* 0x000fea000b800000 */
[----:B------:R0:W2:Y:S04]  /*6ee0*/  SHFL.IDX PT, R0, R26, RZ, 0x1c1f ;  /* 0x001c1fff1a007589 */ /* 0x0000a800000e0000 */
[----:B------:R0:W3:Y:S04]  /*6ef0*/  SHFL.IDX PT, R3, R24, RZ, 0x1c1f ;  /* 0x001c1fff18037589 */ /* 0x0000e800000e0000 */
[----:B------:R0:W4:Y:S04]  /*6f00*/  SHFL.IDX PT, R20, R28, RZ, 0x1c1f ;  /* 0x001c1fff1c147589 */ /* 0x00012800000e0000 */
[----:B-1----:R0:W1:Y:S02]  /*6f10*/  SHFL.IDX PT, R14, R27, RZ, 0x1c1f ;  /* 0x001c1fff1b0e7589 */ /* 0x00206400000e0000 */
.L_x_678:
[----:B------:R-:W5:Y:S01]  /*6f20*/  LDL R6, [R1+0x5c] ;  /* 0x00005c0001067983 */ /* 0x000f620000100800 */
[----:B------:R-:W-:Y:S01]  /*6f30*/  ULDC UR4, c[0x0][0x448] ;  /* 0x0001120000047ab9 */ /* 0x000fe20000000800 */
[----:B------:R-:W-:Y:S01]  /*6f40*/  BSSY B1, `(.L_x_482) ;  /* 0x000001a000017945 */ /* 0x000fe20003800000 */
[----:B------:R-:W-:Y:S01]  /*6f50*/  IMAD R21, R25, UR4, RZ ;  /* 0x0000000419157c24 */ /* 0x000fe2000f8e02ff */
[----:B------:R-:W-:Y:S02]  /*6f60*/  CS2R R8, SRZ ;  /* 0x0000000000087805 */ /* 0x000fe4000001ff00 */
[----:B------:R-:W-:Y:S02]  /*6f70*/  CS2R R10, SRZ ;  /* 0x00000000000a7805 */ /* 0x000fe4000001ff00 */
[----:B------:R-:W-:Y:S01]  /*6f80*/  ISETP.GE.AND P0, PT, R4, R21, PT ;  /* 0x000000150400720c */ /* 0x000fe20003f06270 */
[----:B------:R-:W-:Y:S01]  /*6f90*/  IMAD R21, R33, -0xc0, R21 ;  /* 0xffffff4021157824 */ /* 0x000fe200078e0215 */
[----:B-----5:R-:W-:-:S04]  /*6fa0*/  LEA.HI R5, R6, R6, RZ, 0x1 ;  /* 0x0000000606057211 */ /* 0x020fc800078f08ff */
[----:B------:R-:W-:-:S05]  /*6fb0*/  LOP3.LUT R5, R5, 0xfffffffe, RZ, 0xc0, !PT ;  /* 0xfffffffe05057812 */ /* 0x000fca00078ec0ff */
[----:B------:R-:W-:Y:S01]  /*6fc0*/  IMAD.IADD R25, R6, 0x1, -R5 ;  /* 0x0000000106197824 */ /* 0x000fe200078e0a05 */
[----:B------:R-:W-:Y:S02]  /*6fd0*/  CS2R R4, SRZ ;  /* 0x0000000000047805 */ /* 0x000fe4000001ff00 */
[----:B------:R-:W-:Y:S02]  /*6fe0*/  CS2R R6, SRZ ;  /* 0x0000000000067805 */ /* 0x000fe4000001ff00 */
[----:B------:R-:W-:Y:S01]  /*6ff0*/  SHF.L.U32 R25, R25, 0x1f, RZ ;  /* 0x0000001f19197819 */ /* 0x000fe200000006ff */
[----:B------:R-:W-:Y:S06]  /*7000*/  @P0 BRA `(.L_x_483) ;  /* 0x0000000000340947 */ /* 0x000fec0003800000 */
[----:B------:R-:W-:Y:S01]  /*7010*/  ULDC UR4, c[0x0][0x3f4] ;  /* 0x0000fd0000047ab9 */ /* 0x000fe20000000800 */
[C---:B------:R-:W-:Y:S01]  /*7020*/  IMAD.SHL.U32 R15, R16.reuse, 0x2, RZ ;  /* 0x00000002100f7824 */ /* 0x040fe200078e00ff */
[C---:B------:R-:W-:Y:S02]  /*7030*/  ISETP.GE.AND P2, PT, R16.reuse, UR4, PT ;  /* 0x0000000410007c0c */ /* 0x040fe4000bf46270 */
[----:B------:R-:W-:Y:S02]  /*7040*/  SHF.R.S32.HI R5, RZ, 0x1f, R16 ;  /* 0x0000001fff057819 */ /* 0x000fe40000011410 */
[----:B---3--:R-:W-:Y:S02]  /*7050*/  IADD3 R12, P0, R3, R15, RZ ;  /* 0x0000000f030c7210 */ /* 0x008fe40007f1e0ff */
[----:B------:R-:W-:Y:S02]  /*7060*/  SHF.L.U64.HI R3, R16, 0x1, R5 ;  /* 0x0000000110037819 */ /* 0x000fe40000010205 */
[----:B------:R-:W-:-:S02]  /*7070*/  CS2R R4, SRZ ;  /* 0x0000000000047805 */ /* 0x000fc4000001ff00 */
[----:B-1----:R-:W-:Y:S01]  /*7080*/  IADD3 R14, P1, R14, R15, RZ ;  /* 0x0000000f0e0e7210 */ /* 0x002fe20007f3e0ff */
[----:B--2---:R-:W-:-:S04]  /*7090*/  IMAD.X R13, R0, 0x1, R3, P0 ;  /* 0x00000001000d7824 */ /* 0x004fc800000e0603 */
[----:B----4-:R-:W-:Y:S01]  /*70a0*/  IMAD.X R15, R20, 0x1, R3, P1 ;  /* 0x00000001140f7824 */ /* 0x010fe200008e0603 */
[----:B------:R-:W-:Y:S07]  /*70b0*/  @P2 BRA `(.L_x_483) ;  /* 0x0000000000082947 */ /* 0x000fee0003800000 */
[----:B------:R1:W5:Y:S04]  /*70c0*/  LD.E.128 R4, desc[UR56][R12.64] ;  /* 0x000000380c047980 */ /* 0x000368000c101d00 */
[----:B------:R1:W5:Y:S02]  /*70d0*/  LD.E.128 R8, desc[UR56][R14.64] ;  /* 0x000000380e087980 */ /* 0x000364000c101d00 */
.L_x_483:
[----:B------:R-:W-:Y:S05]  /*70e0*/  BSYNC B1 ;  /* 0x0000000000017941 */ /* 0x000fea0003800000 */
.L_x_482:
[----:B------:R-:W0:Y:S01]  /*70f0*/  SYNCS.PHASECHK.TRANS64.TRYWAIT P1, [R2+URZ+0x30800], R25 ;  /* 0x03080019020075a7 */ /* 0x000e22000802017f */
[----:B----45:R-:W-:Y:S01]  /*7100*/  MOV R20, R4 ;  /* 0x0000000400147202 */ /* 0x030fe20000000f00 */
[----:B---3--:R-:W-:Y:S01]  /*7110*/  IMAD.MOV.U32 R3, RZ, RZ, R9 ;  /* 0x000000ffff037224 */ /* 0x008fe200078e0009 */
[--C-:B-1----:R-:W-:Y:S01]  /*7120*/  SHF.R.U64 R13, R4, 0x10, R5.reuse ;  /* 0x00000010040d7819 */ /* 0x102fe20000001205 */
[----:B------:R-:W-:Y:S01]  /*7130*/  IMAD.MOV.U32 R15, RZ, RZ, R5 ;  /* 0x000000ffff0f7224 */ /* 0x000fe200078e0005 */
[----:B------:R-:W-:Y:S01]  /*7140*/  MOV R14, R10 ;  /* 0x0000000a000e7202 */ /* 0x000fe20000000f00 */
[----:B------:R-:W-:Y:S01]  /*7150*/  IMAD.MOV.U32 R12, RZ, RZ, R6 ;  /* 0x000000ffff0c7224 */ /* 0x000fe200078e0006 */
[----:B------:R-:W-:Y:S01]  /*7160*/  SHF.R.U64 R10, R10, 0x10, R11 ;  /* 0x000000100a0a7819 */ /* 0x000fe2000000120b */
[----:B------:R-:W-:Y:S01]  /*7170*/  IMAD.MOV.U32 R44, RZ, RZ, R8 ;  /* 0x000000ffff2c7224 */ /* 0x000fe200078e0008 */
[----:B------:R-:W-:Y:S01]  /*7180*/  SHF.R.U64 R6, R6, 0x10, R7 ;  /* 0x0000001006067819 */ /* 0x000fe20000001207 */
[----:B------:R-:W-:Y:S01]  /*7190*/  IMAD.MOV.U32 R4, RZ, RZ, R11 ;  /* 0x000000ffff047224 */ /* 0x000fe200078e000b */
[----:B------:R-:W-:Y:S01]  /*71a0*/  SHF.R.U64 R8, R8, 0x10, R9 ;  /* 0x0000001008087819 */ /* 0x000fe20000001209 */
[----:B--2---:R-:W-:Y:S01]  /*71b0*/  IMAD.MOV.U32 R0, RZ, RZ, R7 ;  /* 0x000000ffff007224 */ /* 0x004fe200078e0007 */
[----:B------:R-:W-:Y:S01]  /*71c0*/  SHF.R.U32.HI R11, RZ, 0x10, R11 ;  /* 0x00000010ff0b7819 */ /* 0x000fe2000001160b */
[----:B0-----:R-:W-:Y:S01]  /*71d0*/  VIADD R24, R18, 0x60 ;  /* 0x0000006012187836 */ /* 0x001fe20000000000 */
[----:B------:R-:W-:Y:S01]  /*71e0*/  VIMNMX R21, R21, 0xc0, PT ;  /* 0x000000c015157848 */ /* 0x000fe20003fe0100 */
[----:B------:R-:W0:Y:S01]  /*71f0*/  LDC R27, c[0x0][0x3f4] ;  /* 0x0000fd00ff1b7b82 */ /* 0x000e220000000800 */
[----:B------:R-:W-:Y:S01]  /*7200*/  SHF.R.U32.HI R5, RZ, 0x10, R5 ;  /* 0x00000010ff057819 */ /* 0x000fe20000011605 */
[----:B------:R-:W-:Y:S01]  /*7210*/  BSSY B1, `(.L_x_484) ;  /* 0x0000010000017945 */ /* 0x000fe20003800000 */
[----:B------:R-:W-:-:S02]  /*7220*/  SHF.R.U32.HI R7, RZ, 0x10, R7 ;  /* 0x00000010ff077819 */ /* 0x000fc40000011607 */
[----:B------:R-:W-:Y:S02]  /*7230*/  SHF.R.U32.HI R9, RZ, 0x10, R9 ;  /* 0x00000010ff097819 */ /* 0x000fe40000011609 */
[----:B------:R-:W-:Y:S02]  /*7240*/  PRMT R20, R3, 0x5410, R20 ;  /* 0x0000541003147816 */ /* 0x000fe40000000014 */
[----:B------:R-:W-:Y:S02]  /*7250*/  PRMT R15, R15, 0x5410, R13 ;  /* 0x000054100f0f7816 */ /* 0x000fe4000000000d */
[----:B------:R-:W-:Y:S02]  /*7260*/  PRMT R3, R4, 0x5410, R11 ;  /* 0x0000541004037816 */ /* 0x000fe4000000000b */
[----:B------:R-:W-:Y:S02]  /*7270*/  PRMT R13, R10, 0x5410, R5 ;  /* 0x000054100a0d7816 */ /* 0x000fe40000000005 */
[----:B------:R-:W-:-:S02]  /*7280*/  PRMT R12, R6, 0x5410, R12 ;  /* 0x00005410060c7816 */ /* 0x000fc4000000000c */
[----:B------:R-:W-:Y:S02]  /*7290*/  PRMT R0, R7, 0x5410, R0 ;  /* 0x0000541007007816 */ /* 0x000fe40000000000 */
[----:B------:R-:W-:Y:S02]  /*72a0*/  PRMT R44, R44, 0x5410, R8 ;  /* 0x000054102c2c7816 */ /* 0x000fe40000000008 */
[----:B------:R-:W-:Y:S02]  /*72b0*/  PRMT R14, R14, 0x5410, R9 ;  /* 0x000054100e0e7816 */ /* 0x000fe40000000009 */
[C---:B0-----:R-:W-:Y:S01]  /*72c0*/  ISETP.GE.AND P0, PT, R16.reuse, R27, PT ;  /* 0x0000001b1000720c */ /* 0x041fe20003f06270 */
[----:B------:R-:W-:-:S03]  /*72d0*/  IMAD.IADD R4, R16, 0x1, R27 ;  /* 0x0000000110047824 */ /* 0x000fc600078e021b */
[-C--:B------:R-:W-:Y:S02]  /*72e0*/  ISETP.GE.OR P2, PT, R18, R21.reuse, P0 ;  /* 0x000000151200720c */ /* 0x080fe40000746670 */
[----:B------:R-:W-:Y:S01]  /*72f0*/  ISETP.GE.OR P0, PT, R24, R21, P0 ;  /* 0x000000151800720c */ /* 0x000fe20000706670 */
[----:B------:R-:W-:-:S12]  /*7300*/  @!P1 BRA `(.L_x_485) ;  /* 0x000000f800209947 */ /* 0x000fd80003800000 */
.L_x_679:
[----:B------:R-:W-:Y:S05]  /*7310*/  BSYNC B1 ;  /* 0x0000000000017941 */ /* 0x000fea0003800000 */
.L_x_484:
[----:B------:R-:W-:Y:S01]  /*7320*/  BSSY B1, `(.L_x_486) ;  /* 0x000005f000017945 */ /* 0x000fe20003800000 */
[----:B------:R-:W-:-:S03]  /*7330*/  LOP3.LUT R21, R4, 0x38, RZ, 0xc0, !PT ;  /* 0x0000003804157812 */ /* 0x000fc600078ec0ff */
[----:B------:R-:W-:Y:S05]  /*7340*/  @P2 BRA `(.L_x_487) ;  /* 0x0000000400702947 */ /* 0x000fea0003800000 */
[----:B------:R-:W2:Y:S01]  /*7350*/  LDL R6, [R1+0x34] ;  /* 0x0000340001067983 */ /* 0x000ea20000100800 */
[----:B------:R-:W1:Y:S02]  /*7360*/  S2R R5, SR_TID.X ;  /* 0x0000000000057919 */ /* 0x000e640000002100 */
[----:B-1----:R-:W-:-:S05]  /*7370*/  VIADD R5, R5, 0xffffff80 ;  /* 0xffffff8005057836 */ /* 0x002fca0000000000 */
[----:B------:R-:W-:-:S04]  /*7380*/  SHF.R.S32.HI R9, RZ, 0x1f, R5 ;  /* 0x0000001fff097819 */ /* 0x000fc80000011405 */
[----:B------:R-:W-:-:S04]  /*7390*/  LEA.HI R9, R9, R5, RZ, 0x5 ;  /* 0x0000000509097211 */ /* 0x000fc800078f28ff */
[----:B------:R-:W-:Y:S01]  /*73a0*/  SHF.R.S32.HI R9, RZ, 0x5, R9 ;  /* 0x00000005ff097819 */ /* 0x000fe20000011409 */
[----:B------:R-:W-:Y:S02]  /*73b0*/  HADD2.F32 R35, -RZ, R44.H0_H0 ;  /* 0x2000002cff237230 */ /* 0x000fe40000004100 */
[----:B------:R-:W-:Y:S02]  /*73c0*/  HADD2.F32 R33, -RZ, R20.H1_H1 ;  /* 0x30000014ff217230 */ /* 0x000fe40000004100 */
[----:B------:R-:W-:Y:S02]  /*73d0*/  HADD2.F32 R37, -RZ, R44.H1_H1 ;  /* 0x3000002cff257230 */ /* 0x000fe40000004100 */
[----:B------:R-:W-:Y:S02]  /*73e0*/  HADD2.F32 R34, -RZ, R14.H1_H1 ;  /* 0x3000000eff227230 */ /* 0x000fe40000004100 */
[----:B--2---:R-:W-:-:S05]  /*73f0*/  IMAD.SHL.U32 R4, R6, 0x40, RZ ;  /* 0x0000004006047824 */ /* 0x004fca00078e00ff */
[----:B------:R-:W-:-:S04]  /*7400*/  LOP3.LUT R8, R4, 0x1c0, RZ, 0xc0, !PT ;  /* 0x000001c004087812 */ /* 0x000fc800078ec0ff */
[----:B------:R-:W-:Y:S02]  /*7410*/  LOP3.LUT R4, R8, 0x38, R16, 0xf8, !PT ;  /* 0x0000003808047812 */ /* 0x000fe400078ef810 */
[----:B------:R-:W-:-:S04]  /*7420*/  SHF.R.U32.HI R7, RZ, 0x3, R8 ;  /* 0x00000003ff077819 */ /* 0x000fc80000011608 */
[----:B------:R-:W-:Y:S02]  /*7430*/  LOP3.LUT R4, R4, R7, RZ, 0x3c, !PT ;  /* 0x0000000704047212 */ /* 0x000fe400078e3cff */
[----:B------:R-:W-:Y:S02]  /*7440*/  LOP3.LUT R8, R7, R21, R8, 0x1e, !PT ;  /* 0x0000001507087212 */ /* 0x000fe400078e1e08 */
[----:B------:R-:W-:-:S03]  /*7450*/  LEA R5, R9, R4, 0x9 ;  /* 0x0000000409057211 */ /* 0x000fc600078e48ff */
[----:B------:R-:W-:-:S04]  /*7460*/  IMAD R9, R9, 0x200, R8 ;  /* 0x0000020009097824 */ /* 0x000fc800078e0208 */
[--C-:B------:R-:W-:Y:S02]  /*7470*/  IMAD R42, R9, 0x2, R2.reuse ;  /* 0x00000002092a7824 */ /* 0x100fe400078e0202 */
[----:B------:R-:W-:-:S03]  /*7480*/  IMAD R40, R5, 0x2, R2 ;  /* 0x0000000205287824 */ /* 0x000fc600078e0202 */
[----:B------:R-:W1:Y:S04]  /*7490*/  LDS.128 R8, [R42+0xc400] ;  /* 0x00c400002a087984 */ /* 0x000e680000000c00 */
[----:B------:R-:W2:Y:S01]  /*74a0*/  LDS.128 R4, [R40+0xc400] ;  /* 0x00c4000028047984 */ /* 0x000ea20000000c00 */
[----:B-1----:R-:W-:Y:S02]  /*74b0*/  HADD2.F32 R28, -RZ, R8.H0_H0 ;  /* 0x20000008ff1c7230 */ /* 0x002fe40000004100 */
[----:B--2---:R-:W-:-:S03]  /*74c0*/  HADD2.F32 R24, -RZ, R4.H0_H0 ;  /* 0x20000004ff187230 */ /* 0x004fc60000004100 */
[C---:B------:R-:W-:Y:S01]  /*74d0*/  FMUL.FTZ R39, R28.reuse, R35 ;  /* 0x000000231c277220 */ /* 0x040fe20000410000 */
[----:B------:R-:W-:Y:S02]  /*74e0*/  HADD2.F32 R8, -RZ, R8.H1_H1 ;  /* 0x30000008ff087230 */ /* 0x000fe40000004100 */
[-C--:B------:R-:W-:Y:S01]  /*74f0*/  FMUL.FTZ R41, R28, R33.reuse ;  /* 0x000000211c297220 */ /* 0x080fe20000410000 */
[C---:B------:R-:W-:Y:S01]  /*7500*/  FFMA.FTZ R39, R24.reuse, R33, -R39 ;  /* 0x0000002118277223 */ /* 0x040fe20000010827 */
[----:B------:R-:W-:Y:S02]  /*7510*/  HADD2.F32 R33, -RZ, R15.H1_H1 ;  /* 0x3000000fff217230 */ /* 0x000fe40000004100 */
[----:B------:R-:W-:Y:S01]  /*7520*/  FFMA.FTZ R41, R24, R35, R41 ;  /* 0x0000002318297223 */ /* 0x000fe20000010029 */
[----:B------:R-:W-:Y:S02]  /*7530*/  HADD2.F32 R4, -RZ, R4.H1_H1 ;  /* 0x30000004ff047230 */ /* 0x000fe40000004100 */
[----:B------:R-:W-:Y:S01]  /*7540*/  FMUL.FTZ R43, R8, R37 ;  /* 0x00000025082b7220 */ /* 0x000fe20000410000 */
[----:B------:R-:W-:-:S02]  /*7550*/  HADD2.F32 R30, -RZ, R9.H0_H0 ;  /* 0x20000009ff1e7230 */ /* 0x000fc40000004100 */
[----:B------:R-:W-:Y:S02]  /*7560*/  HADD2.F32 R28, -RZ, R20.H0_H0 ;  /* 0x20000014ff1c7230 */ /* 0x000fe40000004100 */
[----:B------:R-:W-:Y:S02]  /*7570*/  HADD2.F32 R24, -RZ, R15.H0_H0 ;  /* 0x2000000fff187230 */ /* 0x000fe40000004100 */
[-C--:B------:R-:W-:Y:S01]  /*7580*/  FMUL.FTZ R35, R8, R33.reuse ;  /* 0x0000002108237220 */ /* 0x080fe20000410000 */
[----:B0-----:R-:W-:Y:S02]  /*7590*/  HADD2.F32 R25, -RZ, R5.H0_H0 ;  /* 0x20000005ff197230 */ /* 0x001fe40000004100 */
[----:B------:R-:W-:Y:S01]  /*75a0*/  FFMA.FTZ R36, R4, R33, -R43 ;  /* 0x0000002104247223 */ /* 0x000fe2000001082b */
[C---:B------:R-:W-:Y:S01]  /*75b0*/  FMUL.FTZ R8, R30.reuse, R28 ;  /* 0x0000001c1e087220 */ /* 0x040fe20000410000 */
[----:B------:R-:W-:Y:S01]  /*75c0*/  FMUL.FTZ R43, R30, R24 ;  /* 0x000000181e2b7220 */ /* 0x000fe20000410000 */
[----:B------:R-:W-:Y:S01]  /*75d0*/  FFMA.FTZ R30, R4, R37, R35 ;  /* 0x00000025041e7223 */ /* 0x000fe20000010023 */
[----:B------:R-:W-:-:S02]  /*75e0*/  HADD2.F32 R9, -RZ, R9.H1_H1 ;  /* 0x30000009ff097230 */ /* 0x000fc40000004100 */
[----:B------:R-:W-:Y:S02]  /*75f0*/  HADD2.F32 R4, -RZ, R13.H1_H1 ;  /* 0x3000000dff047230 */ /* 0x000fe40000004100 */
[C---:B------:R-:W-:Y:S01]  /*7600*/  FFMA.FTZ R33, R25.reuse, R24, -R8 ;  /* 0x0000001819217223 */ /* 0x040fe20000010808 */
[----:B------:R-:W-:Y:S02]  /*7610*/  HADD2.F32 R31, -RZ, R10.H0_H0 ;  /* 0x2000000aff1f7230 */ /* 0x000fe40000004100 */
[----:B------:R-:W-:Y:S01]  /*7620*/  FFMA.FTZ R43, R25, R28, R43 ;  /* 0x0000001c192b7223 */ /* 0x000fe2000001002b */
[----:B------:R-:W-:Y:S02]  /*7630*/  HADD2.F32 R24, -RZ, R14.H0_H0 ;  /* 0x2000000eff187230 */ /* 0x000fe40000004100 */
[C---:B------:R-:W-:Y:S01]  /*7640*/  FMUL.FTZ R28, R9.reuse, R34 ;  /* 0x00000022091c7220 */ /* 0x040fe20000410000 */
[----:B------:R-:W-:Y:S02]  /*7650*/  HADD2.F32 R5, -RZ, R5.H1_H1 ;  /* 0x30000005ff057230 */ /* 0x000fe40000004100 */
[----:B------:R-:W-:Y:S01]  /*7660*/  FMUL.FTZ R38, R9, R4 ;  /* 0x0000000409267220 */ /* 0x000fe20000410000 */
[----:B------:R-:W-:-:S02]  /*7670*/  HADD2.F32 R8, -RZ, R12.H1_H1 ;  /* 0x3000000cff087230 */ /* 0x000fc40000004100 */
[----:B------:R-:W-:Y:S02]  /*7680*/  HADD2.F32 R10, -RZ, R10.H1_H1 ;  /* 0x3000000aff0a7230 */ /* 0x000fe40000004100 */
[----:B------:R-:W-:Y:S02]  /*7690*/  HADD2.F32 R25, -RZ, R13.H0_H0 ;  /* 0x2000000dff197230 */ /* 0x000fe40000004100 */
[----:B------:R-:W-:Y:S01]  /*76a0*/  FMUL.FTZ R35, R31, R24 ;  /* 0x000000181f237220 */ /* 0x000fe20000410000 */
[--C-:B------:R-:W-:Y:S02]  /*76b0*/  HADD2.F32 R26, -RZ, R6.reuse.H0_H0 ;  /* 0x20000006ff1a7230 */ /* 0x100fe40000004100 */
[----:B------:R-:W-:Y:S01]  /*76c0*/  FFMA.FTZ R28, R5, R4, -R28 ;  /* 0x00000004051c7223 */ /* 0x000fe2000001081c */
[----:B------:R-:W-:Y:S02]  /*76d0*/  HADD2.F32 R6, -RZ, R6.H1_H1 ;  /* 0x30000006ff067230 */ /* 0x000fe40000004100 */
[----:B------:R-:W-:Y:S01]  /*76e0*/  FMUL.FTZ R31, R31, R8 ;  /* 0x000000081f1f7220 */ /* 0x000fe20000410000 */
[----:B------:R-:W-:-:S02]  /*76f0*/  HADD2.F32 R9, -RZ, R12.H0_H0 ;  /* 0x2000000cff097230 */ /* 0x000fc40000004100 */
[----:B------:R-:W-:Y:S01]  /*7700*/  FFMA.FTZ R38, R5, R34, R38 ;  /* 0x0000002205267223 */ /* 0x000fe20000010026 */
[----:B------:R-:W-:Y:S01]  /*7710*/  FMUL.FTZ R5, R10, R25 ;  /* 0x000000190a057220 */ /* 0x000fe20000410000 */
[----:B------:R-:W-:Y:S01]  /*7720*/  FFMA.FTZ R31, R26, R24, R31 ;  /* 0x000000181a1f7223 */ /* 0x000fe2000001001f */
[--C-:B------:R-:W-:Y:S02]  /*7730*/  HADD2.F32 R32, -RZ, R11.reuse.H0_H0 ;  /* 0x2000000bff207230 */ /* 0x100fe40000004100 */
[-C--:B------:R-:W-:Y:S01]  /*7740*/  FMUL.FTZ R37, R10, R9.reuse ;  /* 0x000000090a257220 */ /* 0x080fe20000410000 */
[----:B------:R-:W-:Y:S01]  /*7750*/  FFMA.FTZ R24, R6, R9, -R5 ;  /* 0x0000000906187223 */ /* 0x000fe20000010805 */
[----:B------:R-:W-:Y:S02]  /*7760*/  HADD2.F32 R11, -RZ, R11.H1_H1 ;  /* 0x3000000bff0b7230 */ /* 0x000fe40000004100 */
[----:B------:R-:W-:Y:S01]  /*7770*/  FFMA.FTZ R35, R26, R8, -R35 ;  /* 0x000000081a237223 */ /* 0x000fe20000010823 */
[----:B------:R-:W-:-:S02]  /*7780*/  HADD2.F32 R5, -RZ, R3.H0_H0 ;  /* 0x20000003ff057230 */ /* 0x000fc40000004100 */
[----:B------:R-:W-:Y:S02]  /*7790*/  HADD2.F32 R10, -RZ, R3.H1_H1 ;  /* 0x30000003ff0a7230 */ /* 0x000fe40000004100 */
[--C-:B------:R-:W-:Y:S02]  /*77a0*/  HADD2.F32 R4, -RZ, R0.reuse.H1_H1 ;  /* 0x30000000ff047230 */ /* 0x100fe40000004100 */
[----:B------:R-:W-:Y:S02]  /*77b0*/  HADD2.F32 R8, -RZ, R0.H0_H0 ;  /* 0x20000000ff087230 */ /* 0x000fe40000004100 */
[----:B------:R-:W-:Y:S01]  /*77c0*/  FFMA.FTZ R26, R6, R25, R37 ;  /* 0x00000019061a7223 */ /* 0x000fe20000010025 */
[--C-:B------:R-:W-:Y:S02]  /*77d0*/  HADD2.F32 R27, -RZ, R7.reuse.H0_H0 ;  /* 0x20000007ff1b7230 */ /* 0x100fe40000004100 */
[----:B------:R-:W-:Y:S01]  /*77e0*/  FMUL.FTZ R6, R32, R5 ;  /* 0x0000000520067220 */ /* 0x000fe20000410000 */
[----:B------:R-:W-:-:S02]  /*77f0*/  HADD2.F32 R7, -RZ, R7.H1_H1 ;  /* 0x30000007ff077230 */ /* 0x000fc40000004100 */
[C---:B------:R-:W-:Y:S01]  /*7800*/  FMUL.FTZ R34, R11.reuse, R10 ;  /* 0x0000000a0b227220 */ /* 0x040fe20000410000 */
[----:B------:R-:W-:Y:S01]  /*7810*/  FMUL.FTZ R32, R32, R4 ;  /* 0x0000000420207220 */ /* 0x000fe20000410000 */
[----:B------:R-:W-:Y:S01]  /*7820*/  FMUL.FTZ R9, R11, R8 ;  /* 0x000000080b097220 */ /* 0x000fe20000410000 */
[----:B------:R-:W-:Y:S01]  /*7830*/  FFMA.FTZ R11, R27, R4, -R6 ;  /* 0x000000041b0b7223 */ /* 0x000fe20000010806 */
[----:B------:R-:W-:Y:S01]  /*7840*/  FFMA.FTZ R34, R7, R8, -R34 ;  /* 0x0000000807227223 */ /* 0x000fe20000010822 */
[----:B------:R-:W-:Y:S01]  /*7850*/  FFMA.FTZ R32, R27, R5, R32 ;  /* 0x000000051b207223 */ /* 0x000fe20000010020 */
[----:B------:R-:W-:Y:S01]  /*7860*/  FFMA.FTZ R25, R7, R10, R9 ;  /* 0x0000000a07197223 */ /* 0x000fe20000010009 */
[----:B------:R-:W-:Y:S02]  /*7870*/  F2FP.F16.F32.PACK_AB R4, R36, R39 ;  /* 0x000000272404723e */ /* 0x000fe400000000ff */
[----:B------:R-:W-:Y:S02]  /*7880*/  F2FP.F16.F32.PACK_AB R5, R28, R33 ;  /* 0x000000211c05723e */ /* 0x000fe400000000ff */
[----:B------:R-:W-:-:S02]  /*7890*/  F2FP.F16.F32.PACK_AB R6, R24, R35 ;  /* 0x000000231806723e */ /* 0x000fc400000000ff */
[----:B------:R-:W-:Y:S02]  /*78a0*/  F2FP.F16.F32.PACK_AB R7, R34, R11 ;  /* 0x0000000b2207723e */ /* 0x000fe400000000ff */
[----:B------:R-:W-:Y:S02]  /*78b0*/  F2FP.F16.F32.PACK_AB R8, R30, R41 ;  /* 0x000000291e08723e */ /* 0x000fe400000000ff */
[----:B------:R-:W-:Y:S02]  /*78c0*/  F2FP.F16.F32.PACK_AB R9, R38, R43 ;  /* 0x0000002b2609723e */ /* 0x000fe400000000ff */
[----:B------:R-:W-:Y:S02]  /*78d0*/  F2FP.F16.F32.PACK_AB R10, R26, R31 ;  /* 0x0000001f1a0a723e */ /* 0x000fe400000000ff */
[----:B------:R-:W-:Y:S01]  /*78e0*/  F2FP.F16.F32.PACK_AB R11, R25, R32 ;  /* 0x00000020190b723e */ /* 0x000fe200000000ff */
[----:B------:R1:W-:Y:S04]  /*78f0*/  STS.128 [R40+0xc400], R4 ;  /* 0x00c4000428007388 */ /* 0x0003e80000000c00 */
[----:B------:R1:W-:Y:S02]  /*7900*/  STS.128 [R42+0xc400], R8 ;  /* 0x00c400082a007388 */ /* 0x0003e40000000c00 */
.L_x_487:
[----:B------:R-:W-:Y:S05]  /*7910*/  BSYNC B1 ;  /* 0x0000000000017941 */ /* 0x000fea0003800000 */
.L_x_486:
[----:B------:R-:W-:Y:S05]  /*7920*/  @P0 BRA `(.L_x_478) ;  /* 0x0000000400600947 */ /* 0x000fea0003800000 */
[----:B-1----:R-:W2:Y:S01]  /*7930*/  LDL R8, [R1+0x44] ;  /* 0x0000440001087983 */ /* 0x002ea20000100800 */
[C---:B------:R-:W-:Y:S01]  /*7940*/  VIADD R4, R18.reuse, 0x60 ;  /* 0x0000006012047836 */ /* 0x040fe20000000000 */
[----:B------:R-:W-:Y:S02]  /*7950*/  IADD3 R5, R18, 0x60, RZ ;  /* 0x0000006012057810 */ /* 0x000fe40007ffe0ff */
[----:B------:R-:W3:Y:S01]  /*7960*/  LDL R40, [R1+0x68] ;  /* 0x0000680001287983 */ /* 0x000ee20000100800 */
[----:B------:R-:W-:Y:S02]  /*7970*/  IMAD.SHL.U32 R4, R4, 0x40, RZ ;  /* 0x0000004004047824 */ /* 0x000fe400078e00ff */
[----:B------:R-:W-:-:S03]  /*7980*/  IMAD.SHL.U32 R5, R5, 0x40, RZ ;  /* 0x0000004005057824 */ /* 0x000fc600078e00ff */
[----:B------:R-:W-:Y:S02]  /*7990*/  LOP3.LUT R4, R4, 0x1c0, RZ, 0xc0, !PT ;  /* 0x000001c004047812 */ /* 0x000fe400078ec0ff */
[----:B------:R-:W-:Y:S02]  /*79a0*/  LOP3.LUT R5, R5, 0x1c0, RZ, 0xc0, !PT ;  /* 0x000001c005057812 */ /* 0x000fe400078ec0ff */
[----:B------:R-:W-:-:S04]  /*79b0*/  SHF.R.U32.HI R4, RZ, 0x3, R4 ;  /* 0x00000003ff047819 */ /* 0x000fc80000011604 */
[----:B------:R-:W-:Y:S01]  /*79c0*/  LOP3.LUT R21, R4, R21, R5, 0x1e, !PT ;  /* 0x0000001504157212 */ /* 0x000fe200078e1e05 */
[----:B------:R-:W-:Y:S02]  /*79d0*/  HADD2.F32 R34, -RZ, R20.H1_H1 ;  /* 0x30000014ff227230 */ /* 0x000fe40000004100 */
[--C-:B------:R-:W-:Y:S02]  /*79e0*/  HADD2.F32 R36, -RZ, R44.reuse.H0_H0 ;  /* 0x2000002cff247230 */ /* 0x100fe40000004100 */
[----:B------:R-:W-:Y:S02]  /*79f0*/  HADD2.F32 R38, -RZ, R44.H1_H1 ;  /* 0x3000002cff267230 */ /* 0x000fe40000004100 */
[----:B------:R-:W-:Y:S02]  /*7a00*/  HADD2.F32 R39, -RZ, R15.H0_H0 ;  /* 0x2000000fff277230 */ /* 0x000fe40000004100 */
[----:B------:R-:W-:Y:S02]  /*7a10*/  HADD2.F32 R41, -RZ, R20.H0_H0 ;  /* 0x20000014ff297230 */ /* 0x000fe40000004100 */
[----:B--2---:R-:W-:-:S04]  /*7a20*/  IMAD.IADD R21, R8, 0x1, R21 ;  /* 0x0000000108157824 */ /* 0x004fc800078e0215 */
[----:B------:R-:W-:Y:S01]  /*7a30*/  IMAD R21, R21, 0x2, R2 ;  /* 0x0000000215157824 */ /* 0x000fe200078e0202 */
[----:B---3--:R-:W-:Y:S04]  /*7a40*/  LDS.128 R4, [R40+0xc400] ;  /* 0x00c4000028047984 */ /* 0x008fe80000000c00 */
[----:B------:R-:W1:Y:S02]  /*7a50*/  LDS.128 R8, [R21+0xc400] ;  /* 0x00c4000015087984 */ /* 0x000e640000000c00 */
[--C-:B-1----:R-:W-:Y:S02]  /*7a60*/  HADD2.F32 R28, -RZ, R8.reuse.H0_H0 ;  /* 0x20000008ff1c7230 */ /* 0x102fe40000004100 */
[----:B------:R-:W-:Y:S02]  /*7a70*/  HADD2.F32 R8, -RZ, R8.H1_H1 ;  /* 0x30000008ff087230 */ /* 0x000fe40000004100 */
[----:B------:R-:W-:-:S02]  /*7a80*/  HADD2.F32 R24, -RZ, R4.H0_H0 ;  /* 0x20000004ff187230 */ /* 0x000fc40000004100 */
[-C--:B------:R-:W-:Y:S01]  /*7a90*/  FMUL.FTZ R33, R36, R28.reuse ;  /* 0x0000001c24217220 */ /* 0x080fe20000410000 */
[----:B------:R-:W-:Y:S01]  /*7aa0*/  FMUL.FTZ R35, R34, R28 ;  /* 0x0000001c22237220 */ /* 0x000fe20000410000 */
[----:B------:R-:W-:Y:S02]  /*7ab0*/  HADD2.F32 R28, -RZ, R15.H1_H1 ;  /* 0x3000000fff1c7230 */ /* 0x000fe40000004100 */
[-C--:B------:R-:W-:Y:S01]  /*7ac0*/  FMUL.FTZ R37, R38, R8.reuse ;  /* 0x0000000826257220 */ /* 0x080fe20000410000 */
[----:B------:R-:W-:Y:S02]  /*7ad0*/  HADD2.F32 R4, -RZ, R4.H1_H1 ;  /* 0x30000004ff047230 */ /* 0x000fe40000004100 */
[--C-:B------:R-:W-:Y:S02]  /*7ae0*/  HADD2.F32 R30, -RZ, R9.reuse.H0_H0 ;  /* 0x20000009ff1e7230 */ /* 0x100fe40000004100 */
[----:B------:R-:W-:Y:S01]  /*7af0*/  FMUL.FTZ R15, R28, R8 ;  /* 0x000000081c0f7220 */ /* 0x000fe20000410000 */
[----:B------:R-:W-:-:S02]  /*7b00*/  HADD2.F32 R9, -RZ, R9.H1_H1 ;  /* 0x30000009ff097230 */ /* 0x000fc40000004100 */
[-C--:B------:R-:W-:Y:S01]  /*7b10*/  FFMA.FTZ R8, R28, R4.reuse, -R37 ;  /* 0x000000041c087223 */ /* 0x080fe20000010825 */
[--C-:B------:R-:W-:Y:S02]  /*7b20*/  HADD2.F32 R37, -RZ, R14.reuse.H1_H1 ;  /* 0x3000000eff257230 */ /* 0x100fe40000004100 */
[----:B------:R-:W-:Y:S01]  /*7b30*/  FFMA.FTZ R20, R38, R4, R15 ;  /* 0x0000000426147223 */ /* 0x000fe2000001000f */
[----:B0-----:R-:W-:Y:S02]  /*7b40*/  HADD2.F32 R25, -RZ, R5.H0_H0 ;  /* 0x20000005ff197230 */ /* 0x001fe40000004100 */
[----:B------:R-:W-:Y:S02]  /*7b50*/  HADD2.F32 R15, -RZ, R13.H1_H1 ;  /* 0x3000000dff0f7230 */ /* 0x000fe40000004100 */
[----:B------:R-:W-:Y:S01]  /*7b60*/  FMUL.FTZ R4, R37, R9 ;  /* 0x0000000925047220 */ /* 0x000fe20000410000 */
[----:B------:R-:W-:Y:S02]  /*7b70*/  HADD2.F32 R5, -RZ, R5.H1_H1 ;  /* 0x30000005ff057230 */ /* 0x000fe40000004100 */
[----:B------:R-:W-:Y:S01]  /*7b80*/  FFMA.FTZ R33, R34, R24, -R33 ;  /* 0x0000001822217223 */ /* 0x000fe20000010821 */
[----:B------:R-:W-:-:S02]  /*7b90*/  HADD2.F32 R34, -RZ, R14.H0_H0 ;  /* 0x2000000eff227230 */ /* 0x000fc40000004100 */
[C---:B------:R-:W-:Y:S01]  /*7ba0*/  FMUL.FTZ R14, R15.reuse, R9 ;  /* 0x000000090f0e7220 */ /* 0x040fe20000410000 */
[--C-:B------:R-:W-:Y:S02]  /*7bb0*/  HADD2.F32 R31, -RZ, R10.reuse.H0_H0 ;  /* 0x2000000aff1f7230 */ /* 0x100fe40000004100 */
[----:B------:R-:W-:Y:S01]  /*7bc0*/  FFMA.FTZ R9, R15, R5, -R4 ;  /* 0x000000050f097223 */ /* 0x000fe20000010804 */
[----:B------:R-:W-:Y:S02]  /*7bd0*/  HADD2.F32 R10, -RZ, R10.H1_H1 ;  /* 0x3000000aff0a7230 */ /* 0x000fe40000004100 */
[----:B------:R-:W-:Y:S01]  /*7be0*/  FFMA.FTZ R35, R36, R24, R35 ;  /* 0x0000001824237223 */ /* 0x000fe20000010023 */
[----:B------:R-:W-:Y:S02]  /*7bf0*/  HADD2.F32 R4, -RZ, R13.H0_H0 ;  /* 0x2000000dff047230 */ /* 0x000fe40000004100 */
[----:B------:R-:W-:Y:S01]  /*7c00*/  FMUL.FTZ R24, R41, R30 ;  /* 0x0000001e29187220 */ /* 0x000fe20000410000 */
[----:B------:R-:W-:-:S02]  /*7c10*/  HADD2.F32 R28, -RZ, R12.H1_H1 ;  /* 0x3000000cff1c7230 */ /* 0x000fc40000004100 */
[----:B------:R-:W-:Y:S01]  /*7c20*/  FMUL.FTZ R30, R39, R30 ;  /* 0x0000001e271e7220 */ /* 0x000fe20000410000 */
[----:B------:R-:W-:Y:S02]  /*7c30*/  HADD2.F32 R26, -RZ, R6.H0_H0 ;  /* 0x20000006ff1a7230 */ /* 0x000fe40000004100 */
[----:B------:R-:W-:Y:S01]  /*7c40*/  FFMA.FTZ R13, R37, R5, R14 ;  /* 0x00000005250d7223 */ /* 0x000fe2000001000e */
[----:B------:R-:W-:Y:S02]  /*7c50*/  HADD2.F32 R12, -RZ, R12.H0_H0 ;  /* 0x2000000cff0c7230 */ /* 0x000fe40000004100 */
[----:B------:R-:W-:Y:S01]  /*7c60*/  FMUL.FTZ R5, R4, R10 ;  /* 0x0000000a04057220 */ /* 0x000fe20000410000 */
[----:B------:R-:W-:Y:S02]  /*7c70*/  HADD2.F32 R6, -RZ, R6.H1_H1 ;  /* 0x30000006ff067230 */ /* 0x000fe40000004100 */
[-C--:B------:R-:W-:Y:S01]  /*7c80*/  FFMA.FTZ R24, R39, R25.reuse, -R24 ;  /* 0x0000001927187223 */ /* 0x080fe20000010818 */
[----:B------:R-:W-:Y:S01]  /*7c90*/  FFMA.FTZ R30, R41, R25, R30 ;  /* 0x00000019291e7223 */ /* 0x000fe2000001001e */
[----:B------:R-:W-:-:S02]  /*7ca0*/  HADD2.F32 R32, -RZ, R11.H0_H0 ;  /* 0x2000000bff207230 */ /* 0x000fc40000004100 */
[C---:B------:R-:W-:Y:S01]  /*7cb0*/  FMUL.FTZ R25, R12.reuse, R10 ;  /* 0x0000000a0c197220 */ /* 0x040fe20000410000 */
[----:B------:R-:W-:Y:S02]  /*7cc0*/  HADD2.F32 R11, -RZ, R11.H1_H1 ;  /* 0x3000000bff0b7230 */ /* 0x000fe40000004100 */
[----:B------:R-:W-:Y:S01]  /*7cd0*/  FFMA.FTZ R10, R12, R6, -R5 ;  /* 0x000000060c0a7223 */ /* 0x000fe20000010805 */
[--C-:B------:R-:W-:Y:S02]  /*7ce0*/  HADD2.F32 R39, -RZ, R3.reuse.H0_H0 ;  /* 0x20000003ff277230 */ /* 0x100fe40000004100 */
[----:B------:R-:W-:Y:S02]  /*7cf0*/  HADD2.F32 R41, -RZ, R3.H1_H1 ;  /* 0x30000003ff297230 */ /* 0x000fe40000004100 */
[--C-:B------:R-:W-:Y:S02]  /*7d00*/  HADD2.F32 R5, -RZ, R0.reuse.H1_H1 ;  /* 0x30000000ff057230 */ /* 0x100fe40000004100 */
[----:B------:R-:W-:-:S02]  /*7d10*/  HADD2.F32 R37, -RZ, R0.H0_H0 ;  /* 0x20000000ff257230 */ /* 0x000fc40000004100 */
[----:B------:R-:W-:Y:S01]  /*7d20*/  FFMA.FTZ R0, R4, R6, R25 ;  /* 0x0000000604007223 */ /* 0x000fe20000010019 */
[--C-:B------:R-:W-:Y:S02]  /*7d30*/  HADD2.F32 R27, -RZ, R7.reuse.H0_H0 ;  /* 0x20000007ff1b7230 */ /* 0x100fe40000004100 */
[----:B------:R-:W-:Y:S01]  /*7d40*/  FMUL.FTZ R15, R34, R31 ;  /* 0x0000001f220f7220 */ /* 0x000fe20000410000 */
[----:B------:R-:W-:Y:S02]  /*7d50*/  HADD2.F32 R7, -RZ, R7.H1_H1 ;  /* 0x30000007ff077230 */ /* 0x000fe40000004100 */
[-C--:B------:R-:W-:Y:S01]  /*7d60*/  FMUL.FTZ R4, R39, R32.reuse ;  /* 0x0000002027047220 */ /* 0x080fe20000410000 */
[----:B------:R-:W-:Y:S01]  /*7d70*/  FMUL.FTZ R6, R41, R11 ;  /* 0x0000000b29067220 */ /* 0x000fe20000410000 */
[C---:B------:R-:W-:Y:S01]  /*7d80*/  FMUL.FTZ R31, R28.reuse, R31 ;  /* 0x0000001f1c1f7220 */ /* 0x040fe20000410000 */
[----:B------:R-:W-:Y:S01]  /*7d90*/  FMUL.FTZ R32, R5, R32 ;  /* 0x0000002005207220 */ /* 0x000fe20000410000 */
[----:B------:R-:W-:Y:S01]  /*7da0*/  FMUL.FTZ R14, R37, R11 ;  /* 0x0000000b250e7220 */ /* 0x000fe20000410000 */
[-C--:B------:R-:W-:Y:S01]  /*7db0*/  FFMA.FTZ R15, R28, R26.reuse, -R15 ;  /* 0x0000001a1c0f7223 */ /* 0x080fe2000001080f */
[----:B------:R-:W-:Y:S01]  /*7dc0*/  FFMA.FTZ R3, R5, R27, -R4 ;  /* 0x0000001b05037223 */ /* 0x000fe20000010804 */
[----:B------:R-:W-:Y:S01]  /*7dd0*/  FFMA.FTZ R12, R37, R7, -R6 ;  /* 0x00000007250c7223 */ /* 0x000fe20000010806 */
[----:B------:R-:W-:Y:S01]  /*7de0*/  FFMA.FTZ R31, R34, R26, R31 ;  /* 0x0000001a221f7223 */ /* 0x000fe2000001001f */
[----:B------:R-:W-:Y:S01]  /*7df0*/  FFMA.FTZ R11, R39, R27, R32 ;  /* 0x0000001b270b7223 */ /* 0x000fe20000010020 */
[----:B------:R-:W-:Y:S01]  /*7e00*/  FFMA.FTZ R14, R41, R7, R14 ;  /* 0x00000007290e7223 */ /* 0x000fe2000001000e */
[----:B------:R-:W-:-:S02]  /*7e10*/  F2FP.F16.F32.PACK_AB R4, R8, R33 ;  /* 0x000000210804723e */ /* 0x000fc400000000ff */
[----:B------:R-:W-:Y:S02]  /*7e20*/  F2FP.F16.F32.PACK_AB R5, R9, R24 ;  /* 0x000000180905723e */ /* 0x000fe400000000ff */
[----:B------:R-:W-:Y:S02]  /*7e30*/  F2FP.F16.F32.PACK_AB R6, R10, R15 ;  /* 0x0000000f0a06723e */ /* 0x000fe400000000ff */
[----:B------:R-:W-:Y:S02]  /*7e40*/  F2FP.F16.F32.PACK_AB R7, R12, R3 ;  /* 0x000000030c07723e */ /* 0x000fe400000000ff */
[----:B------:R-:W-:Y:S02]  /*7e50*/  F2FP.F16.F32.PACK_AB R8, R20, R35 ;  /* 0x000000231408723e */ /* 0x000fe400000000ff */
[----:B------:R-:W-:Y:S02]  /*7e60*/  F2FP.F16.F32.PACK_AB R9, R13, R30 ;  /* 0x0000001e0d09723e */ /* 0x000fe400000000ff */
[----:B------:R-:W-:-:S02]  /*7e70*/  F2FP.F16.F32.PACK_AB R10, R0, R31 ;  /* 0x0000001f000a723e */ /* 0x000fc400000000ff */
[----:B------:R-:W-:Y:S01]  /*7e80*/  F2FP.F16.F32.PACK_AB R11, R14, R11 ;  /* 0x0000000b0e0b723e */ /* 0x000fe200000000ff */
[----:B------:R2:W-:Y:S04]  /*7e90*/  STS.128 [R40+0xc400], R4 ;  /* 0x00c4000428007388 */ /* 0x0005e80000000c00 */
[----:B------:R2:W-:Y:S02]  /*7ea0*/  STS.128 [R21+0xc400], R8 ;  /* 0x00c4000815007388 */ /* 0x0005e40000000c00 */
.L_x_478:
[----:B------:R-:W-:Y:S05]  /*7eb0*/  BSYNC B0 ;  /* 0x0000000000007941 */ /* 0x000fea0003800000 */
.L_x_467:
[----:B------:R-:W-:Y:S01]  /*7ec0*/  @!PT LDS RZ, [RZ] ;  /* 0x00000000fffff984 */ /* 0x000fe20000000800 */
[----:B------:R-:W-:Y:S01]  /*7ed0*/  @!PT LDS RZ, [RZ] ;  /* 0x00000000fffff984 */ /* 0x000fe20000000800 */
[----:B------:R-:W-:Y:S01]  /*7ee0*/  @!PT LDS RZ, [RZ] ;  /* 0x00000000fffff984 */ /* 0x000fe20000000800 */
[----:B------:R-:W-:Y:S01]  /*7ef0*/  @!PT LDS RZ, [RZ] ;  /* 0x00000000fffff984 */ /* 0x000fe20000000800 */
[----:B------:R3:W-:Y:S06]  /*7f00*/  MEMBAR.ALL.CTA ;  /* 0x0000000000007992 */ /* 0x0007ec0000008000 */
[----:B---3--:R-:W3:Y:S01]  /*7f10*/  FENCE.VIEW.ASYNC.S ;  /* 0x00000000000073c6 */ /* 0x008ee20000000000 */
[----:B------:R-:W-:Y:S05]  /*7f20*/  WARPSYNC.ALL ;  /* 0x0000000000007948 */ /* 0x000fea0003800000 */
[----:B---3--:R-:W-:Y:S06]  /*7f30*/  BAR.SYNC.DEFER_BLOCKING 0xd, 0x180 ;  /* 0x0346000000007b1d */ /* 0x008fec0000010000 */
.L_x_464:
[----:B------:R-:W-:-:S13]  /*7f40*/  ISETP.NE.AND P0, PT, R155, 0x3, PT ;  /* 0x000000039b00780c */ /* 0x000fda0003f05270 */
[----:B------:R-:W-:Y:S05]  /*7f50*/  @!P0 BRA `(.L_x_488) ;  /* 0x0000000000048947 */ /* 0x000fea0003800000 */
[----:B------:R-:W-:Y:S01]  /*7f60*/  BPT.TRAP 0x1 ;  /* 0x000000040000795c */ /* 0x000fe20000300000 */
.L_x_488:
[----:B012---:R-:W-:Y:S01]  /*7f70*/  IMAD R4, R152, 0x8, R2 ;  /* 0x0000000898047824 */ /* 0x007fe200078e0202 */
[----:B------:R-:W-:-:S04]  /*7f80*/  SHF.L.U32 R5, R156, 0x1f, RZ ;  /* 0x0000001f9c057819 */ /* 0x000fc800000006ff */
[----:B------:R0:W1:Y:S01]  /*7f90*/  SYNCS.PHASECHK.TRANS64.TRYWAIT P1, [R4+URZ+0x30830], R5 ;  /* 0x03083005040075a7 */ /* 0x000062000802017f */
[----:B------:R-:W-:Y:S05]  /*7fa0*/  @!P0 BRA `(.L_x_489) ;  /* 0x0000000000048947 */ /* 0x000fea0003800000 */
[----:B------:R-:W-:Y:S01]  /*7fb0*/  BPT.TRAP 0x1 ;  /* 0x000000040000795c */ /* 0x000fe20000300000 */
.L_x_489:
[----:B------:R-:W-:Y:S01]  /*7fc0*/  VIADD R0, R2, 0x12400 ;  /* 0x0001240002007836 */ /* 0x000fe20000000000 */
[----:B------:R-:W-:-:S04]  /*7fd0*/  LEA R3, R29, R2, 0xd ;  /* 0x000000021d037211 */ /* 0x000fc800078e68ff */
[----:B------:R-:W-:Y:S01]  /*7fe0*/  SHF.R.U32.HI R0, RZ, 0x4, R0 ;  /* 0x00000004ff007819 */ /* 0x000fe20000011600 */
[----:B------:R2:W-:Y:S03]  /*7ff0*/  STL [R1+0x38], R3 ;  /* 0x0000380301007387 */ /* 0x0005e60000100800 */
[----:B------:R-:W-:-:S04]  /*8000*/  LOP3.LUT R0, R0, 0x3fff, RZ, 0xc0, !PT ;  /* 0x00003fff00007812 */ /* 0x000fc800078ec0ff */
[----:B------:R-:W-:Y:S01]  /*8010*/  LOP3.LUT R0, R0, 0x10000, RZ, 0xfc, !PT ;  /* 0x0001000000007812 */ /* 0x000fe200078efcff */
[----:B--2---:R-:W-:-:S04]  /*8020*/  VIADD R3, R3, 0xc400 ;  /* 0x0000c40003037836 */ /* 0x004fc80000000000 */
[----:B------:R2:W-:Y:S01]  /*8030*/  STL [R1+0x40], R0 ;  /* 0x0000400001007387 */ /* 0x0005e20000100800 */
[----:B------:R-:W-:-:S04]  /*8040*/  SHF.R.U32.HI R3, RZ, 0x4, R3 ;  /* 0x00000004ff037819 */ /* 0x000fc80000011603 */
[----:B------:R-:W-:Y:S01]  /*8050*/  LOP3.LUT R3, R3, 0x3fff, RZ, 0xc0, !PT ;  /* 0x00003fff03037812 */ /* 0x000fe200078ec0ff */
[----:B-1----:R-:W-:Y:S06]  /*8060*/  @P1 BRA `(.L_x_490) ;  /* 0x0000000000081947 */ /* 0x002fec0003800000 */
[----:B------:R-:W1:Y:S02]  /*8070*/  SYNCS.PHASECHK.TRANS64.TRYWAIT P1, [R4+URZ+0x30830], R5 ;  /* 0x03083005040075a7 */ /* 0x000e64000802017f */
[----:B-1----:R-:W-:Y:S05]  /*8080*/  @!P1 BRA `(.L_x_491) ;  /* 0x000000e800d49947 */ /* 0x002fea0003800000 */
.L_x_490:
[----:B------:R-:W3:Y:S01]  /*8090*/  LDL R6, [R1+0x40] ;  /* 0x0000400001067983 */ /* 0x000ee20000100800 */
[----:B------:R-:W-:Y:S01]  /*80a0*/  IMAD.MOV.U32 R7, RZ, RZ, 0x40000040 ;  /* 0x40000040ff077424 */ /* 0x000fe200078e00ff */
[----:B------:R-:W-:Y:S01]  /*80b0*/  LOP3.LUT R12, R3, 0x10000, RZ, 0xfc, !PT ;  /* 0x00010000030c7812 */ /* 0x000fe200078efcff */
[----:B------:R-:W-:Y:S01]  /*80c0*/  IMAD.MOV.U32 R13, RZ, RZ, 0x40000040 ;  /* 0x40000040ff0d7424 */ /* 0x000fe200078e00ff */
[----:B------:R-:W-:Y:S05]  /*80d0*/  WARPSYNC.ALL ;  /* 0x0000000000007948 */ /* 0x000fea0003800000 */
[----:B------:R-:W-:Y:S01]  /*80e0*/  R2UR UR7, R7 ;  /* 0x00000000070772ca */ /* 0x000fe200000e0000 */
[----:B------:R-:W0:Y:S01]  /*80f0*/  LDL R11, [R1+0x70] ;  /* 0x00007000010b7983 */ /* 0x000e220000100800 */
[----:B------:R-:W-:-:S02]  /*8100*/  R2UR UR4, R12 ;  /* 0x000000000c0472ca */ /* 0x000fc400000e0000 */
[----:B------:R-:W-:Y:S01]  /*8110*/  R2UR UR5, R13 ;  /* 0x000000000d0572ca */ /* 0x000fe200000e0000 */
[----:B-----5:R-:W-:Y:S01]  /*8120*/  WARPGROUP.ARRIVE ;  /* 0x00000000000079c5 */ /* 0x020fe20000000000 */
[----:B------:R-:W-:Y:S01]  /*8130*/  IMAD.MOV.U32 R9, RZ, RZ, 0x40000040 ;  /* 0x40000040ff097424 */ /* 0x000fe200078e00ff */
[C---:B------:R-:W-:Y:S01]  /*8140*/  IADD3 R20, R12.reuse, 0x2, RZ ;  /* 0x000000020c147810 */ /* 0x040fe20007ffe0ff */
[----:B------:R-:W-:Y:S01]  /*8150*/  IMAD.MOV.U32 R21, RZ, RZ, 0x40000040 ;  /* 0x40000040ff157424 */ /* 0x000fe200078e00ff */
[----:B--2---:R-:W2:Y:S01]  /*8160*/  LDL R0, [R1+0x64] ;  /* 0x0000640001007983 */ /* 0x004ea20000100800 */
[----:B------:R-:W-:Y:S01]  /*8170*/  VIADD R14, R12, 0x4 ;  /* 0x000000040c0e7836 */ /* 0x000fe20000000000 */
[----:B------:R-:W-:Y:S01]  /*8180*/  P2R R10, PR, RZ, 0x1 ;  /* 0x00000001ff0a7803 */ /* 0x000fe20000000000 */
[----:B------:R-:W-:Y:S01]  /*8190*/  IMAD.MOV.U32 R15, RZ, RZ, 0x40000040 ;  /* 0x40000040ff0f7424 */ /* 0x000fe200078e00ff */
[----:B------:R-:W-:Y:S01]  /*81a0*/  STL.64 [R1+0x10], R12 ;  /* 0x0000100c01007387 */ /* 0x000fe20000100a00 */
[----:B------:R-:W-:-:S03]  /*81b0*/  IMAD.MOV.U32 R7, RZ, RZ, 0x40000040 ;  /* 0x40000040ff077424 */ /* 0x000fc600078e00ff */
[----:B------:R-:W-:Y:S04]  /*81c0*/  STL.64 [R1+0x28], R20 ;  /* 0x0000281401007387 */ /* 0x000fe80000100a00 */
[----:B------:R-:W-:Y:S01]  /*81d0*/  STL.64 [R1+0x20], R14 ;  /* 0x0000200e01007387 */ /* 0x000fe20000100a00 */
[----:B------:R-:W4:Y:S02]  /*81e0*/  S2R R131, SR_TID.X ;  /* 0x0000000000837919 */ /* 0x000f240000002100 */
[----:B----4-:R-:W-:Y:S01]  /*81f0*/  LOP3.LUT R131, R131, 0x7f, RZ, 0xc0, !PT ;  /* 0x0000007f83837812 */ /* 0x010fe200078ec0ff */
[----:B---3--:R-:W-:-:S04]  /*8200*/  IMAD R6, R152, 0x600, R6 ;  /* 0x0000060098067824 */ /* 0x008fc800078e0206 */
[C---:B------:R-:W-:Y:S01]  /*8210*/  VIADD R8, R6.reuse, 0x2 ;  /* 0x0000000206087836 */ /* 0x040fe20000000000 */
[----:B------:R-:W-:Y:S01]  /*8220*/  R2UR UR6, R6 ;  /* 0x00000000060672ca */ /* 0x000fe200000e0000 */
[----:B01----:R-:W-:-:S12]  /*8230*/  IMAD.IADD R5, R11, 0x1, R130 ;  /* 0x000000010b057824 */ /* 0x003fd800078e0282 */
[----:B------:R-:W-:Y:S01]  /*8240*/  HGMMA.64x192x16.F32 R24, gdesc[UR4], RZ, !UPT, gsb0 ;  /* 0x02e00000041879f0 */ /* 0x000fe2000c0008ff */
[----:B------:R-:W-:Y:S01]  /*8250*/  R2UR UR6, R8 ;  /* 0x00000000080672ca */ /* 0x000fe200000e0000 */
[----:B------:R-:W-:Y:S01]  /*8260*/  VIADD R8, R6, 0x4 ;  /* 0x0000000406087836 */ /* 0x000fe20000000000 */
[----:B------:R-:W-:Y:S01]  /*8270*/  R2UR UR7, R9 ;  /* 0x00000000090772ca */ /* 0x000fe200000e0000 */
[----:B------:R-:W-:Y:S01]  /*8280*/  IMAD.MOV.U32 R9, RZ, RZ, 0x40000040 ;  /* 0x40000040ff097424 */ /* 0x000fe200078e00ff */
[----:B------:R-:W-:Y:S01]  /*8290*/  R2UR UR4, R20 ;  /* 0x00000000140472ca */ /* 0x000fe200000e0000 */
[----:B--2---:R-:W-:Y:S01]  /*82a0*/  IMAD R5, R0, -0xc0, R5 ;  /* 0xffffff4000057824 */ /* 0x004fe200078e0205 */
[----:B------:R-:W-:Y:S02]  /*82b0*/  R2UR UR5, R21 ;  /* 0x00000000150572ca */ /* 0x000fe400000e0000 */
[----:B------:R-:W-:Y:S02]  /*82c0*/  IADD3 R6, R6, 0x6, RZ ;  /* 0x0000000606067810 */ /* 0x000fe40007ffe0ff */
[----:B------:R-:W-:-:S02]  /*82d0*/  ISETP.GT.AND P4, PT, R5, RZ, PT ;  /* 0x000000ff0500720c */ /* 0x000fc40003f84270 */
[C---:B------:R-:W-:Y:S02]  /*82e0*/  ISETP.GT.AND P3, PT, R5.reuse, 0x1, PT ;  /* 0x000000010500780c */ /* 0x040fe40003f64270 */
[C---:B------:R-:W-:Y:S02]  /*82f0*/  ISETP.GT.AND P1, PT, R5.reuse, 0x8, PT ;  /* 0x000000080500780c */ /* 0x040fe40003f24270 */
[C---:B------:R-:W-:Y:S02]  /*8300*/  ISETP.GT.AND P2, PT, R5.reuse, 0x9, PT ;  /* 0x000000090500780c */ /* 0x040fe40003f44270 */
[C---:B------:R-:W-:Y:S02]  /*8310*/  ISETP.GT.AND P5, PT, R5.reuse, 0x10, PT ;  /* 0x000000100500780c */ /* 0x040fe40003fa4270 */
[C---:B------:R-:W-:Y:S02]  /*8320*/  ISETP.GT.AND P0, PT, R5.reuse, 0x99, PT ;  /* 0x000000990500780c */ /* 0x040fe40003f04270 */
[----:B------:R-:W-:Y:S01]  /*8330*/  ISETP.GT.AND P6, PT, R5, 0xa0, PT ;  /* 0x000000a00500780c */ /* 0x000fe20003fc4270 */
[----:B------:R-:W-:-:S02]  /*8340*/  WARPGROUP.DEPBAR.LE gsb0, 0x0 ;  /* 0x00008000000079c5 */ /* 0x000fc40000010000 */
[----:B------:R-:W-:-:S06]  /*8350*/  WARPGROUP.ARRIVE ;  /* 0x00000000000079c5 */ /* 0x000fcc0000000000 */
[----:B------:R-:W-:Y:S01]  /*8360*/  HGMMA.64x192x16.F32 R24, gdesc[UR4], R24, gsb0 ;  /* 0x02e00000041879f0 */ /* 0x000fe20008000818 */
[----:B------:R-:W-:Y:S01]  /*8370*/  R2UR UR6, R8 ;  /* 0x00000000080672ca */ /* 0x000fe200000e0000 */
[----:B------:R-:W-:Y:S01]  /*8380*/  VIADD R8, R12, 0x6 ;  /* 0x000000060c087836 */ /* 0x000fe20000000000 */
[----:B------:R-:W-:Y:S01]  /*8390*/  R2UR UR7, R9 ;  /* 0x00000000090772ca */ /* 0x000fe200000e0000 */
[----:B------:R-:W-:Y:S01]  /*83a0*/  IMAD.MOV.U32 R9, RZ, RZ, 0x40000040 ;  /* 0x40000040ff097424 */ /* 0x000fe200078e00ff */
[----:B------:R-:W-:Y:S02]  /*83b0*/  R2UR UR4, R14 ;  /* 0x000000000e0472ca */ /* 0x000fe400000e0000 */
[----:B------:R-:W-:Y:S02]  /*83c0*/  R2UR UR5, R15 ;  /* 0x000000000f0572ca */ /* 0x000fe400000e0000 */
[----:B------:R0:W-:Y:S01]  /*83d0*/  STL.64 [R1+0x18], R8 ;  /* 0x0000180801007387 */ /* 0x0001e20000100a00 */
[----:B------:R-:W-:-:S02]  /*83e0*/  WARPGROUP.DEPBAR.LE gsb0, 0x0 ;  /* 0x00008000000079c5 */ /* 0x000fc40000010000 */
[----:B------:R-:W-:-:S08]  /*83f0*/  WARPGROUP.ARRIVE ;  /* 0x00000000000079c5 */ /* 0x000fd00000000000 */
[----:B------:R-:W-:Y:S01]  /*8400*/  HGMMA.64x192x16.F32 R24, gdesc[UR4], R24, gsb0 ;  /* 0x02e00000041879f0 */ /* 0x000fe20008000818 */
[----:B------:R-:W-:Y:S02]  /*8410*/  R2UR UR6, R6 ;  /* 0x00000000060672ca */ /* 0x000fe400000e0000 */
[----:B------:R-:W-:Y:S02]  /*8420*/  R2UR UR7, R7 ;  /* 0x00000000070772ca */ /* 0x000fe400000e0000 */
[----:B------:R-:W-:Y:S02]  /*8430*/  R2UR UR4, R8 ;  /* 0x00000000080472ca */ /* 0x000fe400000e0000 */
[----:B------:R-:W-:Y:S01]  /*8440*/  R2UR UR5, R9 ;  /* 0x00000000090572ca */ /* 0x000fe200000e0000 */
[----:B------:R-:W-:Y:S02]  /*8450*/  WARPGROUP.DEPBAR.LE gsb0, 0x0 ;  /* 0x00008000000079c5 */ /* 0x000fe40000010000 */
[----:B------:R-:W-:-:S10]  /*8460*/  WARPGROUP.ARRIVE ;  /* 0x00000000000079c5 */ /* 0x000fd40000000000 */
[----:B------:R-:W-:Y:S01]  /*8470*/  HGMMA.64x192x16.F32 R24, gdesc[UR4], R24, gsb0 ;  /* 0x02e00000041879f0 */ /* 0x000fe20008000818 */
[----:B------:R-:W-:Y:S02]  /*8480*/  ULDC UR4, c[0x0][0x988] ;  /* 0x0002620000047ab9 */ /* 0x000fe40000000800 */
        /* <DEDUP_REMOVED lines=144> */
[----:B------:R-:W-:Y:S02]  /*8d90*/  FMNMX.FTZ R3, R97, R0, !PT ;  /* 0x0000000061037209 */ /* 0x000fe40007810000 */
[----:B------:R-:W-:Y:S02]  /*8da0*/  FSEL R101, R101, -INF , P0 ;  /* 0xff80000065657808 */ /* 0x000fe40000000000 */
[----:B------:R-:W-:Y:S02]  /*8db0*/  FMNMX.FTZ R0, R100, R3, !PT ;  /* 0x0000000364007209 */ /* 0x000fe40007810000 */
[----:B------:R-:W-:Y:S02]  /*8dc0*/  ISETP.GT.AND P0, PT, R5, 0xa1, PT ;  /* 0x000000a10500780c */ /* 0x000fe40003f04270 */
[----:B------:R-:W-:-:S02]  /*8dd0*/  FSEL R104, R104, -INF , P6 ;  /* 0xff80000068687808 */ /* 0x000fc40003000000 */
[----:B------:R-:W-:Y:S02]  /*8de0*/  FMNMX.FTZ R3, R101, R0, !PT ;  /* 0x0000000065037209 */ /* 0x000fe40007810000 */
[----:B------:R-:W-:Y:S02]  /*8df0*/  FSEL R99, R99, -INF , P1 ;  /* 0xff80000063637808 */ /* 0x000fe40000800000 */
[----:B------:R-:W-:Y:S02]  /*8e00*/  ISETP.GT.AND P1, PT, R5, 0xa8, PT ;  /* 0x000000a80500780c */ /* 0x000fe40003f24270 */
[----:B------:R-:W-:Y:S02]  /*8e10*/  FSEL R105, R105, -INF , P0 ;  /* 0xff80000069697808 */ /* 0x000fe40000000000 */
[----:B------:R-:W-:Y:S02]  /*8e20*/  FMNMX.FTZ R0, R104, R3, !PT ;  /* 0x0000000368007209 */ /* 0x000fe40007810000 */
[----:B------:R-:W-:-:S02]  /*8e30*/  FSEL R102, R102, -INF , P2 ;  /* 0xff80000066667808 */ /* 0x000fc40001000000 */
[----:B------:R-:W-:Y:S02]  /*8e40*/  ISETP.GT.AND P2, PT, R5, 0xa9, PT ;  /* 0x000000a90500780c */ /* 0x000fe40003f44270 */
[----:B------:R-:W-:Y:S02]  /*8e50*/  FSEL R108, R108, -INF , P1 ;  /* 0xff8000006c6c7808 */ /* 0x000fe40000800000 */
[----:B------:R-:W-:Y:S02]  /*8e60*/  FMNMX.FTZ R0, R105, R0, !PT ;  /* 0x0000000069007209 */ /* 0x000fe40007810000 */
[----:B------:R-:W-:Y:S02]  /*8e70*/  FSEL R98, R98, -INF , P3 ;  /* 0xff80000062627808 */ /* 0x000fe40001800000 */
[----:B------:R-:W-:Y:S02]  /*8e80*/  FSEL R109, R109, -INF , P2 ;  /* 0xff8000006d6d7808 */ /* 0x000fe40001000000 */
[----:B------:R-:W-:-:S02]  /*8e90*/  FMNMX.FTZ R0, R108, R0, !PT ;  /* 0x000000006c007209 */ /* 0x000fc40007810000 */
[----:B------:R-:W-:Y:S02]  /*8ea0*/  ISETP.GT.AND P3, PT, R5, 0xb0, PT ;  /* 0x000000b00500780c */ /* 0x000fe40003f64270 */
[----:B------:R-:W-:Y:S02]  /*8eb0*/  FSEL R95, R95, -INF , P4 ;  /* 0xff8000005f5f7808 */ /* 0x000fe40002000000 */
[----:B------:R-:W-:Y:S02]  /*8ec0*/  FSEL R112, R112, -INF , P3 ;  /* 0xff80000070707808 */ /* 0x000fe40001800000 */
[----:B------:R-:W-:Y:S02]  /*8ed0*/  FMNMX.FTZ R0, R109, R0, !PT ;  /* 0x000000006d007209 */ /* 0x000fe40007810000 */
[----:B------:R-:W-:Y:S02]  /*8ee0*/  ISETP.GT.AND P4, PT, R5, 0xb1, PT ;  /* 0x000000b10500780c */ /* 0x000fe40003f84270 */
[----:B------:R-:W-:-:S02]  /*8ef0*/  FSEL R94, R94, -INF , P5 ;  /* 0xff8000005e5e7808 */ /* 0x000fc40002800000 */
[----:B------:R-:W-:Y:S02]  /*8f00*/  FSEL R113, R113, -INF , P4 ;  /* 0xff80000071717808 */ /* 0x000fe40002000000 */
[----:B------:R-:W-:Y:S02]  /*8f10*/  FMNMX.FTZ R0, R112, R0, !PT ;  /* 0x0000000070007209 */ /* 0x000fe40007810000 */
[----:B------:R-:W-:Y:S02]  /*8f20*/  ISETP.GT.AND P5, PT, R5, 0xb8, PT ;  /* 0x000000b80500780c */ /* 0x000fe40003fa4270 */
[----:B------:R-:W-:Y:S02]  /*8f30*/  FMNMX.FTZ R0, R113, R0, !PT ;  /* 0x0000000071007209 */ /* 0x000fe40007810000 */
[----:B------:R-:W-:Y:S02]  /*8f40*/  FSEL R116, R116, -INF , P5 ;  /* 0xff80000074747808 */ /* 0x000fe40002800000 */
[----:B------:R-:W-:-:S02]  /*8f50*/  ISETP.GT.AND P6, PT, R5, 0xb9, PT ;  /* 0x000000b90500780c */ /* 0x000fc40003fc4270 */
[----:B------:R-:W-:Y:S02]  /*8f60*/  FMNMX.FTZ R0, R116, R0, !PT ;  /* 0x0000000074007209 */ /* 0x000fe40007810000 */
[----:B------:R-:W-:Y:S02]  /*8f70*/  FSEL R117, R117, -INF , P6 ;  /* 0xff80000075757808 */ /* 0x000fe40003000000 */
[----:B------:R-:W-:Y:S02]  /*8f80*/  P2R R6, PR, RZ, 0x1 ;  /* 0x00000001ff067803 */ /* 0x000fe40000000000 */
[----:B------:R-:W-:Y:S02]  /*8f90*/  FMNMX.FTZ R0, R117, R0, !PT ;  /* 0x0000000075007209 */ /* 0x000fe40007810000 */
[----:B------:R-:W-:Y:S02]  /*8fa0*/  ISETP.GT.AND P0, PT, R5, 0xa0, PT ;  /* 0x000000a00500780c */ /* 0x000fe40003f04270 */
[----:B0-----:R-:W-:Y:S01]  /*8fb0*/  P2R R8, PR, RZ, 0x4 ;  /* 0x00000004ff087803 */ /* 0x001fe20000000000 */
[----:B------:R-:W0:Y:S01]  /*8fc0*/  SHFL.BFLY PT, R3, R0, 0x2, 0x1f ;  /* 0x0c401f0000037f89 */ /* 0x000e2200000e0000 */
[----:B------:R-:W-:-:S02]  /*8fd0*/  FSEL R106, R106, -INF , P0 ;  /* 0xff8000006a6a7808 */ /* 0x000fc40000000000 */
[----:B------:R-:W-:Y:S02]  /*8fe0*/  ISETP.NE.AND P0, PT, R6, RZ, PT ;  /* 0x000000ff0600720c */ /* 0x000fe40003f05270 */
[----:B------:R-:W-:Y:S02]  /*8ff0*/  P2R R7, PR, RZ, 0x2 ;  /* 0x00000002ff077803 */ /* 0x000fe40000000000 */
[----:B------:R-:W-:Y:S02]  /*9000*/  FSEL R107, R107, -INF , P0 ;  /* 0xff8000006b6b7808 */ /* 0x000fe40000000000 */
[----:B------:R-:W-:Y:S02]  /*9010*/  ISETP.NE.AND P0, PT, R10, RZ, PT ;  /* 0x000000ff0a00720c */ /* 0x000fe40003f05270 */
[----:B------:R-:W-:Y:S02]  /*9020*/  FMNMX.FTZ R10, R129, R128, !PT ;  /* 0x00000080810a7209 */ /* 0x000fe40007810000 */
[----:B------:R-:W-:-:S02]  /*9030*/  ISETP.GT.AND P1, PT, R5, 0x99, PT ;  /* 0x000000990500780c */ /* 0x000fc40003f24270 */
[----:B------:R-:W-:Y:S02]  /*9040*/  FMNMX.FTZ R21, R127, R10, !PT ;  /* 0x0000000a7f157209 */ /* 0x000fe40007810000 */
[----:B------:R-:W-:Y:S02]  /*9050*/  FSEL R103, R103, -INF , P1 ;  /* 0xff80000067677808 */ /* 0x000fe40000800000 */
[----:B------:R-:W-:Y:S02]  /*9060*/  FMNMX.FTZ R10, R126, R21, !PT ;  /* 0x000000157e0a7209 */ /* 0x000fe40007810000 */
[----:B------:R-:W-:Y:S02]  /*9070*/  ISETP.NE.AND P1, PT, R7, RZ, PT ;  /* 0x000000ff0700720c */ /* 0x000fe40003f25270 */
[----:B------:R-:W-:Y:S02]  /*9080*/  FMNMX.FTZ R21, R125, R10, !PT ;  /* 0x0000000a7d157209 */ /* 0x000fe40007810000 */
[----:B0-----:R-:W-:-:S02]  /*9090*/  FMNMX.FTZ R3, R0, R3, !PT ;  /* 0x0000000300037209 */ /* 0x001fc40007810000 */
[----:B------:R-:W-:Y:S02]  /*90a0*/  FMNMX.FTZ R10, R124, R21, !PT ;  /* 0x000000157c0a7209 */ /* 0x000fe40007810000 */
[----:B------:R-:W-:Y:S01]  /*90b0*/  FSEL R110, R110, -INF , P1 ;  /* 0xff8000006e6e7808 */ /* 0x000fe20000800000 */
[----:B------:R-:W0:Y:S01]  /*90c0*/  SHFL.BFLY PT, R0, R3, 0x1, 0x1f ;  /* 0x0c201f0003007f89 */ /* 0x000e2200000e0000 */
[----:B------:R-:W-:Y:S02]  /*90d0*/  FSEL R114, R114, -INF , P3 ;  /* 0xff80000072727808 */ /* 0x000fe40001800000 */
[----:B------:R-:W-:Y:S02]  /*90e0*/  FSEL R115, R115, -INF , P4 ;  /* 0xff80000073737808 */ /* 0x000fe40002000000 */
[----:B------:R-:W-:Y:S02]  /*90f0*/  FSEL R118, R118, -INF , P5 ;  /* 0xff80000076767808 */ /* 0x000fe40002800000 */
[----:B------:R-:W-:-:S02]  /*9100*/  FSEL R119, R119, -INF , P6 ;  /* 0xff80000077777808 */ /* 0x000fc40003000000 */
[----:B0-----:R-:W-:Y:S01]  /*9110*/  FMNMX.FTZ R3, R3, R0, !PT ;  /* 0x0000000003037209 */ /* 0x001fe20007810000 */
[----:B------:R-:W-:-:S03]  /*9120*/  IMAD.U32 R0, RZ, RZ, UR4 ;  /* 0x00000004ff007e24 */ /* 0x000fc6000f8e00ff */
[C---:B------:R-:W-:Y:S01]  /*9130*/  FSETP.NEU.FTZ.AND P2, PT, R3.reuse, -INF , PT ;  /* 0xff8000000300780b */ /* 0x040fe20003f5d000 */
[----:B------:R-:W-:-:S05]  /*9140*/  FMUL.FTZ R9, R3, R0 ;  /* 0x0000000003097220 */ /* 0x000fca0000410000 */
[----:B------:R-:W-:Y:S02]  /*9150*/  FSEL R5, R9, RZ, P2 ;  /* 0x000000ff09057208 */ /* 0x000fe40001000000 */
[----:B------:R-:W-:-:S03]  /*9160*/  ISETP.NE.AND P2, PT, R8, RZ, PT ;  /* 0x000000ff0800720c */ /* 0x000fc60003f45270 */
[--C-:B------:R-:W-:Y:S01]  /*9170*/  FFMA.FTZ R9, R29, R0, -R5.reuse ;  /* 0x000000001d097223 */ /* 0x100fe20000010805 */
[----:B------:R-:W-:Y:S01]  /*9180*/  FMNMX.FTZ R29, R123, R10, !PT ;  /* 0x0000000a7b1d7209 */ /* 0x000fe20007810000 */
[-CC-:B------:R-:W-:Y:S01]  /*9190*/  FFMA.FTZ R6, R24, R0.reuse, -R5.reuse ;  /* 0x0000000018067223 */ /* 0x180fe20000010805 */
[----:B------:R-:W-:Y:S01]  /*91a0*/  FSEL R111, R111, -INF , P2 ;  /* 0xff8000006f6f7808 */ /* 0x000fe20001000000 */
[-CC-:B------:R-:W-:Y:S01]  /*91b0*/  FFMA.FTZ R11, R32, R0.reuse, -R5.reuse ;  /* 0x00000000200b7223 */ /* 0x180fe20000010805 */
[----:B------:R-:W-:Y:S01]  /*91c0*/  FMNMX.FTZ R10, R122, R29, !PT ;  /* 0x0000001d7a0a7209 */ /* 0x000fe20007810000 */
[-CC-:B------:R-:W-:Y:S01]  /*91d0*/  FFMA.FTZ R32, R56, R0.reuse, -R5.reuse ;  /* 0x0000000038207223 */ /* 0x180fe20000010805 */
[-CC-:B------:R-:W-:Y:S01]  /*91e0*/  FFMA.FTZ R56, R93, R0.reuse, -R5.reuse ;  /* 0x000000005d387223 */ /* 0x180fe20000010805 */
[--C-:B------:R-:W-:Y:S01]  /*91f0*/  FFMA.FTZ R8, R28, R0, -R5.reuse ;  /* 0x000000001c087223 */ /* 0x100fe20000010805 */
[----:B------:R-:W-:Y:S01]  /*9200*/  FMNMX.FTZ R29, R121, R10, !PT ;  /* 0x0000000a791d7209 */ /* 0x000fe20007810000 */
[-CC-:B------:R-:W-:Y:S01]  /*9210*/  FFMA.FTZ R7, R25, R0.reuse, -R5.reuse ;  /* 0x0000000019077223 */ /* 0x180fe20000010805 */
[-CC-:B------:R-:W-:Y:S01]  /*9220*/  FFMA.FTZ R28, R40, R0.reuse, -R5.reuse ;  /* 0x00000000281c7223 */ /* 0x180fe20000010805 */
        /* <DEDUP_REMOVED lines=52> */
[----:B------:R-:W-:Y:S01]  /*9570*/  FFMA.FTZ R73, R117, R0, -R5 ;  /* 0x0000000075497223 */ /* 0x000fe20000010805 */
[----:B------:R-:W-:Y:S01]  /*9580*/  FMNMX.FTZ R10, R70, R29, !PT ;  /* 0x0000001d460a7209 */ /* 0x000fe20007810000 */
[----:B------:R-:W-:Y:S01]  /*9590*/  MUFU.EX2 R6, R6 ;  /* 0x0000000600067308 */ /* 0x000fe20000000800 */
[----:B------:R-:W2:Y:S02]  /*95a0*/  LDL R105, [R1+0x48] ;  /* 0x0000480001697983 */ /* 0x000ea40000100800 */
[----:B------:R-:W-:-:S02]  /*95b0*/  FMNMX.FTZ R29, R71, R10, !PT ;  /* 0x0000000a471d7209 */ /* 0x000fc40007810000 */
[----:B------:R-:W3:Y:S02]  /*95c0*/  LDL R104, [R1+0x8] ;  /* 0x0000080001687983 */ /* 0x000ee40000100800 */
[----:B------:R-:W-:Y:S01]  /*95d0*/  FMNMX.FTZ R10, R74, R29, !PT ;  /* 0x0000001d4a0a7209 */ /* 0x000fe20007810000 */
[----:B------:R-:W0:Y:S03]  /*95e0*/  MUFU.EX2 R7, R7 ;  /* 0x0000000700077308 */ /* 0x000e260000000800 */
[----:B------:R-:W-:-:S04]  /*95f0*/  FMNMX.FTZ R29, R75, R10, !PT ;  /* 0x0000000a4b1d7209 */ /* 0x000fc80007810000 */
[----:B------:R-:W-:Y:S01]  /*9600*/  FMNMX.FTZ R10, R78, R29, !PT ;  /* 0x0000001d4e0a7209 */ /* 0x000fe20007810000 */
[----:B------:R-:W-:Y:S03]  /*9610*/  MUFU.EX2 R8, R8 ;  /* 0x0000000800087308 */ /* 0x000fe60000000800 */
        /* <DEDUP_REMOVED lines=30> */
[----:B------:R-:W-:-:S05]  /*9800*/  FMNMX.FTZ R10, R119, R10, !PT ;  /* 0x0000000a770a7209 */ /* 0x000fca0007810000 */
[----:B------:R-:W1:Y:S01]  /*9810*/  SHFL.BFLY PT, R24, R10, 0x2, 0x1f ;  /* 0x0c401f000a187f89 */ /* 0x000e6200000e0000 */
[----:B------:R-:W-:Y:S08]  /*9820*/  MUFU.EX2 R15, R15 ;  /* 0x0000000f000f7308 */ /* 0x000ff00000000800 */
[----:B------:R-:W-:Y:S08]  /*9830*/  MUFU.EX2 R20, R20 ;  /* 0x0000001400147308 */ /* 0x000ff00000000800 */
[----:B------:R-:W-:Y:S01]  /*9840*/  MUFU.EX2 R21, R21 ;  /* 0x0000001500157308 */ /* 0x000fe20000000800 */
[----:B-1----:R-:W-:-:S07]  /*9850*/  FMNMX.FTZ R10, R10, R24, !PT ;  /* 0x000000180a0a7209 */ /* 0x002fce0007810000 */
[----:B------:R-:W-:Y:S01]  /*9860*/  MUFU.EX2 R32, R32 ;  /* 0x0000002000207308 */ /* 0x000fe20000000800 */
[----:B------:R-:W1:Y:S07]  /*9870*/  SHFL.BFLY PT, R24, R10, 0x1, 0x1f ;  /* 0x0c201f000a187f89 */ /* 0x000e6e00000e0000 */
[----:B------:R-:W-:Y:S08]  /*9880*/  MUFU.EX2 R33, R33 ;  /* 0x0000002100217308 */ /* 0x000ff00000000800 */
[----:B------:R-:W-:Y:S08]  /*9890*/  MUFU.EX2 R34, R34 ;  /* 0x0000002200227308 */ /* 0x000ff00000000800 */
[----:B------:R-:W-:Y:S01]  /*98a0*/  MUFU.EX2 R40, R40 ;  /* 0x0000002800287308 */ /* 0x000fe20000000800 */
[----:B-1----:R-:W-:-:S04]  /*98b0*/  FMNMX.FTZ R10, R10, R24, !PT ;  /* 0x000000180a0a7209 */ /* 0x002fc80007810000 */
[C---:B------:R-:W-:Y:S01]  /*98c0*/  FSETP.NEU.FTZ.AND P1, PT, R10.reuse, -INF , PT ;  /* 0xff8000000a00780b */ /* 0x040fe20003f3d000 */
[----:B------:R-:W-:Y:S02]  /*98d0*/  FMUL.FTZ R93, R10, R0 ;  /* 0x000000000a5d7220 */ /* 0x000fe40000410000 */
[----:B------:R-:W-:Y:S03]  /*98e0*/  MUFU.EX2 R41, R41 ;  /* 0x0000002900297308 */ /* 0x000fe60000000800 */
[----:B------:R-:W-:Y:S02]  /*98f0*/  FSEL R93, R93, RZ, P1 ;  /* 0x000000ff5d5d7208 */ /* 0x000fe40000800000 */
[----:B------:R-:W-:-:S03]  /*9900*/  ISETP.NE.AND P1, PT, R131, RZ, PT ;  /* 0x000000ff8300720c */ /* 0x000fc60003f25270 */
[----:B------:R-:W-:Y:S01]  /*9910*/  MUFU.EX2 R46, R46 ;  /* 0x0000002e002e7308 */ /* 0x000fe20000000800 */
[-CC-:B------:R-:W-:Y:S01]  /*9920*/  FFMA.FTZ R5, R129, R0.reuse, -R93.reuse ;  /* 0x0000000081057223 */ /* 0x180fe2000001085d */
[-CC-:B------:R-:W-:Y:S01]  /*9930*/  FFMA.FTZ R29, R128, R0.reuse, -R93.reuse ;  /* 0x00000000801d7223 */ /* 0x180fe2000001085d */
[-CC-:B------:R-:W-:Y:S01]  /*9940*/  FFMA.FTZ R77, R127, R0.reuse, -R93.reuse ;  /* 0x000000007f4d7223 */ /* 0x180fe2000001085d */
[-CC-:B------:R-:W-:Y:S01]  /*9950*/  FFMA.FTZ R80, R126, R0.reuse, -R93.reuse ;  /* 0x000000007e507223 */ /* 0x180fe2000001085d */
[-CC-:B------:R-:W-:Y:S01]  /*9960*/  FFMA.FTZ R81, R125, R0.reuse, -R93.reuse ;  /* 0x000000007d517223 */ /* 0x180fe2000001085d */
[-CC-:B------:R-:W-:Y:S01]  /*9970*/  FFMA.FTZ R96, R47, R0.reuse, -R93.reuse ;  /* 0x000000002f607223 */ /* 0x180fe2000001085d */
[-CC-:B------:R-:W-:Y:S01]  /*9980*/  FFMA.FTZ R47, R50, R0.reuse, -R93.reuse ;  /* 0x00000000322f7223 */ /* 0x180fe2000001085d */
[----:B------:R-:W-:Y:S01]  /*9990*/  MUFU.EX2 R5, R5 ;  /* 0x0000000500057308 */ /* 0x000fe20000000800 */
[-CC-:B------:R-:W-:Y:S01]  /*99a0*/  FFMA.FTZ R50, R51, R0.reuse, -R93.reuse ;  /* 0x0000000033327223 */ /* 0x180fe2000001085d */
[-CC-:B------:R-:W-:Y:S01]  /*99b0*/  FFMA.FTZ R51, R54, R0.reuse, -R93.reuse ;  /* 0x0000000036337223 */ /* 0x180fe2000001085d */
[----:B------:R-:W-:Y:S01]  /*99c0*/  @!P1 IADD3 R4, R4, 0x30840, RZ ;  /* 0x0003084004049810 */ /* 0x000fe20007ffe0ff */
[-CC-:B------:R-:W-:Y:S01]  /*99d0*/  FFMA.FTZ R54, R55, R0.reuse, -R93.reuse ;  /* 0x0000000037367223 */ /* 0x180fe2000001085d */
[-CC-:B------:R-:W-:Y:S01]  /*99e0*/  FFMA.FTZ R55, R58, R0.reuse, -R93.reuse ;  /* 0x000000003a377223 */ /* 0x180fe2000001085d */
[-CC-:B------:R-:W-:Y:S01]  /*99f0*/  FFMA.FTZ R58, R59, R0.reuse, -R93.reuse ;  /* 0x000000003b3a7223 */ /* 0x180fe2000001085d */
[-CC-:B------:R-:W-:Y:S01]  /*9a00*/  FFMA.FTZ R84, R124, R0.reuse, -R93.reuse ;  /* 0x000000007c547223 */ /* 0x180fe2000001085d */
[----:B------:R-:W1:Y:S01]  /*9a10*/  MUFU.EX2 R29, R29 ;  /* 0x0000001d001d7308 */ /* 0x000e620000000800 */
[----:B------:R-:W-:Y:S01]  /*9a20*/  @!P1 PRMT R4, RZ, 0x654, R4 ;  /* 0x00000654ff049816 */ /* 0x000fe20000000004 */
[-C--:B------:R-:W-:Y:S01]  /*9a30*/  FFMA.FTZ R59, R62, R0.reuse, -R93 ;  /* 0x000000003e3b7223 */ /* 0x080fe2000001085d */
[----:B0-----:R-:W-:Y:S01]  /*9a40*/  FADD.FTZ R101, R6, R7 ;  /* 0x0000000706657221 */ /* 0x001fe20000010000 */
[-CC-:B------:R-:W-:Y:S01]  /*9a50*/  FFMA.FTZ R62, R63, R0.reuse, -R93.reuse ;  /* 0x000000003f3e7223 */ /* 0x180fe2000001085d */
[----:B------:R0:W-:Y:S01]  /*9a60*/  @!P1 SYNCS.ARRIVE.TRANS64.RED.A1T0 RZ, [R4+URZ], RZ ;  /* 0x000000ff04ff99a7 */ /* 0x0001e2000810043f */
[-CC-:B------:R-:W-:Y:S01]  /*9a70*/  FFMA.FTZ R85, R123, R0.reuse, -R93.reuse ;  /* 0x000000007b557223 */ /* 0x180fe2000001085d */
[-CC-:B------:R-:W-:Y:S01]  /*9a80*/  FFMA.FTZ R88, R122, R0.reuse, -R93.reuse ;  /* 0x000000007a587223 */ /* 0x180fe2000001085d */
[----:B------:R-:W4:Y:S01]  /*9a90*/  MUFU.EX2 R77, R77 ;  /* 0x0000004d004d7308 */ /* 0x000f220000000800 */
[-CC-:B------:R-:W-:Y:S01]  /*9aa0*/  FFMA.FTZ R89, R121, R0.reuse, -R93.reuse ;  /* 0x0000000079597223 */ /* 0x180fe2000001085d */
[-CC-:B------:R-:W-:Y:S01]  /*9ab0*/  FFMA.FTZ R92, R120, R0.reuse, -R93.reuse ;  /* 0x00000000785c7223 */ /* 0x180fe2000001085d */
[----:B------:R-:W-:-:S05]  /*9ac0*/  FFMA.FTZ R31, R31, R0, -R93 ;  /* 0x000000001f1f7223 */ /* 0x000fca000001085d */
[----:B------:R-:W4:Y:S01]  /*9ad0*/  MUFU.EX2 R80, R80 ;  /* 0x0000005000507308 */ /* 0x000f220000000800 */
[--C-:B------:R-:W-:Y:S01]  /*9ae0*/  FFMA.FTZ R63, R66, R0, -R93.reuse ;  /* 0x00000000423f7223 */ /* 0x100fe2000001085d */
[----:B0-----:R-:W-:Y:S01]  /*9af0*/  F2FP.F16.F32.PACK_AB R4, R7, R6 ;  /* 0x000000060704723e */ /* 0x001fe200000000ff */
[----:B------:R-:W-:-:S05]  /*9b00*/  FFMA.FTZ R66, R67, R0, -R93 ;  /* 0x0000000043427223 */ /* 0x000fca000001085d */
[----:B------:R-:W0:Y:S01]  /*9b10*/  MUFU.EX2 R81, R81 ;  /* 0x0000005100517308 */ /* 0x000e220000000800 */
[----:B-1----:R-:W-:Y:S01]  /*9b20*/  FADD.FTZ R6, R5, R29 ;  /* 0x0000001d05067221 */ /* 0x002fe20000010000 */
[-C--:B------:R-:W-:Y:S01]  /*9b30*/  FFMA.FTZ R67, R70, R0.reuse, -R93 ;  /* 0x0000000046437223 */ /* 0x080fe2000001085d */
[----:B------:R-:W-:Y:S01]  /*9b40*/  FADD.FTZ R24, R8, R101 ;  /* 0x0000006508187221 */ /* 0x000fe20000010000 */
[-CC-:B------:R-:W-:Y:S01]  /*9b50*/  FFMA.FTZ R70, R71, R0.reuse, -R93.reuse ;  /* 0x0000000047467223 */ /* 0x180fe2000001085d */
[-CC-:B------:R-:W-:Y:S01]  /*9b60*/  FFMA.FTZ R71, R74, R0.reuse, -R93.reuse ;  /* 0x000000004a477223 */ /* 0x180fe2000001085d */
[-CC-:B------:R-:W-:Y:S01]  /*9b70*/  FFMA.FTZ R74, R75, R0.reuse, -R93.reuse ;  /* 0x000000004b4a7223 */ /* 0x180fe2000001085d */
[----:B----4-:R-:W-:Y:S01]  /*9b80*/  FADD.FTZ R7, R77, R6 ;  /* 0x000000064d077221 */ /* 0x010fe20000010000 */
[----:B------:R-:W1:Y:S01]  /*9b90*/  MUFU.EX2 R84, R84 ;  /* 0x0000005400547308 */ /* 0x000e620000000800 */
[-CC-:B------:R-:W-:Y:S01]  /*9ba0*/  FFMA.FTZ R75, R78, R0.reuse, -R93.reuse ;  /* 0x000000004e4b7223 */ /* 0x180fe2000001085d */
[----:B------:R-:W-:Y:S01]  /*9bb0*/  FADD.FTZ R24, R9, R24 ;  /* 0x0000001809187221 */ /* 0x000fe20000010000 */
[-CC-:B------:R-:W-:Y:S01]  /*9bc0*/  FFMA.FTZ R78, R79, R0.reuse, -R93.reuse ;  /* 0x000000004f4e7223 */ /* 0x180fe2000001085d */
[----:B------:R-:W-:Y:S01]  /*9bd0*/  FFMA.FTZ R79, R86, R0, -R93 ;  /* 0x00000000564f7223 */ /* 0x000fe2000001085d */
[----:B------:R-:W-:Y:S01]  /*9be0*/  FADD.FTZ R86, R80, R7 ;  /* 0x0000000750567221 */ /* 0x000fe20000010000 */
[----:B------:R-:W-:-:S02]  /*9bf0*/  FADD.FTZ R7, R11, R24 ;  /* 0x000000180b077221 */ /* 0x000fc40000010000 */
[----:B------:R-:W4:Y:S01]  /*9c00*/  MUFU.EX2 R85, R85 ;  /* 0x0000005500557308 */ /* 0x000f220000000800 */
[----:B------:R-:W-:Y:S01]  /*9c10*/  F2FP.F16.F32.PACK_AB R6, R9, R8 ;  /* 0x000000080906723e */ /* 0x000fe200000000ff */
[----:B0-----:R-:W-:Y:S01]  /*9c20*/  FADD.FTZ R9, R81, R86 ;  /* 0x0000005651097221 */ /* 0x001fe20000010000 */
[----:B------:R-:W-:-:S05]  /*9c30*/  FADD.FTZ R86, R12, R7 ;  /* 0x000000070c567221 */ /* 0x000fca0000010000 */
[----:B------:R-:W0:Y:S01]  /*9c40*/  MUFU.EX2 R88, R88 ;  /* 0x0000005800587308 */ /* 0x000e220000000800 */
[----:B------:R-:W-:Y:S01]  /*9c50*/  FADD.FTZ R7, R13, R86 ;  /* 0x000000560d077221 */ /* 0x000fe20000010000 */
[----:B------:R-:W-:Y:S01]  /*9c60*/  F2FP.F16.F32.PACK_AB R24, R12, R11 ;  /* 0x0000000b0c18723e */ /* 0x000fe200000000ff */
[----:B------:R-:W-:Y:S01]  /*9c70*/  FFMA.FTZ R82, R82, R0, -R93 ;  /* 0x0000000052527223 */ /* 0x000fe2000001085d */
[----:B-1----:R-:W-:Y:S01]  /*9c80*/  FADD.FTZ R12, R84, R9 ;  /* 0x00000009540c7221 */ /* 0x002fe20000010000 */
[----:B------:R-:W-:-:S03]  /*9c90*/  FADD.FTZ R7, R26, R7 ;  /* 0x000000071a077221 */ /* 0x000fc60000010000 */
[----:B------:R-:W1:Y:S01]  /*9ca0*/  MUFU.EX2 R89, R89 ;  /* 0x0000005900597308 */ /* 0x000e620000000800 */
[----:B----4-:R-:W-:-:S07]  /*9cb0*/  FADD.FTZ R11, R85, R12 ;  /* 0x0000000c550b7221 */ /* 0x010fce0000010000 */
[----:B------:R-:W4:Y:S01]  /*9cc0*/  MUFU.EX2 R92, R92 ;  /* 0x0000005c005c7308 */ /* 0x000f220000000800 */
[----:B0-----:R-:W-:-:S07]  /*9cd0*/  FADD.FTZ R12, R88, R11 ;  /* 0x0000000b580c7221 */ /* 0x001fce0000010000 */
[----:B------:R0:W-:Y:S08]  /*9ce0*/  MUFU.EX2 R8, R82 ;  /* 0x0000005200087308 */ /* 0x0001f00000000800 */
[----:B------:R-:W4:Y:S01]  /*9cf0*/  MUFU.EX2 R31, R31 ;  /* 0x0000001f001f7308 */ /* 0x000f220000000800 */
[----:B0-----:R-:W-:-:S04]  /*9d00*/  FADD.FTZ R82, R28, R7 ;  /* 0x000000071c527221 */ /* 0x001fc80000010000 */
[----:B------:R-:W-:-:S03]  /*9d10*/  FADD.FTZ R11, R25, R82 ;  /* 0x00000052190b7221 */ /* 0x000fc60000010000 */
[----:B------:R-:W0:Y:S01]  /*9d20*/  MUFU.EX2 R96, R96 ;  /* 0x0000006000607308 */ /* 0x000e220000000800 */
[----:B------:R-:W-:Y:S01]  /*9d30*/  FADD.FTZ R82, R30, R11 ;  /* 0x0000000b1e527221 */ /* 0x000fe20000010000 */
[----:B-1----:R-:W-:-:S03]  /*9d40*/  FADD.FTZ R7, R89, R12 ;  /* 0x0000000c59077221 */ /* 0x002fc60000010000 */
[----:B------:R-:W-:-:S03]  /*9d50*/  FADD.FTZ R11, R27, R82 ;  /* 0x000000521b0b7221 */ /* 0x000fc60000010000 */
[----:B------:R-:W1:Y:S01]  /*9d60*/  MUFU.EX2 R47, R47 ;  /* 0x0000002f002f7308 */ /* 0x000e620000000800 */
[----:B----4-:R-:W-:Y:S01]  /*9d70*/  FADD.FTZ R12, R92, R7 ;  /* 0x000000075c0c7221 */ /* 0x010fe20000010000 */
[----:B------:R-:W-:-:S06]  /*9d80*/  FADD.FTZ R82, R14, R11 ;  /* 0x0000000b0e527221 */ /* 0x000fcc0000010000 */
[----:B------:R-:W4:Y:S01]  /*9d90*/  MUFU.EX2 R50, R50 ;  /* 0x0000003200327308 */ /* 0x000f220000000800 */
[----:B------:R-:W-:Y:S01]  /*9da0*/  FADD.FTZ R7, R31, R12 ;  /* 0x0000000c1f077221 */ /* 0x000fe20000010000 */
[----:B------:R-:W-:Y:S01]  /*9db0*/  F2FP.F16.F32.PACK_AB R26, R26, R13 ;  /* 0x0000000d1a1a723e */ /* 0x000fe200000000ff */
[----:B------:R-:W-:Y:S02]  /*9dc0*/  FADD.FTZ R13, R15, R82 ;  /* 0x000000520f0d7221 */ /* 0x000fe40000010000 */
[----:B0-----:R-:W-:Y:S02]  /*9dd0*/  FADD.FTZ R12, R96, R7 ;  /* 0x00000007600c7221 */ /* 0x001fe40000010000 */
[----:B------:R-:W-:Y:S01]  /*9de0*/  FADD.FTZ R82, R20, R13 ;  /* 0x0000000d14527221 */ /* 0x000fe20000010000 */
[----:B------:R-:W-:Y:S01]  /*9df0*/  F2FP.F16.F32.PACK_AB R28, R25, R28 ;  /* 0x0000001c191c723e */ /* 0x000fe200000000ff */
[----:B-1----:R-:W-:Y:S01]  /*9e00*/  FADD.FTZ R7, R47, R12 ;  /* 0x0000000c2f077221 */ /* 0x002fe20000010000 */
[----:B------:R-:W0:Y:S01]  /*9e10*/  MUFU.EX2 R51, R51 ;  /* 0x0000003300337308 */ /* 0x000e220000000800 */
[----:B------:R-:W-:-:S07]  /*9e20*/  FADD.FTZ R25, R21, R82 ;  /* 0x0000005215197221 */ /* 0x000fce0000010000 */
[----:B------:R-:W1:Y:S01]  /*9e30*/  MUFU.EX2 R54, R54 ;  /* 0x0000003600367308 */ /* 0x000e620000000800 */
[----:B----4-:R-:W-:Y:S01]  /*9e40*/  FADD.FTZ R12, R50, R7 ;  /* 0x00000007320c7221 */ /* 0x010fe20000010000 */
[----:B------:R-:W-:Y:S01]  /*9e50*/  F2FP.F16.F32.PACK_AB R7, R80, R77 ;  /* 0x0000004d5007723e */ /* 0x000fe200000000ff */
[----:B------:R-:W-:Y:S01]  /*9e60*/  FADD.FTZ R80, R32, R25 ;  /* 0x0000001920507221 */ /* 0x000fe20000010000 */
[----:B------:R-:W-:Y:S01]  /*9e70*/  F2FP.F16.F32.PACK_AB R25, R84, R81 ;  /* 0x000000515419723e */ /* 0x000fe200000000ff */
[----:B------:R-:W4:Y:S03]  /*9e80*/  LDL R82, [R1+0x50] ;  /* 0x0000500001527983 */ /* 0x000f260000100800 */
[----:B------:R-:W2:Y:S01]  /*9e90*/  MUFU.EX2 R55, R55 ;  /* 0x0000003700377308 */ /* 0x000ea20000000800 */
[----:B------:R-:W4:Y:S01]  /*9ea0*/  LDL R81, [R1+0x4] ;  /* 0x0000040001517983 */ /* 0x000f220000100800 */
[----:B0-----:R-:W-:-:S06]  /*9eb0*/  FADD.FTZ R13, R51, R12 ;  /* 0x0000000c330d7221 */ /* 0x001fcc0000010000 */
[----:B------:R-:W0:Y:S01]  /*9ec0*/  MUFU.EX2 R58, R58 ;  /* 0x0000003a003a7308 */ /* 0x000e220000000800 */
[----:B-1----:R-:W-:-:S07]  /*9ed0*/  FADD.FTZ R12, R54, R13 ;  /* 0x0000000d360c7221 */ /* 0x002fce0000010000 */
[----:B------:R-:W1:Y:S01]  /*9ee0*/  MUFU.EX2 R59, R59 ;  /* 0x0000003b003b7308 */ /* 0x000e620000000800 */
[----:B--2---:R-:W-:Y:S01]  /*9ef0*/  FADD.FTZ R13, R55, R12 ;  /* 0x0000000c370d7221 */ /* 0x004fe20000010000 */
[----:B------:R-:W-:-:S06]  /*9f00*/  FADD.FTZ R77, R33, R80 ;  /* 0x00000050214d7221 */ /* 0x000fcc0000010000 */
[----:B------:R-:W2:Y:S01]  /*9f10*/  MUFU.EX2 R62, R62 ;  /* 0x0000003e003e7308 */ /* 0x000ea20000000800 */
[----:B0-----:R-:W-:Y:S01]  /*9f20*/  FADD.FTZ R12, R58, R13 ;  /* 0x0000000d3a0c7221 */ /* 0x001fe20000010000 */
[----:B------:R-:W-:-:S06]  /*9f30*/  FADD.FTZ R77, R34, R77 ;  /* 0x0000004d224d7221 */ /* 0x000fcc0000010000 */
[----:B------:R-:W0:Y:S01]  /*9f40*/  MUFU.EX2 R63, R63 ;  /* 0x0000003f003f7308 */ /* 0x000e220000000800 */
[----:B-1----:R-:W-:Y:S01]  /*9f50*/  FADD.FTZ R13, R59, R12 ;  /* 0x0000000c3b0d7221 */ /* 0x002fe20000010000 */
[----:B------:R-:W-:-:S06]  /*9f60*/  FADD.FTZ R12, R40, R77 ;  /* 0x0000004d280c7221 */ /* 0x000fcc0000010000 */
[----:B------:R-:W1:Y:S08]  /*9f70*/  MUFU.EX2 R66, R66 ;  /* 0x0000004200427308 */ /* 0x000e700000000800 */
[----:B------:R-:W3:Y:S01]  /*9f80*/  MUFU.EX2 R48, R48 ;  /* 0x0000003000307308 */ /* 0x000ee20000000800 */
[----:B--2---:R-:W-:Y:S01]  /*9f90*/  FADD.FTZ R80, R62, R13 ;  /* 0x0000000d3e507221 */ /* 0x004fe20000010000 */
[----:B------:R-:W-:-:S06]  /*9fa0*/  F2FP.F16.F32.PACK_AB R5, R29, R5 ;  /* 0x000000051d05723e */ /* 0x000fcc00000000ff */
[----:B------:R-:W2:Y:S01]  /*9fb0*/  MUFU.EX2 R67, R67 ;  /* 0x0000004300437308 */ /* 0x000ea20000000800 */
[----:B------:R-:W-:-:S07]  /*9fc0*/  FADD.FTZ R13, R41, R12 ;  /* 0x0000000c290d7221 */ /* 0x000fce0000010000 */
[----:B------:R-:W2:Y:S01]  /*9fd0*/  MUFU.EX2 R49, R49 ;  /* 0x0000003100317308 */ /* 0x000ea20000000800 */
[----:B0-----:R-:W-:Y:S01]  /*9fe0*/  FADD.FTZ R77, R63, R80 ;  /* 0x000000503f4d7221 */ /* 0x001fe20000010000 */
[----:B------:R-:W-:-:S06]  /*9ff0*/  FADD.FTZ R13, R46, R13 ;  /* 0x0000000d2e0d7221 */ /* 0x000fcc0000010000 */
[----:B------:R-:W0:Y:S01]  /*a000*/  MUFU.EX2 R70, R70 ;  /* 0x0000004600467308 */ /* 0x000e220000000800 */
[----:B------:R1:W-:Y:S07]  /*a010*/  STSM.16.M88.4 [R157+0x1e800], R4 ;  /* 0x01e800049d007844 */ /* 0x0003ee0000000200 */
[----:B------:R-:W0:Y:S01]  /*a020*/  MUFU.EX2 R35, R35 ;  /* 0x0000002300237308 */ /* 0x000e220000000800 */
[----:B------:R-:W-:Y:S02]  /*a030*/  F2FP.F16.F32.PACK_AB R30, R27, R30 ;  /* 0x0000001e1b1e723e */ /* 0x000fe400000000ff */
[----:B------:R-:W-:-:S05]  /*a040*/  F2FP.F16.F32.PACK_AB R27, R88, R85 ;  /* 0x00000055581b723e */ /* 0x000fca00000000ff */
[----:B------:R-:W0:Y:S01]  /*a050*/  MUFU.EX2 R36, R36 ;  /* 0x0000002400247308 */ /* 0x000e220000000800 */
[----:B-1----:R-:W-:Y:S01]  /*a060*/  F2FP.F16.F32.PACK_AB R4, R15, R14 ;  /* 0x0000000e0f04723e */ /* 0x002fe200000000ff */
[----:B------:R-:W-:Y:S01]  /*a070*/  FADD.FTZ R14, R66, R77 ;  /* 0x0000004d420e7221 */ /* 0x000fe20000010000 */
[----:B------:R-:W-:Y:S01]  /*a080*/  F2FP.F16.F32.PACK_AB R6, R21, R20 ;  /* 0x000000141506723e */ /* 0x000fe200000000ff */
[----:B---3--:R-:W-:Y:S01]  /*a090*/  FADD.FTZ R20, R48, R13 ;  /* 0x0000000d30147221 */ /* 0x008fe20000010000 */
[----:B------:R-:W-:-:S03]  /*a0a0*/  F2FP.F16.F32.PACK_AB R29, R92, R89 ;  /* 0x000000595c1d723e */ /* 0x000fc600000000ff */
[----:B------:R-:W-:Y:S01]  /*a0b0*/  MUFU.EX2 R37, R37 ;  /* 0x0000002500257308 */ /* 0x000fe20000000800 */
[----:B------:R-:W-:Y:S01]  /*a0c0*/  F2FP.F16.F32.PACK_AB R31, R96, R31 ;  /* 0x0000001f601f723e */ /* 0x000fe200000000ff */
[----:B--2---:R-:W-:Y:S01]  /*a0d0*/  FADD.FTZ R5, R67, R14 ;  /* 0x0000000e43057221 */ /* 0x004fe20000010000 */
[----:B------:R-:W-:-:S05]  /*a0e0*/  FADD.FTZ R20, R49, R20 ;  /* 0x0000001431147221 */ /* 0x000fca0000010000 */
[----:B------:R-:W1:Y:S01]  /*a0f0*/  MUFU.EX2 R71, R71 ;  /* 0x0000004700477308 */ /* 0x000e620000000800 */
[----:B------:R-:W-:Y:S04]  /*a100*/  STSM.16.M88.4 [R105], R24 ;  /* 0x0000001869007844 */ /* 0x000fe80000000200 */
[----:B------:R0:W-:Y:S03]  /*a110*/  STSM.16.M88.4 [R104], R28 ;  /* 0x0000001c68007844 */ /* 0x0001e60000000200 */
[----:B------:R-:W-:Y:S08]  /*a120*/  MUFU.EX2 R38, R38 ;  /* 0x0000002600267308 */ /* 0x000ff00000000800 */
[----:B------:R-:W2:Y:S01]  /*a130*/  MUFU.EX2 R74, R74 ;  /* 0x0000004a004a7308 */ /* 0x000ea20000000800 */
[----:B0-----:R-:W-:Y:S01]  /*a140*/  FADD.FTZ R28, R70, R5 ;  /* 0x00000005461c7221 */ /* 0x001fe20000010000 */
[----:B------:R-:W-:-:S06]  /*a150*/  FADD.FTZ R5, R35, R20 ;  /* 0x0000001423057221 */ /* 0x000fcc0000010000 */
[----:B------:R-:W-:Y:S01]  /*a160*/  MUFU.EX2 R39, R39 ;  /* 0x0000002700277308 */ /* 0x000fe20000000800 */
[----:B------:R-:W-:Y:S01]  /*a170*/  FADD.FTZ R20, R36, R5 ;  /* 0x0000000524147221 */ /* 0x000fe20000010000 */
[----:B-1----:R-:W-:-:S03]  /*a180*/  FADD.FTZ R13, R71, R28 ;  /* 0x0000001c470d7221 */ /* 0x002fc60000010000 */
[----:B------:R-:W-:Y:S01]  /*a190*/  FADD.FTZ R15, R37, R20 ;  /* 0x00000014250f7221 */ /* 0x000fe20000010000 */
[----:B------:R-:W-:Y:S02]  /*a1a0*/  F2FP.F16.F32.PACK_AB R5, R50, R47 ;  /* 0x0000002f3205723e */ /* 0x000fe400000000ff */
[----:B------:R-:W-:Y:S01]  /*a1b0*/  MUFU.EX2 R42, R42 ;  /* 0x0000002a002a7308 */ /* 0x000fe20000000800 */
[----:B------:R-:W-:Y:S01]  /*a1c0*/  F2FP.F16.F32.PACK_AB R7, R54, R51 ;  /* 0x000000333607723e */ /* 0x000fe200000000ff */
[----:B--2---:R-:W-:Y:S01]  /*a1d0*/  FADD.FTZ R28, R74, R13 ;  /* 0x0000000d4a1c7221 */ /* 0x004fe20000010000 */
[----:B------:R-:W-:Y:S01]  /*a1e0*/  FADD.FTZ R20, R38, R15 ;  /* 0x0000000f26147221 */ /* 0x000fe20000010000 */
[----:B------:R-:W-:Y:S02]  /*a1f0*/  F2FP.F16.F32.PACK_AB R12, R33, R32 ;  /* 0x00000020210c723e */ /* 0x000fe400000000ff */
[----:B------:R-:W-:Y:S02]  /*a200*/  F2FP.F16.F32.PACK_AB R14, R40, R34 ;  /* 0x00000022280e723e */ /* 0x000fe400000000ff */
[----:B------:R-:W-:Y:S01]  /*a210*/  F2FP.F16.F32.PACK_AB R13, R58, R55 ;  /* 0x000000373a0d723e */ /* 0x000fe200000000ff */
[----:B------:R-:W-:Y:S01]  /*a220*/  MUFU.EX2 R43, R43 ;  /* 0x0000002b002b7308 */ /* 0x000fe20000000800 */
[----:B------:R-:W-:-:S07]  /*a230*/  F2FP.F16.F32.PACK_AB R15, R62, R59 ;  /* 0x0000003b3e0f723e */ /* 0x000fce00000000ff */
[----:B------:R-:W-:Y:S08]  /*a240*/  MUFU.EX2 R45, R45 ;  /* 0x0000002d002d7308 */ /* 0x000ff00000000800 */
        /* <DEDUP_REMOVED lines=15> */
[----:B------:R-:W-:Y:S01]  /*a340*/  MUFU.EX2 R73, R73 ;  /* 0x0000004900497308 */ /* 0x000fe20000000800 */
[----:B----4-:R-:W-:Y:S04]  /*a350*/  STSM.16.M88.4 [R81], R4 ;  /* 0x0000000451007844 */ /* 0x010fe80000000200 */
[----:B------:R0:W-:Y:S04]  /*a360*/  STSM.16.M88.4 [R157+0x24800], R12 ;  /* 0x0248000c9d007844 */ /* 0x0001e80000000200 */
[----:B0-----:R-:W2:Y:S01]  /*a370*/  LDL R15, [R1+0x4c] ;  /* 0x00004c00010f7983 */ /* 0x001ea20000100800 */
[----:B------:R-:W0:Y:S01]  /*a380*/  MUFU.EX2 R75, R75 ;  /* 0x0000004b004b7308 */ /* 0x000e220000000800 */
[----:B------:R-:W-:-:S07]  /*a390*/  FFMA.FTZ R83, R83, R0, -R93 ;  /* 0x0000000053537223 */ /* 0x000fce000001085d */
[----:B------:R-:W1:Y:S01]  /*a3a0*/  MUFU.EX2 R78, R78 ;  /* 0x0000004e004e7308 */ /* 0x000e620000000800 */
[----:B------:R-:W-:-:S07]  /*a3b0*/  FFMA.FTZ R87, R87, R0, -R93 ;  /* 0x0000000057577223 */ /* 0x000fce000001085d */
[----:B------:R-:W3:Y:S01]  /*a3c0*/  MUFU.EX2 R9, R83 ;  /* 0x0000005300097308 */ /* 0x000ee20000000800 */
[----:B0-----:R-:W-:Y:S01]  /*a3d0*/  FADD.FTZ R21, R75, R28 ;  /* 0x0000001c4b157221 */ /* 0x001fe20000010000 */
[----:B------:R-:W-:-:S06]  /*a3e0*/  FFMA.FTZ R90, R90, R0, -R93 ;  /* 0x000000005a5a7223 */ /* 0x000fcc000001085d */
[----:B------:R-:W0:Y:S01]  /*a3f0*/  MUFU.EX2 R79, R79 ;  /* 0x0000004f004f7308 */ /* 0x000e220000000800 */
[----:B-1----:R-:W-:Y:S01]  /*a400*/  FADD.FTZ R21, R78, R21 ;  /* 0x000000154e157221 */ /* 0x002fe20000010000 */
[----:B------:R-:W-:Y:S01]  /*a410*/  FFMA.FTZ R91, R91, R0, -R93 ;  /* 0x000000005b5b7223 */ /* 0x000fe2000001085d */
[----:B------:R-:W-:-:S05]  /*a420*/  FADD.FTZ R29, R39, R20 ;  /* 0x00000014271d7221 */ /* 0x000fca0000010000 */
[----:B------:R-:W1:Y:S01]  /*a430*/  MUFU.EX2 R87, R87 ;  /* 0x0000005700577308 */ /* 0x000e620000000800 */
[----:B------:R-:W-:Y:S01]  /*a440*/  FADD.FTZ R20, R8, R21 ;  /* 0x0000001508147221 */ /* 0x000fe20000010000 */
[----:B------:R-:W-:Y:S01]  /*a450*/  FFMA.FTZ R94, R94, R0, -R93 ;  /* 0x000000005e5e7223 */ /* 0x000fe2000001085d */
[----:B------:R-:W-:-:S05]  /*a460*/  FADD.FTZ R28, R42, R29 ;  /* 0x0000001d2a1c7221 */ /* 0x000fca0000010000 */
[----:B------:R-:W4:Y:S01]  /*a470*/  MUFU.EX2 R11, R90 ;  /* 0x0000005a000b7308 */ /* 0x000f220000000800 */
[----:B---3--:R-:W-:Y:S01]  /*a480*/  FADD.FTZ R20, R9, R20 ;  /* 0x0000001409147221 */ /* 0x008fe20000010000 */
[----:B------:R-:W-:Y:S01]  /*a490*/  FFMA.FTZ R95, R95, R0, -R93 ;  /* 0x000000005f5f7223 */ /* 0x000fe2000001085d */
[----:B------:R-:W-:-:S05]  /*a4a0*/  FADD.FTZ R28, R43, R28 ;  /* 0x0000001c2b1c7221 */ /* 0x000fca0000010000 */
[----:B------:R-:W3:Y:S01]  /*a4b0*/  MUFU.EX2 R91, R91 ;  /* 0x0000005b005b7308 */ /* 0x000ee20000000800 */
[----:B0-----:R-:W-:Y:S01]  /*a4c0*/  FADD.FTZ R20, R79, R20 ;  /* 0x000000144f147221 */ /* 0x001fe20000010000 */
[----:B------:R-:W-:Y:S01]  /*a4d0*/  FFMA.FTZ R98, R98, R0, -R93 ;  /* 0x0000000062627223 */ /* 0x000fe2000001085d */
[----:B------:R-:W-:-:S05]  /*a4e0*/  FADD.FTZ R21, R45, R28 ;  /* 0x0000001c2d157221 */ /* 0x000fca0000010000 */
[----:B------:R-:W0:Y:S01]  /*a4f0*/  MUFU.EX2 R94, R94 ;  /* 0x0000005e005e7308 */ /* 0x000e220000000800 */
[----:B-1----:R-:W-:Y:S01]  /*a500*/  FADD.FTZ R20, R87, R20 ;  /* 0x0000001457147221 */ /* 0x002fe20000010000 */
[----:B------:R-:W-:Y:S01]  /*a510*/  FFMA.FTZ R99, R99, R0, -R93 ;  /* 0x0000000063637223 */ /* 0x000fe2000001085d */
[----:B------:R-:W-:-:S05]  /*a520*/  FADD.FTZ R21, R44, R21 ;  /* 0x000000152c157221 */ /* 0x000fca0000010000 */
[----:B------:R-:W1:Y:S01]  /*a530*/  MUFU.EX2 R95, R95 ;  /* 0x0000005f005f7308 */ /* 0x000e620000000800 */
[----:B----4-:R-:W-:Y:S01]  /*a540*/  FADD.FTZ R20, R11, R20 ;  /* 0x000000140b147221 */ /* 0x010fe20000010000 */
        /* <DEDUP_REMOVED lines=9> */
[----:B------:R-:W-:-:S05]  /*a5e0*/  F2FP.F16.F32.PACK_AB R5, R9, R8 ;  /* 0x000000080905723e */ /* 0x000fca00000000ff */
[----:B------:R-:W0:Y:S01]  /*a5f0*/  MUFU.EX2 R102, R102 ;  /* 0x0000006600667308 */ /* 0x000e220000000800 */
[----:B------:R-:W-:Y:S01]  /*a600*/  FADD.FTZ R20, R56, R7 ;  /* 0x0000000738147221 */ /* 0x000fe20000010000 */
[----:B-1----:R-:W-:Y:S01]  /*a610*/  FADD.FTZ R9, R95, R14 ;  /* 0x0000000e5f097221 */ /* 0x002fe20000010000 */
[----:B------:R-:W-:-:S05]  /*a620*/  FFMA.FTZ R107, R107, R0, -R93 ;  /* 0x000000006b6b7223 */ /* 0x000fca000001085d */
[----:B------:R-:W1:Y:S01]  /*a630*/  MUFU.EX2 R103, R103 ;  /* 0x0000006700677308 */ /* 0x000e620000000800 */
[----:B------:R-:W-:Y:S01]  /*a640*/  FADD.FTZ R13, R57, R20 ;  /* 0x00000014390d7221 */ /* 0x000fe20000010000 */
[----:B----4-:R-:W-:Y:S01]  /*a650*/  FADD.FTZ R8, R98, R9 ;  /* 0x0000000962087221 */ /* 0x010fe20000010000 */
[----:B------:R-:W-:-:S05]  /*a660*/  FFMA.FTZ R110, R110, R0, -R93 ;  /* 0x000000006e6e7223 */ /* 0x000fca000001085d */
[----:B------:R-:W4:Y:S01]  /*a670*/  MUFU.EX2 R106, R106 ;  /* 0x0000006a006a7308 */ /* 0x000f220000000800 */
[----:B------:R-:W-:Y:S01]  /*a680*/  FADD.FTZ R14, R60, R13 ;  /* 0x0000000d3c0e7221 */ /* 0x000fe20000010000 */
[----:B---3--:R-:W-:Y:S01]  /*a690*/  FADD.FTZ R9, R99, R8 ;  /* 0x0000000863097221 */ /* 0x008fe20000010000 */
[----:B------:R-:W-:Y:S01]  /*a6a0*/  F2FP.F16.F32.PACK_AB R27, R70, R67 ;  /* 0x00000043461b723e */ /* 0x000fe200000000ff */
[----:B------:R-:W-:-:S04]  /*a6b0*/  FFMA.FTZ R111, R111, R0, -R93 ;  /* 0x000000006f6f7223 */ /* 0x000fc8000001085d */
[----:B------:R-:W3:Y:S01]  /*a6c0*/  MUFU.EX2 R107, R107 ;  /* 0x0000006b006b7308 */ /* 0x000ee20000000800 */
[----:B------:R-:W-:Y:S01]  /*a6d0*/  F2FP.F16.F32.PACK_AB R24, R46, R41 ;  /* 0x000000292e18723e */ /* 0x000fe200000000ff */
[----:B------:R-:W-:Y:S01]  /*a6e0*/  FADD.FTZ R14, R61, R14 ;  /* 0x0000000e3d0e7221 */ /* 0x000fe20000010000 */
[----:B------:R-:W-:Y:S01]  /*a6f0*/  F2FP.F16.F32.PACK_AB R26, R49, R48 ;  /* 0x00000030311a723e */ /* 0x000fe200000000ff */
[----:B0-----:R-:W-:Y:S01]  /*a700*/  FADD.FTZ R8, R102, R9 ;  /* 0x0000000966087221 */ /* 0x001fe20000010000 */
[----:B------:R-:W-:Y:S01]  /*a710*/  F2FP.F16.F32.PACK_AB R25, R66, R63 ;  /* 0x0000003f4219723e */ /* 0x000fe200000000ff */
[----:B------:R-:W-:Y:S01]  /*a720*/  FFMA.FTZ R114, R114, R0, -R93 ;  /* 0x0000000072727223 */ /* 0x000fe2000001085d */
[----:B------:R-:W-:Y:S01]  /*a730*/  F2FP.F16.F32.PACK_AB R38, R38, R37 ;  /* 0x000000252626723e */ /* 0x000fe200000000ff */
[----:B------:R-:W0:Y:S01]  /*a740*/  MUFU.EX2 R67, R110 ;  /* 0x0000006e00437308 */ /* 0x000e220000000800 */
[----:B------:R-:W-:Y:S02]  /*a750*/  F2FP.F16.F32.PACK_AB R4, R42, R39 ;  /* 0x000000272a04723e */ /* 0x000fe400000000ff */
[----:B------:R-:W-:-:S02]  /*a760*/  F2FP.F16.F32.PACK_AB R36, R36, R35 ;  /* 0x000000232424723e */ /* 0x000fc400000000ff */
[----:B------:R-:W-:Y:S02]  /*a770*/  F2FP.F16.F32.PACK_AB R37, R74, R71 ;  /* 0x000000474a25723e */ /* 0x000fe400000000ff */
[----:B------:R-:W-:Y:S01]  /*a780*/  F2FP.F16.F32.PACK_AB R39, R78, R75 ;  /* 0x0000004b4e27723e */ /* 0x000fe200000000ff */
[----:B------:R-:W0:Y:S01]  /*a790*/  MUFU.EX2 R12, R111 ;  /* 0x0000006f000c7308 */ /* 0x000e220000000800 */
[----:B------:R-:W-:Y:S02]  /*a7a0*/  F2FP.F16.F32.PACK_AB R6, R45, R43 ;  /* 0x0000002b2d06723e */ /* 0x000fe400000000ff */
[----:B------:R-:W-:Y:S01]  /*a7b0*/  F2FP.F16.F32.PACK_AB R7, R87, R79 ;  /* 0x0000004f5707723e */ /* 0x000fe200000000ff */
[----:B------:R-:W-:Y:S01]  /*a7c0*/  FADD.FTZ R9, R97, R14 ;  /* 0x0000000e61097221 */ /* 0x000fe20000010000 */
[----:B-1----:R-:W-:Y:S01]  /*a7d0*/  FADD.FTZ R13, R103, R8 ;  /* 0x00000008670d7221 */ /* 0x002fe20000010000 */
[-CC-:B------:R-:W-:Y:S01]  /*a7e0*/  FFMA.FTZ R115, R115, R0.reuse, -R93.reuse ;  /* 0x0000000073737223 */ /* 0x180fe2000001085d */
[-CC-:B------:R-:W-:Y:S01]  /*a7f0*/  FFMA.FTZ R118, R118, R0.reuse, -R93.reuse ;  /* 0x0000000076767223 */ /* 0x180fe2000001085d */
[----:B------:R-:W-:Y:S01]  /*a800*/  STSM.16.M88.4 [R82], R24 ;  /* 0x0000001852007844 */ /* 0x000fe20000000200 */
[----:B------:R-:W-:Y:S01]  /*a810*/  FFMA.FTZ R93, R119, R0, -R93 ;  /* 0x00000000775d7223 */ /* 0x000fe2000001085d */
[----:B------:R-:W1:Y:S02]  /*a820*/  MUFU.EX2 R114, R114 ;  /* 0x0000007200727308 */ /* 0x000e640000000800 */
[----:B------:R-:W-:Y:S01]  /*a830*/  STSM.16.M88.4 [R104+0x6000], R36 ;  /* 0x0060002468007844 */ /* 0x000fe20000000200 */
[----:B------:R-:W-:-:S03]  /*a840*/  FADD.FTZ R9, R64, R9 ;  /* 0x0000000940097221 */ /* 0x000fc60000010000 */
[----:B------:R4:W-:Y:S02]  /*a850*/  STSM.16.M88.4 [R81+0x6000], R4 ;  /* 0x0060000451007844 */ /* 0x0009e40000000200 */
[----:B------:R-:W1:Y:S08]  /*a860*/  MUFU.EX2 R115, R115 ;  /* 0x0000007300737308 */ /* 0x000e700000000800 */
[----:B------:R-:W-:Y:S01]  /*a870*/  MUFU.EX2 R118, R118 ;  /* 0x0000007600767308 */ /* 0x000fe20000000800 */
[----:B----4-:R-:W-:Y:S01]  /*a880*/  FADD.FTZ R4, R106, R13 ;  /* 0x0000000d6a047221 */ /* 0x010fe20000010000 */
[----:B------:R-:W-:-:S06]  /*a890*/  FADD.FTZ R6, R100, R9 ;  /* 0x0000000964067221 */ /* 0x000fcc0000010000 */
[----:B------:R-:W4:Y:S01]  /*a8a0*/  MUFU.EX2 R93, R93 ;  /* 0x0000005d005d7308 */ /* 0x000f220000000800 */
[----:B---3--:R-:W-:Y:S01]  /*a8b0*/  FADD.FTZ R4, R107, R4 ;  /* 0x000000046b047221 */ /* 0x008fe20000010000 */
[----:B------:R-:W-:-:S03]  /*a8c0*/  FADD.FTZ R5, R65, R6 ;  /* 0x0000000641057221 */ /* 0x000fc60000010000 */
[----:B0-----:R-:W-:Y:S01]  /*a8d0*/  FADD.FTZ R7, R67, R4 ;  /* 0x0000000443077221 */ /* 0x001fe20000010000 */
[----:B------:R-:W-:-:S03]  /*a8e0*/  FADD.FTZ R4, R68, R5 ;  /* 0x0000000544047221 */ /* 0x000fc60000010000 */
[----:B------:R-:W-:Y:S01]  /*a8f0*/  FADD.FTZ R7, R12, R7 ;  /* 0x000000070c077221 */ /* 0x000fe20000010000 */
[----:B------:R-:W-:Y:S01]  /*a900*/  FADD.FTZ R5, R69, R4 ;  /* 0x0000000445057221 */ /* 0x000fe20000010000 */
[----:B------:R-:W-:Y:S02]  /*a910*/  F2FP.F16.F32.PACK_AB R44, R52, R44 ;  /* 0x0000002c342c723e */ /* 0x000fe400000000ff */
[----:B-1----:R-:W-:Y:S01]  /*a920*/  FADD.FTZ R6, R114, R7 ;  /* 0x0000000772067221 */ /* 0x002fe20000010000 */
[----:B------:R-:W-:Y:S02]  /*a930*/  F2FP.F16.F32.PACK_AB R46, R56, R53 ;  /* 0x00000035382e723e */ /* 0x000fe400000000ff */
[----:B------:R-:W-:Y:S02]  /*a940*/  F2FP.F16.F32.PACK_AB R62, R97, R61 ;  /* 0x0000003d613e723e */ /* 0x000fe400000000ff */
[----:B------:R-:W-:Y:S02]  /*a950*/  F2FP.F16.F32.PACK_AB R45, R91, R11 ;  /* 0x0000000b5b2d723e */ /* 0x000fe400000000ff */
[----:B------:R-:W-:Y:S01]  /*a960*/  F2FP.F16.F32.PACK_AB R47, R95, R94 ;  /* 0x0000005e5f2f723e */ /* 0x000fe200000000ff */
[----:B------:R-:W-:Y:S01]  /*a970*/  FADD.FTZ R9, R72, R5 ;  /* 0x0000000548097221 */ /* 0x000fe20000010000 */
[----:B------:R-:W-:Y:S01]  /*a980*/  F2FP.F16.F32.PACK_AB R60, R60, R57 ;  /* 0x000000393c3c723e */ /* 0x000fe200000000ff */
[----:B------:R-:W-:Y:S01]  /*a990*/  FADD.FTZ R11, R115, R6 ;  /* 0x00000006730b7221 */ /* 0x000fe20000010000 */
[----:B------:R-:W-:-:S02]  /*a9a0*/  F2FP.F16.F32.PACK_AB R61, R99, R98 ;  /* 0x00000062633d723e */ /* 0x000fc400000000ff */
[----:B------:R-:W-:Y:S02]  /*a9b0*/  F2FP.F16.F32.PACK_AB R63, R103, R102 ;  /* 0x00000066673f723e */ /* 0x000fe400000000ff */
[----:B------:R-:W-:Y:S02]  /*a9c0*/  F2FP.F16.F32.PACK_AB R66, R68, R65 ;  /* 0x000000414442723e */ /* 0x000fe400000000ff */
[----:B------:R-:W-:Y:S02]  /*a9d0*/  F2FP.F16.F32.PACK_AB R64, R100, R64 ;  /* 0x000000406440723e */ /* 0x000fe400000000ff */
[----:B------:R-:W-:Y:S02]  /*a9e0*/  F2FP.F16.F32.PACK_AB R65, R107, R106 ;  /* 0x0000006a6b41723e */ /* 0x000fe400000000ff */
[----:B------:R-:W-:Y:S02]  /*a9f0*/  F2FP.F16.F32.PACK_AB R67, R12, R67 ;  /* 0x000000430c43723e */ /* 0x000fe400000000ff */
[----:B------:R-:W-:-:S02]  /*aa00*/  F2FP.F16.F32.PACK_AB R4, R72, R69 ;  /* 0x000000454804723e */ /* 0x000fc400000000ff */
[----:B------:R-:W-:Y:S02]  /*aa10*/  F2FP.F16.F32.PACK_AB R5, R115, R114 ;  /* 0x000000727305723e */ /* 0x000fe400000000ff */
[----:B------:R-:W-:Y:S02]  /*aa20*/  F2FP.F16.F32.PACK_AB R6, R73, R76 ;  /* 0x0000004c4906723e */ /* 0x000fe400000000ff */
[----:B----4-:R-:W-:Y:S01]  /*aa30*/  F2FP.F16.F32.PACK_AB R7, R93, R118 ;  /* 0x000000765d07723e */ /* 0x010fe200000000ff */
[----:B------:R-:W-:Y:S01]  /*aa40*/  STSM.16.M88.4 [R157+0x2a800], R44 ;  /* 0x02a8002c9d007844 */ /* 0x000fe20000000200 */
[----:B------:R-:W-:Y:S01]  /*aa50*/  ISETP.GE.AND P2, PT, R130, 0xc1, PT ;  /* 0x000000c18200780c */ /* 0x000fe20003f46270 */
[----:B------:R-:W-:Y:S02]  /*aa60*/  IMAD.MOV.U32 R151, RZ, RZ, RZ ;  /* 0x000000ffff977224 */ /* 0x000fe400078e00ff */
[----:B------:R-:W-:Y:S01]  /*aa70*/  FADD.FTZ R76, R76, R9 ;  /* 0x000000094c4c7221 */ /* 0x000fe20000010000 */
[----:B------:R-:W-:Y:S01]  /*aa80*/  FADD.FTZ R20, R118, R11 ;  /* 0x0000000b76147221 */ /* 0x000fe20000010000 */
[----:B------:R-:W-:Y:S01]  /*aa90*/  IMAD.MOV.U32 R150, RZ, RZ, R151 ;  /* 0x000000ffff967224 */ /* 0x000fe200078e0097 */
[----:B------:R-:W-:-:S02]  /*aaa0*/  MOV R146, R151 ;  /* 0x0000009700927202 */ /* 0x000fc40000000f00 */
[----:B------:R-:W-:Y:S01]  /*aab0*/  FADD.FTZ R20, R93, R20 ;  /* 0x000000145d147221 */ /* 0x000fe20000010000 */
[--C-:B------:R-:W-:Y:S01]  /*aac0*/  IMAD.MOV.U32 R149, RZ, RZ, R151.reuse ;  /* 0x000000ffff957224 */ /* 0x100fe200078e0097 */
[-C--:B------:R-:W-:Y:S01]  /*aad0*/  MOV R140, R151.reuse ;  /* 0x00000097008c7202 */ /* 0x080fe20000000f00 */
[--C-:B------:R-:W-:Y:S01]  /*aae0*/  IMAD.MOV.U32 R148, RZ, RZ, R151.reuse ;  /* 0x000000ffff947224 */ /* 0x100fe200078e0097 */
[-C--:B------:R-:W-:Y:S01]  /*aaf0*/  MOV R134, R151.reuse ;  /* 0x0000009700867202 */ /* 0x080fe20000000f00 */
[--C-:B------:R-:W-:Y:S01]  /*ab00*/  IMAD.MOV.U32 R147, RZ, RZ, R151.reuse ;  /* 0x000000ffff937224 */ /* 0x100fe200078e0097 */
[-C--:B------:R-:W-:Y:S01]  /*ab10*/  MOV R128, R151.reuse ;  /* 0x0000009700807202 */ /* 0x080fe20000000f00 */
[--C-:B------:R-:W-:Y:S01]  /*ab20*/  IMAD.MOV.U32 R145, RZ, RZ, R151.reuse ;  /* 0x000000ffff917224 */ /* 0x100fe200078e0097 */
[----:B------:R-:W-:Y:S01]  /*ab30*/  MOV R122, R151 ;  /* 0x00000097007a7202 */ /* 0x000fe20000000f00 */
        /* <DEDUP_REMOVED lines=21> */
[----:B--2---:R-:W-:Y:S04]  /*ac90*/  STSM.16.M88.4 [R15], R60 ;  /* 0x0000003c0f007844 */ /* 0x004fe80000000200 */
[----:B------:R-:W-:Y:S04]  /*aca0*/  STSM.16.M88.4 [R104+0xc000], R64 ;  /* 0x00c0004068007844 */ /* 0x000fe80000000200 */
[----:B------:R0:W-:Y:S01]  /*acb0*/  STSM.16.M88.4 [R81+0xc000], R4 ;  /* 0x00c0000451007844 */ /* 0x0001e20000000200 */
[----:B------:R1:W-:Y:S06]  /*acc0*/  MEMBAR.ALL.CTA ;  /* 0x0000000000007992 */ /* 0x0003ec0000008000 */
[----:B-1----:R-:W1:Y:S01]  /*acd0*/  FENCE.VIEW.ASYNC.S ;  /* 0x00000000000073c6 */ /* 0x002e620000000000 */
[----:B0-----:R-:W-:Y:S01]  /*ace0*/  FADD.FTZ R4, R73, R76 ;  /* 0x0000004c49047221 */ /* 0x001fe20000010000 */
[----:B-1----:R-:W-:Y:S01]  /*acf0*/  NOP ;  /* 0x0000000000007918 */ /* 0x002fe20000000000 */
[----:B------:R-:W-:Y:S05]  /*ad00*/  @!P2 BRA `(.L_x_492) ;  /* 0x0000002c00d4a947 */ /* 0x000fea0003800000 */
[----:B------:R-:W2:Y:S01]  /*ad10*/  LDL.LU R104, [R1+0x64] ;  /* 0x0000640001687983 */ /* 0x000ea20000300800 */
[----:B------:R-:W-:Y:S01]  /*ad20*/  IMAD.MOV.U32 R5, RZ, RZ, R10 ;  /* 0x000000ffff057224 */ /* 0x000fe200078e000a */
[----:B------:R-:W-:Y:S01]  /*ad30*/  MOV R9, R156 ;  /* 0x0000009c00097202 */ /* 0x000fe20000000f00 */
[----:B------:R-:W-:Y:S01]  /*ad40*/  IMAD.MOV.U32 R6, RZ, RZ, R3 ;  /* 0x000000ffff067224 */ /* 0x000fe200078e0003 */
[----:B------:R-:W-:Y:S01]  /*ad50*/  CS2R R150, SRZ ;  /* 0x0000000000967805 */ /* 0x000fe2000001ff00 */
[----:B------:R-:W-:Y:S01]  /*ad60*/  IMAD.MOV.U32 R7, RZ, RZ, R152 ;  /* 0x000000ffff077224 */ /* 0x000fe200078e0098 */
        /* <DEDUP_REMOVED lines=14> */
[----:B------:R-:W-:Y:S01]  /*ae50*/  CS2R R120, SRZ ;  /* 0x0000000000787805 */ /* 0x000fe2000001ff00 */
[----:B--2---:R-:W-:-:S07]  /*ae60*/  VIADD R8, R104, 0xfffffffe ;  /* 0xfffffffe68087836 */ /* 0x004fce0000000000 */
.L_x_503:
[----:B------:R-:W2:Y:S01]  /*ae70*/  LDL R0, [R1+0x3c] ;  /* 0x00003c0001007983 */ /* 0x000ea20000100800 */
[----:B------:R-:W-:Y:S01]  /*ae80*/  VIADD R152, R7, 0x1 ;  /* 0x0000000107987836 */ /* 0x000fe20000000000 */
[----:B------:R-:W-:Y:S05]  /*ae90*/  YIELD ;  /* 0x0000000000007946 */ /* 0x000fea0003800000 */
[----:B------:R-:W-:-:S04]  /*aea0*/  ISETP.NE.AND P3, PT, R152, 0x2, PT ;  /* 0x000000029800780c */ /* 0x000fc80003f65270 */
[----:B------:R-:W-:Y:S02]  /*aeb0*/  SEL R156, RZ, 0x1, P3 ;  /* 0x00000001ff9c7807 */ /* 0x000fe40001800000 */
[----:B------:R-:W-:Y:S02]  /*aec0*/  SEL R152, R152, RZ, P3 ;  /* 0x000000ff98987207 */ /* 0x000fe40001800000 */
[----:B------:R-:W-:Y:S02]  /*aed0*/  LOP3.LUT R156, R9, R156, RZ, 0x3c, !PT ;  /* 0x0000009c099c7212 */ /* 0x000fe400078e3cff */
[----:B--2---:R-:W-:-:S13]  /*aee0*/  ISETP.NE.AND P2, PT, R0, RZ, PT ;  /* 0x000000ff0000720c */ /* 0x004fda0003f45270 */
[----:B------:R-:W-:Y:S05]  /*aef0*/  @P2 BRA `(.L_x_493) ;  /* 0x0000000000302947 */ /* 0x000fea0003800000 */
[----:B------:R-:W-:Y:S05]  /*af00*/  @!P0 BRA `(.L_x_494) ;  /* 0x0000000000048947 */ /* 0x000fea0003800000 */
[----:B------:R-:W-:Y:S01]  /*af10*/  BPT.TRAP 0x1 ;  /* 0x000000040000795c */ /* 0x000fe20000300000 */
.L_x_494:
[----:B------:R-:W-:Y:S01]  /*af20*/  IMAD R0, R152, 0x8, R2 ;  /* 0x0000000898007824 */ /* 0x000fe200078e0202 */
[----:B------:R-:W-:-:S04]  /*af30*/  SHF.L.U32 R3, R156, 0x1f, RZ ;  /* 0x0000001f9c037819 */ /* 0x000fc800000006ff */
[----:B------:R0:W1:Y:S01]  /*af40*/  SYNCS.PHASECHK.TRANS64.TRYWAIT P3, [R0+URZ+0x30830], R3 ;  /* 0x03083003000075a7 */ /* 0x000062000806017f */
[----:B------:R-:W-:Y:S05]  /*af50*/  @!P0 BRA `(.L_x_495) ;  /* 0x0000000000048947 */ /* 0x000fea0003800000 */
[----:B------:R-:W-:Y:S01]  /*af60*/  BPT.TRAP 0x1 ;  /* 0x000000040000795c */ /* 0x000fe20000300000 */
.L_x_495:
[----:B------:R-:W-:Y:S04]  /*af70*/  BSSY B0, `(.L_x_493) ;  /* 0x0000004000007945 */ /* 0x000fe80003800000 */
[----:B-1----:R-:W-:Y:S05]  /*af80*/  @P3 BRA `(.L_x_496) ;  /* 0x0000000000083947 */ /* 0x002fea0003800000 */
[----:B------:R-:W1:Y:S02]  /*af90*/  SYNCS.PHASECHK.TRANS64.TRYWAIT P3, [R0+URZ+0x30830], R3 ;  /* 0x03083003000075a7 */ /* 0x000e64000806017f */
[----:B-1----:R-:W-:Y:S05]  /*afa0*/  @!P3 BRA `(.L_x_497) ;  /* 0x000000bc0020b947 */ /* 0x002fea0003800000 */
.L_x_496:
[----:B------:R-:W-:Y:S05]  /*afb0*/  BSYNC B0 ;  /* 0x0000000000007941 */ /* 0x000fea0003800000 */
.L_x_493:
[----:B01----:R-:W2:Y:S04]  /*afc0*/  LDL R3, [R1+0x40] ;  /* 0x0000400001037983 */ /* 0x003ea80000100800 */
[----:B------:R-:W3:Y:S01]  /*afd0*/  LDL.64 R24, [R1+0x10] ;  /* 0x0000100001187983 */ /* 0x000ee20000100a00 */
[----:B------:R-:W-:Y:S05]  /*afe0*/  WARPSYNC.ALL ;  /* 0x0000000000007948 */ /* 0x000fea0003800000 */
[----:B------:R-:W-:Y:S01]  /*aff0*/  IMAD.MOV.U32 R11, RZ, RZ, 0x40000040 ;  /* 0x40000040ff0b7424 */ /* 0x000fe200078e00ff */
[----:B------:R-:W0:Y:S04]  /*b000*/  S2R R0, SR_TID.X ;  /* 0x0000000000007919 */ /* 0x000e280000002100 */
[----:B------:R-:W-:-:S02]  /*b010*/  R2UR UR7, R11 ;  /* 0x000000000b0772ca */ /* 0x000fc400000e0000 */
[----:B------:R-:W-:Y:S01]  /*b020*/  R2UR UR19, R11 ;  /* 0x000000000b1372ca */ /* 0x000fe200000e0000 */
[----:B------:R-:W-:-:S05]  /*b030*/  IMAD.MOV.U32 R15, RZ, RZ, 0x40000040 ;  /* 0x40000040ff0f7424 */ /* 0x000fca00078e00ff */
[----:B------:R-:W-:Y:S02]  /*b040*/  R2UR UR15, R15 ;  /* 0x000000000f0f72ca */ /* 0x000fe400000e0000 */
[----:B0-----:R-:W-:-:S05]  /*b050*/  SHF.R.U32.HI R0, RZ, 0x7, R0 ;  /* 0x00000007ff007819 */ /* 0x001fca0000011600 */
[----:B------:R-:W-:Y:S02]  /*b060*/  VIADD R0, R0, 0x8 ;  /* 0x0000000800007836 */ /* 0x000fe40000000000 */
[----:B------:R-:W-:Y:S02]  /*b070*/  IMAD.MOV.U32 R13, RZ, RZ, 0x40000040 ;  /* 0x40000040ff0d7424 */ /* 0x000fe400078e00ff */
[----:B--2---:R-:W-:-:S04]  /*b080*/  IMAD R10, R152, 0x600, R3 ;  /* 0x00000600980a7824 */ /* 0x004fc800078e0203 */
[C---:B------:R-:W-:Y:S01]  /*b090*/  VIADD R14, R10.reuse, 0x4 ;  /* 0x000000040a0e7836 */ /* 0x040fe20000000000 */
[C---:B------:R-:W-:Y:S02]  /*b0a0*/  R2UR UR6, R10.reuse ;  /* 0x000000000a0672ca */ /* 0x040fe400000e0000 */
[C---:B------:R-:W-:Y:S01]  /*b0b0*/  IADD3 R12, R10.reuse, 0x2, RZ ;  /* 0x000000020a0c7810 */ /* 0x040fe20007ffe0ff */
[----:B------:R-:W-:-:S05]  /*b0c0*/  VIADD R10, R10, 0x6 ;  /* 0x000000060a0a7836 */ /* 0x000fca0000000000 */
[----:B------:R-:W-:Y:S02]  /*b0d0*/  R2UR UR18, R10 ;  /* 0x000000000a1272ca */ /* 0x000fe400000e0000 */
[----:B------:R-:W2:Y:S01]  /*b0e0*/  LDL.64 R10, [R1+0x28] ;  /* 0x00002800010a7983 */ /* 0x000ea20000100a00 */
[----:B------:R-:W-:-:S03]  /*b0f0*/  R2UR UR14, R14 ;  /* 0x000000000e0e72ca */ /* 0x000fc600000e0000 */
[----:B------:R-:W4:Y:S01]  /*b100*/  LDL.64 R14, [R1+0x20] ;  /* 0x00002000010e7983 */ /* 0x000f220000100a00 */
[----:B---3--:R-:W-:Y:S02]  /*b110*/  R2UR UR4, R24 ;  /* 0x00000000180472ca */ /* 0x008fe400000e0000 */
[----:B------:R-:W-:Y:S01]  /*b120*/  R2UR UR5, R25 ;  /* 0x00000000190572ca */ /* 0x000fe200000e0000 */
[----:B------:R0:W-:Y:S06]  /*b130*/  BAR.SYNC.DEFER_BLOCKING R0, 0x100 ;  /* 0x000400000000751d */ /* 0x0001ec0000010000 */
[----:B------:R-:W-:-:S06]  /*b140*/  WARPGROUP.ARRIVE ;  /* 0x00000000000079c5 */ /* 0x000fcc0000000000 */
[----:B------:R-:W-:Y:S01]  /*b150*/  HGMMA.64x192x16.F32 R24, gdesc[UR4], RZ, !UPT, gsb0 ;  /* 0x02e00000041879f0 */ /* 0x000fe2000c0008ff */
[----:B------:R-:W-:Y:S02]  /*b160*/  R2UR UR10, R12 ;  /* 0x000000000c0a72ca */ /* 0x000fe400000e0000 */
[----:B------:R-:W-:Y:S02]  /*b170*/  R2UR UR11, R13 ;  /* 0x000000000d0b72ca */ /* 0x000fe400000e0000 */
[----:B------:R-:W3:Y:S01]  /*b180*/  LDL.64 R12, [R1+0x18] ;  /* 0x00001800010c7983 */ /* 0x000ee20000100a00 */
[----:B------:R-:W-:Y:S02]  /*b190*/  WARPGROUP.DEPBAR.LE gsb0, 0x0 ;  /* 0x00008000000079c5 */ /* 0x000fe40000010000 */
[----:B------:R-:W-:Y:S01]  /*b1a0*/  WARPGROUP.ARRIVE ;  /* 0x00000000000079c5 */ /* 0x000fe20000000000 */
[----:B--2---:R-:W-:Y:S02]  /*b1b0*/  R2UR UR8, R10 ;  /* 0x000000000a0872ca */ /* 0x004fe400000e0000 */
[----:B------:R-:W-:-:S13]  /*b1c0*/  R2UR UR9, R11 ;  /* 0x000000000b0972ca */ /* 0x000fda00000e0000 */
[----:B------:R-:W-:Y:S01]  /*b1d0*/  HGMMA.64x192x16.F32 R24, gdesc[UR8], R24, gsb0 ;  /* 0x02e00000081879f0 */ /* 0x000fe20008000818 */
[----:B----4-:R-:W-:Y:S02]  /*b1e0*/  R2UR UR12, R14 ;  /* 0x000000000e0c72ca */ /* 0x010fe400000e0000 */
[----:B------:R-:W-:Y:S02]  /*b1f0*/  R2UR UR13, R15 ;  /* 0x000000000f0d72ca */ /* 0x000fe400000e0000 */
[----:B---3--:R-:W-:Y:S02]  /*b200*/  R2UR UR16, R12 ;  /* 0x000000000c1072ca */ /* 0x008fe400000e0000 */
[----:B------:R-:W-:Y:S01]  /*b210*/  R2UR UR17, R13 ;  /* 0x000000000d1172ca */ /* 0x000fe200000e0000 */
[----:B------:R-:W-:Y:S02]  /*b220*/  WARPGROUP.DEPBAR.LE gsb0, 0x0 ;  /* 0x00008000000079c5 */ /* 0x000fe40000010000 */
[----:B------:R-:W-:-:S10]  /*b230*/  WARPGROUP.ARRIVE ;  /* 0x00000000000079c5 */ /* 0x000fd40000000000 */
        /* <DEDUP_REMOVED lines=8> */
.L_x_499:
[----:B------:R-:W-:Y:S01]  /*b2c0*/  SHF.L.U32 R0, R9, 0x1f, RZ ;  /* 0x0000001f09007819 */ /* 0x000fe200000006ff */
[----:B------:R-:W-:-:S04]  /*b2d0*/  IMAD R3, R7, 0x8, R2 ;  /* 0x0000000807037824 */ /* 0x000fc800078e0202 */
[----:B------:R0:W1:Y:S01]  /*b2e0*/  SYNCS.PHASECHK.TRANS64.TRYWAIT P2, [R3+URZ+0x30850], R0 ;  /* 0x03085000030075a7 */ /* 0x000062000804017f */
[----:B------:R-:W-:Y:S05]  /*b2f0*/  @!P0 BRA `(.L_x_500) ;  /* 0x0000000000048947 */ /* 0x000fea0003800000 */
[----:B------:R-:W-:Y:S01]  /*b300*/  BPT.TRAP 0x1 ;  /* 0x000000040000795c */ /* 0x000fe20000300000 */
.L_x_500:
[----:B------:R-:W-:Y:S04]  /*b310*/  BSSY B0, `(.L_x_498) ;  /* 0x0000004000007945 */ /* 0x000fe80003800000 */
[----:B-1----:R-:W-:Y:S05]  /*b320*/  @P2 BRA `(.L_x_501) ;  /* 0x0000000000082947 */ /* 0x002fea0003800000 */
[----:B------:R-:W1:Y:S02]  /*b330*/  SYNCS.PHASECHK.TRANS64.TRYWAIT P2, [R3+URZ+0x30850], R0 ;  /* 0x03085000030075a7 */ /* 0x000e64000804017f */
[----:B-1----:R-:W-:Y:S05]  /*b340*/  @!P2 BRA `(.L_x_502) ;  /* 0x000000b8004ca947 */ /* 0x002fea0003800000 */
.L_x_501:
[----:B------:R-:W-:Y:S05]  /*b350*/  BSYNC B0 ;  /* 0x0000000000007941 */ /* 0x000fea0003800000 */
.L_x_498:
[----:B01----:R-:W-:Y:S01]  /*b360*/  FMNMX.FTZ R0, R24, R6, !PT ;  /* 0x0000000618007209 */ /* 0x003fe20007810000 */
[----:B------:R-:W-:Y:S05]  /*b370*/  WARPSYNC.ALL ;  /* 0x0000000000007948 */ /* 0x000fea0003800000 */
[----:B------:R-:W-:Y:S01]  /*b380*/  FMNMX.FTZ R0, R25, R0, !PT ;  /* 0x0000000019007209 */ /* 0x000fe20007810000 */
[----:B------:R-:W-:-:S03]  /*b390*/  ULDC UR4, c[0x0][0x988] ;  /* 0x0002620000047ab9 */ /* 0x000fc60000000800 */
[----:B------:R-:W-:-:S04]  /*b3a0*/  FMNMX.FTZ R0, R28, R0, !PT ;  /* 0x000000001c007209 */ /* 0x000fc80007810000 */
        /* <DEDUP_REMOVED lines=44> */
[----:B------:R-:W-:-:S05]  /*b670*/  FMNMX.FTZ R0, R117, R0, !PT ;  /* 0x0000000075007209 */ /* 0x000fca0007810000 */
[----:B------:R-:W0:Y:S02]  /*b680*/  SHFL.BFLY PT, R3, R0, 0x2, 0x1f ;  /* 0x0c401f0000037f89 */ /* 0x000e2400000e0000 */
[----:B0-----:R-:W-:-:S05]  /*b690*/  FMNMX.FTZ R3, R0, R3, !PT ;  /* 0x0000000300037209 */ /* 0x001fca0007810000 */
[----:B------:R-:W0:Y:S02]  /*b6a0*/  SHFL.BFLY PT, R0, R3, 0x1, 0x1f ;  /* 0x0c201f0003007f89 */ /* 0x000e2400000e0000 */
[----:B0-----:R-:W-:Y:S02]  /*b6b0*/  FMNMX.FTZ R3, R3, R0, !PT ;  /* 0x0000000003037209 */ /* 0x001fe40007810000 */
[----:B------:R-:W-:-:S03]  /*b6c0*/  MOV R0, UR4 ;  /* 0x0000000400007c02 */ /* 0x000fc60008000f00 */
[C---:B------:R-:W-:Y:S02]  /*b6d0*/  FADD.FTZ R6, -R3.reuse, R6 ;  /* 0x0000000603067221 */ /* 0x040fe40000010100 */
[-C--:B------:R-:W-:Y:S02]  /*b6e0*/  FMUL.FTZ R11, R3, R0.reuse ;  /* 0x00000000030b7220 */ /* 0x080fe40000410000 */
[-C--:B------:R-:W-:Y:S02]  /*b6f0*/  FMUL.FTZ R6, R6, R0.reuse ;  /* 0x0000000006067220 */ /* 0x080fe40000410000 */
[-CC-:B------:R-:W-:Y:S01]  /*b700*/  FFMA.FTZ R24, R24, R0.reuse, -R11.reuse ;  /* 0x0000000018187223 */ /* 0x180fe2000001080b */
[-CC-:B------:R-:W-:Y:S01]  /*b710*/  FFMA.FTZ R25, R25, R0.reuse, -R11.reuse ;  /* 0x0000000019197223 */ /* 0x180fe2000001080b */
[----:B------:R-:W-:Y:S01]  /*b720*/  MUFU.EX2 R9, R6 ;  /* 0x0000000600097308 */ /* 0x000fe20000000800 */
[-CC-:B------:R-:W-:Y:S01]  /*b730*/  FFMA.FTZ R28, R28, R0.reuse, -R11.reuse ;  /* 0x000000001c1c7223 */ /* 0x180fe2000001080b */
[-CC-:B------:R-:W-:Y:S01]  /*b740*/  FFMA.FTZ R29, R29, R0.reuse, -R11.reuse ;  /* 0x000000001d1d7223 */ /* 0x180fe2000001080b */
[-CC-:B------:R-:W-:Y:S01]  /*b750*/  FFMA.FTZ R21, R61, R0.reuse, -R11.reuse ;  /* 0x000000003d157223 */ /* 0x180fe2000001080b */
[-CC-:B------:R-:W-:Y:S01]  /*b760*/  FFMA.FTZ R32, R32, R0.reuse, -R11.reuse ;  /* 0x0000000020207223 */ /* 0x180fe2000001080b */
[----:B------:R-:W2:Y:S01]  /*b770*/  LDL R61, [R1+0x38] ;  /* 0x00003800013d7983 */ /* 0x000ea20000100800 */
[-CC-:B------:R-:W-:Y:S01]  /*b780*/  FFMA.FTZ R33, R33, R0.reuse, -R11.reuse ;  /* 0x0000000021217223 */ /* 0x180fe2000001080b */
[-CC-:B------:R-:W-:Y:S01]  /*b790*/  FFMA.FTZ R36, R36, R0.reuse, -R11.reuse ;  /* 0x0000000024247223 */ /* 0x180fe2000001080b */
[----:B------:R-:W0:Y:S01]  /*b7a0*/  MUFU.EX2 R24, R24 ;  /* 0x0000001800187308 */ /* 0x000e220000000800 */
[-CC-:B------:R-:W-:Y:S01]  /*b7b0*/  FFMA.FTZ R37, R37, R0.reuse, -R11.reuse ;  /* 0x0000000025257223 */ /* 0x180fe2000001080b */
[-CC-:B------:R-:W-:Y:S01]  /*b7c0*/  FFMA.FTZ R40, R40, R0.reuse, -R11.reuse ;  /* 0x0000000028287223 */ /* 0x180fe2000001080b */
[-CC-:B------:R-:W-:Y:S01]  /*b7d0*/  FFMA.FTZ R41, R41, R0.reuse, -R11.reuse ;  /* 0x0000000029297223 */ /* 0x180fe2000001080b */
[-CC-:B------:R-:W-:Y:S01]  /*b7e0*/  FFMA.FTZ R44, R44, R0.reuse, -R11.reuse ;  /* 0x000000002c2c7223 */ /* 0x180fe2000001080b */
[-CC-:B------:R-:W-:Y:S01]  /*b7f0*/  FFMA.FTZ R45, R45, R0.reuse, -R11.reuse ;  /* 0x000000002d2d7223 */ /* 0x180fe2000001080b */
[-CC-:B------:R-:W-:Y:S01]  /*b800*/  FFMA.FTZ R48, R48, R0.reuse, -R11.reuse ;  /* 0x0000000030307223 */ /* 0x180fe2000001080b */
[-CC-:B------:R-:W-:Y:S01]  /*b810*/  FFMA.FTZ R49, R49, R0.reuse, -R11.reuse ;  /* 0x0000000031317223 */ /* 0x180fe2000001080b */
[----:B------:R-:W1:Y:S01]  /*b820*/  MUFU.EX2 R25, R25 ;  /* 0x0000001900197308 */ /* 0x000e620000000800 */
[-CC-:B------:R-:W-:Y:S01]  /*b830*/  FFMA.FTZ R52, R52, R0.reuse, -R11.reuse ;  /* 0x0000000034347223 */ /* 0x180fe2000001080b */
[-CC-:B------:R-:W-:Y:S01]  /*b840*/  FFMA.FTZ R53, R53, R0.reuse, -R11.reuse ;  /* 0x0000000035357223 */ /* 0x180fe2000001080b */
[-CC-:B------:R-:W-:Y:S01]  /*b850*/  FFMA.FTZ R56, R56, R0.reuse, -R11.reuse ;  /* 0x0000000038387223 */ /* 0x180fe2000001080b */
[-CC-:B------:R-:W-:Y:S01]  /*b860*/  FFMA.FTZ R57, R57, R0.reuse, -R11.reuse ;  /* 0x0000000039397223 */ /* 0x180fe2000001080b */
[----:B------:R-:W-:-:S03]  /*b870*/  FFMA.FTZ R60, R60, R0, -R11 ;  /* 0x000000003c3c7223 */ /* 0x000fc6000001080b */
[----:B------:R-:W3:Y:S01]  /*b880*/  MUFU.EX2 R28, R28 ;  /* 0x0000001c001c7308 */ /* 0x000ee20000000800 */
[----:B0-----:R-:W-:-:S07]  /*b890*/  FFMA.FTZ R6, R9, R4, R24 ;  /* 0x0000000409067223 */ /* 0x001fce0000010018 */
[----:B------:R-:W0:Y:S01]  /*b8a0*/  MUFU.EX2 R10, R29 ;  /* 0x0000001d000a7308 */ /* 0x000e220000000800 */
[----:B-1----:R-:W-:-:S04]  /*b8b0*/  FADD.FTZ R6, R25, R6 ;  /* 0x0000000619067221 */ /* 0x002fc80000010000 */
[----:B---3--:R-:W-:-:S04]  /*b8c0*/  FADD.FTZ R6, R28, R6 ;  /* 0x000000061c067221 */ /* 0x008fc80000010000 */
[C---:B0-----:R-:W-:Y:S01]  /*b8d0*/  FADD.FTZ R29, R10.reuse, R6 ;  /* 0x000000060a1d7221 */ /* 0x041fe20000010000 */
[----:B------:R-:W-:Y:S02]  /*b8e0*/  F2FP.F16.F32.PACK_AB R6, R10, R28 ;  /* 0x0000001c0a06723e */ /* 0x000fe400000000ff */
        /* <DEDUP_REMOVED lines=47> */
[----:B------:R-:W-:Y:S01]  /*bbe0*/  FMNMX.FTZ R10, R119, R10, !PT ;  /* 0x0000000a770a7209 */ /* 0x000fe20007810000 */
[-CC-:B------:R-:W-:Y:S01]  /*bbf0*/  FFMA.FTZ R64, R64, R0.reuse, -R11.reuse ;  /* 0x0000000040407223 */ /* 0x180fe2000001080b */
        /* <DEDUP_REMOVED lines=26> */
[----:B------:R-:W-:-:S02]  /*bda0*/  FFMA.FTZ R117, R117, R0, -R11 ;  /* 0x0000000075757223 */ /* 0x000fc4000001080b */
[----:B------:R-:W0:Y:S02]  /*bdb0*/  SHFL.BFLY PT, R11, R10, 0x2, 0x1f ;  /* 0x0c401f000a0b7f89 */ /* 0x000e2400000e0000 */
[----:B0-----:R-:W-:-:S05]  /*bdc0*/  FMNMX.FTZ R10, R10, R11, !PT ;  /* 0x0000000b0a0a7209 */ /* 0x001fca0007810000 */
[----:B------:R-:W0:Y:S02]  /*bdd0*/  SHFL.BFLY PT, R11, R10, 0x1, 0x1f ;  /* 0x0c201f000a0b7f89 */ /* 0x000e2400000e0000 */
[----:B0-----:R-:W-:-:S05]  /*bde0*/  FMNMX.FTZ R10, R10, R11, !PT ;  /* 0x0000000b0a0a7209 */ /* 0x001fca0007810000 */
[----:B------:R-:W-:-:S04]  /*bdf0*/  FMUL.FTZ R11, R10, R0 ;  /* 0x000000000a0b7220 */ /* 0x000fc80000410000 */
        /* <DEDUP_REMOVED lines=47> */
[----:B------:R-:W-:Y:S01]  /*c0f0*/  FFMA.FTZ R119, R119, R0, -R11 ;  /* 0x0000000077777223 */ /* 0x000fe2000001080b */
[----:B------:R-:W-:-:S05]  /*c100*/  VIADD R11, R2, 0x400 ;  /* 0x00000400020b7836 */ /* 0x000fca0000000000 */
[----:B------:R-:W-:-:S04]  /*c110*/  SHF.R.U32.HI R11, RZ, 0x4, R11 ;  /* 0x00000004ff0b7819 */ /* 0x000fc8000001160b */
[----:B------:R-:W-:-:S05]  /*c120*/  LOP3.LUT R11, R11, 0x3fff, RZ, 0xc0, !PT ;  /* 0x00003fff0b0b7812 */ /* 0x000fca00078ec0ff */
[----:B------:R-:W-:-:S04]  /*c130*/  IMAD R12, R7, 0x600, R11 ;  /* 0x00000600070c7824 */ /* 0x000fc800078e020b */
[----:B------:R-:W-:-:S05]  /*c140*/  VIADD R14, R12, 0x80 ;  /* 0x000000800c0e7836 */ /* 0x000fca0000000000 */
[----:B------:R-:W-:Y:S01]  /*c150*/  R2UR UR10, R14 ;  /* 0x000000000e0a72ca */ /* 0x000fe200000e0000 */
[----:B------:R-:W-:-:S05]  /*c160*/  VIADD R14, R12, 0x100 ;  /* 0x000001000c0e7836 */ /* 0x000fca0000000000 */
[----:B------:R-:W-:Y:S02]  /*c170*/  R2UR UR14, R14 ;  /* 0x000000000e0e72ca */ /* 0x000fe400000e0000 */
[----:B------:R-:W-:-:S04]  /*c180*/  IADD3 R14, R12, 0x180, RZ ;  /* 0x000001800c0e7810 */ /* 0x000fc80007ffe0ff */
[----:B------:R-:W-:Y:S01]  /*c190*/  R2UR UR18, R14 ;  /* 0x000000000e1272ca */ /* 0x000fe200000e0000 */
[----:B------:R-:W-:-:S05]  /*c1a0*/  VIADD R14, R12, 0x200 ;  /* 0x000002000c0e7836 */ /* 0x000fca0000000000 */
[----:B------:R-:W-:Y:S01]  /*c1b0*/  R2UR UR22, R14 ;  /* 0x000000000e1672ca */ /* 0x000fe200000e0000 */
[----:B------:R-:W-:-:S05]  /*c1c0*/  VIADD R14, R12, 0x280 ;  /* 0x000002800c0e7836 */ /* 0x000fca0000000000 */
[----:B------:R-:W-:Y:S01]  /*c1d0*/  R2UR UR26, R14 ;  /* 0x000000000e1a72ca */ /* 0x000fe200000e0000 */
[----:B------:R-:W-:-:S05]  /*c1e0*/  VIADD R14, R12, 0x300 ;  /* 0x000003000c0e7836 */ /* 0x000fca0000000000 */
[----:B------:R-:W-:Y:S01]  /*c1f0*/  R2UR UR30, R14 ;  /* 0x000000000e1e72ca */ /* 0x000fe200000e0000 */
[----:B------:R-:W-:-:S05]  /*c200*/  VIADD R14, R12, 0x380 ;  /* 0x000003800c0e7836 */ /* 0x000fca0000000000 */
[----:B------:R-:W-:Y:S01]  /*c210*/  R2UR UR34, R14 ;  /* 0x000000000e2272ca */ /* 0x000fe200000e0000 */
[----:B------:R-:W-:Y:S02]  /*c220*/  VIADD R14, R12, 0x400 ;  /* 0x000004000c0e7836 */ /* 0x000fe40000000000 */
[----:B--2---:R-:W-:-:S03]  /*c230*/  VIADD R11, R61, 0x1e800 ;  /* 0x0001e8003d0b7836 */ /* 0x004fc60000000000 */
[----:B------:R-:W-:Y:S02]  /*c240*/  R2UR UR42, R14 ;  /* 0x000000000e2a72ca */ /* 0x000fe400000e0000 */
[----:B------:R-:W-:Y:S02]  /*c250*/  IADD3 R14, R12, 0x480, RZ ;  /* 0x000004800c0e7810 */ /* 0x000fe40007ffe0ff */
[----:B------:R-:W-:Y:S02]  /*c260*/  SHF.R.U32.HI R11, RZ, 0x4, R11 ;  /* 0x00000004ff0b7819 */ /* 0x000fe4000001160b */
[----:B------:R-:W-:Y:S01]  /*c270*/  R2UR UR46, R14 ;  /* 0x000000000e2e72ca */ /* 0x000fe200000e0000 */
[C---:B------:R-:W-:Y:S01]  /*c280*/  VIADD R14, R12.reuse, 0x500 ;  /* 0x000005000c0e7836 */ /* 0x040fe20000000000 */
[C---:B------:R-:W-:Y:S01]  /*c290*/  R2UR UR6, R12.reuse ;  /* 0x000000000c0672ca */ /* 0x040fe200000e0000 */
[----:B------:R-:W-:Y:S01]  /*c2a0*/  VIADD R12, R12, 0x580 ;  /* 0x000005800c0c7836 */ /* 0x000fe20000000000 */
[----:B------:R-:W-:Y:S01]  /*c2b0*/  LOP3.LUT R11, R11, 0x3fff, RZ, 0xc0, !PT ;  /* 0x00003fff0b0b7812 */ /* 0x000fe200078ec0ff */
[----:B------:R-:W-:-:S03]  /*c2c0*/  IMAD.MOV.U32 R13, RZ, RZ, 0x40000040 ;  /* 0x40000040ff0d7424 */ /* 0x000fc600078e00ff */
[----:B------:R-:W-:Y:S02]  /*c2d0*/  R2UR UR54, R12 ;  /* 0x000000000c3672ca */ /* 0x000fe400000e0000 */
[----:B------:R-:W-:Y:S02]  /*c2e0*/  LOP3.LUT R12, R11, 0x10000, RZ, 0xfc, !PT ;  /* 0x000100000b0c7812 */ /* 0x000fe400078efcff */
[C---:B------:R-:W-:Y:S02]  /*c2f0*/  R2UR UR7, R13.reuse ;  /* 0x000000000d0772ca */ /* 0x040fe400000e0000 */
[----:B------:R-:W-:Y:S02]  /*c300*/  R2UR UR4, R12 ;  /* 0x000000000c0472ca */ /* 0x000fe400000e0000 */
[----:B------:R-:W-:Y:S01]  /*c310*/  R2UR UR5, R13 ;  /* 0x000000000d0572ca */ /* 0x000fe200000e0000 */
[----:B------:R-:W-:-:S12]  /*c320*/  WARPGROUP.ARRIVE ;  /* 0x00000000000079c5 */ /* 0x000fd80000000000 */
[----:B------:R-:W-:Y:S01]  /*c330*/  HGMMA.64x64x16.F32 R120, gdesc[UR4].tnspB, R120, gsb0 ;  /* 0x40e00000047879f0 */ /* 0x000fe20008000878 */
[----:B------:R-:W-:Y:S01]  /*c340*/  IMAD.MOV.U32 R15, RZ, RZ, 0x40000040 ;  /* 0x40000040ff0f7424 */ /* 0x000fe200078e00ff */
[----:B------:R-:W-:Y:S01]  /*c350*/  R2UR UR50, R14 ;  /* 0x000000000e3272ca */ /* 0x000fe200000e0000 */
[----:B------:R-:W-:-:S03]  /*c360*/  VIADD R14, R12, 0x2 ;  /* 0x000000020c0e7836 */ /* 0x000fc60000000000 */
[C---:B------:R-:W-:Y:S02]  /*c370*/  R2UR UR11, R15.reuse ;  /* 0x000000000f0b72ca */ /* 0x040fe400000e0000 */
[C---:B------:R-:W-:Y:S02]  /*c380*/  R2UR UR15, R15.reuse ;  /* 0x000000000f0f72ca */ /* 0x040fe400000e0000 */
[C---:B------:R-:W-:Y:S02]  /*c390*/  R2UR UR19, R15.reuse ;  /* 0x000000000f1372ca */ /* 0x040fe400000e0000 */
[C---:B------:R-:W-:Y:S02]  /*c3a0*/  R2UR UR23, R15.reuse ;  /* 0x000000000f1772ca */ /* 0x040fe400000e0000 */
[C---:B------:R-:W-:Y:S02]  /*c3b0*/  R2UR UR27, R15.reuse ;  /* 0x000000000f1b72ca */ /* 0x040fe400000e0000 */
[----:B------:R-:W-:-:S02]  /*c3c0*/  R2UR UR31, R15 ;  /* 0x000000000f1f72ca */ /* 0x000fc400000e0000 */
[C---:B------:R-:W-:Y:S02]  /*c3d0*/  R2UR UR35, R15.reuse ;  /* 0x000000000f2372ca */ /* 0x040fe400000e0000 */
[C---:B------:R-:W-:Y:S02]  /*c3e0*/  R2UR UR43, R15.reuse ;  /* 0x000000000f2b72ca */ /* 0x040fe400000e0000 */
[C---:B------:R-:W-:Y:S02]  /*c3f0*/  R2UR UR47, R15.reuse ;  /* 0x000000000f2f72ca */ /* 0x040fe400000e0000 */
[----:B------:R-:W-:Y:S01]  /*c400*/  R2UR UR51, R15 ;  /* 0x000000000f3372ca */ /* 0x000fe200000e0000 */
[----:B------:R-:W-:Y:S01]  /*c410*/  IMAD.MOV.U32 R15, RZ, RZ, 0x40000040 ;  /* 0x40000040ff0f7424 */ /* 0x000fe200078e00ff */
[----:B------:R-:W-:-:S04]  /*c420*/  R2UR UR8, R14 ;  /* 0x000000000e0872ca */ /* 0x000fc800000e0000 */
[----:B------:R-:W-:Y:S01]  /*c430*/  R2UR UR9, R15 ;  /* 0x000000000f0972ca */ /* 0x000fe200000e0000 */
[----:B------:R-:W-:Y:S02]  /*c440*/  WARPGROUP.DEPBAR.LE gsb0, 0x0 ;  /* 0x00008000000079c5 */ /* 0x000fe40000010000 */
[----:B------:R-:W-:-:S10]  /*c450*/  WARPGROUP.ARRIVE ;  /* 0x00000000000079c5 */ /* 0x000fd40000000000 */
[----:B------:R-:W-:Y:S01]  /*c460*/  HGMMA.64x64x16.F32 R120, gdesc[UR8].tnspB, R120, gsb0 ;  /* 0x40e00000087879f0 */ /* 0x000fe20008000878 */
[----:B------:R-:W-:Y:S01]  /*c470*/  IMAD.MOV.U32 R15, RZ, RZ, 0x40000040 ;  /* 0x40000040ff0f7424 */ /* 0x000fe200078e00ff */
[----:B------:R-:W-:-:S04]  /*c480*/  IADD3 R14, R12, 0x4, RZ ;  /* 0x000000040c0e7810 */ /* 0x000fc80007ffe0ff */
[----:B------:R-:W-:Y:S02]  /*c490*/  R2UR UR12, R14 ;  /* 0x000000000e0c72ca */ /* 0x000fe400000e0000 */
[----:B------:R-:W-:Y:S01]  /*c4a0*/  R2UR UR13, R15 ;  /* 0x000000000f0d72ca */ /* 0x000fe200000e0000 */
[----:B------:R-:W-:Y:S02]  /*c4b0*/  WARPGROUP.DEPBAR.LE gsb0, 0x0 ;  /* 0x00008000000079c5 */ /* 0x000fe40000010000 */
[----:B------:R-:W-:-:S10]  /*c4c0*/  WARPGROUP.ARRIVE ;  /* 0x00000000000079c5 */ /* 0x000fd40000000000 */
[----:B------:R-:W-:Y:S01]  /*c4d0*/  HGMMA.64x64x16.F32 R120, gdesc[UR12].tnspB, R120, gsb0 ;  /* 0x40e000000c7879f0 */ /* 0x000fe20008000878 */
[----:B------:R-:W-:Y:S02]  /*c4e0*/  VIADD R14, R12, 0x6 ;  /* 0x000000060c0e7836 */ /* 0x000fe40000000000 */
[----:B------:R-:W-:-:S03]  /*c4f0*/  IMAD.MOV.U32 R15, RZ, RZ, 0x40000040 ;  /* 0x40000040ff0f7424 */ /* 0x000fc600078e00ff */
        /* <DEDUP_REMOVED lines=54> */
[----:B------:R-:W-:Y:S01]  /*c860*/  R2UR UR55, R13 ;  /* 0x000000000d3772ca */ /* 0x000fe200000e0000 */
[----:B------:R-:W-:Y:S01]  /*c870*/  IMAD.MOV.U32 R13, RZ, RZ, 0x40000040 ;  /* 0x40000040ff0d7424 */ /* 0x000fe200078e00ff */
[----:B------:R-:W-:-:S04]  /*c880*/  IADD3 R12, R12, 0xc06, RZ ;  /* 0x00000c060c0c7810 */ /* 0x000fc80007ffe0ff */
[----:B------:R-:W-:Y:S02]  /*c890*/  R2UR UR52, R12 ;  /* 0x000000000c3472ca */ /* 0x000fe400000e0000 */
[----:B------:R-:W-:Y:S01]  /*c8a0*/  R2UR UR53, R13 ;  /* 0x000000000d3572ca */ /* 0x000fe200000e0000 */
[----:B------:R-:W0:Y:S01]  /*c8b0*/  S2R R61, SR_TID.X ;  /* 0x00000000003d7919 */ /* 0x000e220000002100 */
[----:B------:R-:W-:-:S04]  /*c8c0*/  FADD.FTZ R5, -R10, R5 ;  /* 0x000000050a057221 */ /* 0x000fc80000010100 */
[----:B------:R-:W-:Y:S01]  /*c8d0*/  FMUL.FTZ R5, R5, R0 ;  /* 0x0000000005057220 */ /* 0x000fe20000410000 */
[----:B------:R-:W-:Y:S02]  /*c8e0*/  WARPGROUP.DEPBAR.LE gsb0, 0x0 ;  /* 0x00008000000079c5 */ /* 0x000fe40000010000 */
[----:B------:R-:W-:-:S06]  /*c8f0*/  WARPGROUP.ARRIVE ;  /* 0x00000000000079c5 */ /* 0x000fcc0000000000 */
[----:B------:R-:W-:Y:S01]  /*c900*/  HGMMA.64x64x16.F32 R120, gdesc[UR52].tnspB, R120, gsb0 ;  /* 0x40e00000347879f0 */ /* 0x000fe20008000878 */
[----:B------:R-:W-:Y:S01]  /*c910*/  MUFU.EX2 R11, R5 ;  /* 0x00000005000b7308 */ /* 0x000fe20000000800 */
[----:B------:R-:W-:Y:S02]  /*c920*/  F2FP.F16.F32.PACK_AB R4, R25, R24 ;  /* 0x000000181904723e */ /* 0x000fe400000000ff */
[----:B0-----:R-:W-:-:S05]  /*c930*/  SHF.R.U32.HI R24, RZ, 0x7, R61 ;  /* 0x00000007ff187819 */ /* 0x001fca000001163d */
[----:B------:R-:W0:Y:S01]  /*c940*/  MUFU.EX2 R5, R26 ;  /* 0x0000001a00057308 */ /* 0x000e220000000800 */
[----:B------:R-:W-:-:S07]  /*c950*/  @!P1 IMAD R14, R152, 0x8, R2 ;  /* 0x00000008980e9824 */ /* 0x000fce00078e0202 */
[----:B------:R-:W1:Y:S08]  /*c960*/  MUFU.EX2 R27, R27 ;  /* 0x0000001b001b7308 */ /* 0x000e700000000800 */
[----:B------:R-:W-:Y:S08]  /*c970*/  MUFU.EX2 R30, R30 ;  /* 0x0000001e001e7308 */ /* 0x000ff00000000800 */
[----:B------:R-:W2:Y:S01]  /*c980*/  MUFU.EX2 R31, R31 ;  /* 0x0000001f001f7308 */ /* 0x000ea20000000800 */
[----:B------:R-:W-:Y:S01]  /*c990*/  @!P1 IMAD R13, R7, 0x8, R2 ;  /* 0x00000008070d9824 */ /* 0x000fe200078e0202 */
[----:B------:R-:W-:Y:S01]  /*c9a0*/  ISETP.GE.U32.AND P2, PT, R61, 0x180, PT ;  /* 0x000001803d00780c */ /* 0x000fe20003f46070 */
[----:B------:R-:W-:Y:S01]  /*c9b0*/  VIADD R12, R24, 0x9 ;  /* 0x00000009180c7836 */ /* 0x000fe20000000000 */
[----:B------:R-:W-:Y:S01]  /*c9c0*/  @!P1 IADD3 R14, R14, 0x30840, RZ ;  /* 0x000308400e0e9810 */ /* 0x000fe20007ffe0ff */
[----:B------:R-:W-:-:S02]  /*c9d0*/  @!P1 VIADD R13, R13, 0x30860 ;  /* 0x000308600d0d9836 */ /* 0x000fc40000000000 */
[----:B0-----:R-:W-:Y:S01]  /*c9e0*/  FFMA.FTZ R20, R11, R20, R5 ;  /* 0x000000140b147223 */ /* 0x001fe20000010005 */
[----:B------:R-:W3:Y:S01]  /*c9f0*/  LDL R61, [R1+0x4] ;  /* 0x00000400013d7983 */ /* 0x000ee20000100800 */
[----:B------:R-:W-:Y:S02]  /*ca00*/  SEL R12, R12, 0x9, !P2 ;  /* 0x000000090c0c7807 */ /* 0x000fe40005000000 */
[----:B------:R-:W-:Y:S02]  /*ca10*/  @!P1 PRMT R14, RZ, 0x654, R14 ;  /* 0x00000654ff0e9816 */ /* 0x000fe4000000000e */
[----:B-1----:R-:W-:Y:S02]  /*ca20*/  F2FP.F16.F32.PACK_AB R5, R27, R5 ;  /* 0x000000051b05723e */ /* 0x002fe400000000ff */
[----:B------:R-:W-:Y:S02]  /*ca30*/  @!P1 PRMT R13, RZ, 0x654, R13 ;  /* 0x00000654ff0d9816 */ /* 0x000fe4000000000d */
[----:B--2---:R-:W-:Y:S01]  /*ca40*/  F2FP.F16.F32.PACK_AB R7, R31, R30 ;  /* 0x0000001e1f07723e */ /* 0x004fe200000000ff */
[----:B------:R-:W-:-:S02]  /*ca50*/  WARPGROUP.DEPBAR.LE gsb0, 0x0 ;  /* 0x00008000000079c5 */ /* 0x000fc40000010000 */
[----:B------:R0:W-:Y:S06]  /*ca60*/  BAR.ARV R12, 0x100 ;  /* 0x0004000c0000751d */ /* 0x0001ec0000002000 */
[----:B------:R-:W-:Y:S01]  /*ca70*/  @!P1 SYNCS.ARRIVE.TRANS64.RED.A1T0 RZ, [R14+URZ], RZ ;  /* 0x000000ff0eff99a7 */ /* 0x000fe2000810043f */
[----:B------:R1:W-:Y:S01]  /*ca80*/  @!P1 SYNCS.ARRIVE.TRANS64.RED.A1T0 RZ, [R13+URZ], RZ ;  /* 0x000000ff0dff99a7 */ /* 0x0003e2000810043f */
[----:B------:R2:W-:Y:S02]  /*ca90*/  STSM.16.M88.4 [R157+0x1e800], R4 ;  /* 0x01e800049d007844 */ /* 0x0005e40000000200 */
[----:B--2---:R2:W-:Y:S02]  /*caa0*/  MUFU.EX2 R6, R36 ;  /* 0x0000002400067308 */ /* 0x0045e40000000800 */
[----:B--2---:R-:W2:Y:S06]  /*cab0*/  LDL R36, [R1+0x48] ;  /* 0x0000480001247983 */ /* 0x004eac0000100800 */
[----:B------:R4:W-:Y:S02]  /*cac0*/  MUFU.EX2 R4, R33 ;  /* 0x0000002100047308 */ /* 0x0009e40000000800 */
[----:B----4-:R-:W4:Y:S06]  /*cad0*/  LDL R33, [R1+0x8] ;  /* 0x0000080001217983 */ /* 0x010f2c0000100800 */
[----:B------:R-:W5:Y:S01]  /*cae0*/  MUFU.EX2 R32, R32 ;  /* 0x0000002000207308 */ /* 0x000f620000000800 */
[----:B0-----:R-:W-:-:S07]  /*caf0*/  FADD.FTZ R12, R27, R20 ;  /* 0x000000141b0c7221 */ /* 0x001fce0000010000 */
[----:B------:R-:W0:Y:S01]  /*cb00*/  MUFU.EX2 R5, R34 ;  /* 0x0000002200057308 */ /* 0x000e220000000800 */
[----:B------:R-:W-:-:S07]  /*cb10*/  FADD.FTZ R12, R30, R12 ;  /* 0x0000000c1e0c7221 */ /* 0x000fce0000010000 */
[----:B------:R-:W0:Y:S01]  /*cb20*/  MUFU.EX2 R35, R35 ;  /* 0x0000002300237308 */ /* 0x000e220000000800 */
[----:B-----5:R-:W-:-:S07]  /*cb30*/  FADD.FTZ R29, R32, R29 ;  /* 0x0000001d201d7221 */ /* 0x020fce0000010000 */
[----:B------:R-:W5:Y:S01]  /*cb40*/  MUFU.EX2 R7, R37 ;  /* 0x0000002500077308 */ /* 0x000f620000000800 */
[----:B------:R-:W-:Y:S01]  /*cb50*/  FADD.FTZ R12, R31, R12 ;  /* 0x0000000c1f0c7221 */ /* 0x000fe20000010000 */
[----:B------:R-:W-:-:S06]  /*cb60*/  FADD.FTZ R29, R4, R29 ;  /* 0x0000001d041d7221 */ /* 0x000fcc0000010000 */
[----:B------:R-:W5:Y:S08]  /*cb70*/  MUFU.EX2 R38, R38 ;  /* 0x0000002600267308 */ /* 0x000f700000000800 */
[----:B-1----:R-:W1:Y:S01]  /*cb80*/  MUFU.EX2 R13, R40 ;  /* 0x00000028000d7308 */ /* 0x002e620000000800 */
[----:B0-----:R-:W-:Y:S01]  /*cb90*/  FADD.FTZ R12, R5, R12 ;  /* 0x0000000c050c7221 */ /* 0x001fe20000010000 */
[----:B------:R-:W-:-:S06]  /*cba0*/  FADD.FTZ R29, R6, R29 ;  /* 0x0000001d061d7221 */ /* 0x000fcc0000010000 */
[----:B------:R-:W0:Y:S01]  /*cbb0*/  MUFU.EX2 R15, R41 ;  /* 0x00000029000f7308 */ /* 0x000e220000000800 */
[----:B------:R-:W-:Y:S01]  /*cbc0*/  FADD.FTZ R12, R35, R12 ;  /* 0x0000000c230c7221 */ /* 0x000fe20000010000 */
[----:B-----5:R-:W-:-:S06]  /*cbd0*/  FADD.FTZ R29, R7, R29 ;  /* 0x0000001d071d7221 */ /* 0x020fcc0000010000 */
[----:B------:R-:W5:Y:S01]  /*cbe0*/  MUFU.EX2 R44, R44 ;  /* 0x0000002c002c7308 */ /* 0x000f620000000800 */
[----:B------:R-:W-:Y:S01]  /*cbf0*/  F2FP.F16.F32.PACK_AB R6, R7, R6 ;  /* 0x000000060706723e */ /* 0x000fe200000000ff */
[----:B------:R-:W-:Y:S01]  /*cc00*/  FADD.FTZ R7, R38, R12 ;  /* 0x0000000c26077221 */ /* 0x000fe20000010000 */
[----:B-1----:R-:W-:-:S05]  /*cc10*/  FADD.FTZ R12, R13, R29 ;  /* 0x0000001d0d0c7221 */ /* 0x002fca0000010000 */
[----:B------:R-:W1:Y:S01]  /*cc20*/  MUFU.EX2 R14, R45 ;  /* 0x0000002d000e7308 */ /* 0x000e620000000800 */
[----:B0-----:R-:W-:-:S07]  /*cc30*/  FADD.FTZ R30, R15, R12 ;  /* 0x0000000c0f1e7221 */ /* 0x001fce0000010000 */
[----:B------:R-:W0:Y:S01]  /*cc40*/  MUFU.EX2 R48, R48 ;  /* 0x0000003000307308 */ /* 0x000e220000000800 */
[----:B------:R-:W-:Y:S01]  /*cc50*/  F2FP.F16.F32.PACK_AB R12, R15, R13 ;  /* 0x0000000d0f0c723e */ /* 0x000fe200000000ff */
[----:B-----5:R-:W-:-:S06]  /*cc60*/  FADD.FTZ R15, R44, R30 ;  /* 0x0000001e2c0f7221 */ /* 0x020fcc0000010000 */
[----:B------:R-:W5:Y:S01]  /*cc70*/  MUFU.EX2 R24, R49 ;  /* 0x0000003100187308 */ /* 0x000f620000000800 */
[----:B-1----:R-:W-:-:S07]  /*cc80*/  FADD.FTZ R15, R14, R15 ;  /* 0x0000000f0e0f7221 */ /* 0x002fce0000010000 */
[----:B------:R-:W1:Y:S01]  /*cc90*/  MUFU.EX2 R52, R52 ;  /* 0x0000003400347308 */ /* 0x000e620000000800 */
[----:B0-----:R-:W-:-:S07]  /*cca0*/  FADD.FTZ R15, R48, R15 ;  /* 0x0000000f300f7221 */ /* 0x001fce0000010000 */
[----:B------:R-:W0:Y:S08]  /*ccb0*/  MUFU.EX2 R26, R53 ;  /* 0x00000035001a7308 */ /* 0x000e300000000800 */
[----:B------:R-:W0:Y:S01]  /*ccc0*/  MUFU.EX2 R39, R39 ;  /* 0x0000002700277308 */ /* 0x000e220000000800 */
[----:B-----5:R-:W-:-:S07]  /*ccd0*/  FADD.FTZ R15, R24, R15 ;  /* 0x0000000f180f7221 */ /* 0x020fce0000010000 */
[----:B------:R-:W5:Y:S01]  /*cce0*/  MUFU.EX2 R56, R56 ;  /* 0x0000003800387308 */ /* 0x000f620000000800 */
[----:B-1----:R-:W-:-:S07]  /*ccf0*/  FADD.FTZ R15, R52, R15 ;  /* 0x0000000f340f7221 */ /* 0x002fce0000010000 */
[----:B------:R-:W1:Y:S01]  /*cd00*/  MUFU.EX2 R28, R57 ;  /* 0x00000039001c7308 */ /* 0x000e620000000800 */
[----:B0-----:R-:W-:Y:S01]  /*cd10*/  FADD.FTZ R15, R26, R15 ;  /* 0x0000000f1a0f7221 */ /* 0x001fe20000010000 */
[----:B------:R-:W-:Y:S01]  /*cd20*/  FADD.FTZ R29, R39, R7 ;  /* 0x00000007271d7221 */ /* 0x000fe20000010000 */
[----:B------:R-:W-:Y:S02]  /*cd30*/  F2FP.F16.F32.PACK_AB R4, R4, R32 ;  /* 0x000000200404723e */ /* 0x000fe400000000ff */
[----:B------:R-:W-:Y:S01]  /*cd40*/  F2FP.F16.F32.PACK_AB R5, R35, R5 ;  /* 0x000000052305723e */ /* 0x000fe200000000ff */
[----:B------:R-:W3:Y:S01]  /*cd50*/  LDL R32, [R1+0x50] ;  /* 0x0000500001207983 */ /* 0x000ee20000100800 */
[----:B------:R-:W-:Y:S01]  /*cd60*/  F2FP.F16.F32.PACK_AB R7, R39, R38 ;  /* 0x000000262707723e */ /* 0x000fe200000000ff */
[----:B-----5:R-:W-:-:S04]  /*cd70*/  FADD.FTZ R15, R56, R15 ;  /* 0x0000000f380f7221 */ /* 0x020fc80000010000 */
[C---:B-1----:R-:W-:Y:S01]  /*cd80*/  FADD.FTZ R15, R28.reuse, R15 ;  /* 0x0000000f1c0f7221 */ /* 0x042fe20000010000 */
[----:B------:R-:W0:Y:S08]  /*cd90*/  MUFU.EX2 R42, R42 ;  /* 0x0000002a002a7308 */ /* 0x000e300000000800 */
[----:B------:R-:W1:Y:S01]  /*cda0*/  MUFU.EX2 R43, R43 ;  /* 0x0000002b002b7308 */ /* 0x000e620000000800 */
[----:B--2---:R2:W-:Y:S02]  /*cdb0*/  STSM.16.M88.4 [R36], R4 ;  /* 0x0000000424007844 */ /* 0x0045e40000000200 */
[----:B--2---:R-:W-:-:S02]  /*cdc0*/  F2FP.F16.F32.PACK_AB R4, R28, R56 ;  /* 0x000000381c04723e */ /* 0x004fc400000000ff */
[----:B------:R-:W2:Y:S03]  /*cdd0*/  LDL R28, [R1+0x4c] ;  /* 0x00004c00011c7983 */ /* 0x000ea60000100800 */
[----:B------:R-:W5:Y:S01]  /*cde0*/  MUFU.EX2 R46, R46 ;  /* 0x0000002e002e7308 */ /* 0x000f620000000800 */
[----:B0-----:R-:W-:-:S07]  /*cdf0*/  FADD.FTZ R13, R42, R29 ;  /* 0x0000001d2a0d7221 */ /* 0x001fce0000010000 */
[----:B------:R-:W0:Y:S01]  /*ce00*/  MUFU.EX2 R47, R47 ;  /* 0x0000002f002f7308 */ /* 0x000e220000000800 */
[----:B-1----:R-:W-:-:S07]  /*ce10*/  FADD.FTZ R13, R43, R13 ;  /* 0x0000000d2b0d7221 */ /* 0x002fce0000010000 */
[----:B------:R-:W1:Y:S01]  /*ce20*/  MUFU.EX2 R25, R50 ;  /* 0x0000003200197308 */ /* 0x000e620000000800 */
[----:B-----5:R-:W-:-:S07]  /*ce30*/  FADD.FTZ R13, R46, R13 ;  /* 0x0000000d2e0d7221 */ /* 0x020fce0000010000 */
        /* <DEDUP_REMOVED lines=8> */
[----:B------:R-:W0:Y:S08]  /*cec0*/  MUFU.EX2 R60, R60 ;  /* 0x0000003c003c7308 */ /* 0x000e300000000800 */
[----:B------:R-:W4:Y:S01]  /*ced0*/  MUFU.EX2 R59, R59 ;  /* 0x0000003b003b7308 */ /* 0x000f220000000800 */
[----:B-1----:R-:W-:-:S07]  /*cee0*/  FADD.FTZ R13, R55, R13 ;  /* 0x0000000d370d7221 */ /* 0x002fce0000010000 */
[----:B------:R-:W1:Y:S08]  /*cef0*/  MUFU.EX2 R21, R21 ;  /* 0x0000001500157308 */ /* 0x000e700000000800 */
[----:B------:R-:W1:Y:S01]  /*cf00*/  MUFU.EX2 R62, R62 ;  /* 0x0000003e003e7308 */ /* 0x000e620000000800 */
[----:B-----5:R-:W-:-:S07]  /*cf10*/  FADD.FTZ R13, R58, R13 ;  /* 0x0000000d3a0d7221 */ /* 0x020fce0000010000 */
[----:B------:R-:W5:Y:S08]  /*cf20*/  MUFU.EX2 R64, R64 ;  /* 0x0000004000407308 */ /* 0x000f700000000800 */
[----:B------:R-:W5:Y:S01]  /*cf30*/  MUFU.EX2 R63, R63 ;  /* 0x0000003f003f7308 */ /* 0x000f620000000800 */
[----:B0-----:R-:W-:Y:S01]  /*cf40*/  FADD.FTZ R30, R60, R15 ;  /* 0x0000000f3c1e7221 */ /* 0x001fe20000010000 */
[----:B----4-:R-:W-:-:S06]  /*cf50*/  FADD.FTZ R15, R59, R13 ;  /* 0x0000000d3b0f7221 */ /* 0x010fcc0000010000 */
[----:B------:R-:W0:Y:S08]  /*cf60*/  MUFU.EX2 R20, R65 ;  /* 0x0000004100147308 */ /* 0x000e300000000800 */
[----:B------:R-:W4:Y:S01]  /*cf70*/  MUFU.EX2 R66, R66 ;  /* 0x0000004200427308 */ /* 0x000f220000000800 */
[----:B-1----:R-:W-:Y:S01]  /*cf80*/  FADD.FTZ R30, R21, R30 ;  /* 0x0000001e151e7221 */ /* 0x002fe20000010000 */
[----:B------:R-:W-:-:S06]  /*cf90*/  FADD.FTZ R31, R62, R15 ;  /* 0x0000000f3e1f7221 */ /* 0x000fcc0000010000 */
[----:B------:R-:W1:Y:S08]  /*cfa0*/  MUFU.EX2 R68, R68 ;  /* 0x0000004400447308 */ /* 0x000e700000000800 */
[----:B------:R-:W3:Y:S01]  /*cfb0*/  MUFU.EX2 R67, R67 ;  /* 0x0000004300437308 */ /* 0x000ee20000000800 */
[----:B-----5:R-:W-:Y:S01]  /*cfc0*/  FADD.FTZ R30, R64, R30 ;  /* 0x0000001e401e7221 */ /* 0x020fe20000010000 */
[----:B------:R-:W-:-:S06]  /*cfd0*/  FADD.FTZ R31, R63, R31 ;  /* 0x0000001f3f1f7221 */ /* 0x000fcc0000010000 */
[----:B------:R-:W5:Y:S08]  /*cfe0*/  MUFU.EX2 R69, R69 ;  /* 0x0000004500457308 */ /* 0x000f700000000800 */
[----:B------:R-:W5:Y:S01]  /*cff0*/  MUFU.EX2 R70, R70 ;  /* 0x0000004600467308 */ /* 0x000f620000000800 */
[----:B0-----:R-:W-:Y:S01]  /*d000*/  FADD.FTZ R30, R20, R30 ;  /* 0x0000001e141e7221 */ /* 0x001fe20000010000 */
[----:B----4-:R-:W-:-:S06]  /*d010*/  FADD.FTZ R31, R66, R31 ;  /* 0x0000001f421f7221 */ /* 0x010fcc0000010000 */
[----:B------:R-:W0:Y:S08]  /*d020*/  MUFU.EX2 R72, R72 ;  /* 0x0000004800487308 */ /* 0x000e300000000800 */
[----:B------:R-:W4:Y:S01]  /*d030*/  MUFU.EX2 R71, R71 ;  /* 0x0000004700477308 */ /* 0x000f220000000800 */
[----:B-1----:R-:W-:Y:S01]  /*d040*/  FADD.FTZ R30, R68, R30 ;  /* 0x0000001e441e7221 */ /* 0x002fe20000010000 */
[----:B---3--:R-:W-:-:S06]  /*d050*/  FADD.FTZ R31, R67, R31 ;  /* 0x0000001f431f7221 */ /* 0x008fcc0000010000 */
        /* <DEDUP_REMOVED lines=12> */
[----:B------:R-:W-:Y:S01]  /*d120*/  MUFU.EX2 R80, R80 ;  /* 0x0000005000507308 */ /* 0x000fe20000000800 */
[----:B------:R-:W-:-:S07]  /*d130*/  F2FP.F16.F32.PACK_AB R13, R43, R42 ;  /* 0x0000002a2b0d723e */ /* 0x000fce00000000ff */
[----:B------:R-:W1:Y:S01]  /*d140*/  MUFU.EX2 R79, R79 ;  /* 0x0000004f004f7308 */ /* 0x000e620000000800 */
[----:B------:R-:W-:Y:S02]  /*d150*/  F2FP.F16.F32.PACK_AB R14, R14, R44 ;  /* 0x0000002c0e0e723e */ /* 0x000fe400000000ff */
[----:B------:R-:W-:-:S05]  /*d160*/  F2FP.F16.F32.PACK_AB R15, R47, R46 ;  /* 0x0000002e2f0f723e */ /* 0x000fca00000000ff */
[----:B------:R-:W3:Y:S01]  /*d170*/  MUFU.EX2 R81, R81 ;  /* 0x0000005100517308 */ /* 0x000ee20000000800 */
[----:B-----5:R-:W-:Y:S01]  /*d180*/  FADD.FTZ R30, R76, R30 ;  /* 0x0000001e4c1e7221 */ /* 0x020fe20000010000 */
[----:B------:R-:W-:-:S06]  /*d190*/  FADD.FTZ R31, R75, R31 ;  /* 0x0000001f4b1f7221 */ /* 0x000fcc0000010000 */
[----:B------:R-:W5:Y:S01]  /*d1a0*/  MUFU.EX2 R82, R82 ;  /* 0x0000005200527308 */ /* 0x000f620000000800 */
[----:B------:R-:W-:Y:S01]  /*d1b0*/  F2FP.F16.F32.PACK_AB R24, R24, R48 ;  /* 0x000000301818723e */ /* 0x000fe200000000ff */
[----:B------:R0:W-:Y:S01]  /*d1c0*/  STSM.16.M88.4 [R33], R12 ;  /* 0x0000000c21007844 */ /* 0x0001e20000000200 */
[----:B------:R-:W-:Y:S02]  /*d1d0*/  F2FP.F16.F32.PACK_AB R25, R51, R25 ;  /* 0x000000193319723e */ /* 0x000fe400000000ff */
[----:B------:R-:W-:-:S03]  /*d1e0*/  F2FP.F16.F32.PACK_AB R26, R26, R52 ;  /* 0x000000341a1a723e */ /* 0x000fc600000000ff */
[----:B------:R-:W5:Y:S01]  /*d1f0*/  MUFU.EX2 R84, R84 ;  /* 0x0000005400547308 */ /* 0x000f620000000800 */
[----:B------:R-:W-:-:S07]  /*d200*/  F2FP.F16.F32.PACK_AB R27, R55, R27 ;  /* 0x0000001b371b723e */ /* 0x000fce00000000ff */
[----:B------:R-:W5:Y:S01]  /*d210*/  MUFU.EX2 R83, R83 ;  /* 0x0000005300537308 */ /* 0x000f620000000800 */
[----:B0-----:R-:W-:Y:S01]  /*d220*/  FADD.FTZ R13, R77, R30 ;  /* 0x0000001e4d0d7221 */ /* 0x001fe20000010000 */
[----:B----4-:R-:W-:Y:S01]  /*d230*/  FADD.FTZ R14, R78, R31 ;  /* 0x0000001f4e0e7221 */ /* 0x010fe20000010000 */
[----:B------:R0:W-:Y:S05]  /*d240*/  STSM.16.M88.4 [R61], R24 ;  /* 0x000000183d007844 */ /* 0x0001ea0000000200 */
[----:B------:R-:W4:Y:S01]  /*d250*/  MUFU.EX2 R85, R85 ;  /* 0x0000005500557308 */ /* 0x000f220000000800 */
[----:B-1----:R-:W-:-:S07]  /*d260*/  FADD.FTZ R15, R79, R14 ;  /* 0x0000000e4f0f7221 */ /* 0x002fce0000010000 */
[----:B------:R-:W1:Y:S01]  /*d270*/  MUFU.EX2 R86, R86 ;  /* 0x0000005600567308 */ /* 0x000e620000000800 */
[----:B------:R-:W-:Y:S01]  /*d280*/  F2FP.F16.F32.PACK_AB R6, R21, R60 ;  /* 0x0000003c1506723e */ /* 0x000fe200000000ff */
[----:B0-----:R-:W-:-:S06]  /*d290*/  FADD.FTZ R24, R80, R13 ;  /* 0x0000000d50187221 */ /* 0x001fcc0000010000 */
[----:B------:R-:W0:Y:S01]  /*d2a0*/  MUFU.EX2 R88, R88 ;  /* 0x0000005800587308 */ /* 0x000e220000000800 */
[----:B------:R-:W-:Y:S01]  /*d2b0*/  F2FP.F16.F32.PACK_AB R12, R20, R64 ;  /* 0x00000040140c723e */ /* 0x000fe200000000ff */
[----:B---3--:R-:W-:Y:S01]  /*d2c0*/  FADD.FTZ R21, R81, R24 ;  /* 0x0000001851157221 */ /* 0x008fe20000010000 */
[----:B-----5:R-:W-:-:S05]  /*d2d0*/  FADD.FTZ R20, R82, R15 ;  /* 0x0000000f52147221 */ /* 0x020fca0000010000 */
[----:B------:R-:W3:Y:S01]  /*d2e0*/  MUFU.EX2 R87, R87 ;  /* 0x0000005700577308 */ /* 0x000ee20000000800 */
[----:B------:R-:W-:Y:S01]  /*d2f0*/  FADD.FTZ R24, R84, R21 ;  /* 0x0000001554187221 */ /* 0x000fe20000010000 */
[----:B------:R-:W-:-:S06]  /*d300*/  FADD.FTZ R21, R83, R20 ;  /* 0x0000001453157221 */ /* 0x000fcc0000010000 */
[----:B------:R-:W5:Y:S08]  /*d310*/  MUFU.EX2 R89, R89 ;  /* 0x0000005900597308 */ /* 0x000f700000000800 */
[----:B------:R-:W2:Y:S01]  /*d320*/  MUFU.EX2 R90, R90 ;  /* 0x0000005a005a7308 */ /* 0x000ea20000000800 */
[----:B----4-:R-:W-:Y:S01]  /*d330*/  FADD.FTZ R25, R85, R24 ;  /* 0x0000001855197221 */ /* 0x010fe20000010000 */
[----:B-1----:R-:W-:-:S06]  /*d340*/  FADD.FTZ R20, R86, R21 ;  /* 0x0000001556147221 */ /* 0x002fcc0000010000 */
[----:B------:R-:W1:Y:S01]  /*d350*/  MUFU.EX2 R92, R92 ;  /* 0x0000005c005c7308 */ /* 0x000e620000000800 */
[----:B------:R-:W-:-:S07]  /*d360*/  F2FP.F16.F32.PACK_AB R5, R59, R58 ;  /* 0x0000003a3b05723e */ /* 0x000fce00000000ff */
[----:B------:R-:W4:Y:S01]  /*d370*/  MUFU.EX2 R29, R91 ;  /* 0x0000005b001d7308 */ /* 0x000f220000000800 */
[----:B------:R-:W-:Y:S01]  /*d380*/  F2FP.F16.F32.PACK_AB R7, R63, R62 ;  /* 0x0000003e3f07723e */ /* 0x000fe200000000ff */
[----:B0-----:R-:W-:-:S06]  /*d390*/  FADD.FTZ R26, R88, R25 ;  /* 0x00000019581a7221 */ /* 0x001fcc0000010000 */
[----:B------:R-:W0:Y:S01]  /*d3a0*/  MUFU.EX2 R93, R93 ;  /* 0x0000005d005d7308 */ /* 0x000e220000000800 */
[----:B---3--:R-:W-:-:S07]  /*d3b0*/  FADD.FTZ R21, R87, R20 ;  /* 0x0000001457157221 */ /* 0x008fce0000010000 */
[----:B------:R-:W3:Y:S01]  /*d3c0*/  MUFU.EX2 R91, R94 ;  /* 0x0000005e005b7308 */ /* 0x000ee20000000800 */
[----:B------:R2:W-:Y:S01]  /*d3d0*/  STSM.16.M88.4 [R157+0x24800], R4 ;  /* 0x024800049d007844 */ /* 0x0005e20000000200 */
[----:B-----5:R-:W-:-:S06]  /*d3e0*/  FADD.FTZ R27, R89, R26 ;  /* 0x0000001a591b7221 */ /* 0x020fcc0000010000 */
[----:B------:R-:W5:Y:S08]  /*d3f0*/  MUFU.EX2 R96, R96 ;  /* 0x0000006000607308 */ /* 0x000f700000000800 */
[----:B------:R-:W5:Y:S01]  /*d400*/  MUFU.EX2 R95, R95 ;  /* 0x0000005f005f7308 */ /* 0x000f620000000800 */
[----:B--2---:R-:W-:Y:S01]  /*d410*/  FADD.FTZ R4, R90, R21 ;  /* 0x000000155a047221 */ /* 0x004fe20000010000 */
[----:B-1----:R-:W-:-:S06]  /*d420*/  FADD.FTZ R6, R92, R27 ;  /* 0x0000001b5c067221 */ /* 0x002fcc0000010000 */
[----:B------:R-:W1:Y:S01]  /*d430*/  MUFU.EX2 R98, R98 ;  /* 0x0000006200627308 */ /* 0x000e620000000800 */
[----:B----4-:R-:W-:Y:S01]  /*d440*/  FADD.FTZ R4, R29, R4 ;  /* 0x000000041d047221 */ /* 0x010fe20000010000 */
[----:B0-----:R-:W-:-:S06]  /*d450*/  FADD.FTZ R5, R93, R6 ;  /* 0x000000065d057221 */ /* 0x001fcc0000010000 */
[----:B------:R-:W0:Y:S01]  /*d460*/  MUFU.EX2 R97, R97 ;  /* 0x0000006100617308 */ /* 0x000e220000000800 */
[----:B---3--:R-:W-:-:S07]  /*d470*/  FADD.FTZ R4, R91, R4 ;  /* 0x000000045b047221 */ /* 0x008fce0000010000 */
[----:B------:R-:W2:Y:S01]  /*d480*/  MUFU.EX2 R99, R99 ;  /* 0x0000006300637308 */ /* 0x000ea20000000800 */
[----:B-----5:R-:W-:Y:S01]  /*d490*/  FADD.FTZ R6, R96, R5 ;  /* 0x0000000560067221 */ /* 0x020fe20000010000 */
[----:B------:R-:W-:-:S06]  /*d4a0*/  FADD.FTZ R5, R95, R4 ;  /* 0x000000045f057221 */ /* 0x000fcc0000010000 */
[----:B------:R-:W3:Y:S08]  /*d4b0*/  MUFU.EX2 R100, R100 ;  /* 0x0000006400647308 */ /* 0x000ef00000000800 */
[----:B------:R-:W4:Y:S01]  /*d4c0*/  MUFU.EX2 R102, R102 ;  /* 0x0000006600667308 */ /* 0x000f220000000800 */
[----:B-1----:R-:W-:-:S07]  /*d4d0*/  FADD.FTZ R4, R98, R5 ;  /* 0x0000000562047221 */ /* 0x002fce0000010000 */
[----:B------:R-:W1:Y:S08]  /*d4e0*/  MUFU.EX2 R101, R101 ;  /* 0x0000006500657308 */ /* 0x000e700000000800 */
[----:B------:R-:W5:Y:S01]  /*d4f0*/  MUFU.EX2 R103, R103 ;  /* 0x0000006700677308 */ /* 0x000f620000000800 */
[----:B0-----:R-:W-:Y:S01]  /*d500*/  FADD.FTZ R7, R97, R6 ;  /* 0x0000000661077221 */ /* 0x001fe20000010000 */
[----:B--2---:R-:W-:-:S06]  /*d510*/  FADD.FTZ R5, R99, R4 ;  /* 0x0000000463057221 */ /* 0x004fcc0000010000 */
[----:B------:R-:W0:Y:S08]  /*d520*/  MUFU.EX2 R104, R104 ;  /* 0x0000006800687308 */ /* 0x000e300000000800 */
[----:B------:R-:W2:Y:S01]  /*d530*/  MUFU.EX2 R106, R106 ;  /* 0x0000006a006a7308 */ /* 0x000ea20000000800 */
[----:B---3--:R-:W-:Y:S01]  /*d540*/  FADD.FTZ R6, R100, R7 ;  /* 0x0000000764067221 */ /* 0x008fe20000010000 */
[----:B----4-:R-:W-:-:S06]  /*d550*/  FADD.FTZ R4, R102, R5 ;  /* 0x0000000566047221 */ /* 0x010fcc0000010000 */
[----:B------:R-:W3:Y:S08]  /*d560*/  MUFU.EX2 R105, R105 ;  /* 0x0000006900697308 */ /* 0x000ef00000000800 */
[----:B------:R-:W4:Y:S01]  /*d570*/  MUFU.EX2 R107, R107 ;  /* 0x0000006b006b7308 */ /* 0x000f220000000800 */
[----:B-1----:R-:W-:Y:S01]  /*d580*/  FADD.FTZ R7, R101, R6 ;  /* 0x0000000665077221 */ /* 0x002fe20000010000 */
[----:B-----5:R-:W-:-:S06]  /*d590*/  FADD.FTZ R5, R103, R4 ;  /* 0x0000000467057221 */ /* 0x020fcc0000010000 */
        /* <DEDUP_REMOVED lines=14> */
[----:B0-----:R-:W-:-:S07]  /*d680*/  FADD.FTZ R7, R109, R6 ;  /* 0x000000066d077221 */ /* 0x001fce0000010000 */
[----:B------:R-:W-:Y:S08]  /*d690*/  MUFU.EX2 R116, R116 ;  /* 0x0000007400747308 */ /* 0x000ff00000000800 */
[----:B------:R-:W0:Y:S08]  /*d6a0*/  MUFU.EX2 R117, R117 ;  /* 0x0000007500757308 */ /* 0x000e300000000800 */
[----:B------:R-:W-:Y:S08]  /*d6b0*/  MUFU.EX2 R118, R118 ;  /* 0x0000007600767308 */ /* 0x000ff00000000800 */
[----:B------:R-:W0:Y:S01]  /*d6c0*/  MUFU.EX2 R119, R119 ;  /* 0x0000007700777308 */ /* 0x000e220000000800 */
[----:B--2---:R-:W-:Y:S01]  /*d6d0*/  FADD.FTZ R5, R111, R4 ;  /* 0x000000046f057221 */ /* 0x004fe20000010000 */
[----:B------:R-:W-:Y:S01]  /*d6e0*/  F2FP.F16.F32.PACK_AB R13, R67, R66 ;  /* 0x00000042430d723e */ /* 0x000fe200000000ff */
[----:B---3--:R-:W-:Y:S01]  /*d6f0*/  FADD.FTZ R6, R112, R7 ;  /* 0x0000000770067221 */ /* 0x008fe20000010000 */
[----:B------:R-:W-:Y:S01]  /*d700*/  F2FP.F16.F32.PACK_AB R14, R69, R68 ;  /* 0x00000044450e723e */ /* 0x000fe200000000ff */
[----:B----4-:R-:W-:Y:S01]  /*d710*/  FADD.FTZ R5, R114, R5 ;  /* 0x0000000572057221 */ /* 0x010fe20000010000 */
        /* <DEDUP_REMOVED lines=12> */
[----:B-1----:R-:W-:Y:S01]  /*d7e0*/  FADD.FTZ R7, R113, R6 ;  /* 0x0000000671077221 */ /* 0x002fe20000010000 */
[----:B------:R-:W-:-:S02]  /*d7f0*/  F2FP.F16.F32.PACK_AB R90, R93, R92 ;  /* 0x0000005c5d5a723e */ /* 0x000fc400000000ff */
[----:B------:R-:W-:Y:S02]  /*d800*/  F2FP.F16.F32.PACK_AB R91, R95, R91 ;  /* 0x0000005b5f5b723e */ /* 0x000fe400000000ff */
[----:B------:R-:W-:Y:S02]  /*d810*/  F2FP.F16.F32.PACK_AB R97, R99, R98 ;  /* 0x000000626361723e */ /* 0x000fe400000000ff */
[----:B------:R-:W-:Y:S01]  /*d820*/  F2FP.F16.F32.PACK_AB R104, R105, R104 ;  /* 0x000000686968723e */ /* 0x000fe200000000ff */
[----:B------:R1:W-:Y:S01]  /*d830*/  STSM.16.M88.4 [R32], R12 ;  /* 0x0000000c20007844 */ /* 0x0003e20000000200 */
[----:B------:R-:W-:Y:S01]  /*d840*/  F2FP.F16.F32.PACK_AB R98, R101, R100 ;  /* 0x000000646562723e */ /* 0x000fe200000000ff */
[----:B-----5:R-:W-:Y:S01]  /*d850*/  FADD.FTZ R5, R115, R5 ;  /* 0x0000000573057221 */ /* 0x020fe20000010000 */
[----:B------:R-:W-:Y:S02]  /*d860*/  F2FP.F16.F32.PACK_AB R99, R103, R102 ;  /* 0x000000666763723e */ /* 0x000fe400000000ff */
[----:B------:R-:W-:-:S02]  /*d870*/  F2FP.F16.F32.PACK_AB R105, R107, R106 ;  /* 0x0000006a6b69723e */ /* 0x000fc400000000ff */
[----:B------:R-:W-:Y:S01]  /*d880*/  F2FP.F16.F32.PACK_AB R112, R113, R112 ;  /* 0x000000707170723e */ /* 0x000fe200000000ff */
[----:B------:R1:W-:Y:S01]  /*d890*/  STSM.16.M88.4 [R33+0x6000], R24 ;  /* 0x0060001821007844 */ /* 0x0003e20000000200 */
[----:B------:R-:W-:Y:S02]  /*d8a0*/  F2FP.F16.F32.PACK_AB R106, R109, R108 ;  /* 0x0000006c6d6a723e */ /* 0x000fe400000000ff */
[----:B------:R-:W-:Y:S02]  /*d8b0*/  F2FP.F16.F32.PACK_AB R107, R111, R110 ;  /* 0x0000006e6f6b723e */ /* 0x000fe400000000ff */
[----:B------:R-:W-:Y:S01]  /*d8c0*/  F2FP.F16.F32.PACK_AB R113, R115, R114 ;  /* 0x000000727371723e */ /* 0x000fe200000000ff */
[----:B------:R1:W-:Y:S01]  /*d8d0*/  STSM.16.M88.4 [R61+0x6000], R80 ;  /* 0x006000503d007844 */ /* 0x0003e20000000200 */
[----:B0-----:R-:W-:Y:S02]  /*d8e0*/  F2FP.F16.F32.PACK_AB R114, R117, R116 ;  /* 0x000000747572723e */ /* 0x001fe400000000ff */
[----:B------:R-:W-:Y:S01]  /*d8f0*/  F2FP.F16.F32.PACK_AB R115, R119, R118 ;  /* 0x000000767773723e */ /* 0x000fe200000000ff */
[----:B------:R1:W-:Y:S04]  /*d900*/  STSM.16.M88.4 [R157+0x2a800], R88 ;  /* 0x02a800589d007844 */ /* 0x0003e80000000200 */
[----:B------:R1:W-:Y:S04]  /*d910*/  STSM.16.M88.4 [R28], R96 ;  /* 0x000000601c007844 */ /* 0x0003e80000000200 */
[----:B------:R1:W-:Y:S04]  /*d920*/  STSM.16.M88.4 [R33+0xc000], R104 ;  /* 0x00c0006821007844 */ /* 0x0003e80000000200 */
[----:B------:R1:W-:Y:S01]  /*d930*/  STSM.16.M88.4 [R61+0xc000], R112 ;  /* 0x00c000703d007844 */ /* 0x0003e20000000200 */
[----:B------:R-:W-:Y:S01]  /*d940*/  @!PT LDS RZ, [RZ] ;  /* 0x00000000fffff984 */ /* 0x000fe20000000800 */
[----:B------:R-:W-:Y:S01]  /*d950*/  @!PT LDS RZ, [RZ] ;  /* 0x00000000fffff984 */ /* 0x000fe20000000800 */
[----:B------:R-:W-:Y:S01]  /*d960*/  @!PT LDS RZ, [RZ] ;  /* 0x00000000fffff984 */ /* 0x000fe20000000800 */
[----:B------:R-:W-:Y:S01]  /*d970*/  @!PT LDS RZ, [RZ] ;  /* 0x00000000fffff984 */ /* 0x000fe20000000800 */
[----:B------:R0:W-:Y:S06]  /*d980*/  MEMBAR.ALL.CTA ;  /* 0x0000000000007992 */ /* 0x0001ec0000008000 */
[----:B0-----:R-:W0:Y:S01]  /*d990*/  FENCE.VIEW.ASYNC.S ;  /* 0x00000000000073c6 */ /* 0x001e220000000000 */
[----:B------:R-:W-:Y:S01]  /*d9a0*/  ISETP.GT.AND P2, PT, R8, RZ, PT ;  /* 0x000000ff0800720c */ /* 0x000fe20003f44270 */
[----:B------:R-:W-:Y:S01]  /*d9b0*/  FADD.FTZ R5, R118, R5 ;  /* 0x0000000576057221 */ /* 0x000fe20000010000 */
[----:B------:R-:W-:Y:S01]  /*d9c0*/  FADD.FTZ R4, R116, R7 ;  /* 0x0000000774047221 */ /* 0x000fe20000010000 */
[-C--:B------:R-:W-:Y:S01]  /*d9d0*/  FMUL.FTZ R120, R120, R9.reuse ;  /* 0x0000000978787220 */ /* 0x080fe20000410000 */
[-C--:B------:R-:W-:Y:S01]  /*d9e0*/  FMUL.FTZ R121, R121, R9.reuse ;  /* 0x0000000979797220 */ /* 0x080fe20000410000 */
[----:B------:R-:W-:Y:S01]  /*d9f0*/  FADD.FTZ R20, R119, R5 ;  /* 0x0000000577147221 */ /* 0x000fe20000010000 */
        /* <DEDUP_REMOVED lines=14> */
[----:B------:R-:W-:Y:S01]  /*dae0*/  FADD.FTZ R4, R117, R4 ;  /* 0x0000000475047221 */ /* 0x000fe20000010000 */
[----:B------:R-:W-:-:S02]  /*daf0*/  VIADD R8, R8, 0xffffffff ;  /* 0xffffffff08087836 */ /* 0x000fc40000000000 */
        /* <DEDUP_REMOVED lines=16> */
[----:B------:R-:W-:-:S02]  /*dc00*/  IMAD.MOV.U32 R9, RZ, RZ, R156 ;  /* 0x000000ffff097224 */ /* 0x000fc400078e009c */
[----:B------:R-:W-:Y:S02]  /*dc10*/  IMAD.MOV.U32 R7, RZ, RZ, R152 ;  /* 0x000000ffff077224 */ /* 0x000fe400078e0098 */
[----:B------:R-:W-:Y:S02]  /*dc20*/  IMAD.MOV.U32 R5, RZ, RZ, R10 ;  /* 0x000000ffff057224 */ /* 0x000fe400078e000a */
[----:B------:R-:W-:Y:S01]  /*dc30*/  IMAD.MOV.U32 R6, RZ, RZ, R3 ;  /* 0x000000ffff067224 */ /* 0x000fe200078e0003 */
[----:B0-----:R-:W-:Y:S01]  /*dc40*/  NOP ;  /* 0x0000000000007918 */ /* 0x001fe20000000000 */
[----:B-1----:R-:W-:Y:S05]  /*dc50*/  @P2 BRA `(.L_x_503) ;  /* 0xffffffd000842947 */ /* 0x002fea000383ffff */
.L_x_492:
[----:B------:R-:W-:Y:S05]  /*dc60*/  WARPSYNC.ALL ;  /* 0x0000000000007948 */ /* 0x000fea0003800000 */
[----:B------:R-:W-:Y:S06]  /*dc70*/  BAR.ARV 0x8, 0x200 ;  /* 0x0208000000007b1d */ /* 0x000fec0000002000 */
[----:B------:R-:W-:Y:S05]  /*dc80*/  @!P0 BRA `(.L_x_504) ;  /* 0x0000000000048947 */ /* 0x000fea0003800000 */
[----:B------:R-:W-:Y:S01]  /*dc90*/  BPT.TRAP 0x1 ;  /* 0x000000040000795c */ /* 0x000fe20000300000 */
.L_x_504:
[----:B------:R-:W-:Y:S02]  /*dca0*/  LEA R12, R152, R2, 0x3 ;  /* 0x00000002980c7211 */ /* 0x000fe400078e18ff */
[----:B------:R-:W-:-:S04]  /*dcb0*/  SHF.L.U32 R5, R156, 0x1f, RZ ;  /* 0x0000001f9c057819 */ /* 0x000fc800000006ff */
[----:B------:R0:W1:Y:S01]  /*dcc0*/  SYNCS.PHASECHK.TRANS64.TRYWAIT P2, [R12+URZ+0x30850], R5 ;  /* 0x030850050c0075a7 */ /* 0x000062000804017f */
[----:B------:R-:W-:Y:S05]  /*dcd0*/  @!P0 BRA `(.L_x_505) ;  /* 0x0000000000048947 */ /* 0x000fea0003800000 */
[----:B------:R-:W-:Y:S01]  /*dce0*/  BPT.TRAP 0x1 ;  /* 0x000000040000795c */ /* 0x000fe20000300000 */
.L_x_505:
[----:B------:R-:W2:Y:S01]  /*dcf0*/  LDL.LU R6, [R1+0x38] ;  /* 0x0000380001067983 */ /* 0x000ea20000300800 */
[----:B------:R-:W-:-:S05]  /*dd00*/  VIADD R2, R2, 0x400 ;  /* 0x0000040002027836 */ /* 0x000fca0000000000 */
[----:B------:R-:W-:-:S04]  /*dd10*/  SHF.R.U32.HI R2, RZ, 0x4, R2 ;  /* 0x00000004ff027819 */ /* 0x000fc80000011602 */
[----:B------:R-:W-:Y:S01]  /*dd20*/  LOP3.LUT R9, R2, 0x3fff, RZ, 0xc0, !PT ;  /* 0x00003fff02097812 */ /* 0x000fe200078ec0ff */
[----:B--2---:R-:W-:-:S05]  /*dd30*/  VIADD R6, R6, 0x1e800 ;  /* 0x0001e80006067836 */ /* 0x004fca0000000000 */
[----:B------:R-:W-:-:S04]  /*dd40*/  SHF.R.U32.HI R6, RZ, 0x4, R6 ;  /* 0x00000004ff067819 */ /* 0x000fc80000011606 */
[----:B------:R-:W-:Y:S01]  /*dd50*/  LOP3.LUT R6, R6, 0x3fff, RZ, 0xc0, !PT ;  /* 0x00003fff06067812 */ /* 0x000fe200078ec0ff */
[----:B-1----:R-:W-:Y:S06]  /*dd60*/  @P2 BRA `(.L_x_506) ;  /* 0x0000000000082947 */ /* 0x002fec0003800000 */
[----:B------:R-:W1:Y:S02]  /*dd70*/  SYNCS.PHASECHK.TRANS64.TRYWAIT P0, [R12+URZ+0x30850], R5 ;  /* 0x030850050c0075a7 */ /* 0x000e64000800017f */
[----:B-1----:R-:W-:Y:S05]  /*dd80*/  @!P0 BRA `(.L_x_507) ;  /* 0x0000008c00d08947 */ /* 0x002fea0003800000 */
.L_x_506:
[----:B------:R-:W-:Y:S01]  /*dd90*/  IMAD R8, R152, 0x600, R9 ;  /* 0x0000060098087824 */ /* 0x000fe200078e0209 */
[----:B------:R-:W-:Y:S01]  /*dda0*/  LOP3.LUT R6, R6, 0x10000, RZ, 0xfc, !PT ;  /* 0x0001000006067812 */ /* 0x000fe200078efcff */
[----:B------:R-:W-:Y:S01]  /*ddb0*/  IMAD.MOV.U32 R7, RZ, RZ, 0x40000040 ;  /* 0x40000040ff077424 */ /* 0x000fe200078e00ff */
[----:B------:R-:W2:Y:S01]  /*ddc0*/  LDL.LU R21, [R1+0x5c] ;  /* 0x00005c0001157983 */ /* 0x000ea20000300800 */
[----:B------:R-:W-:Y:S01]  /*ddd0*/  IMAD.MOV.U32 R9, RZ, RZ, 0x40000040 ;  /* 0x40000040ff097424 */ /* 0x000fe200078e00ff */
[----:B------:R-:W-:Y:S05]  /*dde0*/  WARPSYNC.ALL ;  /* 0x0000000000007948 */ /* 0x000fea0003800000 */
[C---:B------:R-:W-:Y:S01]  /*ddf0*/  R2UR UR4, R6.reuse ;  /* 0x00000000060472ca */ /* 0x040fe200000e0000 */
[----:B------:R-:W-:Y:S01]  /*de00*/  WARPGROUP.ARRIVE ;  /* 0x00000000000079c5 */ /* 0x000fe20000000000 */
[----:B------:R-:W-:Y:S01]  /*de10*/  R2UR UR5, R7 ;  /* 0x00000000070572ca */ /* 0x000fe200000e0000 */
[----:B------:R-:W-:Y:S01]  /*de20*/  VIADD R24, R6, 0x2 ;  /* 0x0000000206187836 */ /* 0x000fe20000000000 */
[C---:B------:R-:W-:Y:S01]  /*de30*/  R2UR UR6, R8.reuse ;  /* 0x00000000080672ca */ /* 0x040fe200000e0000 */
[----:B------:R-:W-:Y:S01]  /*de40*/  IMAD.MOV.U32 R25, RZ, RZ, 0x40000040 ;  /* 0x40000040ff197424 */ /* 0x000fe200078e00ff */
[----:B------:R-:W-:Y:S01]  /*de50*/  R2UR UR7, R9 ;  /* 0x00000000090772ca */ /* 0x000fe200000e0000 */
[----:B------:R-:W-:Y:S01]  /*de60*/  IMAD.MOV.U32 R15, RZ, RZ, 0x40000040 ;  /* 0x40000040ff0f7424 */ /* 0x000fe200078e00ff */
[----:B------:R-:W-:Y:S01]  /*de70*/  IADD3 R14, R8, 0x80, RZ ;  /* 0x00000080080e7810 */ /* 0x000fe20007ffe0ff */
[----:B------:R-:W-:Y:S01]  /*de80*/  IMAD.MOV.U32 R7, RZ, RZ, 0x40000040 ;  /* 0x40000040ff077424 */ /* 0x000fe200078e00ff */
[----:B------:R-:W-:Y:S01]  /*de90*/  MOV R9, 0x40000040 ;  /* 0x4000004000097802 */ /* 0x000fe20000000f00 */
[----:B------:R-:W3:Y:S01]  /*dea0*/  SHFL.BFLY PT, R11, R20, 0x2, 0x1f ;  /* 0x0c401f00140b7f89 */ /* 0x000ee200000e0000 */
[----:B------:R-:W-:Y:S01]  /*deb0*/  IMAD.MOV.U32 R27, RZ, RZ, RZ ;  /* 0x000000ffff1b7224 */ /* 0x000fe200078e00ff */
[----:B------:R-:W-:Y:S01]  /*dec0*/  MOV R31, 0xff800000 ;  /* 0xff800000001f7802 */ /* 0x000fe20000000f00 */
[----:B------:R-:W-:Y:S01]  /*ded0*/  VIADD R152, R152, 0x1 ;  /* 0x0000000198987836 */ /* 0x000fe20000000000 */
[----:B01----:R-:W0:Y:S01]  /*dee0*/  SHFL.BFLY PT, R5, R4, 0x2, 0x1f ;  /* 0x0c401f0004057f89 */ /* 0x003e2200000e0000 */
[----:B------:R-:W-:-:S03]  /*def0*/  IMAD.MOV.U32 R36, RZ, RZ, -0x800000 ;  /* 0xff800000ff247424 */ /* 0x000fc600078e00ff */
[----:B------:R-:W-:Y:S01]  /*df00*/  HGMMA.64x64x16.F32 R120, gdesc[UR4].tnspB, R120, gsb0 ;  /* 0x40e00000047879f0 */ /* 0x000fe20008000878 */
[----:B------:R-:W-:Y:S01]  /*df10*/  R2UR UR4, R24 ;  /* 0x00000000180472ca */ /* 0x000fe200000e0000 */
[----:B------:R-:W-:Y:S01]  /*df20*/  VIADD R24, R6, 0x4 ;  /* 0x0000000406187836 */ /* 0x000fe20000000000 */
[----:B------:R-:W-:Y:S01]  /*df30*/  R2UR UR5, R25 ;  /* 0x00000000190572ca */ /* 0x000fe200000e0000 */
[----:B------:R-:W-:Y:S01]  /*df40*/  IMAD.MOV.U32 R25, RZ, RZ, 0x40000040 ;  /* 0x40000040ff197424 */ /* 0x000fe200078e00ff */
[----:B------:R-:W-:Y:S01]  /*df50*/  R2UR UR6, R14 ;  /* 0x000000000e0672ca */ /* 0x000fe200000e0000 */
[----:B------:R-:W-:Y:S01]  /*df60*/  VIADD R14, R8, 0x100 ;  /* 0x00000100080e7836 */ /* 0x000fe20000000000 */
[----:B------:R-:W-:Y:S02]  /*df70*/  R2UR UR7, R15 ;  /* 0x000000000f0772ca */ /* 0x000fe400000e0000 */
[----:B------:R-:W-:Y:S02]  /*df80*/  MOV R15, 0x40000040 ;  /* 0x40000040000f7802 */ /* 0x000fe40000000f00 */
[----:B------:R-:W-:-:S04]  /*df90*/  ISETP.NE.AND P0, PT, R152, 0x2, PT ;  /* 0x000000029800780c */ /* 0x000fc80003f05270 */
[----:B------:R-:W-:Y:S01]  /*dfa0*/  SEL R152, R152, RZ, P0 ;  /* 0x000000ff98987207 */ /* 0x000fe20000000000 */
[----:B---3--:R-:W-:Y:S01]  /*dfb0*/  FADD.FTZ R11, R11, R20 ;  /* 0x000000140b0b7221 */ /* 0x008fe20000010000 */
[----:B0-----:R-:W-:-:S04]  /*dfc0*/  FADD.FTZ R5, R5, R4 ;  /* 0x0000000405057221 */ /* 0x001fc80000010000 */
[----:B------:R-:W0:Y:S04]  /*dfd0*/  SHFL.BFLY PT, R4, R11, 0x1, 0x1f ;  /* 0x0c201f000b047f89 */ /* 0x000e2800000e0000 */
[----:B------:R-:W1:Y:S01]  /*dfe0*/  SHFL.BFLY PT, R2, R5, 0x1, 0x1f ;  /* 0x0c201f0005027f89 */ /* 0x000e6200000e0000 */
[----:B0-----:R-:W-:-:S05]  /*dff0*/  FADD.FTZ R13, R11, R4 ;  /* 0x000000040b0d7221 */ /* 0x001fca0000010000 */
[----:B------:R-:W-:Y:S01]  /*e000*/  FSETP.NE.FTZ.AND P3, PT, R13, RZ, PT ;  /* 0x000000ff0d00720b */ /* 0x000fe20003f75000 */
[----:B------:R-:W-:Y:S02]  /*e010*/  WARPGROUP.DEPBAR.LE gsb0, 0x0 ;  /* 0x00008000000079c5 */ /* 0x000fe40000010000 */
[----:B------:R-:W-:-:S06]  /*e020*/  WARPGROUP.ARRIVE ;  /* 0x00000000000079c5 */ /* 0x000fcc0000000000 */
[----:B------:R-:W-:Y:S01]  /*e030*/  HGMMA.64x64x16.F32 R120, gdesc[UR4].tnspB, R120, gsb0 ;  /* 0x40e00000047879f0 */ /* 0x000fe20008000878 */
[----:B------:R-:W-:Y:S01]  /*e040*/  R2UR UR4, R24 ;  /* 0x00000000180472ca */ /* 0x000fe200000e0000 */
[----:B------:R-:W-:Y:S01]  /*e050*/  VIADD R24, R6, 0x6 ;  /* 0x0000000606187836 */ /* 0x000fe20000000000 */
[----:B------:R-:W-:Y:S01]  /*e060*/  R2UR UR5, R25 ;  /* 0x00000000190572ca */ /* 0x000fe200000e0000 */
[----:B------:R-:W-:Y:S01]  /*e070*/  IMAD.MOV.U32 R25, RZ, RZ, 0x40000040 ;  /* 0x40000040ff197424 */ /* 0x000fe200078e00ff */
[----:B------:R-:W-:Y:S01]  /*e080*/  R2UR UR6, R14 ;  /* 0x000000000e0672ca */ /* 0x000fe200000e0000 */
[----:B------:R-:W-:Y:S01]  /*e090*/  VIADD R14, R8, 0x180 ;  /* 0x00000180080e7836 */ /* 0x000fe20000000000 */
[----:B------:R-:W-:Y:S01]  /*e0a0*/  R2UR UR7, R15 ;  /* 0x000000000f0772ca */ /* 0x000fe200000e0000 */
[----:B------:R-:W-:Y:S01]  /*e0b0*/  IMAD.MOV.U32 R15, RZ, RZ, 0x40000040 ;  /* 0x40000040ff0f7424 */ /* 0x000fe200078e00ff */
[----:B------:R-:W-:Y:S02]  /*e0c0*/  WARPGROUP.DEPBAR.LE gsb0, 0x0 ;  /* 0x00008000000079c5 */ /* 0x000fe40000010000 */
[----:B------:R-:W-:-:S09]  /*e0d0*/  WARPGROUP.ARRIVE ;  /* 0x00000000000079c5 */ /* 0x000fd20000000000 */
[----:B------:R-:W-:Y:S01]  /*e0e0*/  HGMMA.64x64x16.F32 R120, gdesc[UR4].tnspB, R120, gsb0 ;  /* 0x40e00000047879f0 */ /* 0x000fe20008000878 */
[----:B------:R-:W-:Y:S01]  /*e0f0*/  R2UR UR4, R24 ;  /* 0x00000000180472ca */ /* 0x000fe200000e0000 */
[----:B------:R-:W-:Y:S01]  /*e100*/  VIADD R24, R6, 0x600 ;  /* 0x0000060006187836 */ /* 0x000fe20000000000 */
[----:B------:R-:W-:Y:S01]  /*e110*/  R2UR UR5, R25 ;  /* 0x00000000190572ca */ /* 0x000fe200000e0000 */
[----:B------:R-:W-:Y:S01]  /*e120*/  IMAD.MOV.U32 R25, RZ, RZ, 0x40000040 ;  /* 0x40000040ff197424 */ /* 0x000fe200078e00ff */
[----:B------:R-:W-:Y:S02]  /*e130*/  R2UR UR6, R14 ;  /* 0x000000000e0672ca */ /* 0x000fe400000e0000 */
[----:B------:R-:W-:Y:S01]  /*e140*/  R2UR UR7, R15 ;  /* 0x000000000f0772ca */ /* 0x000fe200000e0000 */
[----:B------:R-:W-:Y:S01]  /*e150*/  IMAD.MOV.U32 R15, RZ, RZ, 0x40000040 ;  /* 0x40000040ff0f7424 */ /* 0x000fe200078e00ff */
[----:B------:R-:W-:Y:S01]  /*e160*/  IADD3 R14, R8, 0x200, RZ ;  /* 0x00000200080e7810 */ /* 0x000fe20007ffe0ff */
[----:B------:R-:W-:-:S02]  /*e170*/  WARPGROUP.DEPBAR.LE gsb0, 0x0 ;  /* 0x00008000000079c5 */ /* 0x000fc40000010000 */
[----:B------:R-:W-:-:S08]  /*e180*/  WARPGROUP.ARRIVE ;  /* 0x00000000000079c5 */ /* 0x000fd00000000000 */
        /* <DEDUP_REMOVED lines=8> */
[----:B------:R-:W-:Y:S01]  /*e210*/  MOV R15, 0x40000040 ;  /* 0x40000040000f7802 */ /* 0x000fe20000000f00 */
[----:B--2---:R-:W-:-:S05]  /*e220*/  VIADD R21, R21, 0x1 ;  /* 0x0000000115157836 */ /* 0x004fca0000000000 */
[----:B------:R0:W-:Y:S01]  /*e230*/  STL [R1+0x5c], R21 ;  /* 0x00005c1501007387 */ /* 0x0001e20000100800 */
        /* <DEDUP_REMOVED lines=55> */
[C---:B------:R-:W-:Y:S01]  /*e5b0*/  IADD3 R14, R8.reuse, 0x500, RZ ;  /* 0x00000500080e7810 */ /* 0x040fe20007ffe0ff */
[----:B------:R-:W-:Y:S01]  /*e5c0*/  VIADD R8, R8, 0x580 ;  /* 0x0000058008087836 */ /* 0x000fe20000000000 */
[----:B------:R-:W-:-:S02]  /*e5d0*/  WARPGROUP.DEPBAR.LE gsb0, 0x0 ;  /* 0x00008000000079c5 */ /* 0x000fc40000010000 */
[----:B------:R-:W-:-:S07]  /*e5e0*/  WARPGROUP.ARRIVE ;  /* 0x00000000000079c5 */ /* 0x000fce0000000000 */
[----:B------:R-:W-:Y:S01]  /*e5f0*/  HGMMA.64x64x16.F32 R120, gdesc[UR4].tnspB, R120, gsb0 ;  /* 0x40e00000047879f0 */ /* 0x000fe20008000878 */
[----:B------:R-:W-:Y:S02]  /*e600*/  R2UR UR4, R24 ;  /* 0x00000000180472ca */ /* 0x000fe400000e0000 */
[----:B------:R-:W-:Y:S02]  /*e610*/  R2UR UR5, R25 ;  /* 0x00000000190572ca */ /* 0x000fe400000e0000 */
[----:B------:R-:W-:Y:S02]  /*e620*/  R2UR UR6, R14 ;  /* 0x000000000e0672ca */ /* 0x000fe400000e0000 */
[----:B------:R-:W-:Y:S01]  /*e630*/  R2UR UR7, R15 ;  /* 0x000000000f0772ca */ /* 0x000fe200000e0000 */
[----:B------:R-:W-:Y:S02]  /*e640*/  WARPGROUP.DEPBAR.LE gsb0, 0x0 ;  /* 0x00008000000079c5 */ /* 0x000fe40000010000 */
[----:B------:R-:W-:-:S10]  /*e650*/  WARPGROUP.ARRIVE ;  /* 0x00000000000079c5 */ /* 0x000fd40000000000 */
[----:B------:R-:W-:Y:S01]  /*e660*/  HGMMA.64x64x16.F32 R120, gdesc[UR4].tnspB, R120, gsb0 ;  /* 0x40e00000047879f0 */ /* 0x000fe20008000878 */
[----:B------:R-:W-:Y:S01]  /*e670*/  R2UR UR4, R6 ;  /* 0x00000000060472ca */ /* 0x000fe200000e0000 */
[----:B------:R-:W-:Y:S01]  /*e680*/  IMAD.MOV.U32 R6, RZ, RZ, RZ ;  /* 0x000000ffff067224 */ /* 0x000fe200078e00ff */
[----:B------:R-:W-:Y:S02]  /*e690*/  R2UR UR5, R7 ;  /* 0x00000000070572ca */ /* 0x000fe400000e0000 */
[----:B------:R-:W-:Y:S01]  /*e6a0*/  R2UR UR6, R8 ;  /* 0x00000000080672ca */ /* 0x000fe200000e0000 */
[----:B------:R-:W2:Y:S01]  /*e6b0*/  @P3 MUFU.LG2 R7, R13 ;  /* 0x0000000d00073308 */ /* 0x000ea20000000c00 */
[----:B------:R-:W-:Y:S01]  /*e6c0*/  R2UR UR7, R9 ;  /* 0x00000000090772ca */ /* 0x000fe200000e0000 */
[----:B-1----:R-:W-:Y:S01]  /*e6d0*/  FADD.FTZ R9, R5, R2 ;  /* 0x0000000205097221 */ /* 0x002fe20000010000 */
[----:B------:R-:W-:Y:S01]  /*e6e0*/  @!P1 VIADD R8, R12, 0x30860 ;  /* 0x000308600c089836 */ /* 0x000fe20000000000 */
[----:B------:R-:W-:-:S03]  /*e6f0*/  SEL R5, RZ, 0x1, P0 ;  /* 0x00000001ff057807 */ /* 0x000fc60000000000 */
[----:B------:R-:W-:Y:S01]  /*e700*/  FSETP.NE.FTZ.AND P2, PT, R9, RZ, PT ;  /* 0x000000ff0900720b */ /* 0x000fe20003f55000 */
[----:B------:R-:W-:Y:S01]  /*e710*/  @P3 MUFU.RCP R6, R13 ;  /* 0x0000000d00063308 */ /* 0x000fe20000001000 */
[----:B------:R-:W-:Y:S02]  /*e720*/  LOP3.LUT R156, R156, R5, RZ, 0x3c, !PT ;  /* 0x000000059c9c7212 */ /* 0x000fe400078e3cff */
[----:B------:R-:W-:Y:S01]  /*e730*/  @!P1 PRMT R8, RZ, 0x654, R8 ;  /* 0x00000654ff089816 */ /* 0x000fe20000000008 */
[----:B--2---:R-:W-:-:S08]  /*e740*/  @P3 FMUL.FTZ R7, R7, 0.69314718246459960938 ;  /* 0x3f31721807073820 */ /* 0x004fd00000410000 */
[----:B------:R-:W1:Y:S01]  /*e750*/  @P2 MUFU.LG2 R4, R9 ;  /* 0x0000000900042308 */ /* 0x000e620000000c00 */
[C---:B------:R-:W-:Y:S01]  /*e760*/  @P2 FMUL.FTZ R2, R0.reuse, 0.69314718246459960938 ;  /* 0x3f31721800022820 */ /* 0x040fe20000410000 */
[----:B------:R-:W-:-:S04]  /*e770*/  @P3 FMUL.FTZ R0, R0, 0.69314718246459960938 ;  /* 0x3f31721800003820 */ /* 0x000fc80000410000 */
[----:B------:R-:W-:Y:S02]  /*e780*/  @P3 FFMA.FTZ R31, R0, R10, R7 ;  /* 0x0000000a001f3223 */ /* 0x000fe40000010007 */
[----:B------:R-:W2:Y:S01]  /*e790*/  @P2 MUFU.RCP R27, R9 ;  /* 0x00000009001b2308 */ /* 0x000ea20000001000 */
[----:B-1----:R-:W-:-:S04]  /*e7a0*/  @P2 FMUL.FTZ R5, R4, 0.69314718246459960938 ;  /* 0x3f31721804052820 */ /* 0x002fc80000410000 */
[----:B------:R-:W-:Y:S01]  /*e7b0*/  @P2 FFMA.FTZ R36, R2, R3, R5 ;  /* 0x0000000302242223 */ /* 0x000fe20000010005 */
[----:B------:R-:W-:Y:S02]  /*e7c0*/  WARPGROUP.DEPBAR.LE gsb0, 0x0 ;  /* 0x00008000000079c5 */ /* 0x000fe40000010000 */
[----:B------:R-:W-:-:S06]  /*e7d0*/  WARPGROUP.ARRIVE ;  /* 0x00000000000079c5 */ /* 0x000fcc0000000000 */
[----:B------:R-:W-:Y:S03]  /*e7e0*/  HGMMA.64x64x16.F32 R120, gdesc[UR4].tnspB, R120, gsb0 ;  /* 0x40e00000047879f0 */ /* 0x000fe60008000878 */
[----:B------:R-:W-:Y:S02]  /*e7f0*/  WARPGROUP.DEPBAR.LE gsb0, 0x0 ;  /* 0x00008000000079c5 */ /* 0x000fe40000010000 */
[----:B------:R0:W-:Y:S01]  /*e800*/  @!P1 SYNCS.ARRIVE.TRANS64.RED.A1T0 RZ, [R8+URZ], RZ ;  /* 0x000000ff08ff99a7 */ /* 0x0001e2000810043f */
        /* <DEDUP_REMOVED lines=16> */
[----:B------:R-:W-:Y:S01]  /*e910*/  PLOP3.LUT P1, PT, PT, PT, PT, 0x8, 0x0 ;  /* 0x000000000000781c */ /* 0x000fe20003f2e170 */
        /* <DEDUP_REMOVED lines=15> */
[----:B0-----:R-:W-:-:S07]  /*ea10*/  FMUL.FTZ R151, R151, R6 ;  /* 0x0000000697977220 */ /* 0x001fce0000410000 */
.L_x_456:
[----:B------:R-:W2:Y:S01]  /*ea20*/  LDL R65, [R1+0x54] ;  /* 0x0000540001417983 */ /* 0x000ea20000100800 */
[----:B------:R-:W-:Y:S05]  /*ea30*/  WARPSYNC.ALL ;  /* 0x0000000000007948 */ /* 0x000fea0003800000 */
[----:B------:R-:W0:Y:S01]  /*ea40*/  S2R R2, SR_TID.X ;  /* 0x0000000000027919 */ /* 0x000e220000002100 */
[----:B------:R-:W1:Y:S01]  /*ea50*/  S2UR UR5, SR_CgaCtaId ;  /* 0x00000000000579c3 */ /* 0x000e620000008800 */
[----:B------:R-:W-:Y:S01]  /*ea60*/  UMOV UR4, 0x400 ;  /* 0x0000040000047882 */ /* 0x000fe20000000000 */
[----:B------:R-:W-:Y:S01]  /*ea70*/  BSSY B0, `(.L_x_508) ;  /* 0x000018c000007945 */ /* 0x000fe20003800000 */
[----:B-1----:R-:W-:Y:S01]  /*ea80*/  ULEA UR4, UR5, UR4, 0x18 ;  /* 0x0000000405047291 */ /* 0x002fe2000f8ec03f */
[----:B0-----:R-:W-:-:S05]  /*ea90*/  VIADD R66, R2, 0xffffff80 ;  /* 0xffffff8002427836 */ /* 0x001fca0000000000 */
[----:B------:R-:W-:Y:S01]  /*eaa0*/  IMAD.U32 R2, RZ, RZ, UR4 ;  /* 0x00000004ff027e24 */ /* 0x000fe2000f8e00ff */
[----:B------:R-:W-:Y:S01]  /*eab0*/  BAR.SYNC.DEFER_BLOCKING 0x5, 0x200 ;  /* 0x0148000000007b1d */ /* 0x000fe20000010000 */
[----:B------:R-:W-:-:S04]  /*eac0*/  SHF.R.S32.HI R3, RZ, 0x1f, R66 ;  /* 0x0000001fff037819 */ /* 0x000fc80000011442 */
[----:B------:R-:W-:-:S04]  /*ead0*/  LEA.HI R30, R3, R66, RZ, 0x3 ;  /* 0x00000042031e7211 */ /* 0x000fc800078f18ff */
[----:B------:R-:W-:Y:S02]  /*eae0*/  LOP3.LUT R3, R30, 0xfffffff8, RZ, 0xc0, !PT ;  /* 0xfffffff81e037812 */ /* 0x000fe400078ec0ff */
[----:B------:R-:W-:-:S03]  /*eaf0*/  SHF.R.S32.HI R30, RZ, 0x3, R30 ;  /* 0x00000003ff1e7819 */ /* 0x000fc6000001141e */
[----:B------:R-:W-:-:S04]  /*eb00*/  IMAD.IADD R3, R66, 0x1, -R3 ;  /* 0x0000000142037824 */ /* 0x000fc800078e0a03 */
[----:B------:R-:W-:Y:S01]  /*eb10*/  IMAD.SHL.U32 R29, R3, 0x8, RZ ;  /* 0x00000008031d7824 */ /* 0x000fe200078e00ff */
[----:B------:R0:W1:Y:S04]  /*eb20*/  LDS.128 R32, [R2+0x308d0] ;  /* 0x0308d00002207984 */ /* 0x0000680000000c00 */
[----:B------:R-:W-:Y:S01]  /*eb30*/  SHF.R.S32.HI R28, RZ, 0x1f, R29 ;  /* 0x0000001fff1c7819 */ /* 0x000fe2000001141d */
[----:B------:R-:W-:Y:S06]  /*eb40*/  BAR.ARV 0x4, 0x200 ;  /* 0x0108000000007b1d */ /* 0x000fec0000002000 */
[----:B--2--5:R-:W-:-:S02]  /*eb50*/  SHF.R.S32.HI R24, RZ, 0x1f, R65 ;  /* 0x0000001fff187819 */ /* 0x024fc40000011441 */
[C---:B------:R-:W-:Y:S02]  /*eb60*/  SHF.L.U32 R62, R65.reuse, 0x2, RZ ;  /* 0x00000002413e7819 */ /* 0x040fe400000006ff */
[----:B------:R-:W-:Y:S01]  /*eb70*/  SHF.L.U64.HI R64, R65, 0x2, R24 ;  /* 0x0000000241407819 */ /* 0x000fe20000010218 */
[----:B01----:R-:W-:Y:S06]  /*eb80*/  @P1 BRA `(.L_x_509) ;  /* 0x0000000c00a01947 */ /* 0x003fec0003800000 */
[----:B------:R-:W2:Y:S01]  /*eb90*/  LDL R4, [R1+0x78] ;  /* 0x0000780001047983 */ /* 0x000ea20000100800 */
[----:B------:R-:W0:Y:S01]  /*eba0*/  S2R R5, SR_SWINHI ;  /* 0x0000000000057919 */ /* 0x000e220000002f00 */
[----:B------:R-:W-:Y:S05]  /*ebb0*/  WARPSYNC.ALL ;  /* 0x0000000000007948 */ /* 0x000fea0003800000 */
[----:B------:R-:W-:Y:S01]  /*ebc0*/  F2FP.F16.F32.PACK_AB R12, R12, R59 ;  /* 0x0000003b0c0c723e */ /* 0x000fe200000000ff */
[----:B------:R-:W-:Y:S01]  /*ebd0*/  ULDC.64 UR4, c[0x0][0xc00] ;  /* 0x0003000000047ab9 */ /* 0x000fe20000000a00 */
[----:B------:R-:W-:Y:S01]  /*ebe0*/  F2FP.F16.F32.PACK_AB R13, R13, R60 ;  /* 0x0000003c0d0d723e */ /* 0x000fe200000000ff */
[----:B------:R-:W3:Y:S01]  /*ebf0*/  LDL R67, [R1+0x74] ;  /* 0x0000740001437983 */ /* 0x000ee20000100800 */
[----:B------:R-:W-:-:S03]  /*ec00*/  F2FP.F16.F32.PACK_AB R14, R14, R57 ;  /* 0x000000390e0e723e */ /* 0x000fc600000000ff */
[----:B------:R-:W3:Y:S01]  /*ec10*/  LDL R66, [R1+0x60] ;  /* 0x0000600001427983 */ /* 0x000ee20000100800 */
[----:B------:R-:W-:Y:S02]  /*ec20*/  MOV R20, R2 ;  /* 0x0000000200147202 */ /* 0x000fe40000000f00 */
[----:B0-----:R-:W-:Y:S02]  /*ec30*/  MOV R21, R5 ;  /* 0x0000000500157202 */ /* 0x001fe40000000f00 */
[----:B------:R-:W-:Y:S01]  /*ec40*/  F2FP.F16.F32.PACK_AB R15, R15, R58 ;  /* 0x0000003a0f0f723e */ /* 0x000fe200000000ff */
[----:B------:R-:W-:Y:S01]  /*ec50*/  BAR.SYNC.DEFER_BLOCKING 0x1, 0x180 ;  /* 0x0046000000007b1d */ /* 0x000fe20000010000 */
[----:B--2---:R-:W-:-:S03]  /*ec60*/  IMAD.WIDE R10, R4, 0x2, R20 ;  /* 0x00000002040a7825 */ /* 0x004fc600078e0214 */
[C---:B------:R-:W-:Y:S02]  /*ec70*/  LOP3.LUT R9, R10.reuse, 0x380, RZ, 0xc0, !PT ;  /* 0x000003800a097812 */ /* 0x040fe400078ec0ff */
[C---:B------:R-:W-:Y:S02]  /*ec80*/  IADD3 R25, P2, R10.reuse, 0x20, RZ ;  /* 0x000000200a197810 */ /* 0x040fe40007f5e0ff */
[C---:B------:R-:W-:Y:S02]  /*ec90*/  IADD3 R63, P0, R10.reuse, 0x60, RZ ;  /* 0x000000600a3f7810 */ /* 0x040fe40007f1e0ff */
[----:B------:R-:W-:Y:S02]  /*eca0*/  IADD3 R61, P1, R10, 0x40, RZ ;  /* 0x000000400a3d7810 */ /* 0x000fe40007f3e0ff */
[----:B------:R-:W-:Y:S02]  /*ecb0*/  SHF.R.U64 R9, R9, 0x3, RZ ;  /* 0x0000000309097819 */ /* 0x000fe400000012ff */
[----:B------:R-:W-:-:S02]  /*ecc0*/  LOP3.LUT R4, R25, 0x380, RZ, 0xc0, !PT ;  /* 0x0000038019047812 */ /* 0x000fc400078ec0ff */
[----:B------:R-:W-:Y:S02]  /*ecd0*/  LOP3.LUT R6, R61, 0x380, RZ, 0xc0, !PT ;  /* 0x000003803d067812 */ /* 0x000fe400078ec0ff */
[----:B------:R-:W-:Y:S02]  /*ece0*/  LOP3.LUT R32, R63, 0x380, RZ, 0xc0, !PT ;  /* 0x000003803f207812 */ /* 0x000fe400078ec0ff */
[----:B------:R-:W-:Y:S02]  /*ecf0*/  LOP3.LUT R10, R9, R10, RZ, 0x3c, !PT ;  /* 0x0000000a090a7212 */ /* 0x000fe400078e3cff */
[----:B------:R-:W-:Y:S02]  /*ed00*/  SHF.R.U64 R4, R4, 0x3, RZ ;  /* 0x0000000304047819 */ /* 0x000fe400000012ff */
[----:B------:R-:W-:Y:S02]  /*ed10*/  SHF.R.U64 R6, R6, 0x3, RZ ;  /* 0x0000000306067819 */ /* 0x000fe400000012ff */
[----:B------:R-:W-:-:S02]  /*ed20*/  SHF.R.U64 R32, R32, 0x3, RZ ;  /* 0x0000000320207819 */ /* 0x000fc400000012ff */
[----:B------:R-:W-:Y:S01]  /*ed30*/  MOV R10, R10 ;  /* 0x0000000a000a7202 */ /* 0x000fe20000000f00 */
[--C-:B------:R-:W-:Y:S01]  /*ed40*/  IMAD.X R5, RZ, RZ, R11.reuse, P0 ;  /* 0x000000ffff057224 */ /* 0x100fe200000e060b */
[----:B------:R-:W-:Y:S01]  /*ed50*/  LOP3.LUT R8, R4, R25, RZ, 0x3c, !PT ;  /* 0x0000001904087212 */ /* 0x000fe200078e3cff */
[--C-:B------:R-:W-:Y:S01]  /*ed60*/  IMAD.X R7, RZ, RZ, R11.reuse, P1 ;  /* 0x000000ffff077224 */ /* 0x100fe200008e060b */
[----:B------:R-:W-:Y:S01]  /*ed70*/  LOP3.LUT R6, R6, R61, RZ, 0x3c, !PT ;  /* 0x0000003d06067212 */ /* 0x000fe200078e3cff */
[----:B------:R-:W-:Y:S01]  /*ed80*/  IMAD.X R9, RZ, RZ, R11, P2 ;  /* 0x000000ffff097224 */ /* 0x000fe200010e060b */
[----:B------:R-:W-:Y:S01]  /*ed90*/  LOP3.LUT R4, R32, R63, RZ, 0x3c, !PT ;  /* 0x0000003f20047212 */ /* 0x000fe200078e3cff */
[----:B------:R0:W-:Y:S01]  /*eda0*/  STSM.16.M88.4 [R10], R12 ;  /* 0x0000000c0a007844 */ /* 0x0001e20000000200 */
[----:B------:R-:W-:Y:S02]  /*edb0*/  MOV R32, R6 ;  /* 0x0000000600207202 */ /* 0x000fe40000000f00 */
[----:B------:R-:W-:-:S02]  /*edc0*/  MOV R25, R4 ;  /* 0x0000000400197202 */ /* 0x000fc40000000f00 */
[----:B------:R-:W-:Y:S02]  /*edd0*/  ISETP.NE.U32.AND P0, PT, RZ, UR4, PT ;  /* 0x00000004ff007c0c */ /* 0x000fe4000bf05070 */
[----:B------:R-:W-:Y:S02]  /*ede0*/  MOV R57, R8 ;  /* 0x0000000800397202 */ /* 0x000fe40000000f00 */
[----:B------:R-:W-:Y:S02]  /*edf0*/  F2FP.F16.F32.PACK_AB R4, R55, R56 ;  /* 0x000000383704723e */ /* 0x000fe400000000ff */
[----:B------:R-:W-:Y:S02]  /*ee00*/  F2FP.F16.F32.PACK_AB R5, R53, R54 ;  /* 0x000000363505723e */ /* 0x000fe400000000ff */
[----:B------:R-:W-:Y:S02]  /*ee10*/  F2FP.F16.F32.PACK_AB R6, R51, R52 ;  /* 0x000000343306723e */ /* 0x000fe400000000ff */
[----:B0-----:R-:W-:-:S02]  /*ee20*/  F2FP.F16.F32.PACK_AB R12, R26, R39 ;  /* 0x000000271a0c723e */ /* 0x001fc400000000ff */
[----:B------:R-:W-:Y:S02]  /*ee30*/  IADD3 R26, P1, R62, UR4, RZ ;  /* 0x000000043e1a7c10 */ /* 0x000fe4000ff3e0ff */
        /* <DEDUP_REMOVED lines=8> */
[----:B------:R-:W-:Y:S01]  /*eec0*/  ISETP.NE.AND.EX P0, PT, RZ, UR5, PT, P0 ;  /* 0x00000005ff007c0c */ /* 0x000fe2000bf05300 */
[----:B------:R0:W-:Y:S01]  /*eed0*/  STSM.16.M88.4 [R57], R4 ;  /* 0x0000000439007844 */ /* 0x0001e20000000200 */
[----:B------:R-:W-:Y:S01]  /*eee0*/  IADD3.X R27, R64, UR5, RZ, P1, !PT ;  /* 0x00000005401b7c10 */ /* 0x000fe20008ffe4ff */
[----:B------:R-:W-:Y:S01]  /*eef0*/  ULDC.64 UR4, c[0x0][0xc08] ;  /* 0x0003020000047ab9 */ /* 0x000fe20000000a00 */
[----:B------:R-:W-:Y:S01]  /*ef00*/  IMAD.MOV.U32 R38, RZ, RZ, RZ ;  /* 0x000000ffff267224 */ /* 0x000fe200078e00ff */
[----:B------:R1:W-:Y:S01]  /*ef10*/  STSM.16.M88.4 [R32], R8 ;  /* 0x0000000820007844 */ /* 0x0003e20000000200 */
[----:B------:R-:W-:Y:S01]  /*ef20*/  ISETP.NE.U32.AND P1, PT, RZ, UR4, PT ;  /* 0x00000004ff007c0c */ /* 0x000fe2000bf25070 */
[----:B------:R-:W2:Y:S02]  /*ef30*/  LDC R0, c[0x0][0xbe8] ;  /* 0x0002fa00ff007b82 */ /* 0x000ea40000000800 */
[----:B------:R3:W-:Y:S06]  /*ef40*/  STSM.16.M88.4 [R25], R12 ;  /* 0x0000000c19007844 */ /* 0x0007ec0000000200 */
[----:B------:R-:W-:Y:S01]  /*ef50*/  BAR.SYNC.DEFER_BLOCKING 0x1, 0x180 ;  /* 0x0046000000007b1d */ /* 0x000fe20000010000 */
[----:B------:R-:W-:-:S13]  /*ef60*/  ISETP.NE.AND.EX P1, PT, RZ, UR5, PT, P1 ;  /* 0x00000005ff007c0c */ /* 0x000fda000bf25310 */
[----:B0-----:R-:W-:Y:S01]  /*ef70*/  @P1 IADD3 R4, P3, R62, UR4, RZ ;  /* 0x000000043e041c10 */ /* 0x001fe2000ff7e0ff */
[----:B------:R-:W-:Y:S02]  /*ef80*/  ULDC UR4, c[0x0][0xa88] ;  /* 0x0002a20000047ab9 */ /* 0x000fe40000000800 */
[----:B-1----:R-:W-:Y:S01]  /*ef90*/  IMAD.U32 R9, RZ, RZ, UR4 ;  /* 0x00000004ff097e24 */ /* 0x002fe2000f8e00ff */
[----:B------:R-:W-:Y:S01]  /*efa0*/  @P1 IADD3.X R5, R64, UR5, RZ, P3, !PT ;  /* 0x0000000540051c10 */ /* 0x000fe20009ffe4ff */
[----:B------:R0:W5:Y:S04]  /*efb0*/  @P0 LDG.E R38, desc[UR56][R26.64] ;  /* 0x000000381a260981 */ /* 0x000168000c1e1900 */
[----:B------:R0:W5:Y:S01]  /*efc0*/  @P1 LDG.E R9, desc[UR56][R4.64] ;  /* 0x0000003804091981 */ /* 0x000162000c1e1900 */
[----:B--2---:R-:W-:-:S13]  /*efd0*/  ISETP.NE.AND P2, PT, R0, 0x1, PT ;  /* 0x000000010000780c */ /* 0x004fda0003f45270 */
[----:B------:R-:W1:Y:S08]  /*efe0*/  @P2 LDC R6, c[0x0][0xbec] ;  /* 0x0002fb00ff062b82 */ /* 0x000e700000000800 */
[----:B------:R-:W2:Y:S01]  /*eff0*/  @P2 LDC R37, c[0x0][0xbf0] ;  /* 0x0002fc00ff252b82 */ /* 0x000ea20000000800 */
[----:B---3--:R-:W-:Y:S01]  /*f000*/  IMAD R15, R66, 0xc0, R67 ;  /* 0x000000c0420f7824 */ /* 0x008fe200078e0243 */
[----:B0-----:R-:W-:Y:S06]  /*f010*/  @P1 BRA `(.L_x_510) ;  /* 0x0000000000101947 */ /* 0x001fec0003800000 */
[----:B------:R-:W-:Y:S05]  /*f020*/  @!P0 BRA `(.L_x_510) ;  /* 0x00000000000c8947 */ /* 0x000fea0003800000 */
[----:B------:R-:W3:Y:S04]  /*f030*/  LDG.E R4, desc[UR56][R26.64] ;  /* 0x000000381a047981 */ /* 0x000ee8000c1e1900 */
[----:B-----5:R-:W3:Y:S02]  /*f040*/  LDG.E R9, desc[UR56][R26.64+0x4] ;  /* 0x000004381a097981 */ /* 0x020ee4000c1e1900 */
[----:B---3--:R-:W-:-:S07]  /*f050*/  IADD3 R9, -R4, R9, RZ ;  /* 0x0000000904097210 */ /* 0x008fce0007ffe1ff */
.L_x_510:
[----:B------:R-:W3:Y:S01]  /*f060*/  LDL R14, [R1+0x6c] ;  /* 0x00006c00010e7983 */ /* 0x000ee20000100800 */
[----:B-1----:R-:W-:Y:S01]  /*f070*/  @P2 IMAD.HI.U32 R4, R15, R6, RZ ;  /* 0x000000060f042227 */ /* 0x002fe200078e00ff */
[----:B------:R-:W-:Y:S02]  /*f080*/  ULDC.64 UR4, c[0x0][0xb90] ;  /* 0x0002e40000047ab9 */ /* 0x000fe40000000a00 */
[----:B------:R-:W4:Y:S01]  /*f090*/  LDL.LU R44, [R1+0x58] ;  /* 0x00005800012c7983 */ /* 0x000f220000300800 */
[----:B-----5:R-:W-:Y:S01]  /*f0a0*/  SHF.R.S32.HI R39, RZ, 0x1f, R38 ;  /* 0x0000001fff277819 */ /* 0x020fe20000011426 */
[----:B------:R-:W-:Y:S01]  /*f0b0*/  IMAD.MOV.U32 R7, RZ, RZ, R15 ;  /* 0x000000ffff077224 */ /* 0x000fe200078e000f */
[----:B--2---:R-:W-:Y:S01]  /*f0c0*/  @P2 SHF.R.U32.HI R7, RZ, R37, R4 ;  /* 0x00000025ff072219 */ /* 0x004fe20000011604 */
[----:B------:R-:W0:Y:S01]  /*f0d0*/  S2R R12, SR_TID.X ;  /* 0x00000000000c7919 */ /* 0x000e220000002100 */
[----:B------:R-:W-:Y:S02]  /*f0e0*/  SEL R32, R24, RZ, !P0 ;  /* 0x000000ff18207207 */ /* 0x000fe40004000000 */
[----:B------:R-:W-:Y:S01]  /*f0f0*/  SEL R43, R65, RZ, !P0 ;  /* 0x000000ff412b7207 */ /* 0x000fe20004000000 */
[----:B------:R-:W-:Y:S01]  /*f100*/  IMAD.MOV R13, RZ, RZ, -R7 ;  /* 0x000000ffff0d7224 */ /* 0x000fe200078e0a07 */
[----:B0-----:R-:W-:-:S04]  /*f110*/  IADD3 R25, R12, -0x80, RZ ;  /* 0xffffff800c197810 */ /* 0x001fc80007ffe0ff */
[----:B------:R-:W-:-:S04]  /*f120*/  SHF.R.S32.HI R12, RZ, 0x1f, R25 ;  /* 0x0000001fff0c7819 */ /* 0x000fc80000011419 */
[----:B------:R-:W-:-:S04]  /*f130*/  LEA.HI R12, R12, R25, RZ, 0x7 ;  /* 0x000000190c0c7211 */ /* 0x000fc800078f38ff */
[----:B------:R-:W-:-:S05]  /*f140*/  LOP3.LUT R12, R12, 0xffffff80, RZ, 0xc0, !PT ;  /* 0xffffff800c0c7812 */ /* 0x000fca00078ec0ff */
[----:B------:R-:W-:Y:S01]  /*f150*/  IMAD.IADD R12, R25, 0x1, -R12 ;  /* 0x00000001190c7824 */ /* 0x000fe200078e0a0c */
[----:B----4-:R-:W-:Y:S01]  /*f160*/  SHF.R.S32.HI R42, RZ, 0x1f, R44 ;  /* 0x0000001fff2a7819 */ /* 0x010fe2000001142c */
[----:B------:R-:W-:-:S04]  /*f170*/  IMAD.WIDE.U32 R4, R44, UR4, R38 ;  /* 0x000000042c047c25 */ /* 0x000fc8000f8e0026 */
[----:B------:R-:W-:-:S04]  /*f180*/  IMAD R6, R42, UR4, RZ ;  /* 0x000000042a067c24 */ /* 0x000fc8000f8e02ff */
[----:B------:R-:W-:Y:S01]  /*f190*/  IMAD R11, R44, UR5, R6 ;  /* 0x000000052c0b7c24 */ /* 0x000fe2000f8e0206 */
[----:B------:R-:W-:Y:S02]  /*f1a0*/  ULDC.64 UR4, c[0x0][0xb98] ;  /* 0x0002e60000047ab9 */ /* 0x000fe40000000a00 */
[----:B------:R-:W-:Y:S02]  /*f1b0*/  IMAD R8, R32, UR4, RZ ;  /* 0x0000000420087c24 */ /* 0x000fe4000f8e02ff */
[----:B------:R-:W-:Y:S02]  /*f1c0*/  IMAD.IADD R5, R5, 0x1, R11 ;  /* 0x0000000105057824 */ /* 0x000fe400078e020b */
[----:B------:R-:W-:Y:S01]  /*f1d0*/  IMAD R11, R0, R13, R15 ;  /* 0x0000000d000b7224 */ /* 0x000fe200078e020f */
[----:B------:R-:W-:Y:S01]  /*f1e0*/  SHF.R.S32.HI R13, RZ, 0x1f, R7 ;  /* 0x0000001fff0d7819 */ /* 0x000fe20000011407 */
[----:B------:R-:W-:-:S03]  /*f1f0*/  IMAD.WIDE.U32 R4, R43, UR4, R4 ;  /* 0x000000042b047c25 */ /* 0x000fc6000f8e0004 */
[----:B------:R-:W-:Y:S01]  /*f200*/  SHF.R.S32.HI R6, RZ, 0x1f, R11 ;  /* 0x0000001fff067819 */ /* 0x000fe2000001140b */
[----:B------:R-:W-:Y:S01]  /*f210*/  IMAD R8, R43, UR5, R8 ;  /* 0x000000052b087c24 */ /* 0x000fe2000f8e0208 */
[----:B------:R-:W-:Y:S01]  /*f220*/  IADD3 R4, P0, R7, R4, RZ ;  /* 0x0000000407047210 */ /* 0x000fe20007f1e0ff */
[----:B------:R-:W-:Y:S02]  /*f230*/  ULDC.64 UR4, c[0x0][0xb88] ;  /* 0x0002e20000047ab9 */ /* 0x000fe40000000a00 */
[----:B------:R-:W-:Y:S01]  /*f240*/  IMAD R6, R6, UR4, RZ ;  /* 0x0000000406067c24 */ /* 0x000fe2000f8e02ff */
[----:B------:R-:W-:-:S03]  /*f250*/  IADD3.X R5, R13, R5, R8, P0, !PT ;  /* 0x000000050d057210 */ /* 0x000fc600007fe408 */
[C---:B------:R-:W-:Y:S02]  /*f260*/  IMAD R7, R11.reuse, UR5, R6 ;  /* 0x000000050b077c24 */ /* 0x040fe4000f8e0206 */
[----:B------:R-:W-:Y:S01]  /*f270*/  IMAD.WIDE.U32 R4, R11, UR4, R4 ;  /* 0x000000040b047c25 */ /* 0x000fe2000f8e0004 */
[----:B------:R-:W-:-:S03]  /*f280*/  ULDC.64 UR4, c[0x0][0xb50] ;  /* 0x0002d40000047ab9 */ /* 0x000fc60000000a00 */
[----:B------:R-:W-:Y:S01]  /*f290*/  IMAD.IADD R5, R5, 0x1, R7 ;  /* 0x0000000105057824 */ /* 0x000fe200078e0207 */
[----:B------:R-:W-:Y:S01]  /*f2a0*/  LEA R8, P0, R4, UR4, 0x2 ;  /* 0x0000000404087c11 */ /* 0x000fe2000f8010ff */
[----:B---3--:R-:W-:-:S03]  /*f2b0*/  IMAD R11, R66, 0xc0, R14 ;  /* 0x000000c0420b7824 */ /* 0x008fc600078e020e */
[----:B------:R-:W-:Y:S01]  /*f2c0*/  LEA.HI.X R10, R4, UR5, R5, 0x2, P0 ;  /* 0x00000005040a7c11 */ /* 0x000fe200080f1405 */
[----:B------:R-:W-:Y:S01]  /*f2d0*/  IMAD R5, R30, 0x40, R29 ;  /* 0x000000401e057824 */ /* 0x000fe200078e021d */
[----:B------:R-:W-:Y:S01]  /*f2e0*/  SHFL.IDX PT, R6, R8, RZ, 0x1c1f ;  /* 0x001c1fff08067589 */ /* 0x000fe200000e0000 */
[----:B------:R-:W-:Y:S01]  /*f2f0*/  LOP3.LUT P0, RZ, R12, 0x3, RZ, 0xc0, !PT ;  /* 0x000000030cff7812 */ /* 0x000fe2000780c0ff */
[----:B------:R-:W-:Y:S01]  /*f300*/  ULDC.64 UR4, c[0x0][0xaa0] ;  /* 0x0002a80000047ab9 */ /* 0x000fe20000000a00 */
[----:B------:R-:W-:Y:S01]  /*f310*/  IMAD.WIDE R4, R5, 0x2, R20 ;  /* 0x0000000205047825 */ /* 0x000fe200078e0214 */
[----:B------:R-:W0:Y:S03]  /*f320*/  SHFL.IDX PT, R7, R10, RZ, 0x1c1f ;  /* 0x001c1fff0a077589 */ /* 0x000e2600000e0000 */
[----:B------:R-:W-:Y:S01]  /*f330*/  IMAD R20, R9, R0, RZ ;  /* 0x0000000009147224 */ /* 0x000fe200078e02ff */
[----:B------:R1:W-:Y:S01]  /*f340*/  SHFL.IDX PT, R40, R8, 0x1, 0x1c1f ;  /* 0x003c1f0008287f89 */ /* 0x0003e200000e0000 */
[----:B------:R-:W-:Y:S01]  /*f350*/  VIADD R9, R11, 0x8 ;  /* 0x000000080b097836 */ /* 0x000fe20000000000 */
[----:B------:R-:W-:-:S02]  /*f360*/  IADD3 R13, P3, R4, 0x1800, RZ ;  /* 0x00001800040d7810 */ /* 0x000fc40007f7e0ff */
[----:B------:R-:W2:Y:S01]  /*f370*/  SHFL.IDX PT, R41, R10, 0x1, 0x1c1f ;  /* 0x003c1f000a297f89 */ /* 0x000ea200000e0000 */
[C---:B------:R-:W-:Y:S02]  /*f380*/  IADD3 R25, P4, R4.reuse, 0x3000, RZ ;  /* 0x0000300004197810 */ /* 0x040fe40007f9e0ff */
[-C--:B------:R-:W-:Y:S02]  /*f390*/  ISETP.GE.OR P1, PT, R11, R20.reuse, P0 ;  /* 0x000000140b00720c */ /* 0x080fe40000726670 */
[----:B------:R-:W-:Y:S02]  /*f3a0*/  ISETP.GE.OR P0, PT, R9, R20, P0 ;  /* 0x000000140900720c */ /* 0x000fe40000706670 */
[----:B------:R-:W-:Y:S02]  /*f3b0*/  LOP3.LUT R9, R4, 0x380, RZ, 0xc0, !PT ;  /* 0x0000038004097812 */ /* 0x000fe400078ec0ff */
[----:B------:R-:W-:Y:S02]  /*f3c0*/  LOP3.LUT R12, R13, 0x380, RZ, 0xc0, !PT ;  /* 0x000003800d0c7812 */ /* 0x000fe400078ec0ff */
[----:B------:R-:W-:-:S02]  /*f3d0*/  LOP3.LUT R24, R25, 0x380, RZ, 0xc0, !PT ;  /* 0x0000038019187812 */ /* 0x000fc400078ec0ff */
[----:B------:R-:W-:Y:S02]  /*f3e0*/  SHF.R.U64 R9, R9, 0x3, RZ ;  /* 0x0000000309097819 */ /* 0x000fe400000012ff */
[----:B------:R-:W-:Y:S01]  /*f3f0*/  SHF.R.U64 R12, R12, 0x3, RZ ;  /* 0x000000030c0c7819 */ /* 0x000fe200000012ff */
[----:B0-----:R-:W-:Y:S01]  /*f400*/  @!P1 ST.E desc[UR56][R6.64], R36 ;  /* 0x0000002406009985 */ /* 0x001fe2000c101938 */
[----:B------:R-:W-:Y:S02]  /*f410*/  SHF.R.U64 R24, R24, 0x3, RZ ;  /* 0x0000000318187819 */ /* 0x000fe400000012ff */
[----:B-1----:R-:W-:Y:S01]  /*f420*/  LOP3.LUT R8, R9, R4, RZ, 0x3c, !PT ;  /* 0x0000000409087212 */ /* 0x002fe200078e3cff */
[--C-:B------:R-:W-:Y:S01]  /*f430*/  IMAD.MOV.U32 R9, RZ, RZ, R5.reuse ;  /* 0x000000ffff097224 */ /* 0x100fe200078e0005 */
[----:B------:R-:W-:Y:S01]  /*f440*/  LOP3.LUT R12, R12, R13, RZ, 0x3c, !PT ;  /* 0x0000000d0c0c7212 */ /* 0x000fe200078e3cff */
[--C-:B------:R-:W-:Y:S01]  /*f450*/  IMAD.X R13, RZ, RZ, R5.reuse, P3 ;  /* 0x000000ffff0d7224 */ /* 0x100fe200018e0605 */
[----:B------:R-:W-:Y:S01]  /*f460*/  LOP3.LUT R24, R24, R25, RZ, 0x3c, !PT ;  /* 0x0000001918187212 */ /* 0x000fe200078e3cff */
[----:B------:R-:W-:Y:S01]  /*f470*/  IMAD.X R25, RZ, RZ, R5, P4 ;  /* 0x000000ffff197224 */ /* 0x000fe200020e0605 */
[----:B--2---:R0:W-:Y:S04]  /*f480*/  @!P0 ST.E desc[UR56][R40.64], R31 ;  /* 0x0000001f28008985 */ /* 0x0041e8000c101938 */
[----:B------:R-:W2:Y:S04]  /*f490*/  LD.E.128 R8, desc[UR56][R8.64] ;  /* 0x0000003808087980 */ /* 0x000ea8000c101d00 */
[----:B------:R-:W3:Y:S04]  /*f4a0*/  LD.E.128 R12, desc[UR56][R12.64] ;  /* 0x000000380c0c7980 */ /* 0x000ee8000c101d00 */
[----:B------:R-:W4:Y:S01]  /*f4b0*/  LD.E.128 R24, desc[UR56][R24.64] ;  /* 0x0000003818187980 */ /* 0x000f22000c101d00 */
[----:B------:R-:W-:Y:S01]  /*f4c0*/  IADD3 R21, P0, R4, 0x4800, RZ ;  /* 0x0000480004157810 */ /* 0x000fe20007f1e0ff */
[----:B0-----:R-:W0:Y:S03]  /*f4d0*/  @P2 LDC R41, c[0x0][0xbec] ;  /* 0x0002fb00ff292b82 */ /* 0x001e260000000800 */
[----:B------:R-:W-:Y:S01]  /*f4e0*/  LOP3.LUT R4, R21, 0x380, RZ, 0xc0, !PT ;  /* 0x0000038015047812 */ /* 0x000fe200078ec0ff */
[----:B------:R-:W-:Y:S01]  /*f4f0*/  IMAD.WIDE.U32 R36, R38, UR4, RZ ;  /* 0x0000000426247c25 */ /* 0x000fe2000f8e00ff */
[----:B------:R-:W-:-:S02]  /*f500*/  IADD3.X R5, RZ, R5, RZ, P0, !PT ;  /* 0x00000005ff057210 */ /* 0x000fc400007fe4ff */
[----:B------:R-:W-:Y:S01]  /*f510*/  SHF.R.U64 R4, R4, 0x3, RZ ;  /* 0x0000000304047819 */ /* 0x000fe200000012ff */
[----:B------:R-:W1:Y:S03]  /*f520*/  @P2 LDC R40, c[0x0][0xbf0] ;  /* 0x0002fc00ff282b82 */ /* 0x000e660000000800 */
[----:B------:R-:W-:Y:S01]  /*f530*/  LOP3.LUT R4, R4, R21, RZ, 0x3c, !PT ;  /* 0x0000001504047212 */ /* 0x000fe200078e3cff */
[----:B------:R-:W-:Y:S02]  /*f540*/  IMAD R21, R39, UR4, RZ ;  /* 0x0000000427157c24 */ /* 0x000fe4000f8e02ff */
[----:B------:R-:W-:Y:S02]  /*f550*/  IMAD R3, R3, 0x30, R30 ;  /* 0x0000003003037824 */ /* 0x000fe400078e021e */
[----:B------:R-:W-:Y:S01]  /*f560*/  IMAD R21, R38, UR5, R21 ;  /* 0x0000000526157c24 */ /* 0x000fe2000f8e0215 */
[----:B------:R-:W-:Y:S01]  /*f570*/  ULDC.64 UR4, c[0x0][0xae8] ;  /* 0x0002ba0000047ab9 */ /* 0x000fe20000000a00 */
[----:B------:R-:W-:Y:S01]  /*f580*/  IMAD R38, R66, 0xc0, R3 ;  /* 0x000000c042267824 */ /* 0x000fe200078e0203 */
[----:B------:R-:W5:Y:S01]  /*f590*/  LD.E.128 R4, desc[UR56][R4.64] ;  /* 0x0000003804047980 */ /* 0x000f62000c101d00 */
[----:B------:R-:W-:-:S02]  /*f5a0*/  IMAD.IADD R37, R37, 0x1, R21 ;  /* 0x0000000125257824 */ /* 0x000fc400078e0215 */
[----:B------:R-:W-:Y:S01]  /*f5b0*/  IMAD R21, R42, UR4, RZ ;  /* 0x000000042a157c24 */ /* 0x000fe2000f8e02ff */
[----:B------:R-:W-:Y:S01]  /*f5c0*/  @!PT LDS RZ, [RZ] ;  /* 0x00000000fffff984 */ /* 0x000fe20000000800 */
[----:B------:R-:W-:Y:S01]  /*f5d0*/  @!PT LDS RZ, [RZ] ;  /* 0x00000000fffff984 */ /* 0x000fe20000000800 */
[----:B------:R-:W-:Y:S01]  /*f5e0*/  @!PT LDS RZ, [RZ] ;  /* 0x00000000fffff984 */ /* 0x000fe20000000800 */
[----:B------:R-:W-:Y:S01]  /*f5f0*/  @!PT LDS RZ, [RZ] ;  /* 0x00000000fffff984 */ /* 0x000fe20000000800 */
[----:B------:R0:W-:Y:S06]  /*f600*/  MEMBAR.ALL.CTA ;  /* 0x0000000000007992 */ /* 0x0001ec0000008000 */
[----:B0-----:R-:W0:Y:S01]  /*f610*/  FENCE.VIEW.ASYNC.S ;  /* 0x00000000000073c6 */ /* 0x001e220000000000 */
[----:B------:R-:W-:-:S04]  /*f620*/  IMAD.WIDE.U32 R36, R44, UR4, R36 ;  /* 0x000000042c247c25 */ /* 0x000fc8000f8e0024 */
[----:B------:R-:W-:Y:S01]  /*f630*/  IMAD R31, R44, UR5, R21 ;  /* 0x000000052c1f7c24 */ /* 0x000fe2000f8e0215 */
[----:B------:R-:W-:Y:S01]  /*f640*/  ULDC.64 UR4, c[0x0][0xaf0] ;  /* 0x0002bc0000047ab9 */ /* 0x000fe20000000a00 */
[----:B------:R-:W-:-:S04]  /*f650*/  @P2 IMAD.HI.U32 R21, R38, R41, RZ ;  /* 0x0000002926152227 */ /* 0x000fc800078e00ff */
[----:B------:R-:W-:Y:S01]  /*f660*/  IMAD.MOV.U32 R3, RZ, RZ, R38 ;  /* 0x000000ffff037224 */ /* 0x000fe200078e0026 */
[----:B-1----:R-:W-:Y:S01]  /*f670*/  @P2 SHF.R.U32.HI R3, RZ, R40, R21 ;  /* 0x00000028ff032219 */ /* 0x002fe20000011615 */
[----:B------:R-:W-:Y:S02]  /*f680*/  IMAD.IADD R37, R37, 0x1, R31 ;  /* 0x0000000125257824 */ /* 0x000fe400078e021f */
[----:B------:R-:W-:Y:S01]  /*f690*/  IMAD R31, R32, UR4, RZ ;  /* 0x00000004201f7c24 */ /* 0x000fe2000f8e02ff */
[----:B------:R-:W-:Y:S01]  /*f6a0*/  SHF.R.S32.HI R21, RZ, 0x1f, R3 ;  /* 0x0000001fff157819 */ /* 0x000fe20000011403 */
[----:B------:R-:W-:-:S04]  /*f6b0*/  IMAD.WIDE.U32 R36, R43, UR4, R36 ;  /* 0x000000042b247c25 */ /* 0x000fc8000f8e0024 */
[----:B------:R-:W-:Y:S01]  /*f6c0*/  IMAD R31, R43, UR5, R31 ;  /* 0x000000052b1f7c24 */ /* 0x000fe2000f8e021f */
[----:B------:R-:W-:Y:S01]  /*f6d0*/  ULDC.64 UR4, c[0x0][0xae0] ;  /* 0x0002b80000047ab9 */ /* 0x000fe20000000a00 */
[----:B------:R-:W-:Y:S02]  /*f6e0*/  IMAD.MOV R39, RZ, RZ, -R3 ;  /* 0x000000ffff277224 */ /* 0x000fe400078e0a03 */
[----:B------:R-:W-:Y:S02]  /*f6f0*/  IMAD R32, R21, UR4, RZ ;  /* 0x0000000415207c24 */ /* 0x000fe4000f8e02ff */
[----:B------:R-:W-:Y:S02]  /*f700*/  IMAD.IADD R37, R37, 0x1, R31 ;  /* 0x0000000125257824 */ /* 0x000fe400078e021f */
[----:B------:R-:W-:Y:S02]  /*f710*/  IMAD R21, R0, R39, R38 ;  /* 0x0000002700157224 */ /* 0x000fe400078e0226 */
[----:B------:R-:W-:-:S02]  /*f720*/  IMAD R31, R3, UR5, R32 ;  /* 0x00000005031f7c24 */ /* 0x000fc4000f8e0220 */
[----:B------:R-:W-:Y:S01]  /*f730*/  IMAD.WIDE.U32 R36, R3, UR4, R36 ;  /* 0x0000000403247c25 */ /* 0x000fe2000f8e0024 */
[----:B------:R-:W-:Y:S01]  /*f740*/  SHF.R.S32.HI R0, RZ, 0x1f, R21 ;  /* 0x0000001fff007819 */ /* 0x000fe20000011415 */
[----:B------:R-:W-:Y:S02]  /*f750*/  ULDC.64 UR4, c[0x0][0xad8] ;  /* 0x0002b60000047ab9 */ /* 0x000fe40000000a00 */
[----:B------:R-:W-:Y:S01]  /*f760*/  IMAD R41, R66, 0xc0, R30 ;  /* 0x000000c042297824 */ /* 0x000fe200078e021e */
[----:B------:R-:W-:Y:S01]  /*f770*/  IADD3 R37, R37, R31, RZ ;  /* 0x0000001f25257210 */ /* 0x000fe20007ffe0ff */
[----:B------:R-:W-:-:S04]  /*f780*/  IMAD R0, R0, UR4, RZ ;  /* 0x0000000400007c24 */ /* 0x000fc8000f8e02ff */
[C---:B------:R-:W-:Y:S02]  /*f790*/  IMAD R3, R21.reuse, UR5, R0 ;  /* 0x0000000515037c24 */ /* 0x040fe4000f8e0200 */
[----:B------:R-:W-:Y:S01]  /*f7a0*/  IMAD.WIDE.U32 R36, R21, UR4, R36 ;  /* 0x0000000415247c25 */ /* 0x000fe2000f8e0024 */
[----:B------:R-:W-:-:S03]  /*f7b0*/  ULDC.64 UR4, c[0x0][0xa80] ;  /* 0x0002a00000047ab9 */ /* 0x000fc60000000a00 */
[----:B------:R-:W-:Y:S01]  /*f7c0*/  IMAD.IADD R3, R37, 0x1, R3 ;  /* 0x0000000125037824 */ /* 0x000fe200078e0203 */
[C---:B------:R-:W-:Y:S01]  /*f7d0*/  LEA R32, P0, R36.reuse, UR4, 0x1 ;  /* 0x0000000424207c11 */ /* 0x040fe2000f8008ff */
[----:B------:R-:W-:Y:S01]  /*f7e0*/  ULDC UR4, c[0x0][0xac8] ;  /* 0x0002b20000047ab9 */ /* 0x000fe20000000800 */
[----:B------:R-:W-:Y:S02]  /*f7f0*/  VIADD R21, R41, 0x60 ;  /* 0x0000006029157836 */ /* 0x000fe40000000000 */
[----:B------:R-:W-:Y:S01]  /*f800*/  LEA.HI.X R40, R36, UR5, R3, 0x1, P0 ;  /* 0x0000000524287c11 */ /* 0x000fe200080f0c03 */
[----:B0-----:R-:W-:Y:S01]  /*f810*/  SHFL.IDX PT, R38, R32, 0x1, 0x181f ;  /* 0x00381f0020267f89 */ /* 0x001fe200000e0000 */
[----:B------:R-:W-:Y:S01]  /*f820*/  ISETP.GE.AND P0, PT, R29, UR4, PT ;  /* 0x000000041d007c0c */ /* 0x000fe2000bf06270 */
[C---:B------:R-:W-:Y:S02]  /*f830*/  VIADD R3, R41.reuse, 0x30 ;  /* 0x0000003029037836 */ /* 0x040fe40000000000 */
[----:B------:R-:W0:Y:S01]  /*f840*/  SHFL.IDX PT, R36, R32, RZ, 0x181f ;  /* 0x00181fff20247589 */ /* 0x000e2200000e0000 */
[-C--:B------:R-:W-:Y:S01]  /*f850*/  ISETP.GE.OR P3, PT, R41, R20.reuse, P0 ;  /* 0x000000142900720c */ /* 0x080fe20000766670 */
[----:B------:R-:W-:Y:S01]  /*f860*/  VIADD R0, R2, 0x30820 ;  /* 0x0003082002007836 */ /* 0x000fe20000000000 */
[-C--:B------:R-:W-:Y:S01]  /*f870*/  ISETP.GE.OR P2, PT, R3, R20.reuse, P0 ;  /* 0x000000140300720c */ /* 0x080fe20000746670 */
[----:B------:R-:W1:Y:S01]  /*f880*/  SHFL.IDX PT, R31, R40, RZ, 0x181f ;  /* 0x00181fff281f7589 */ /* 0x000e6200000e0000 */
[-C--:B------:R-:W-:Y:S01]  /*f890*/  ISETP.GE.OR P1, PT, R21, R20.reuse, P0 ;  /* 0x000000141500720c */ /* 0x080fe20000726670 */
[----:B------:R-:W-:Y:S01]  /*f8a0*/  VIADD R3, R41, 0x90 ;  /* 0x0000009029037836 */ /* 0x000fe20000000000 */
[----:B------:R-:W-:Y:S01]  /*f8b0*/  PRMT R0, RZ, 0x654, R0 ;  /* 0x00000654ff007816 */ /* 0x000fe20000000000 */
[----:B------:R-:W1:Y:S03]  /*f8c0*/  SHFL.IDX PT, R42, R32, 0x2, 0x181f ;  /* 0x00581f00202a7f89 */ /* 0x000e6600000e0000 */
[----:B------:R0:W-:Y:S01]  /*f8d0*/  SYNCS.ARRIVE.TRANS64.RED.A1T0 RZ, [R0+URZ], RZ ;  /* 0x000000ff00ff79a7 */ /* 0x0001e2000810043f */
[----:B------:R-:W1:Y:S01]  /*f8e0*/  SHFL.IDX PT, R37, R40, 0x1, 0x181f ;  /* 0x00381f0028257f89 */ /* 0x000e6200000e0000 */
[----:B------:R-:W-:-:S03]  /*f8f0*/  ISETP.GE.OR P0, PT, R3, R20, P0 ;  /* 0x000000140300720c */ /* 0x000fc60000706670 */
[----:B------:R-:W1:Y:S04]  /*f900*/  SHFL.IDX PT, R39, R40, 0x2, 0x181f ;  /* 0x00581f0028277f89 */ /* 0x000e6800000e0000 */
[----:B------:R-:W2:Y:S01]  /*f910*/  SHFL.IDX PT, R32, R32, 0x3, 0x181f ;  /* 0x00781f0020207f89 */ /* 0x000ea200000e0000 */
[----:B0-----:R-:W-:-:S03]  /*f920*/  @!P3 LEA R30, P5, R29, R36, 0x1 ;  /* 0x000000241d1eb211 */ /* 0x001fc600078a08ff */
[----:B------:R-:W0:Y:S01]  /*f930*/  SHFL.IDX PT, R40, R40, 0x3, 0x181f ;  /* 0x00781f0028287f89 */ /* 0x000e2200000e0000 */
[C---:B------:R-:W-:Y:S02]  /*f940*/  @!P2 LEA R36, P4, R29.reuse, R38, 0x1 ;  /* 0x000000261d24a211 */ /* 0x040fe400078808ff */
[C-C-:B-1----:R-:W-:Y:S02]  /*f950*/  @!P3 LEA.HI.X R31, R29.reuse, R31, R28.reuse, 0x1, P5 ;  /* 0x0000001f1d1fb211 */ /* 0x142fe400028f0c1c */
[C---:B------:R-:W-:Y:S02]  /*f960*/  @!P1 LEA R38, P5, R29.reuse, R42, 0x1 ;  /* 0x0000002a1d269211 */ /* 0x040fe400078a08ff */
[C-C-:B------:R-:W-:Y:S02]  /*f970*/  @!P2 LEA.HI.X R37, R29.reuse, R37, R28.reuse, 0x1, P4 ;  /* 0x000000251d25a211 */ /* 0x140fe400020f0c1c */
[----:B------:R-:W-:Y:S01]  /*f980*/  @!P1 LEA.HI.X R39, R29, R39, R28, 0x1, P5 ;  /* 0x000000271d279211 */ /* 0x000fe200028f0c1c */
[----:B--2---:R2:W-:Y:S04]  /*f990*/  @!P3 ST.E.128 desc[UR56][R30.64], R8 ;  /* 0x000000081e00b985 */ /* 0x0045e8000c101d38 */
[----:B---3--:R2:W-:Y:S04]  /*f9a0*/  @!P2 ST.E.128 desc[UR56][R36.64], R12 ;  /* 0x0000000c2400a985 */ /* 0x0085e8000c101d38 */
[----:B----4-:R2:W-:Y:S01]  /*f9b0*/  @!P1 ST.E.128 desc[UR56][R38.64], R24 ;  /* 0x0000001826009985 */ /* 0x0105e2000c101d38 */
[----:B0-----:R-:W-:Y:S05]  /*f9c0*/  @P0 BRA `(.L_x_511) ;  /* 0x0000000800580947 */ /* 0x001fea0003800000 */
[----:B--2---:R-:W-:-:S04]  /*f9d0*/  LEA R8, P0, R29, R32, 0x1 ;  /* 0x000000201d087211 */ /* 0x004fc800078008ff */
[----:B------:R-:W-:-:S05]  /*f9e0*/  LEA.HI.X R9, R29, R40, R28, 0x1, P0 ;  /* 0x000000281d097211 */ /* 0x000fca00000f0c1c */
[----:B-----5:R3:W-:Y:S01]  /*f9f0*/  ST.E.128 desc[UR56][R8.64], R4 ;  /* 0x0000000408007985 */ /* 0x0207e2000c101d38 */
[----:B------:R-:W-:Y:S05]  /*fa00*/  BRA `(.L_x_511) ;  /* 0x0000000800487947 */ /* 0x000fea0003800000 */
.L_x_509:
[----:B------:R-:W-:Y:S01]  /*fa10*/  ULDC.64 UR4, c[0x0][0xc00] ;  /* 0x0003000000047ab9 */ /* 0x000fe20000000a00 */
[----:B------:R-:W-:Y:S01]  /*fa20*/  MOV R0, RZ ;  /* 0x000000ff00007202 */ /* 0x000fe20000000f00 */
[----:B------:R-:W0:Y:S01]  /*fa30*/  LDC R27, c[0x0][0xbe8] ;  /* 0x0002fa00ff1b7b82 */ /* 0x000e220000000800 */
[----:B------:R-:W-:Y:S02]  /*fa40*/  ISETP.NE.U32.AND P0, PT, RZ, UR4, PT ;  /* 0x00000004ff007c0c */ /* 0x000fe4000bf05070 */
[----:B------:R-:W-:Y:S02]  /*fa50*/  IADD3 R4, P1, R62, UR4, RZ ;  /* 0x000000043e047c10 */ /* 0x000fe4000ff3e0ff */
[----:B------:R-:W-:Y:S02]  /*fa60*/  ISETP.NE.AND.EX P0, PT, RZ, UR5, PT, P0 ;  /* 0x00000005ff007c0c */ /* 0x000fe4000bf05300 */
[----:B------:R-:W-:Y:S01]  /*fa70*/  IADD3.X R5, R64, UR5, RZ, P1, !PT ;  /* 0x0000000540057c10 */ /* 0x000fe20008ffe4ff */
[----:B------:R-:W-:-:S02]  /*fa80*/  ULDC.64 UR4, c[0x0][0xc08] ;  /* 0x0003020000047ab9 */ /* 0x000fc40000000a00 */
[----:B------:R-:W-:-:S04]  /*fa90*/  ISETP.NE.U32.AND P1, PT, RZ, UR4, PT ;  /* 0x00000004ff007c0c */ /* 0x000fc8000bf25070 */
[----:B------:R-:W-:-:S04]  /*faa0*/  ISETP.NE.AND.EX P1, PT, RZ, UR5, PT, P1 ;  /* 0x00000005ff007c0c */ /* 0x000fc8000bf25310 */
[----:B------:R1:W5:Y:S09]  /*fab0*/  @P0 LDG.E R0, desc[UR56][R4.64] ;  /* 0x0000003804000981 */ /* 0x000372000c1e1900 */
[----:B------:R-:W-:Y:S01]  /*fac0*/  @P1 IADD3 R6, P2, R62, UR4, RZ ;  /* 0x000000043e061c10 */ /* 0x000fe2000ff5e0ff */
[----:B------:R-:W-:-:S02]  /*fad0*/  ULDC UR4, c[0x0][0xa88] ;  /* 0x0002a20000047ab9 */ /* 0x000fc40000000800 */
[----:B------:R-:W-:Y:S01]  /*fae0*/  IMAD.U32 R8, RZ, RZ, UR4 ;  /* 0x00000004ff087e24 */ /* 0x000fe2000f8e00ff */
[----:B------:R-:W-:-:S05]  /*faf0*/  @P1 IADD3.X R7, R64, UR5, RZ, P2, !PT ;  /* 0x0000000540071c10 */ /* 0x000fca00097fe4ff */
[----:B------:R1:W5:Y:S01]  /*fb00*/  @P1 LDG.E R8, desc[UR56][R6.64] ;  /* 0x0000003806081981 */ /* 0x000362000c1e1900 */
[----:B0-----:R-:W-:Y:S02]  /*fb10*/  ISETP.NE.AND P2, PT, R27, 0x1, PT ;  /* 0x000000011b00780c */ /* 0x001fe40003f45270 */
[----:B------:R-:W-:-:S11]  /*fb20*/  ISETP.GE.AND P3, PT, R66, 0xc0, PT ;  /* 0x000000c04200780c */ /* 0x000fd60003f66270 */
[----:B------:R-:W0:Y:S01]  /*fb30*/  @P2 LDC R31, c[0x0][0xbec] ;  /* 0x0002fb00ff1f2b82 */ /* 0x000e220000000800 */
[----:B-1----:R-:W-:Y:S05]  /*fb40*/  @P1 BRA `(.L_x_512) ;  /* 0x0000000000101947 */ /* 0x002fea0003800000 */
[----:B------:R-:W-:Y:S05]  /*fb50*/  @!P0 BRA `(.L_x_512) ;  /* 0x00000000000c8947 */ /* 0x000fea0003800000 */
[----:B------:R-:W2:Y:S04]  /*fb60*/  LDG.E R7, desc[UR56][R4.64] ;  /* 0x0000003804077981 */ /* 0x000ea8000c1e1900 */
[----:B-----5:R-:W2:Y:S02]  /*fb70*/  LDG.E R8, desc[UR56][R4.64+0x4] ;  /* 0x0000043804087981 */ /* 0x020ea4000c1e1900 */
[----:B--2---:R-:W-:-:S07]  /*fb80*/  IMAD.IADD R8, R8, 0x1, -R7 ;  /* 0x0000000108087824 */ /* 0x004fce00078e0a07 */
.L_x_512:
[----:B------:R-:W2:Y:S04]  /*fb90*/  LDL R14, [R1+0x58] ;  /* 0x00005800010e7983 */ /* 0x000ea80000100800 */
[----:B------:R1:W5:Y:S01]  /*fba0*/  LDL R26, [R1+0x60] ;  /* 0x00006000011a7983 */ /* 0x0003620000100800 */
[----:B------:R-:W-:Y:S01]  /*fbb0*/  BSSY B1, `(.L_x_513) ;  /* 0x000002e000017945 */ /* 0x000fe20003800000 */
[----:B------:R-:W-:Y:S02]  /*fbc0*/  SEL R15, R65, RZ, !P0 ;  /* 0x000000ff410f7207 */ /* 0x000fe40004000000 */
[----:B------:R-:W-:Y:S02]  /*fbd0*/  SEL R24, R24, RZ, !P0 ;  /* 0x000000ff18187207 */ /* 0x000fe40004000000 */
[----:B-----5:R-:W-:-:S02]  /*fbe0*/  SHF.R.S32.HI R13, RZ, 0x1f, R0 ;  /* 0x0000001fff0d7819 */ /* 0x020fc40000011400 */
[----:B--2---:R-:W-:Y:S01]  /*fbf0*/  SHF.R.S32.HI R12, RZ, 0x1f, R14 ;  /* 0x0000001fff0c7819 */ /* 0x004fe2000001140e */
[----:B-1----:R-:W-:Y:S06]  /*fc00*/  @P3 BRA `(.L_x_514) ;  /* 0x0000000000a03947 */ /* 0x002fec0003800000 */
[----:B------:R-:W1:Y:S01]  /*fc10*/  S2R R4, SR_TID.X ;  /* 0x0000000000047919 */ /* 0x000e620000002100 */
[----:B------:R-:W2:Y:S02]  /*fc20*/  LDC R11, c[0x0][0xbe8] ;  /* 0x0002fa00ff0b7b82 */ /* 0x000ea40000000800 */
[----:B--2---:R-:W-:Y:S02]  /*fc30*/  IMAD R5, R8, R11, RZ ;  /* 0x0000000b08057224 */ /* 0x004fe400078e02ff */
[----:B-1----:R-:W-:-:S04]  /*fc40*/  IMAD R4, R26, 0xc0, R4 ;  /* 0x000000c01a047824 */ /* 0x002fc800078e0204 */
[----:B------:R-:W-:-:S05]  /*fc50*/  VIADD R10, R4, 0xffffff80 ;  /* 0xffffff80040a7836 */ /* 0x000fca0000000000 */
[----:B------:R-:W-:-:S13]  /*fc60*/  ISETP.GE.AND P0, PT, R10, R5, PT ;  /* 0x000000050a00720c */ /* 0x000fda0003f06270 */
[----:B------:R-:W-:Y:S05]  /*fc70*/  @P0 BRA `(.L_x_514) ;  /* 0x0000000000840947 */ /* 0x000fea0003800000 */
[----:B------:R-:W-:Y:S01]  /*fc80*/  ISETP.NE.AND P0, PT, R11, 0x1, PT ;  /* 0x000000010b00780c */ /* 0x000fe20003f05270 */
[----:B------:R-:W-:Y:S01]  /*fc90*/  ULDC.64 UR4, c[0x0][0xb90] ;  /* 0x0002e40000047ab9 */ /* 0x000fe20000000a00 */
[----:B------:R-:W-:Y:S01]  /*fca0*/  MOV R5, R13 ;  /* 0x0000000d00057202 */ /* 0x000fe20000000f00 */
[----:B------:R-:W-:Y:S02]  /*fcb0*/  IMAD R9, R12, UR4, RZ ;  /* 0x000000040c097c24 */ /* 0x000fe4000f8e02ff */
[----:B------:R-:W-:Y:S02]  /*fcc0*/  IMAD.MOV.U32 R4, RZ, RZ, R0 ;  /* 0x000000ffff047224 */ /* 0x000fe400078e0000 */
[----:B------:R-:W-:Y:S02]  /*fcd0*/  IMAD.MOV.U32 R7, RZ, RZ, R10 ;  /* 0x000000ffff077224 */ /* 0x000fe400078e000a */
[----:B------:R-:W-:-:S04]  /*fce0*/  IMAD.WIDE.U32 R4, R14, UR4, R4 ;  /* 0x000000040e047c25 */ /* 0x000fc8000f8e0004 */
[----:B------:R-:W1:Y:S01]  /*fcf0*/  @P0 LDC R21, c[0x0][0xbec] ;  /* 0x0002fb00ff150b82 */ /* 0x000e620000000800 */
[----:B------:R-:W-:Y:S01]  /*fd00*/  IMAD R9, R14, UR5, R9 ;  /* 0x000000050e097c24 */ /* 0x000fe2000f8e0209 */
[----:B------:R-:W-:-:S03]  /*fd10*/  ULDC.64 UR4, c[0x0][0xb98] ;  /* 0x0002e60000047ab9 */ /* 0x000fc60000000a00 */
[----:B------:R-:W-:-:S03]  /*fd20*/  IMAD.IADD R5, R5, 0x1, R9 ;  /* 0x0000000105057824 */ /* 0x000fc600078e0209 */
[----:B------:R-:W2:Y:S01]  /*fd30*/  @P0 LDC R25, c[0x0][0xbf0] ;  /* 0x0002fc00ff190b82 */ /* 0x000ea20000000800 */
[----:B------:R-:W-:-:S04]  /*fd40*/  IMAD.WIDE.U32 R4, R15, UR4, R4 ;  /* 0x000000040f047c25 */ /* 0x000fc8000f8e0004 */
[----:B-1----:R-:W-:-:S05]  /*fd50*/  @P0 IMAD.HI.U32 R6, R10, R21, RZ ;  /* 0x000000150a060227 */ /* 0x002fca00078e00ff */
[----:B--2---:R-:W-:Y:S01]  /*fd60*/  @P0 SHF.R.U32.HI R7, RZ, R25, R6 ;  /* 0x00000019ff070219 */ /* 0x004fe20000011606 */
[----:B------:R-:W-:-:S03]  /*fd70*/  IMAD R6, R24, UR4, RZ ;  /* 0x0000000418067c24 */ /* 0x000fc6000f8e02ff */
[----:B------:R-:W-:Y:S01]  /*fd80*/  IADD3 R4, P0, R7, R4, RZ ;  /* 0x0000000407047210 */ /* 0x000fe20007f1e0ff */
[----:B------:R-:W-:-:S04]  /*fd90*/  IMAD.MOV R9, RZ, RZ, -R7 ;  /* 0x000000ffff097224 */ /* 0x000fc800078e0a07 */
[----:B------:R-:W-:Y:S01]  /*fda0*/  IMAD R9, R11, R9, R10 ;  /* 0x000000090b097224 */ /* 0x000fe200078e020a */
[----:B------:R-:W-:Y:S01]  /*fdb0*/  SHF.R.S32.HI R11, RZ, 0x1f, R7 ;  /* 0x0000001fff0b7819 */ /* 0x000fe20000011407 */
[----:B------:R-:W-:Y:S01]  /*fdc0*/  IMAD R10, R15, UR5, R6 ;  /* 0x000000050f0a7c24 */ /* 0x000fe2000f8e0206 */
[----:B------:R-:W-:Y:S02]  /*fdd0*/  ULDC.64 UR4, c[0x0][0xb88] ;  /* 0x0002e20000047ab9 */ /* 0x000fe40000000a00 */
[----:B------:R-:W-:Y:S02]  /*fde0*/  SHF.R.S32.HI R6, RZ, 0x1f, R9 ;  /* 0x0000001fff067819 */ /* 0x000fe40000011409 */
[----:B------:R-:W-:-:S03]  /*fdf0*/  IADD3.X R5, R11, R5, R10, P0, !PT ;  /* 0x000000050b057210 */ /* 0x000fc600007fe40a */
[----:B------:R-:W-:Y:S02]  /*fe00*/  IMAD R6, R6, UR4, RZ ;  /* 0x0000000406067c24 */ /* 0x000fe4000f8e02ff */
[----:B------:R-:W-:-:S04]  /*fe10*/  IMAD.WIDE.U32 R4, R9, UR4, R4 ;  /* 0x0000000409047c25 */ /* 0x000fc8000f8e0004 */
[----:B------:R-:W-:Y:S01]  /*fe20*/  IMAD R7, R9, UR5, R6 ;  /* 0x0000000509077c24 */ /* 0x000fe2000f8e0206 */
[----:B------:R-:W-:Y:S02]  /*fe30*/  ULDC.64 UR4, c[0x0][0xb50] ;  /* 0x0002d40000047ab9 */ /* 0x000fe40000000a00 */
[----:B------:R-:W-:Y:S01]  /*fe40*/  LEA R6, P0, R4, UR4, 0x2 ;  /* 0x0000000404067c11 */ /* 0x000fe2000f8010ff */
[----:B------:R-:W-:-:S05]  /*fe50*/  IMAD.IADD R5, R5, 0x1, R7 ;  /* 0x0000000105057824 */ /* 0x000fca00078e0207 */
[----:B------:R-:W-:Y:S01]  /*fe60*/  LEA.HI.X R7, R4, UR5, R5, 0x2, P0 ;  /* 0x0000000504077c11 */ /* 0x000fe200080f1405 */
[----:B------:R-:W-:-:S05]  /*fe70*/  IMAD.MOV.U32 R5, RZ, RZ, -0x800000 ;  /* 0xff800000ff057424 */ /* 0x000fca00078e00ff */
[----:B------:R1:W-:Y:S02]  /*fe80*/  STG.E desc[UR56][R6.64], R5 ;  /* 0x0000000506007986 */ /* 0x0003e4000c101938 */
.L_x_514:
[----:B------:R-:W-:Y:S05]  /*fe90*/  BSYNC B1 ;  /* 0x0000000000017941 */ /* 0x000fea0003800000 */
.L_x_513:
[----:B------:R-:W2:Y:S01]  /*fea0*/  @P2 LDC R9, c[0x0][0xbf0] ;  /* 0x0002fc00ff092b82 */ /* 0x000ea20000000800 */
[----:B------:R-:W-:Y:S01]  /*feb0*/  ULDC.64 UR4, c[0x0][0xaa0] ;  /* 0x0002a80000047ab9 */ /* 0x000fe20000000a00 */
[----:B------:R-:W-:Y:S01]  /*fec0*/  IMAD R3, R3, 0x30, R30 ;  /* 0x0000003003037824 */ /* 0x000fe200078e021e */
[----:B------:R-:W-:Y:S01]  /*fed0*/  ULDC.64 UR6, c[0x0][0xa80] ;  /* 0x0002a00000067ab9 */ /* 0x000fe20000000a00 */
[----:B-1----:R-:W-:Y:S02]  /*fee0*/  IMAD R5, R13, UR4, RZ ;  /* 0x000000040d057c24 */ /* 0x002fe4000f8e02ff */
[----:B------:R-:W-:Y:S02]  /*fef0*/  IMAD R10, R26, 0xc0, R3 ;  /* 0x000000c01a0a7824 */ /* 0x000fe400078e0203 */
[C---:B------:R-:W-:Y:S02]  /*ff00*/  IMAD R7, R0.reuse, UR5, R5 ;  /* 0x0000000500077c24 */ /* 0x040fe4000f8e0205 */
[----:B------:R-:W-:Y:S01]  /*ff10*/  IMAD.WIDE.U32 R4, R0, UR4, RZ ;  /* 0x0000000400047c25 */ /* 0x000fe2000f8e00ff */
[----:B------:R-:W-:Y:S01]  /*ff20*/  ULDC.64 UR4, c[0x0][0xae8] ;  /* 0x0002ba0000047ab9 */ /* 0x000fe20000000a00 */
[----:B------:R-:W-:-:S02]  /*ff30*/  MOV R3, R10 ;  /* 0x0000000a00037202 */ /* 0x000fc40000000f00 */
[----:B------:R-:W-:Y:S02]  /*ff40*/  IMAD R0, R12, UR4, RZ ;  /* 0x000000040c007c24 */ /* 0x000fe4000f8e02ff */
[----:B------:R-:W-:Y:S02]  /*ff50*/  IMAD.IADD R5, R5, 0x1, R7 ;  /* 0x0000000105057824 */ /* 0x000fe400078e0207 */
[----:B------:R-:W-:Y:S02]  /*ff60*/  IMAD R7, R14, UR5, R0 ;  /* 0x000000050e077c24 */ /* 0x000fe4000f8e0200 */
[----:B0-----:R-:W-:-:S04]  /*ff70*/  @P2 IMAD.HI.U32 R0, R10, R31, RZ ;  /* 0x0000001f0a002227 */ /* 0x001fc800078e00ff */
[----:B------:R-:W-:Y:S01]  /*ff80*/  IMAD.WIDE.U32 R4, R14, UR4, R4 ;  /* 0x000000040e047c25 */ /* 0x000fe2000f8e0004 */
[----:B--2---:R-:W-:Y:S01]  /*ff90*/  @P2 SHF.R.U32.HI R3, RZ, R9, R0 ;  /* 0x00000009ff032219 */ /* 0x004fe20000011600 */
[----:B------:R-:W-:Y:S02]  /*ffa0*/  ULDC.64 UR4, c[0x0][0xaf0] ;  /* 0x0002bc0000047ab9 */ /* 0x000fe40000000a00 */
[----:B------:R-:W-:Y:S01]  /*ffb0*/  IMAD.IADD R5, R5, 0x1, R7 ;  /* 0x0000000105057824 */ /* 0x000fe200078e0207 */
[--C-:B------:R-:W-:Y:S01]  /*ffc0*/  SHF.R.S32.HI R0, RZ, 0x1f, R3.reuse ;  /* 0x0000001fff007819 */ /* 0x100fe20000011403 */
[----:B------:R-:W-:Y:S02]  /*ffd0*/  IMAD R6, R24, UR4, RZ ;  /* 0x0000000418067c24 */ /* 0x000fe4000f8e02ff */
[----:B------:R-:W-:Y:S02]  /*ffe0*/  IMAD.MOV R21, RZ, RZ, -R3 ;  /* 0x000000ffff157224 */ /* 0x000fe400078e0a03 */
[----:B------:R-:W-:-:S02]  /*fff0*/  IMAD R7, R15, UR5, R6 ;  /* 0x000000050f077c24 */ /* 0x000fc4000f8e0206 */
[----:B------:R-:W-:Y:S01]  /*10000*/  IMAD.WIDE.U32 R4, R15, UR4, R4 ;  /* 0x000000040f047c25 */ /* 0x000fe2000f8e0004 */
[----:B------:R-:W-:-:S03]  /*10010*/  ULDC.64 UR4, c[0x0][0xae0] ;  /* 0x0002b80000047ab9 */ /* 0x000fc60000000a00 */
[----:B------:R-:W-:Y:S02]  /*10020*/  IMAD R21, R27, R21, R10 ;  /* 0x000000151b157224 */ /* 0x000fe400078e020a */
[----:B------:R-:W-:Y:S02]  /*10030*/  IMAD R6, R0, UR4, RZ ;  /* 0x0000000400067c24 */ /* 0x000fe4000f8e02ff */
[----:B------:R-:W-:Y:S01]  /*10040*/  IMAD.IADD R5, R5, 0x1, R7 ;  /* 0x0000000105057824 */ /* 0x000fe200078e0207 */
[----:B------:R-:W-:Y:S01]  /*10050*/  SHF.R.S32.HI R0, RZ, 0x1f, R21 ;  /* 0x0000001fff007819 */ /* 0x000fe20000011415 */
[C---:B------:R-:W-:Y:S02]  /*10060*/  IMAD R7, R3.reuse, UR5, R6 ;  /* 0x0000000503077c24 */ /* 0x040fe4000f8e0206 */
[----:B------:R-:W-:Y:S01]  /*10070*/  IMAD.WIDE.U32 R4, R3, UR4, R4 ;  /* 0x0000000403047c25 */ /* 0x000fe2000f8e0004 */
[----:B------:R-:W-:-:S03]  /*10080*/  ULDC.64 UR4, c[0x0][0xad8] ;  /* 0x0002b60000047ab9 */ /* 0x000fc60000000a00 */
[----:B------:R-:W-:Y:S02]  /*10090*/  IMAD R0, R0, UR4, RZ ;  /* 0x0000000400007c24 */ /* 0x000fe4000f8e02ff */
[----:B------:R-:W-:Y:S02]  /*100a0*/  IMAD.IADD R5, R5, 0x1, R7 ;  /* 0x0000000105057824 */ /* 0x000fe400078e0207 */
[C---:B------:R-:W-:Y:S02]  /*100b0*/  IMAD R3, R21.reuse, UR5, R0 ;  /* 0x0000000515037c24 */ /* 0x040fe4000f8e0200 */
[----:B------:R-:W-:Y:S01]  /*100c0*/  IMAD.WIDE.U32 R20, R21, UR4, R4 ;  /* 0x0000000415147c25 */ /* 0x000fe2000f8e0004 */
[----:B------:R-:W-:Y:S02]  /*100d0*/  ULDC UR4, c[0x0][0xac8] ;  /* 0x0002b20000047ab9 */ /* 0x000fe40000000800 */
[----:B------:R-:W-:Y:S01]  /*100e0*/  ISETP.GE.AND P0, PT, R29, UR4, PT ;  /* 0x000000041d007c0c */ /* 0x000fe2000bf06270 */
[----:B------:R-:W-:Y:S01]  /*100f0*/  IMAD.IADD R3, R21, 0x1, R3 ;  /* 0x0000000115037824 */ /* 0x000fe200078e0203 */
[----:B------:R-:W-:Y:S01]  /*10100*/  LEA R7, P1, R20, UR6, 0x1 ;  /* 0x0000000614077c11 */ /* 0x000fe2000f8208ff */
[----:B------:R-:W-:-:S03]  /*10110*/  UMOV UR4, 0xffffffff ;  /* 0xffffffff00047882 */ /* 0x000fc60000000000 */
[----:B------:R-:W-:Y:S01]  /*10120*/  LEA.HI.X R20, R20, UR7, R3, 0x1, P1 ;  /* 0x0000000714147c11 */ /* 0x000fe200088f0c03 */
[----:B------:R-:W-:Y:S08]  /*10130*/  BRA.DIV UR4, `(.L_x_515) ;  /* 0x0000006a04f87947 */ /* 0x000ff0000b800000 */
[----:B------:R-:W0:Y:S01]  /*10140*/  SHFL.IDX PT, R3, R7, RZ, 0x181f ;  /* 0x00181fff07037589 */ /* 0x000e2200000e0000 */
[----:B------:R-:W-:Y:S02]  /*10150*/  IMAD R21, R8, R27, RZ ;  /* 0x0000001b08157224 */ /* 0x000fe400078e02ff */
[----:B------:R-:W-:Y:S01]  /*10160*/  IMAD R24, R26, 0xc0, R30 ;  /* 0x000000c01a187824 */ /* 0x000fe200078e021e */
[----:B------:R-:W1:Y:S03]  /*10170*/  SHFL.IDX PT, R0, R20, RZ, 0x181f ;  /* 0x00181fff14007589 */ /* 0x000e6600000e0000 */
[C---:B------:R-:W-:Y:S01]  /*10180*/  VIADD R10, R24.reuse, 0x60 ;  /* 0x00000060180a7836 */ /* 0x040fe20000000000 */
[----:B------:R-:W2:Y:S01]  /*10190*/  SHFL.IDX PT, R5, R7, 0x1, 0x181f ;  /* 0x00381f0007057f89 */ /* 0x000ea200000e0000 */
[CC--:B------:R-:W-:Y:S02]  /*101a0*/  ISETP.GE.OR P2, PT, R24.reuse, R21.reuse, P0 ;  /* 0x000000151800720c */ /* 0x0c0fe40000746670 */
[----:B------:R-:W-:Y:S01]  /*101b0*/  IADD3 R8, R24, 0x30, RZ ;  /* 0x0000003018087810 */ /* 0x000fe20007ffe0ff */
[----:B------:R-:W3:Y:S01]  /*101c0*/  SHFL.IDX PT, R14, R7, 0x2, 0x181f ;  /* 0x00581f00070e7f89 */ /* 0x000ee200000e0000 */
[----:B------:R-:W-:-:S02]  /*101d0*/  ISETP.GE.OR P4, PT, R10, R21, P0 ;  /* 0x000000150a00720c */ /* 0x000fc40000786670 */
[----:B------:R-:W-:Y:S01]  /*101e0*/  ISETP.GE.OR P3, PT, R8, R21, P0 ;  /* 0x000000150800720c */ /* 0x000fe20000766670 */
[----:B------:R-:W4:Y:S04]  /*101f0*/  SHFL.IDX PT, R4, R20, 0x1, 0x181f ;  /* 0x00381f0014047f89 */ /* 0x000f2800000e0000 */
[----:B------:R-:W5:Y:S02]  /*10200*/  SHFL.IDX PT, R6, R20, 0x2, 0x181f ;  /* 0x00581f0014067f89 */ /* 0x000f6400000e0000 */
[----:B0-----:R-:W-:-:S04]  /*10210*/  @!P2 LEA R10, P5, R29, R3, 0x1 ;  /* 0x000000031d0aa211 */ /* 0x001fc800078a08ff */
[C---:B-1----:R-:W-:Y:S02]  /*10220*/  @!P2 LEA.HI.X R3, R29.reuse, R0, R28, 0x1, P5 ;  /* 0x000000001d03a211 */ /* 0x042fe400028f0c1c */
[----:B------:R0:W1:Y:S01]  /*10230*/  SHFL.IDX PT, R0, R20, 0x3, 0x181f ;  /* 0x00781f0014007f89 */ /* 0x00006200000e0000 */
[C---:B--2---:R-:W-:Y:S02]  /*10240*/  @!P3 LEA R8, P1, R29.reuse, R5, 0x1 ;  /* 0x000000051d08b211 */ /* 0x044fe400078208ff */
[----:B------:R-:W-:Y:S01]  /*10250*/  @!P2 IMAD.MOV.U32 R11, RZ, RZ, R3 ;  /* 0x000000ffff0ba224 */ /* 0x000fe200078e0003 */
[----:B---3--:R-:W-:-:S04]  /*10260*/  @!P4 LEA R25, P5, R29, R14, 0x1 ;  /* 0x0000000e1d19c211 */ /* 0x008fc800078a08ff */
[----:B------:R0:W-:Y:S01]  /*10270*/  @!P2 ST.E.128 desc[UR56][R10.64], RZ ;  /* 0x000000ff0a00a985 */ /* 0x0001e2000c101d38 */
[C-C-:B----4-:R-:W-:Y:S01]  /*10280*/  @!P3 LEA.HI.X R9, R29.reuse, R4, R28.reuse, 0x1, P1 ;  /* 0x000000041d09b211 */ /* 0x150fe200008f0c1c */
[----:B------:R-:W-:Y:S02]  /*10290*/  @!P4 IMAD.MOV.U32 R4, RZ, RZ, R25 ;  /* 0x000000ffff04c224 */ /* 0x000fe400078e0019 */
[----:B------:R0:W2:Y:S01]  /*102a0*/  SHFL.IDX PT, R14, R7, 0x3, 0x181f ;  /* 0x00781f00070e7f89 */ /* 0x0000a200000e0000 */
[----:B-----5:R-:W-:-:S03]  /*102b0*/  @!P4 LEA.HI.X R5, R29, R6, R28, 0x1, P5 ;  /* 0x000000061d05c211 */ /* 0x020fc600028f0c1c */
[----:B------:R0:W-:Y:S04]  /*102c0*/  @!P3 ST.E.128 desc[UR56][R8.64], RZ ;  /* 0x000000ff0800b985 */ /* 0x0001e8000c101d38 */
[----:B------:R0:W-:Y:S02]  /*102d0*/  @!P4 ST.E.128 desc[UR56][R4.64], RZ ;  /* 0x000000ff0400c985 */ /* 0x0001e4000c101d38 */
.L_x_688:
[----:B------:R-:W-:-:S05]  /*102e0*/  VIADD R24, R24, 0x90 ;  /* 0x0000009018187836 */ /* 0x000fca0000000000 */
[----:B------:R-:W-:-:S13]  /*102f0*/  ISETP.GE.OR P0, PT, R24, R21, P0 ;  /* 0x000000151800720c */ /* 0x000fda0000706670 */
[----:B--2---:R-:W-:-:S04]  /*10300*/  @!P0 LEA R14, P1, R29, R14, 0x1 ;  /* 0x0000000e1d0e8211 */ /* 0x004fc800078208ff */
[----:B-1----:R-:W-:-:S05]  /*10310*/  @!P0 LEA.HI.X R15, R29, R0, R28, 0x1, P1 ;  /* 0x000000001d0f8211 */ /* 0x002fca00008f0c1c */
[----:B------:R1:W-:Y:S04]  /*10320*/  @!P0 ST.E.128 desc[UR56][R14.64], RZ ;  /* 0x000000ff0e008985 */ /* 0x0003e8000c101d38 */
.L_x_511:
[----:B------:R-:W-:Y:S05]  /*10330*/  BSYNC B0 ;  /* 0x0000000000007941 */ /* 0x000fea0003800000 */
.L_x_508:
[----:B------:R-:W-:Y:S02]  /*10340*/  ULDC UR4, c[0x0][0xc3c] ;  /* 0x00030f0000047ab9 */ /* 0x000fe40000000800 */
[----:B------:R-:W-:-:S13]  /*10350*/  ISETP.GE.AND P0, PT, R35, UR4, PT ;  /* 0x0000000423007c0c */ /* 0x000fda000bf06270 */
[----:B------:R-:W-:Y:S05]  /*10360*/  @!P0 BRA `(.L_x_516) ;  /* 0xffffff0c009c8947 */ /* 0x000fea000383ffff */
[----:B------:R-:W-:Y:S05]  /*10370*/  BRA `(.L_x_396) ;  /* 0x0000006000787947 */ /* 0x000fea0003800000 */
.L_x_394:
[----:B------:R-:W-:-:S08]  /*10380*/  NOP ;  /* 0x0000000000007918 */ /* 0x000fd00000000000 */
[----:B--2---:R-:W0:-:S00]  /*10390*/  USETMAXREG.DEALLOC.CTAPOOL 0x20 ;  /* 0x00000020000079c8 */ /* 0x004e0000080e0500 */
[----:B0-----:R-:W2:Y:S01]  /*103a0*/  LDL.LU R2, [R1] ;  /* 0x0000000001027983 */ /* 0x001ea20000300800 */
[----:B------:R-:W-:-:S06]  /*103b0*/  LOP3.LUT R0, R0, 0x3, RZ, 0xc0, !PT ;  /* 0x0000000300007812 */ /* 0x000fcc00078ec0ff */
[----:B------:R-:W0:Y:S02]  /*103c0*/  SHFL.IDX PT, R0, R0, RZ, 0x1f ;  /* 0x00001fff00007589 */ /* 0x000e2400000e0000 */
[----:B0-----:R-:W-:Y:S01]  /*103d0*/  ISETP.NE.AND P0, PT, R0, RZ, PT ;  /* 0x000000ff0000720c */ /* 0x001fe20003f05270 */
[----:B------:R-:W-:Y:S01]  /*103e0*/  IMAD.MOV.U32 R0, RZ, RZ, RZ ;  /* 0x000000ffff007224 */ /* 0x000fe200078e00ff */
[----:B--2---:R-:W-:-:S11]  /*103f0*/  LOP3.LUT R2, R2, 0xfffffffd, RZ, 0xc0, !PT ;  /* 0xfffffffd02027812 */ /* 0x004fd600078ec0ff */
[----:B------:R-:W-:-:S05]  /*10400*/  @P0 LOP3.LUT R2, R2, 0x2, RZ, 0xfc, !PT ;  /* 0x0000000202020812 */ /* 0x000fca00078efcff */
[----:B------:R0:W-:Y:S01]  /*10410*/  STL [R1], R2 ;  /* 0x0000000201007387 */ /* 0x0001e20000100800 */
[----:B------:R-:W-:Y:S05]  /*10420*/  @!P0 BRA `(.L_x_517) ;  /* 0x00000000001c8947 */ /* 0x000fea0003800000 */
[----:B------:R-:W1:Y:S08]  /*10430*/  S2UR UR5, SR_CgaCtaId ;  /* 0x00000000000579c3 */ /* 0x000e700000008800 */
[----:B------:R-:W-:Y:S06]  /*10440*/  BAR.SYNC.DEFER_BLOCKING 0x5, 0x200 ;  /* 0x0148000000007b1d */ /* 0x000fec0000010000 */
[----:B------:R-:W-:-:S02]  /*10450*/  UMOV UR4, 0x400 ;  /* 0x0000040000047882 */ /* 0x000fc40000000000 */
[----:B-1----:R-:W-:-:S09]  /*10460*/  ULEA UR4, UR5, UR4, 0x18 ;  /* 0x0000000405047291 */ /* 0x002fd2000f8ec03f */
[----:B------:R-:W1:Y:S01]  /*10470*/  LDS.128 R16, [UR4+0x308d0] ;  /* 0x0308d004ff107984 */ /* 0x000e620008000c00 */
[----:B------:R-:W-:Y:S06]  /*10480*/  BAR.ARV 0x4, 0x200 ;  /* 0x0108000000007b1d */ /* 0x000fec0000002000 */
[----:B------:R-:W-:Y:S05]  /*10490*/  BRA `(.L_x_518) ;  /* 0x0000000800007947 */ /* 0x000fea0003800000 */
.L_x_517:
[----:B0-----:R-:W0:Y:S01]  /*104a0*/  S2R R2, SR_TID.X ;  /* 0x0000000000027919 */ /* 0x001e220000002100 */
        /* <DEDUP_REMOVED lines=17> */
[----:B0-----:R-:W-:-:S04]  /*105c0*/  SEL R7, R4, RZ, P1 ;  /* 0x000000ff04077207 */ /* 0x001fc80000800000 */
[----:B------:R-:W-:-:S05]  /*105d0*/  IADD3 R7, R0, R7, RZ ;  /* 0x0000000700077210 */ /* 0x000fca0007ffe0ff */
        /* <DEDUP_REMOVED lines=13> */
[----:B0-----:R-:W-:-:S05]  /*106b0*/  IMAD R4, R4, UR5, RZ ;  /* 0x0000000504047c24 */ /* 0x001fca000f8e02ff */
[----:B-1----:R-:W-:Y:S02]  /*106c0*/  ISETP.GT.AND P6, PT, R4, UR6, PT ;  /* 0x0000000604007c0c */ /* 0x002fe4000bfc4270 */
[----:B------:R-:W-:-:S11]  /*106d0*/  MOV R3, R4 ;  /* 0x0000000400037202 */ /* 0x000fd60000000f00 */
[----:B------:R-:W-:Y:S05]  /*106e0*/  @P6 BRA `(.L_x_519) ;  /* 0x00000000009c6947 */ /* 0x000fea0003800000 */
[----:B------:R-:W0:Y:S01]  /*106f0*/  LDC R6, c[0x0][0xc3c] ;  /* 0x00030f00ff067b82 */ /* 0x000e220000000800 */
[----:B------:R-:W-:Y:S01]  /*10700*/  IMAD.MOV.U32 R4, RZ, RZ, R3 ;  /* 0x000000ffff047224 */ /* 0x000fe200078e0003 */
[----:B------:R-:W-:Y:S01]  /*10710*/  UMOV UR4, URZ ;  /* 0x0000003f00047c82 */ /* 0x000fe20008000000 */
[----:B------:R-:W-:Y:S01]  /*10720*/  ULDC UR7, c[0x0][0xc3c] ;  /* 0x00030f0000077ab9 */ /* 0x000fe20000000800 */
[----:B------:R-:W-:-:S05]  /*10730*/  ULDC UR5, c[0x0][0xc38] ;  /* 0x00030e0000057ab9 */ /* 0x000fca0000000800 */
.L_x_523:
        /* <DEDUP_REMOVED lines=12> */
.L_x_522:
[----:B------:R-:W-:Y:S05]  /*10800*/  BSYNC B0 ;  /* 0x0000000000007941 */ /* 0x000fea0003800000 */
.L_x_521:
[----:B0----5:R-:W0:Y:S02]  /*10810*/  SHFL.UP PT, R2, R0, 0x1, RZ ;  /* 0x0420000000027989 */ /* 0x021e2400000e00ff */
[----:B0-----:R-:W-:-:S05]  /*10820*/  SEL R3, R2, RZ, P1 ;  /* 0x000000ff02037207 */ /* 0x001fca0000800000 */
[----:B------:R-:W-:-:S05]  /*10830*/  IMAD.IADD R3, R0, 0x1, R3 ;  /* 0x0000000100037824 */ /* 0x000fca00078e0203 */
[----:B------:R-:W0:Y:S02]  /*10840*/  SHFL.UP PT, R2, R3, 0x2, RZ ;  /* 0x0440000003027989 */ /* 0x000e2400000e00ff */
        /* <DEDUP_REMOVED lines=17> */
.L_x_519:
[----:B------:R-:W-:-:S05]  /*10960*/  IADD3 R9, -R3, R4, RZ ;  /* 0x0000000403097210 */ /* 0x000fca0007ffe1ff */
        /* <DEDUP_REMOVED lines=14> */
.L_x_524:
        /* <DEDUP_REMOVED lines=9> */
[----:B------:R-:W-:Y:S01]  /*10ae0*/  IMAD.HI.U32 R2, R3, R7, R2 ;  /* 0x0000000703027227 */ /* 0x000fe200078e0002 */
[----:B------:R-:W-:-:S03]  /*10af0*/  MOV R3, R6 ;  /* 0x0000000600037202 */ /* 0x000fc60000000f00 */
        /* <DEDUP_REMOVED lines=17> */
.L_x_520:
[----:B------:R-:W-:Y:S02]  /*10c10*/  IMAD.MOV.U32 R17, RZ, RZ, RZ ;  /* 0x000000ffff117224 */ /* 0x000fe400078e00ff */
[----:B------:R-:W-:Y:S02]  /*10c20*/  IMAD.U32 R16, RZ, RZ, UR6 ;  /* 0x00000006ff107e24 */ /* 0x000fe4000f8e00ff */
[----:B------:R-:W-:-:S07]  /*10c30*/  IMAD.MOV.U32 R18, RZ, RZ, RZ ;  /* 0x000000ffff127224 */ /* 0x000fce00078e00ff */
.L_x_525:
[----:B------:R-:W-:-:S13]  /*10c40*/  ISETP.NE.AND P0, PT, R5, RZ, PT ;  /* 0x000000ff0500720c */ /* 0x000fda0003f05270 */
[----:B------:R-:W0:Y:S01]  /*10c50*/  @!P0 S2R R3, SR_CgaCtaId ;  /* 0x0000000000038919 */ /* 0x000e220000008800 */
[----:B------:R-:W-:-:S04]  /*10c60*/  @!P0 MOV R0, 0x400 ;  /* 0x0000040000008802 */ /* 0x000fc80000000f00 */
[----:B0-----:R-:W-:-:S05]  /*10c70*/  @!P0 LEA R0, R3, R0, 0x18 ;  /* 0x0000000003008211 */ /* 0x001fca00078ec0ff */
[----:B------:R0:W-:Y:S01]  /*10c80*/  @!P0 STS.128 [R0+0x308d0], R16 ;  /* 0x0308d01000008388 */ /* 0x0001e20000000c00 */
[----:B------:R-:W-:Y:S06]  /*10c90*/  BAR.ARV 0x5, 0x200 ;  /* 0x0148000000007b1d */ /* 0x000fec0000002000 */
.L_x_518:
[----:B------:R2:W-:Y:S01]  /*10ca0*/  STL [R1+0x24], RZ ;  /* 0x000024ff01007387 */ /* 0x0005e20000100800 */
[----:B------:R-:W-:Y:S01]  /*10cb0*/  ULDC UR4, c[0x0][0xc3c] ;  /* 0x00030f0000047ab9 */ /* 0x000fe20000000800 */
[----:B------:R-:W-:Y:S01]  /*10cc0*/  MOV R26, 0x1 ;  /* 0x00000001001a7802 */ /* 0x000fe20000000f00 */
[----:B------:R-:W-:Y:S01]  /*10cd0*/  IMAD.MOV.U32 R23, RZ, RZ, RZ ;  /* 0x000000ffff177224 */ /* 0x000fe200078e00ff */
[----:B-1----:R-:W-:-:S13]  /*10ce0*/  ISETP.GE.AND P0, PT, R19, UR4, PT ;  /* 0x0000000413007c0c */ /* 0x002fda000bf06270 */
[----:B--2---:R-:W-:Y:S05]  /*10cf0*/  @P0 BRA `(.L_x_526) ;  /* 0x00000054003c0947 */ /* 0x004fea0003800000 */
[----:B------:R-:W1:Y:S01]  /*10d00*/  S2R R5, SR_TID.X ;  /* 0x0000000000057919 */ /* 0x000e620000002100 */
[----:B------:R-:W2:Y:S01]  /*10d10*/  S2UR UR5, SR_CgaCtaId ;  /* 0x00000000000579c3 */ /* 0x000ea20000008800 */
[----:B------:R-:W-:Y:S01]  /*10d20*/  UMOV UR4, 0x400 ;  /* 0x0000040000047882 */ /* 0x000fe20000000000 */
[----:B------:R-:W-:Y:S01]  /*10d30*/  BSSY B8, `(.L_x_526) ;  /* 0x000054b000087945 */ /* 0x000fe20003800000 */
[----:B------:R-:W-:Y:S01]  /*10d40*/  IMAD.MOV.U32 R26, RZ, RZ, 0x1 ;  /* 0x00000001ff1a7424 */ /* 0x000fe200078e00ff */
[----:B------:R-:W-:Y:S01]  /*10d50*/  MOV R23, RZ ;  /* 0x000000ff00177202 */ /* 0x000fe20000000f00 */
[----:B------:R-:W-:Y:S01]  /*10d60*/  IMAD.MOV.U32 R29, RZ, RZ, RZ ;  /* 0x000000ffff1d7224 */ /* 0x000fe200078e00ff */
[----:B------:R-:W-:Y:S01]  /*10d70*/  ULDC.64 UR38, c[0x0][0x198] ;  /* 0x0000660000267ab9 */ /* 0x000fe20000000a00 */
[----:B------:R-:W-:Y:S01]  /*10d80*/  ULDC UR36, c[0x0][0xc] ;  /* 0x0000030000247ab9 */ /* 0x000fe20000000800 */
[----:B--2---:R-:W-:-:S06]  /*10d90*/  ULEA UR4, UR5, UR4, 0x18 ;  /* 0x0000000405047291 */ /* 0x004fcc000f8ec03f */
[----:B------:R-:W-:Y:S01]  /*10da0*/  IMAD.U32 R22, RZ, RZ, UR4 ;  /* 0x00000004ff167e24 */ /* 0x000fe2000f8e00ff */
[C---:B-1----:R-:W-:Y:S01]  /*10db0*/  LOP3.LUT R4, R5.reuse, 0x7f, RZ, 0xc0, !PT ;  /* 0x0000007f05047812 */ /* 0x042fe200078ec0ff */
[----:B0-----:R-:W-:-:S04]  /*10dc0*/  IMAD.SHL.U32 R0, R5, 0x8, RZ ;  /* 0x0000000805007824 */ /* 0x001fc800078e00ff */
[----:B------:R-:W-:Y:S01]  /*10dd0*/  IMAD.SHL.U32 R3, R4, 0x8, RZ ;  /* 0x0000000804037824 */ /* 0x000fe200078e00ff */
[----:B------:R-:W-:Y:S02]  /*10de0*/  LOP3.LUT R2, R0, 0x1f8, RZ, 0xc0, !PT ;  /* 0x000001f800027812 */ /* 0x000fe400078ec0ff */
[----:B------:R-:W-:Y:S02]  /*10df0*/  SHF.R.U32.HI R4, RZ, 0x3, R4 ;  /* 0x00000003ff047819 */ /* 0x000fe40000011604 */
[----:B------:R-:W-:-:S04]  /*10e00*/  LOP3.LUT R2, R2, 0x38, R5, 0x78, !PT ;  /* 0x0000003802027812 */ /* 0x000fc800078e7805 */
[----:B------:R-:W-:Y:S01]  /*10e10*/  LOP3.LUT R3, R2, 0x200, R3, 0xf8, !PT ;  /* 0x0000020002037812 */ /* 0x000fe200078ef803 */
[----:B------:R-:W-:Y:S02]  /*10e20*/  IMAD.SHL.U32 R2, R5, 0x10, RZ ;  /* 0x0000001005027824 */ /* 0x000fe400078e00ff */
[----:B------:R-:W-:Y:S02]  /*10e30*/  IMAD.MOV.U32 R5, RZ, RZ, 0x1 ;  /* 0x00000001ff057424 */ /* 0x000fe400078e00ff */
[----:B------:R-:W-:Y:S01]  /*10e40*/  IMAD R0, R3, 0x2, R22 ;  /* 0x0000000203007824 */ /* 0x000fe200078e0216 */
[----:B------:R-:W-:Y:S02]  /*10e50*/  LOP3.LUT R2, R4, 0x70, R2, 0xf8, !PT ;  /* 0x0000007004027812 */ /* 0x000fe400078ef802 */
[----:B------:R0:W-:Y:S04]  /*10e60*/  STL [R1+0x4], R5 ;  /* 0x0000040501007387 */ /* 0x0001e80000100800 */
[----:B------:R0:W-:Y:S04]  /*10e70*/  STL [R1+0xc], R0 ;  /* 0x00000c0001007387 */ /* 0x0001e80000100800 */
[----:B------:R0:W-:Y:S02]  /*10e80*/  STL [R1+0x24], RZ ;  /* 0x000024ff01007387 */ /* 0x0001e40000100800 */
.L_x_648:
[----:B-1----:R-:W1:Y:S02]  /*10e90*/  LDC.64 R2, c[0x0][0xc88] ;  /* 0x00032200ff027b82 */ /* 0x002e640000000a00 */
[----:B-1----:R-:W-:-:S05]  /*10ea0*/  IMAD.WIDE R2, R19, 0x4, R2 ;  /* 0x0000000413027825 */ /* 0x002fca00078e0202 */
[----:B0-----:R-:W0:Y:S01]  /*10eb0*/  LDG.E R13, desc[UR56][R2.64] ;  /* 0x00000038020d7981 */ /* 0x001e22000c1e1900 */
[----:B------:R-:W-:Y:S05]  /*10ec0*/  YIELD ;  /* 0x0000000000007946 */ /* 0x000fea0003800000 */
[----:B------:R-:W-:Y:S01]  /*10ed0*/  ULDC.64 UR4, c[0x0][0xa28] ;  /* 0x00028a0000047ab9 */ /* 0x000fe20000000a00 */
[----:B------:R-:W-:Y:S01]  /*10ee0*/  ULDC.64 UR6, c[0x0][0xa00] ;  /* 0x0002800000067ab9 */ /* 0x000fe20000000a00 */
[----:B------:R-:W-:Y:S02]  /*10ef0*/  ISETP.NE.U32.AND P0, PT, RZ, UR4, PT ;  /* 0x00000004ff007c0c */ /* 0x000fe4000bf05070 */
[----:B------:R-:W-:Y:S01]  /*10f00*/  CS2R R8, SRZ ;  /* 0x0000000000087805 */ /* 0x000fe2000001ff00 */
[----:B------:R-:W-:Y:S01]  /*10f10*/  ULDC.64 UR8, c[0x0][0xa18] ;  /* 0x0002860000087ab9 */ /* 0x000fe20000000a00 */
[----:B------:R-:W-:-:S02]  /*10f20*/  ISETP.NE.AND.EX P1, PT, RZ, UR5, PT, P0 ;  /* 0x00000005ff007c0c */ /* 0x000fc4000bf25300 */
[----:B------:R-:W-:-:S04]  /*10f30*/  ISETP.NE.U32.AND P0, PT, RZ, UR6, PT ;  /* 0x00000006ff007c0c */ /* 0x000fc8000bf05070 */
[----:B------:R-:W-:Y:S02]  /*10f40*/  ISETP.NE.AND.EX P0, PT, RZ, UR7, PT, P0 ;  /* 0x00000007ff007c0c */ /* 0x000fe4000bf05300 */
[----:B0-----:R-:W-:Y:S01]  /*10f50*/  SHF.R.S32.HI R0, RZ, 0x1f, R13 ;  /* 0x0000001fff007819 */ /* 0x001fe2000001140d */
[----:B------:R-:W-:-:S04]  /*10f60*/  IMAD.SHL.U32 R24, R13, 0x4, RZ ;  /* 0x000000040d187824 */ /* 0x000fc800078e00ff */
[C---:B------:R-:W-:Y:S01]  /*10f70*/  @P1 LEA R4, P2, R13.reuse, UR4, 0x2 ;  /* 0x000000040d041c11 */ /* 0x040fe2000f8410ff */
[----:B------:R-:W-:Y:S01]  /*10f80*/  STL [R1+0x10], R13 ;  /* 0x0000100d01007387 */ /* 0x000fe20000100800 */
[C-C-:B------:R-:W-:Y:S02]  /*10f90*/  SHF.L.U64.HI R12, R13.reuse, 0x2, R0.reuse ;  /* 0x000000020d0c7819 */ /* 0x140fe40000010200 */
[----:B------:R-:W-:Y:S01]  /*10fa0*/  @P1 LEA.HI.X R5, R13, UR5, R0, 0x2, P2 ;  /* 0x000000050d051c11 */ /* 0x000fe200090f1400 */
[----:B------:R-:W-:Y:S01]  /*10fb0*/  ULDC.64 UR4, c[0x0][0xa08] ;  /* 0x0002820000047ab9 */ /* 0x000fe20000000a00 */
[----:B------:R-:W-:Y:S01]  /*10fc0*/  IADD3 R2, P2, R24, UR6, RZ ;  /* 0x0000000618027c10 */ /* 0x000fe2000ff5e0ff */
[----:B------:R0:W-:Y:S03]  /*10fd0*/  STL [R1+0x30], R0 ;  /* 0x0000300001007387 */ /* 0x0001e60000100800 */
[----:B------:R-:W-:Y:S01]  /*10fe0*/  IADD3.X R3, R12, UR7, RZ, P2, !PT ;  /* 0x000000070c037c10 */ /* 0x000fe200097fe4ff */
[----:B------:R-:W-:Y:S01]  /*10ff0*/  ULDC.64 UR6, c[0x0][0xa10] ;  /* 0x0002840000067ab9 */ /* 0x000fe20000000a00 */
[----:B------:R-:W-:Y:S01]  /*11000*/  ISETP.NE.U32.AND P3, PT, RZ, UR8, PT ;  /* 0x00000008ff007c0c */ /* 0x000fe2000bf65070 */
[----:B------:R1:W5:Y:S04]  /*11010*/  @P1 LDG.E R8, desc[UR56][R4.64] ;  /* 0x0000003804081981 */ /* 0x000368000c1e1900 */
[----:B--2---:R-:W2:Y:S01]  /*11020*/  @P0 LDG.E R9, desc[UR56][R2.64] ;  /* 0x0000003802090981 */ /* 0x004ea2000c1e1900 */
[----:B------:R-:W-:-:S02]  /*11030*/  ISETP.NE.AND.EX P3, PT, RZ, UR9, PT, P3 ;  /* 0x00000009ff007c0c */ /* 0x000fc4000bf65330 */
[----:B------:R-:W-:Y:S01]  /*11040*/  IADD3 R6, P4, R24, UR4, RZ ;  /* 0x0000000418067c10 */ /* 0x000fe2000ff9e0ff */
[----:B------:R-:W-:Y:S03]  /*11050*/  STL [R1+0x8], R12 ;  /* 0x0000080c01007387 */ /* 0x000fe60000100800 */
[----:B------:R-:W-:Y:S02]  /*11060*/  IADD3.X R7, R12, UR5, RZ, P4, !PT ;  /* 0x000000050c077c10 */ /* 0x000fe4000a7fe4ff */
[----:B-1----:R-:W-:Y:S02]  /*11070*/  IADD3 R4, P4, R24, UR6, RZ ;  /* 0x0000000618047c10 */ /* 0x002fe4000ff9e0ff */
[----:B------:R-:W-:Y:S02]  /*11080*/  ISETP.NE.U32.AND P1, PT, RZ, UR4, PT ;  /* 0x00000004ff007c0c */ /* 0x000fe4000bf25070 */
[----:B------:R-:W-:Y:S01]  /*11090*/  IADD3.X R5, R12, UR7, RZ, P4, !PT ;  /* 0x000000070c057c10 */ /* 0x000fe2000a7fe4ff */
[----:B------:R-:W-:Y:S01]  /*110a0*/  ULDC UR4, c[0x0][0x288] ;  /* 0x0000a20000047ab9 */ /* 0x000fe20000000800 */
[----:B------:R-:W-:-:S02]  /*110b0*/  ISETP.NE.U32.AND P2, PT, RZ, UR6, PT ;  /* 0x00000006ff007c0c */ /* 0x000fc4000bf45070 */
[----:B------:R-:W-:Y:S02]  /*110c0*/  @P3 IADD3 R10, P4, R24, UR8, RZ ;  /* 0x00000008180a3c10 */ /* 0x000fe4000ff9e0ff */
[----:B------:R-:W-:Y:S02]  /*110d0*/  ISETP.NE.AND.EX P1, PT, RZ, UR5, PT, P1 ;  /* 0x00000005ff007c0c */ /* 0x000fe4000bf25310 */
[----:B------:R-:W-:Y:S02]  /*110e0*/  ISETP.NE.AND.EX P2, PT, RZ, UR7, PT, P2 ;  /* 0x00000007ff007c0c */ /* 0x000fe4000bf45320 */
[----:B------:R-:W-:Y:S01]  /*110f0*/  @P3 IADD3.X R11, R12, UR9, RZ, P4, !PT ;  /* 0x000000090c0b3c10 */ /* 0x000fe2000a7fe4ff */
[----:B0-----:R-:W-:Y:S01]  /*11100*/  IMAD.MOV.U32 R0, RZ, RZ, RZ ;  /* 0x000000ffff007224 */ /* 0x001fe200078e00ff */
[----:B------:R-:W-:-:S07]  /*11110*/  MOV R28, RZ ;  /* 0x000000ff001c7202 */ /* 0x000fce0000000f00 */
[----:B------:R-:W5:Y:S04]  /*11120*/  @P1 LDG.E R28, desc[UR56][R6.64] ;  /* 0x00000038061c1981 */ /* 0x000f68000c1e1900 */
[----:B------:R-:W5:Y:S04]  /*11130*/  @P2 LDG.E R0, desc[UR56][R4.64] ;  /* 0x0000003804002981 */ /* 0x000f68000c1e1900 */
[----:B--2---:R0:W-:Y:S02]  /*11140*/  STL [R1+0x20], R9 ;  /* 0x0000200901007387 */ /* 0x0041e40000100800 */
[----:B0-----:R-:W-:Y:S01]  /*11150*/  IMAD.U32 R9, RZ, RZ, UR4 ;  /* 0x00000004ff097e24 */ /* 0x001fe2000f8e00ff */
[----:B------:R-:W-:-:S05]  /*11160*/  ULDC.64 UR4, c[0x0][0x418] ;  /* 0x0001060000047ab9 */ /* 0x000fca0000000a00 */
[----:B------:R0:W2:Y:S01]  /*11170*/  @P3 LDG.E R9, desc[UR56][R10.64] ;  /* 0x000000380a093981 */ /* 0x0000a2000c1e1900 */
[----:B------:R-:W-:-:S03]  /*11180*/  UISETP.NE.U32.AND UP0, UPT, UR4, URZ, UPT ;  /* 0x0000003f0400728c */ /* 0x000fc6000bf05070 */
[----:B------:R-:W-:Y:S01]  /*11190*/  ULDC UR4, c[0x0][0x424] ;  /* 0x0001090000047ab9 */ /* 0x000fe20000000800 */
[----:B------:R-:W-:-:S03]  /*111a0*/  UISETP.NE.AND.EX UP0, UPT, UR5, URZ, UPT, UP0 ;  /* 0x0000003f0500728c */ /* 0x000fc6000bf05300 */
[----:B------:R-:W-:Y:S01]  /*111b0*/  ULDC UR5, c[0x0][0x2f0] ;  /* 0x0000bc0000057ab9 */ /* 0x000fe20000000800 */
[----:B------:R-:W-:-:S04]  /*111c0*/  USEL UR4, UR4, 0x1, UP0 ;  /* 0x0000000104047887 */ /* 0x000fc80008000000 */
[----:B------:R-:W-:-:S03]  /*111d0*/  UIMAD UR4, UR4, UR5, URZ ;  /* 0x00000005040472a4 */ /* 0x000fc6000f8e023f */
[----:B------:R-:W-:-:S03]  /*111e0*/  ULDC UR5, c[0x0][0x348] ;  /* 0x0000d20000057ab9 */ /* 0x000fc60000000800 */
[----:B0-----:R-:W-:Y:S01]  /*111f0*/  IMAD.U32 R10, RZ, RZ, UR4 ;  /* 0x00000004ff0a7e24 */ /* 0x001fe2000f8e00ff */
[----:B--2---:R0:W-:Y:S02]  /*11200*/  STL [R1+0x38], R9 ;  /* 0x0000380901007387 */ /* 0x0041e40000100800 */
[----:B0-----:R-:W-:Y:S01]  /*11210*/  IMAD.U32 R9, RZ, RZ, UR5 ;  /* 0x00000005ff097e24 */ /* 0x001fe2000f8e00ff */
[----:B------:R-:W-:Y:S06]  /*11220*/  @P3 BRA `(.L_x_527) ;  /* 0x0000000000143947 */ /* 0x000fec0003800000 */
[----:B------:R-:W-:Y:S05]  /*11230*/  @!P0 BRA `(.L_x_527) ;  /* 0x0000000000108947 */ /* 0x000fea0003800000 */
[----:B------:R-:W2:Y:S04]  /*11240*/  LDG.E R11, desc[UR56][R2.64] ;  /* 0x00000038020b7981 */ /* 0x000ea8000c1e1900 */
[----:B------:R-:W2:Y:S02]  /*11250*/  LDG.E R2, desc[UR56][R2.64+0x4] ;  /* 0x0000043802027981 */ /* 0x000ea4000c1e1900 */
[----:B--2---:R-:W-:-:S05]  /*11260*/  IMAD.IADD R2, R2, 0x1, -R11 ;  /* 0x0000000102027824 */ /* 0x004fca00078e0a0b */
[----:B------:R0:W-:Y:S02]  /*11270*/  STL [R1+0x38], R2 ;  /* 0x0000380201007387 */ /* 0x0001e40000100800 */
.L_x_527:
[----:B------:R-:W-:Y:S01]  /*11280*/  ULDC.64 UR4, c[0x0][0xa20] ;  /* 0x0002880000047ab9 */ /* 0x000fe20000000a00 */
[----:B-----5:R-:W-:Y:S01]  /*11290*/  IADD3 R28, R28, R8, RZ ;  /* 0x000000081c1c7210 */ /* 0x020fe20007ffe0ff */
[----:B------:R-:W-:Y:S01]  /*112a0*/  IMAD.MOV.U32 R25, RZ, RZ, R13 ;  /* 0x000000ffff197224 */ /* 0x000fe200078e000d */
[----:B------:R-:W-:-:S04]  /*112b0*/  ISETP.NE.U32.AND P0, PT, RZ, UR4, PT ;  /* 0x00000004ff007c0c */ /* 0x000fc8000bf05070 */
[----:B------:R-:W-:-:S13]  /*112c0*/  ISETP.NE.AND.EX P0, PT, RZ, UR5, PT, P0 ;  /* 0x00000005ff007c0c */ /* 0x000fda000bf05300 */
[----:B------:R-:W-:Y:S05]  /*112d0*/  @!P0 BRA `(.L_x_528) ;  /* 0x0000000000108947 */ /* 0x000fea0003800000 */
[----:B0-----:R-:W-:-:S04]  /*112e0*/  IADD3 R2, P0, R24, UR4, RZ ;  /* 0x0000000418027c10 */ /* 0x001fc8000ff1e0ff */
[----:B------:R-:W-:-:S05]  /*112f0*/  IADD3.X R3, R12, UR5, RZ, P0, !PT ;  /* 0x000000050c037c10 */ /* 0x000fca00087fe4ff */
[----:B------:R1:W5:Y:S01]  /*11300*/  LDG.E R10, desc[UR56][R2.64] ;  /* 0x00000038020a7981 */ /* 0x000362000c1e1900 */
[----:B------:R-:W-:Y:S05]  /*11310*/  BRA `(.L_x_529) ;  /* 0x0000000000107947 */ /* 0x000fea0003800000 */
.L_x_528:
[----:B------:R-:W-:Y:S05]  /*11320*/  @!P1 BRA `(.L_x_529) ;  /* 0x00000000000c9947 */ /* 0x000fea0003800000 */
[----:B------:R-:W2:Y:S04]  /*11330*/  LDG.E R10, desc[UR56][R6.64] ;  /* 0x00000038060a7981 */ /* 0x000ea8000c1e1900 */
[----:B------:R-:W2:Y:S02]  /*11340*/  LDG.E R6, desc[UR56][R6.64+0x4] ;  /* 0x0000043806067981 */ /* 0x000ea4000c1e1900 */
[----:B--2---:R-:W-:-:S07]  /*11350*/  IMAD.IADD R10, R6, 0x1, -R10 ;  /* 0x00000001060a7824 */ /* 0x004fce00078e0a0a */
.L_x_529:
[----:B01----:R-:W2:Y:S01]  /*11360*/  @P2 LDG.E R2, desc[UR56][R4.64] ;  /* 0x0000003804022981 */ /* 0x003ea2000c1e1900 */
[----:B-----5:R-:W-:-:S03]  /*11370*/  IMAD.IADD R10, R10, 0x1, -R8 ;  /* 0x000000010a0a7824 */ /* 0x020fc600078e0a08 */
[----:B------:R-:W2:Y:S01]  /*11380*/  @P2 LDG.E R4, desc[UR56][R4.64+0x4] ;  /* 0x0000043804042981 */ /* 0x000ea2000c1e1900 */
[----:B------:R-:W-:Y:S01]  /*11390*/  BSSY B0, `(.L_x_530) ;  /* 0x00000e2000007945 */ /* 0x000fe20003800000 */
[----:B--2---:R-:W-:-:S04]  /*113a0*/  @P2 IMAD.IADD R9, R4, 0x1, -R2 ;  /* 0x0000000104092824 */ /* 0x004fc800078e0a02 */
[----:B------:R-:W-:-:S05]  /*113b0*/  IMAD.IADD R3, R10, 0x1, R9 ;  /* 0x000000010a037824 */ /* 0x000fca00078e0209 */
[----:B------:R-:W-:Y:S01]  /*113c0*/  IADD3 R2, R3, 0xbf, RZ ;  /* 0x000000bf03027810 */ /* 0x000fe20007ffe0ff */
[----:B------:R0:W-:Y:S04]  /*113d0*/  STL [R1+0x34], R3 ;  /* 0x0000340301007387 */ /* 0x0001e80000100800 */
[----:B------:R-:W-:-:S05]  /*113e0*/  IMAD.HI R2, R2, 0x2aaaaaab, RZ ;  /* 0x2aaaaaab02027827 */ /* 0x000fca00078e02ff */
[----:B0-----:R-:W-:-:S04]  /*113f0*/  SHF.R.U32.HI R3, RZ, 0x1f, R2 ;  /* 0x0000001fff037819 */ /* 0x001fc80000011602 */
[----:B------:R-:W-:-:S05]  /*11400*/  LEA.HI.SX32 R4, R2, R3, 0x1b ;  /* 0x0000000302047211 */ /* 0x000fca00078fdaff */
[--C-:B------:R-:W-:Y:S02]  /*11410*/  IMAD R2, R4, 0xc0, -R10.reuse ;  /* 0x000000c004027824 */ /* 0x100fe400078e0a0a */
[----:B------:R-:W-:-:S03]  /*11420*/  IMAD.MOV R10, RZ, RZ, -R10 ;  /* 0x000000ffff0a7224 */ /* 0x000fc600078e0a0a */
[----:B------:R-:W-:Y:S02]  /*11430*/  VIMNMX R2, R2, R9, PT ;  /* 0x0000000902027248 */ /* 0x000fe40003fe0100 */
[----:B------:R-:W-:-:S04]  /*11440*/  VIMNMX R10, RZ, R10, !PT ;  /* 0x0000000aff0a7248 */ /* 0x000fc80007fe0100 */
[----:B------:R-:W-:Y:S01]  /*11450*/  ISETP.GT.AND P0, PT, R2, R10, PT ;  /* 0x0000000a0200720c */ /* 0x000fe20003f04270 */
[----:B------:R0:W-:-:S12]  /*11460*/  STL [R1+0x18], R4 ;  /* 0x0000180401007387 */ /* 0x0001d80000100800 */
[----:B0-----:R-:W-:Y:S02]  /*11470*/  @P0 VIADD R4, R2, 0xbf ;  /* 0x000000bf02040836 */ /* 0x001fe40000000000 */
[----:B------:R-:W-:-:S04]  /*11480*/  IMAD.WIDE.U32 R2, R10, -0x55555555, RZ ;  /* 0xaaaaaaab0a027825 */ /* 0x000fc800078e00ff */
[----:B------:R-:W-:Y:S01]  /*11490*/  @P0 IMAD.HI R2, R4, 0x2aaaaaab, RZ ;  /* 0x2aaaaaab04020827 */ /* 0x000fe200078e02ff */
[----:B------:R-:W-:-:S04]  /*114a0*/  SHF.R.U32.HI R3, RZ, 0x7, R3 ;  /* 0x00000007ff037819 */ /* 0x000fc80000011603 */
[----:B------:R-:W-:Y:S01]  /*114b0*/  @P0 SHF.R.U32.HI R5, RZ, 0x1f, R2 ;  /* 0x0000001fff050819 */ /* 0x000fe20000011602 */
[----:B------:R-:W-:-:S03]  /*114c0*/  IMAD.MOV.U32 R4, RZ, RZ, R3 ;  /* 0x000000ffff047224 */ /* 0x000fc600078e0003 */
[----:B------:R-:W-:-:S04]  /*114d0*/  @P0 LEA.HI.SX32 R4, R2, R5, 0x1b ;  /* 0x0000000502040211 */ /* 0x000fc800078fdaff */
[----:B------:R-:W-:Y:S02]  /*114e0*/  ISETP.GT.AND P1, PT, R4, R3, PT ;  /* 0x000000030400720c */ /* 0x000fe40003f24270 */
[----:B------:R-:W-:-:S11]  /*114f0*/  PLOP3.LUT P0, PT, PT, PT, PT, 0x80, 0x0 ;  /* 0x000000000000781c */ /* 0x000fd60003f0f070 */
[----:B------:R-:W-:Y:S05]  /*11500*/  @!P1 BRA `(.L_x_531) ;  /* 0x0000000c00289947 */ /* 0x000fea0003800000 */
[----:B------:R-:W-:Y:S01]  /*11510*/  UMOV UR4, 0xffffffff ;  /* 0xffffffff00047882 */ /* 0x000fe20000000000 */
[----:B------:R-:W-:Y:S02]  /*11520*/  SEL R2, R25, RZ, !P2 ;  /* 0x000000ff19027207 */ /* 0x000fe40005000000 */
[----:B------:R-:W-:Y:S05]  /*11530*/  BRA.DIV UR4, `(.L_x_532) ;  /* 0x0000005a04f87947 */ /* 0x000fea000b800000 */
[----:B------:R-:W0:Y:S02]  /*11540*/  S2R R5, SR_TID.X ;  /* 0x0000000000057919 */ /* 0x000e240000002100 */
[----:B0-----:R-:W-:-:S04]  /*11550*/  SHF.R.U32.HI R5, RZ, 0x5, R5 ;  /* 0x00000005ff057819 */ /* 0x001fc80000011605 */
[----:B------:R-:W-:-:S05]  /*11560*/  LOP3.LUT R5, R5, 0x3, RZ, 0xc0, !PT ;  /* 0x0000000305057812 */ /* 0x000fca00078ec0ff */
[----:B------:R0:W1:Y:S02]  /*11570*/  SHFL.IDX PT, R14, R5, RZ, 0x1f ;  /* 0x00001fff050e7589 */ /* 0x00006400000e0000 */
.L_x_691:
[----:B-1----:R-:W-:Y:S02]  /*11580*/  ISETP.NE.AND P0, PT, R14, RZ, PT ;  /* 0x000000ff0e00720c */ /* 0x002fe40003f05270 */
[----:B------:R-:W-:-:S11]  /*11590*/  PLOP3.LUT P6, PT, PT, PT, PT, 0x8, 0x0 ;  /* 0x000000000000781c */ /* 0x000fd60003fce170 */
[----:B------:R-:W-:Y:S05]  /*115a0*/  @P0 BRA `(.L_x_533) ;  /* 0x00000000000c0947 */ /* 0x000fea0003800000 */
[----:B------:R-:W-:-:S03]  /*115b0*/  UMOV UR4, 0xffffffff ;  /* 0xffffffff00047882 */ /* 0x000fc60000000000 */
[----:B------:R-:W-:Y:S05]  /*115c0*/  BRA.DIV UR4, `(.L_x_534) ;  /* 0x0000005e04087947 */ /* 0x000fea000b800000 */
[----:B------:R-:W-:-:S13]  /*115d0*/  ELECT P6, URZ, PT ;  /* 0x00000000003f782f */ /* 0x000fda00038c0000 */
.L_x_533:
[----:B0-----:R-:W2:Y:S01]  /*115e0*/  LDL R5, [R1+0x24] ;  /* 0x0000240001057983 */ /* 0x001ea20000100800 */
[----:B------:R-:W-:Y:S01]  /*115f0*/  BSSY B1, `(.L_x_535) ;  /* 0x0000008000017945 */ /* 0x000fe20003800000 */
[----:B--2---:R-:W-:-:S05]  /*11600*/  VIADD R5, R5, 0x1 ;  /* 0x0000000105057836 */ /* 0x004fca0000000000 */
[----:B------:R-:W-:-:S04]  /*11610*/  LEA.HI R6, R5, R5, RZ, 0x1 ;  /* 0x0000000505067211 */ /* 0x000fc800078f08ff */
[----:B------:R-:W-:-:S05]  /*11620*/  LOP3.LUT R6, R6, 0xfffffffe, RZ, 0xc0, !PT ;  /* 0xfffffffe06067812 */ /* 0x000fca00078ec0ff */
[----:B------:R-:W-:-:S05]  /*11630*/  IMAD.IADD R5, R5, 0x1, -R6 ;  /* 0x0000000105057824 */ /* 0x000fca00078e0a06 */
[----:B------:R-:W-:-:S04]  /*11640*/  SHF.L.U32 R5, R5, 0x1f, RZ ;  /* 0x0000001f05057819 */ /* 0x000fc800000006ff */
[----:B------:R-:W0:Y:S02]  /*11650*/  SYNCS.PHASECHK.TRANS64.TRYWAIT P0, [R22+URZ+0x30820], R5 ;  /* 0x03082005160075a7 */ /* 0x000e24000800017f */
[----:B0-----:R-:W-:Y:S05]  /*11660*/  @!P0 BRA `(.L_x_536) ;  /* 0x0000005c00008947 */ /* 0x001fea0003800000 */
.L_x_694:
[----:B------:R-:W-:Y:S05]  /*11670*/  BSYNC B1 ;  /* 0x0000000000017941 */ /* 0x000fea0003800000 */
.L_x_535:
[----:B------:R-:W-:Y:S04]  /*11680*/  BSSY B1, `(.L_x_537) ;  /* 0x000004e000017945 */ /* 0x000fe80003800000 */
[----:B------:R-:W-:Y:S05]  /*11690*/  @!P6 BRA `(.L_x_538) ;  /* 0x000000040030e947 */ /* 0x000fea0003800000 */
[----:B------:R-:W0:Y:S01]  /*116a0*/  LDL R8, [R1+0x4] ;  /* 0x0000040001087983 */ /* 0x000e220000100800 */
[----:B------:R-:W1:Y:S02]  /*116b0*/  S2R R6, SR_TID.X ;  /* 0x0000000000067919 */ /* 0x000e640000002100 */
[----:B-1----:R-:W-:Y:S02]  /*116c0*/  LOP3.LUT R7, R6, 0x7f, RZ, 0xc0, !PT ;  /* 0x0000007f06077812 */ /* 0x002fe400078ec0ff */
[----:B------:R-:W-:Y:S01]  /*116d0*/  LEA R6, R29, R22, 0x3 ;  /* 0x000000161d067211 */ /* 0x000fe200078e18ff */
[----:B------:R-:W-:Y:S01]  /*116e0*/  BSSY B2, `(.L_x_539) ;  /* 0x0000005000027945 */ /* 0x000fe20003800000 */
[----:B------:R-:W-:Y:S02]  /*116f0*/  ISETP.NE.AND P1, PT, R7, RZ, PT ;  /* 0x000000ff0700720c */ /* 0x000fe40003f25270 */
[----:B0-----:R-:W-:-:S04]  /*11700*/  SHF.L.U32 R5, R8, 0x1f, RZ ;  /* 0x0000001f08057819 */ /* 0x001fc800000006ff */
[----:B------:R-:W0:Y:S02]  /*11710*/  SYNCS.PHASECHK.TRANS64.TRYWAIT P0, [R6+URZ+0x308a0], R5 ;  /* 0x0308a005060075a7 */ /* 0x000e24000800017f */
[----:B0-----:R-:W-:Y:S05]  /*11720*/  @!P0 BRA `(.L_x_540) ;  /* 0x0000005800e48947 */ /* 0x001fea0003800000 */
.L_x_695:
[----:B------:R-:W-:Y:S05]  /*11730*/  BSYNC B2 ;  /* 0x0000000000027941 */ /* 0x000fea0003800000 */
.L_x_539:
[----:B------:R-:W-:Y:S04]  /*11740*/  BSSY B2, `(.L_x_541) ;  /* 0x0000009000027945 */ /* 0x000fe80003800000 */
[----:B------:R-:W-:Y:S05]  /*11750*/  @P1 BRA `(.L_x_542) ;  /* 0x00000000001c1947 */ /* 0x000fea0003800000 */
[----:B------:R-:W1:Y:S02]  /*11760*/  S2R R7, SR_TID.X ;  /* 0x0000000000077919 */ /* 0x000e640000002100 */
[----:B-1----:R-:W-:Y:S01]  /*11770*/  LOP3.LUT R8, R7, 0x1f, RZ, 0xc0, !PT ;  /* 0x0000001f07087812 */ /* 0x002fe200078ec0ff */
[----:B------:R-:W-:-:S03]  /*11780*/  IMAD.MOV.U32 R7, RZ, RZ, 0x6000 ;  /* 0x00006000ff077424 */ /* 0x000fc600078e00ff */
[----:B------:R-:W-:Y:S01]  /*11790*/  ISETP.NE.AND P0, PT, R8, RZ, PT ;  /* 0x000000ff0800720c */ /* 0x000fe20003f05270 */
[----:B------:R1:W-:-:S12]  /*117a0*/  SYNCS.ARRIVE.TRANS64 RZ, [R6+URZ+0x30890], R7 ;  /* 0x0308900706ff79a7 */ /* 0x0003d8000800003f */
[----:B-1----:R-:W-:Y:S05]  /*117b0*/  @!P0 BRA `(.L_x_542) ;  /* 0x0000000000048947 */ /* 0x002fea0003800000 */
[----:B------:R-:W-:Y:S01]  /*117c0*/  BPT.TRAP 0x1 ;  /* 0x000000040000795c */ /* 0x000fe20000300000 */
.L_x_542:
[----:B------:R-:W-:Y:S05]  /*117d0*/  BSYNC B2 ;  /* 0x0000000000027941 */ /* 0x000fea0003800000 */
.L_x_541:
[----:B------:R-:W-:Y:S01]  /*117e0*/  IMAD.MOV.U32 R11, RZ, RZ, RZ ;  /* 0x000000ffff0b7224 */ /* 0x000fe200078e00ff */
[----:B------:R-:W-:Y:S01]  /*117f0*/  UIADD3 UR4, UP0, UR38, 0x570, URZ ;  /* 0x0000057026047890 */ /* 0x000fe2000ff1e03f */
[----:B------:R-:W-:Y:S01]  /*11800*/  IMAD R7, R4, 0xc0, R0 ;  /* 0x000000c004077824 */ /* 0x000fe200078e0200 */
[----:B------:R-:W-:Y:S01]  /*11810*/  PLOP3.LUT P0, PT, PT, PT, PT, 0x80, 0x0 ;  /* 0x000000000000781c */ /* 0x000fe20003f0f070 */
[----:B------:R-:W-:Y:S01]  /*11820*/  IMAD R10, R29, 0x6000, R22 ;  /* 0x000060001d0a7824 */ /* 0x000fe200078e0216 */
[----:B------:R-:W-:Y:S01]  /*11830*/  R2UR UR10, R11 ;  /* 0x000000000b0a72ca */ /* 0x000fe200000e0000 */
[----:B------:R-:W-:Y:S01]  /*11840*/  VIADD R7, R7, 0xffffff40 ;  /* 0xffffff4007077836 */ /* 0x000fe20000000000 */
[----:B------:R-:W-:Y:S01]  /*11850*/  UIADD3.X UR5, URZ, UR39, URZ, UP0, !UPT ;  /* 0x000000273f057290 */ /* 0x000fe200087fe43f */
[----:B------:R-:W-:Y:S01]  /*11860*/  VIADD R8, R6, 0x30890 ;  /* 0x0003089006087836 */ /* 0x000fe20000000000 */
[----:B------:R-:W-:Y:S01]  /*11870*/  UMOV UR6, 0x0 ;  /* 0x0000000000067882 */ /* 0x000fe20000000000 */
[----:B------:R-:W-:Y:S01]  /*11880*/  VIADD R9, R10, 0x12400 ;  /* 0x000124000a097836 */ /* 0x000fe20000000000 */
[----:B------:R-:W-:-:S09]  /*11890*/  UMOV UR7, 0x12f00000 ;  /* 0x12f0000000077882 */ /* 0x000fd20000000000 */
.L_x_543:
        /* <DEDUP_REMOVED lines=10> */
[----:B------:R-:W1:Y:S01]  /*11940*/  SYNCS.PHASECHK.TRANS64.TRYWAIT P0, [R6+URZ+0x308c0], R5 ;  /* 0x0308c005060075a7 */ /* 0x000e62000800017f */
[----:B------:R-:W-:Y:S04]  /*11950*/  BSSY B2, `(.L_x_544) ;  /* 0x0000002000027945 */ /* 0x000fe80003800000 */
[----:B-1----:R-:W-:Y:S05]  /*11960*/  @!P0 BRA `(.L_x_545) ;  /* 0x0000005800688947 */ /* 0x002fea0003800000 */
.L_x_696:
[----:B------:R-:W-:Y:S05]  /*11970*/  BSYNC B2 ;  /* 0x0000000000027941 */ /* 0x000fea0003800000 */
.L_x_544:
[----:B------:R-:W-:Y:S01]  /*11980*/  BSSY B2, `(.L_x_546) ;  /* 0x000000b000027945 */ /* 0x000fe20003800000 */
[----:B------:R-:W-:Y:S01]  /*11990*/  MOV R8, 0x0 ;  /* 0x0000000000087802 */ /* 0x000fe20000000f00 */
[----:B------:R-:W-:Y:S02]  /*119a0*/  IMAD.MOV.U32 R9, RZ, RZ, 0x12f00000 ;  /* 0x12f00000ff097424 */ /* 0x000fe400078e00ff */
[----:B------:R-:W-:Y:S05]  /*119b0*/  @P1 BRA `(.L_x_547) ;  /* 0x00000000001c1947 */ /* 0x000fea0003800000 */
[----:B------:R-:W2:Y:S01]  /*119c0*/  S2R R12, SR_TID.X ;  /* 0x00000000000c7919 */ /* 0x000ea20000002100 */
[----:B01----:R-:W-:-:S04]  /*119d0*/  IMAD.MOV.U32 R5, RZ, RZ, 0x6000 ;  /* 0x00006000ff057424 */ /* 0x003fc800078e00ff */
[----:B------:R3:W-:Y:S01]  /*119e0*/  SYNCS.ARRIVE.TRANS64 RZ, [R6+URZ+0x308b0], R5 ;  /* 0x0308b00506ff79a7 */ /* 0x0007e2000800003f */
[----:B--2---:R-:W-:-:S04]  /*119f0*/  LOP3.LUT R12, R12, 0x1f, RZ, 0xc0, !PT ;  /* 0x0000001f0c0c7812 */ /* 0x004fc800078ec0ff */
[----:B------:R-:W-:-:S13]  /*11a00*/  ISETP.NE.AND P0, PT, R12, RZ, PT ;  /* 0x000000ff0c00720c */ /* 0x000fda0003f05270 */
[----:B---3--:R-:W-:Y:S05]  /*11a10*/  @!P0 BRA `(.L_x_547) ;  /* 0x0000000000048947 */ /* 0x008fea0003800000 */
[----:B------:R-:W-:Y:S01]  /*11a20*/  BPT.TRAP 0x1 ;  /* 0x000000040000795c */ /* 0x000fe20000300000 */
.L_x_547:
[----:B------:R-:W-:Y:S05]  /*11a30*/  BSYNC B2 ;  /* 0x0000000000027941 */ /* 0x000fea0003800000 */
.L_x_546:
[----:B------:R-:W-:Y:S01]  /*11a40*/  R2UR UR10, R11 ;  /* 0x000000000b0a72ca */ /* 0x000fe200000e0000 */
[----:B------:R-:W-:Y:S01]  /*11a50*/  UIADD3 UR4, UP0, UR38, 0x670, URZ ;  /* 0x0000067026047890 */ /* 0x000fe2000ff1e03f */
[----:B------:R-:W-:Y:S01]  /*11a60*/  R2UR UR6, R8 ;  /* 0x00000000080672ca */ /* 0x000fe200000e0000 */
[----:B------:R-:W-:Y:S01]  /*11a70*/  VIADD R10, R10, 0x400 ;  /* 0x000004000a0a7836 */ /* 0x000fe20000000000 */
[----:B------:R-:W-:Y:S01]  /*11a80*/  R2UR UR7, R9 ;  /* 0x00000000090772ca */ /* 0x000fe200000e0000 */
[----:B01----:R-:W-:Y:S01]  /*11a90*/  VIADD R6, R6, 0x308b0 ;  /* 0x000308b006067836 */ /* 0x003fe20000000000 */
[----:B------:R-:W-:Y:S01]  /*11aa0*/  PLOP3.LUT P0, PT, PT, PT, PT, 0x80, 0x0 ;  /* 0x000000000000781c */ /* 0x000fe20003f0f070 */
[----:B------:R-:W-:-:S12]  /*11ab0*/  UIADD3.X UR5, URZ, UR39, URZ, UP0, !UPT ;  /* 0x000000273f057290 */ /* 0x000fd800087fe43f */
.L_x_548:
        /* <DEDUP_REMOVED lines=10> */
.L_x_538:
[----:B------:R-:W-:Y:S05]  /*11b60*/  BSYNC B1 ;  /* 0x0000000000017941 */ /* 0x000fea0003800000 */
.L_x_537:
[----:B------:R-:W2:Y:S01]  /*11b70*/  LDL.LU R8, [R1+0x4] ;  /* 0x0000040001087983 */ /* 0x000ea20000300800 */
[----:B------:R-:W-:Y:S01]  /*11b80*/  VIADD R29, R29, 0x1 ;  /* 0x000000011d1d7836 */ /* 0x000fe20000000000 */
[----:B------:R-:W-:Y:S02]  /*11b90*/  IADD3 R4, R4, -0x2, RZ ;  /* 0xfffffffe04047810 */ /* 0x000fe40007ffe0ff */
[----:B------:R-:W-:Y:S02]  /*11ba0*/  PLOP3.LUT P0, PT, PT, PT, PT, 0x8, 0x0 ;  /* 0x000000000000781c */ /* 0x000fe40003f0e170 */
[----:B------:R-:W-:Y:S02]  /*11bb0*/  ISETP.NE.AND P1, PT, R29, 0x2, PT ;  /* 0x000000021d00780c */ /* 0x000fe40003f25270 */
[----:B------:R-:W-:Y:S02]  /*11bc0*/  ISETP.GE.AND P2, PT, R4, R3, PT ;  /* 0x000000030400720c */ /* 0x000fe40003f46270 */
[----:B0-----:R-:W-:-:S02]  /*11bd0*/  SEL R5, RZ, 0x1, P1 ;  /* 0x00000001ff057807 */ /* 0x001fc40000800000 */
[----:B------:R-:W-:Y:S02]  /*11be0*/  SEL R29, R29, RZ, P1 ;  /* 0x000000ff1d1d7207 */ /* 0x000fe40000800000 */
[----:B--2---:R-:W-:-:S05]  /*11bf0*/  LOP3.LUT R8, R8, R5, RZ, 0x3c, !PT ;  /* 0x0000000508087212 */ /* 0x004fca00078e3cff */
[----:B------:R0:W-:Y:S02]  /*11c00*/  STL [R1+0x4], R8 ;  /* 0x0000040801007387 */ /* 0x0001e40000100800 */
[----:B------:R-:W-:Y:S05]  /*11c10*/  @!P2 BRA `(.L_x_531) ;  /* 0x000000040064a947 */ /* 0x000fea0003800000 */
.L_x_561:
[----:B------:R-:W-:Y:S05]  /*11c20*/  YIELD ;  /* 0x0000000000007946 */ /* 0x000fea0003800000 */
[----:B------:R-:W-:Y:S04]  /*11c30*/  BSSY B1, `(.L_x_549) ;  /* 0x000004d000017945 */ /* 0x000fe80003800000 */
[----:B-1----:R-:W-:Y:S05]  /*11c40*/  @!P6 BRA `(.L_x_550) ;  /* 0x00000004002ce947 */ /* 0x002fea0003800000 */
[----:B------:R-:W2:Y:S01]  /*11c50*/  LDL R6, [R1+0x4] ;  /* 0x0000040001067983 */ /* 0x000ea20000100800 */
[----:B------:R-:W1:Y:S02]  /*11c60*/  S2R R5, SR_TID.X ;  /* 0x0000000000057919 */ /* 0x000e640000002100 */
[----:B-1----:R-:W-:Y:S01]  /*11c70*/  LOP3.LUT R7, R5, 0x7f, RZ, 0xc0, !PT ;  /* 0x0000007f05077812 */ /* 0x002fe200078ec0ff */
[----:B------:R-:W-:Y:S01]  /*11c80*/  IMAD R5, R29, 0x8, R22 ;  /* 0x000000081d057824 */ /* 0x000fe200078e0216 */
[----:B------:R-:W-:Y:S02]  /*11c90*/  BSSY B2, `(.L_x_551) ;  /* 0x0000005000027945 */ /* 0x000fe40003800000 */
[----:B------:R-:W-:Y:S02]  /*11ca0*/  ISETP.NE.AND P2, PT, R7, RZ, PT ;  /* 0x000000ff0700720c */ /* 0x000fe40003f45270 */
[----:B--2---:R-:W-:-:S04]  /*11cb0*/  SHF.L.U32 R6, R6, 0x1f, RZ ;  /* 0x0000001f06067819 */ /* 0x004fc800000006ff */
[----:B------:R-:W1:Y:S02]  /*11cc0*/  SYNCS.PHASECHK.TRANS64.TRYWAIT P1, [R5+URZ+0x308a0], R6 ;  /* 0x0308a006050075a7 */ /* 0x000e64000802017f */
[----:B-1----:R-:W-:Y:S05]  /*11cd0*/  @!P1 BRA `(.L_x_552) ;  /* 0x0000005400a09947 */ /* 0x002fea0003800000 */
.L_x_697:
[----:B------:R-:W-:Y:S05]  /*11ce0*/  BSYNC B2 ;  /* 0x0000000000027941 */ /* 0x000fea0003800000 */
.L_x_551:
[----:B------:R-:W-:Y:S04]  /*11cf0*/  BSSY B2, `(.L_x_553) ;  /* 0x0000009000027945 */ /* 0x000fe80003800000 */
[----:B------:R-:W-:Y:S05]  /*11d00*/  @P2 BRA `(.L_x_554) ;  /* 0x00000000001c2947 */ /* 0x000fea0003800000 */
[----:B------:R-:W0:Y:S02]  /*11d10*/  S2R R7, SR_TID.X ;  /* 0x0000000000077919 */ /* 0x000e240000002100 */
[----:B0-----:R-:W-:Y:S01]  /*11d20*/  LOP3.LUT R8, R7, 0x1f, RZ, 0xc0, !PT ;  /* 0x0000001f07087812 */ /* 0x001fe200078ec0ff */
[----:B------:R-:W-:-:S03]  /*11d30*/  IMAD.MOV.U32 R7, RZ, RZ, 0x6000 ;  /* 0x00006000ff077424 */ /* 0x000fc600078e00ff */
[----:B------:R-:W-:Y:S01]  /*11d40*/  ISETP.NE.AND P1, PT, R8, RZ, PT ;  /* 0x000000ff0800720c */ /* 0x000fe20003f25270 */
[----:B------:R2:W-:-:S12]  /*11d50*/  SYNCS.ARRIVE.TRANS64 RZ, [R5+URZ+0x30890], R7 ;  /* 0x0308900705ff79a7 */ /* 0x0005d8000800003f */
[----:B--2---:R-:W-:Y:S05]  /*11d60*/  @!P1 BRA `(.L_x_554) ;  /* 0x0000000000049947 */ /* 0x004fea0003800000 */
[----:B------:R-:W-:Y:S01]  /*11d70*/  BPT.TRAP 0x1 ;  /* 0x000000040000795c */ /* 0x000fe20000300000 */
.L_x_554:
[----:B------:R-:W-:Y:S05]  /*11d80*/  BSYNC B2 ;  /* 0x0000000000027941 */ /* 0x000fea0003800000 */
.L_x_553:
[----:B------:R-:W-:Y:S01]  /*11d90*/  IMAD.MOV.U32 R11, RZ, RZ, RZ ;  /* 0x000000ffff0b7224 */ /* 0x000fe200078e00ff */
[----:B------:R-:W-:Y:S01]  /*11da0*/  UIADD3 UR4, UP0, UR38, 0x570, URZ ;  /* 0x0000057026047890 */ /* 0x000fe2000ff1e03f */
[----:B------:R-:W-:Y:S01]  /*11db0*/  IMAD R7, R29, 0x6000, R22 ;  /* 0x000060001d077824 */ /* 0x000fe200078e0216 */
[----:B------:R-:W-:Y:S01]  /*11dc0*/  PLOP3.LUT P1, PT, PT, PT, PT, 0x80, 0x0 ;  /* 0x000000000000781c */ /* 0x000fe20003f2f070 */
[----:B0-----:R-:W-:Y:S01]  /*11dd0*/  IMAD R8, R4, 0xc0, R0 ;  /* 0x000000c004087824 */ /* 0x001fe200078e0200 */
[----:B------:R-:W-:Y:S01]  /*11de0*/  R2UR UR10, R11 ;  /* 0x000000000b0a72ca */ /* 0x000fe200000e0000 */
[----:B------:R-:W-:Y:S01]  /*11df0*/  VIADD R9, R5, 0x30890 ;  /* 0x0003089005097836 */ /* 0x000fe20000000000 */
[----:B------:R-:W-:Y:S01]  /*11e00*/  UIADD3.X UR5, URZ, UR39, URZ, UP0, !UPT ;  /* 0x000000273f057290 */ /* 0x000fe200087fe43f */
[----:B------:R-:W-:Y:S01]  /*11e10*/  VIADD R10, R7, 0x12400 ;  /* 0x00012400070a7836 */ /* 0x000fe20000000000 */
[----:B------:R-:W-:Y:S01]  /*11e20*/  UMOV UR6, 0x0 ;  /* 0x0000000000067882 */ /* 0x000fe20000000000 */
[----:B------:R-:W-:-:S10]  /*11e30*/  UMOV UR7, 0x12f00000 ;  /* 0x12f0000000077882 */ /* 0x000fd40000000000 */
.L_x_555:
        /* <DEDUP_REMOVED lines=10> */
[----:B------:R-:W0:Y:S01]  /*11ee0*/  SYNCS.PHASECHK.TRANS64.TRYWAIT P1, [R5+URZ+0x308c0], R6 ;  /* 0x0308c006050075a7 */ /* 0x000e22000802017f */
[----:B------:R-:W-:Y:S04]  /*11ef0*/  BSSY B2, `(.L_x_556) ;  /* 0x0000002000027945 */ /* 0x000fe80003800000 */
[----:B0-----:R-:W-:Y:S05]  /*11f00*/  @!P1 BRA `(.L_x_557) ;  /* 0x0000005400289947 */ /* 0x001fea0003800000 */
.L_x_698:
[----:B------:R-:W-:Y:S05]  /*11f10*/  BSYNC B2 ;  /* 0x0000000000027941 */ /* 0x000fea0003800000 */
.L_x_556:
        /* <DEDUP_REMOVED lines=11> */
.L_x_559:
[----:B------:R-:W-:Y:S05]  /*11fd0*/  BSYNC B2 ;  /* 0x0000000000027941 */ /* 0x000fea0003800000 */
.L_x_558:
        /* <DEDUP_REMOVED lines=8> */
.L_x_560:
        /* <DEDUP_REMOVED lines=10> */
.L_x_550:
[----:B------:R-:W-:Y:S05]  /*12100*/  BSYNC B1 ;  /* 0x0000000000017941 */ /* 0x000fea0003800000 */
.L_x_549:
[----:B------:R-:W2:Y:S01]  /*12110*/  LDL.LU R6, [R1+0x4] ;  /* 0x0000040001067983 */ /* 0x000ea20000300800 */
[----:B------:R-:W-:Y:S01]  /*12120*/  VIADD R29, R29, 0x1 ;  /* 0x000000011d1d7836 */ /* 0x000fe20000000000 */
[C---:B------:R-:W-:Y:S02]  /*12130*/  ISETP.GT.AND P2, PT, R4.reuse, R3, PT ;  /* 0x000000030400720c */ /* 0x040fe40003f44270 */
[----:B------:R-:W-:Y:S02]  /*12140*/  IADD3 R4, R4, -0x1, RZ ;  /* 0xffffffff04047810 */ /* 0x000fe40007ffe0ff */
[----:B------:R-:W-:-:S04]  /*12150*/  ISETP.NE.AND P1, PT, R29, 0x2, PT ;  /* 0x000000021d00780c */ /* 0x000fc80003f25270 */
[----:B------:R-:W-:Y:S02]  /*12160*/  SEL R5, RZ, 0x1, P1 ;  /* 0x00000001ff057807 */ /* 0x000fe40000800000 */
[----:B------:R-:W-:Y:S02]  /*12170*/  SEL R29, R29, RZ, P1 ;  /* 0x000000ff1d1d7207 */ /* 0x000fe40000800000 */
[----:B--2---:R-:W-:-:S05]  /*12180*/  LOP3.LUT R6, R6, R5, RZ, 0x3c, !PT ;  /* 0x0000000506067212 */ /* 0x004fca00078e3cff */
[----:B------:R1:W-:Y:S01]  /*12190*/  STL [R1+0x4], R6 ;  /* 0x0000040601007387 */ /* 0x0003e20000100800 */
[----:B------:R-:W-:Y:S05]  /*121a0*/  @P2 BRA `(.L_x_561) ;  /* 0xfffffff8009c2947 */ /* 0x000fea000383ffff */
.L_x_531:
[----:B------:R-:W-:Y:S05]  /*121b0*/  BSYNC B0 ;  /* 0x0000000000007941 */ /* 0x000fea0003800000 */
.L_x_530:
[----:B------:R-:W2:Y:S01]  /*121c0*/  LDL R5, [R1+0x34] ;  /* 0x0000340001057983 */ /* 0x000ea20000100800 */
[----:B------:R-:W-:Y:S05]  /*121d0*/  @!P0 WARPSYNC.ALL ;  /* 0x0000000000008948 */ /* 0x000fea0003800000 */
[----:B------:R-:W-:Y:S06]  /*121e0*/  @!P0 BAR.SYNC.DEFER_BLOCKING 0xc, 0x200 ;  /* 0x0308000000008b1d */ /* 0x000fec0000010000 */
[----:B------:R-:W-:Y:S01]  /*121f0*/  BSSY B7, `(.L_x_562) ;  /* 0x000035f000077945 */ /* 0x000fe20003800000 */
[----:B--2---:R-:W-:-:S13]  /*12200*/  ISETP.GT.AND P0, PT, R5, RZ, PT ;  /* 0x000000ff0500720c */ /* 0x004fda0003f04270 */
[----:B------:R-:W-:Y:S05]  /*12210*/  @P0 BRA `(.L_x_563) ;  /* 0x0000000000440947 */ /* 0x000fea0003800000 */
[----:B------:R-:W2:Y:S02]  /*12220*/  S2R R5, SR_TID.X ;  /* 0x0000000000057919 */ /* 0x000ea40000002100 */
[----:B--2---:R-:W-:-:S04]  /*12230*/  LOP3.LUT R5, R5, 0x7f, RZ, 0xc0, !PT ;  /* 0x0000007f05057812 */ /* 0x004fc800078ec0ff */
[----:B------:R-:W-:-:S13]  /*12240*/  ISETP.NE.AND P0, PT, R5, RZ, PT ;  /* 0x000000ff0500720c */ /* 0x000fda0003f05270 */
[----:B------:R-:W-:Y:S05]  /*12250*/  @P0 BRA `(.L_x_564) ;  /* 0x0000003400600947 */ /* 0x000fea0003800000 */
[----:B------:R-:W2:Y:S01]  /*12260*/  S2R R5, SR_LANEID ;  /* 0x0000000000057919 */ /* 0x000ea20000000000 */
[----:B------:R-:W-:Y:S01]  /*12270*/  VOTEU.ANY UR4, UPT, PT ;  /* 0x0000000000047886 */ /* 0x000fe200038e0100 */
[----:B------:R-:W3:Y:S01]  /*12280*/  LDC.64 R2, c[0x0][0xc60] ;  /* 0x00031800ff027b82 */ /* 0x000ee20000000a00 */
[----:B------:R-:W2:Y:S02]  /*12290*/  FLO.U32 R0, UR4 ;  /* 0x0000000400007d00 */ /* 0x000ea400080e0000 */
[----:B--2---:R-:W-:-:S06]  /*122a0*/  ISETP.EQ.U32.AND P0, PT, R0, R5, PT ;  /* 0x000000050000720c */ /* 0x004fcc0003f02070 */
[----:B------:R-:W3:Y:S07]  /*122b0*/  POPC R5, UR4 ;  /* 0x0000000400057d09 */ /* 0x000eee0008000000 */
[----:B---3--:R-:W2:Y:S01]  /*122c0*/  @P0 ATOMG.E.ADD.STRONG.GPU PT, R3, desc[UR56][R2.64], R5 ;  /* 0x00000005020309a8 */ /* 0x008ea200081ee1f8 */
[----:B------:R-:W3:Y:S02]  /*122d0*/  S2R R4, SR_LTMASK ;  /* 0x0000000000047919 */ /* 0x000ee40000003900 */
[----:B---3--:R-:W-:-:S04]  /*122e0*/  LOP3.LUT R4, R4, UR4, RZ, 0xc0, !PT ;  /* 0x0000000404047c12 */ /* 0x008fc8000f8ec0ff */
[----:B------:R-:W3:Y:S01]  /*122f0*/  POPC R7, R4 ;  /* 0x0000000400077309 */ /* 0x000ee20000000000 */
[----:B--2---:R-:W3:Y:S02]  /*12300*/  SHFL.IDX PT, R0, R3, R0, 0x1f ;  /* 0x00001f0003007589 */ /* 0x004ee400000e0000 */
[----:B---3--:R-:W-:Y:S01]  /*12310*/  IADD3 R16, R0, UR36, R7 ;  /* 0x0000002400107c10 */ /* 0x008fe2000fffe007 */
[----:B------:R-:W-:Y:S06]  /*12320*/  BRA `(.L_x_564) ;  /* 0x00000034002c7947 */ /* 0x000fec0003800000 */
.L_x_563:
        /* <DEDUP_REMOVED lines=8> */
[----:B------:R-:W-:Y:S01]  /*123b0*/  IMAD.U32 R4, RZ, RZ, UR6 ;  /* 0x00000006ff047e24 */ /* 0x000fe2000f8e00ff */
[----:B------:R-:W-:Y:S01]  /*123c0*/  MOV R10, UR4 ;  /* 0x00000004000a7c02 */ /* 0x000fe20008000f00 */
[----:B------:R-:W2:Y:S01]  /*123d0*/  LDC.64 R2, c[0x4][R2] ;  /* 0x0100000002027b82 */ /* 0x000ea20000000a00 */
[----:B------:R-:W-:Y:S02]  /*123e0*/  IMAD.U32 R5, RZ, RZ, UR7 ;  /* 0x00000007ff057e24 */ /* 0x000fe4000f8e00ff */
[----:B-1----:R-:W-:Y:S02]  /*123f0*/  IMAD.U32 R6, RZ, RZ, UR8 ;  /* 0x00000008ff067e24 */ /* 0x002fe4000f8e00ff */
[----:B------:R-:W-:-:S02]  /*12400*/  IMAD.U32 R7, RZ, RZ, UR9 ;  /* 0x00000009ff077e24 */ /* 0x000fc4000f8e00ff */
[----:B------:R-:W-:Y:S02]  /*12410*/  IMAD.U32 R11, RZ, RZ, UR5 ;  /* 0x00000005ff0b7e24 */ /* 0x000fe4000f8e00ff */
[----:B0-----:R-:W-:Y:S02]  /*12420*/  IMAD.MOV.U32 R8, RZ, RZ, 0x70 ;  /* 0x00000070ff087424 */ /* 0x001fe400078e00ff */
[----:B------:R-:W-:Y:S02]  /*12430*/  IMAD.MOV.U32 R12, RZ, RZ, 0x1 ;  /* 0x00000001ff0c7424 */ /* 0x000fe400078e00ff */
[----:B------:R-:W-:-:S07]  /*12440*/  IMAD.MOV.U32 R13, RZ, RZ, RZ ;  /* 0x000000ffff0d7224 */ /* 0x000fce00078e00ff */
[----:B------:R-:W-:-:S07]  /*12450*/  LEPC R20, `(.L_x_566) ;  /* 0x000000001014794e */ /* 0x000fce0000000000 */
[----:B--2---:R-:W-:Y:S05]  /*12460*/  CALL.ABS.NOINC R2 ;  /* 0x0000000002007343 */ /* 0x004fea0003c00000 */
.L_x_566:
[----:B------:R-:W-:Y:S05]  /*12470*/  BSYNC B6 ;  /* 0x0000000000067941 */ /* 0x000fea0003800000 */
.L_x_565:
        /* <DEDUP_REMOVED lines=8> */
[----:B------:R2:W3:Y:S01]  /*12500*/  LDC.64 R2, c[0x4][R0] ;  /* 0x0100000000027b82 */ /* 0x0004e20000000a00 */
[----:B------:R-:W-:Y:S01]  /*12510*/  MOV R4, UR6 ;  /* 0x0000000600047c02 */ /* 0x000fe20008000f00 */
[----:B------:R-:W-:Y:S01]  /*12520*/  IMAD.U32 R5, RZ, RZ, UR7 ;  /* 0x00000007ff057e24 */ /* 0x000fe2000f8e00ff */
[----:B0-----:R-:W-:Y:S01]  /*12530*/  MOV R8, 0x70 ;  /* 0x0000007000087802 */ /* 0x001fe20000000f00 */
[----:B-1----:R-:W-:Y:S02]  /*12540*/  IMAD.U32 R6, RZ, RZ, UR8 ;  /* 0x00000008ff067e24 */ /* 0x002fe4000f8e00ff */
[----:B------:R-:W-:-:S02]  /*12550*/  IMAD.U32 R7, RZ, RZ, UR9 ;  /* 0x00000009ff077e24 */ /* 0x000fc4000f8e00ff */
[----:B------:R-:W-:Y:S02]  /*12560*/  IMAD.U32 R10, RZ, RZ, UR4 ;  /* 0x00000004ff0a7e24 */ /* 0x000fe4000f8e00ff */
[----:B------:R-:W-:Y:S02]  /*12570*/  IMAD.U32 R11, RZ, RZ, UR5 ;  /* 0x00000005ff0b7e24 */ /* 0x000fe4000f8e00ff */
[----:B------:R-:W-:Y:S02]  /*12580*/  IMAD.MOV.U32 R12, RZ, RZ, 0x1 ;  /* 0x00000001ff0c7424 */ /* 0x000fe400078e00ff */
[----:B--2---:R-:W-:-:S07]  /*12590*/  IMAD.MOV.U32 R13, RZ, RZ, RZ ;  /* 0x000000ffff0d7224 */ /* 0x004fce00078e00ff */
[----:B------:R-:W-:-:S07]  /*125a0*/  LEPC R20, `(.L_x_569) ;  /* 0x000000001014794e */ /* 0x000fce0000000000 */
[----:B---3--:R-:W-:Y:S05]  /*125b0*/  CALL.ABS.NOINC R2 ;  /* 0x0000000002007343 */ /* 0x008fea0003c00000 */
.L_x_569:
        /* <DEDUP_REMOVED lines=16> */
.L_x_568:
[----:B------:R-:W-:Y:S05]  /*126c0*/  BSYNC B6 ;  /* 0x0000000000067941 */ /* 0x000fea0003800000 */
.L_x_567:
[----:B------:R-:W2:Y:S01]  /*126d0*/  LDL.LU R21, [R1+0x8] ;  /* 0x0000080001157983 */ /* 0x000ea20000300800 */
[----:B------:R-:W-:Y:S02]  /*126e0*/  ULDC.64 UR4, c[0x0][0x9f8] ;  /* 0x00027e0000047ab9 */ /* 0x000fe40000000a00 */
[----:B------:R-:W-:Y:S01]  /*126f0*/  ISETP.NE.U32.AND P0, PT, RZ, UR4, PT ;  /* 0x00000004ff007c0c */ /* 0x000fe2000bf05070 */
[----:B------:R-:W0:Y:S03]  /*12700*/  LDL R20, [R1+0x18] ;  /* 0x0000180001147983 */ /* 0x000e260000100800 */
[----:B------:R-:W-:-:S13]  /*12710*/  ISETP.NE.AND.EX P0, PT, RZ, UR5, PT, P0 ;  /* 0x00000005ff007c0c */ /* 0x000fda000bf05300 */
[----:B------:R-:W-:-:S04]  /*12720*/  @P0 IADD3 R2, P1, R24, UR4, RZ ;  /* 0x0000000418020c10 */ /* 0x000fc8000ff3e0ff */
[----:B--2---:R-:W-:Y:S01]  /*12730*/  @P0 IADD3.X R3, R21, UR5, RZ, P1, !PT ;  /* 0x0000000515030c10 */ /* 0x004fe20008ffe4ff */
[----:B------:R-:W-:-:S04]  /*12740*/  ULDC.64 UR4, c[0x0][0xa08] ;  /* 0x0002820000047ab9 */ /* 0x000fc80000000a00 */
[----:B------:R2:W3:Y:S01]  /*12750*/  @P0 LDG.E R25, desc[UR56][R2.64] ;  /* 0x0000003802190981 */ /* 0x0004e2000c1e1900 */
[----:B0-----:R-:W-:-:S05]  /*12760*/  IADD3 R8, R20, -0x1, RZ ;  /* 0xffffffff14087810 */ /* 0x001fca0007ffe0ff */
[----:B------:R0:W-:Y:S01]  /*12770*/  STL [R1+0x1c], R8 ;  /* 0x00001c0801007387 */ /* 0x0001e20000100800 */
[----:B--2---:R-:W2:Y:S02]  /*12780*/  LDC.64 R2, c[0x0][0x418] ;  /* 0x00010600ff027b82 */ /* 0x004ea40000000a00 */
[----:B--2---:R-:W-:Y:S01]  /*12790*/  LOP3.LUT P0, RZ, R2, UR4, RZ, 0xfc, !PT ;  /* 0x0000000402ff7c12 */ /* 0x004fe2000f80fcff */
[----:B------:R-:W-:-:S03]  /*127a0*/  UMOV UR4, 0xffffffff ;  /* 0xffffffff00047882 */ /* 0x000fc60000000000 */
[----:B------:R-:W-:Y:S02]  /*127b0*/  LOP3.LUT P0, RZ, R3, UR5, RZ, 0xfc, P0 ;  /* 0x0000000503ff7c12 */ /* 0x000fe4000800fcff */
[----:B---3--:R-:W-:Y:S02]  /*127c0*/  SHF.R.S32.HI R7, RZ, 0x1f, R25 ;  /* 0x0000001fff077819 */ /* 0x008fe40000011419 */
[----:B------:R-:W-:-:S03]  /*127d0*/  SEL R24, R25, RZ, !P0 ;  /* 0x000000ff19187207 */ /* 0x000fc60004000000 */
[----:B------:R0:W-:Y:S01]  /*127e0*/  STL [R1+0x8], R7 ;  /* 0x0000080701007387 */ /* 0x0001e20000100800 */
[----:B------:R-:W-:Y:S05]  /*127f0*/  BRA.DIV UR4, `(.L_x_570) ;  /* 0x0000004e04007947 */ /* 0x000fea000b800000 */
[----:B------:R-:W2:Y:S02]  /*12800*/  S2R R0, SR_TID.X ;  /* 0x0000000000007919 */ /* 0x000ea40000002100 */
[----:B--2---:R-:W-:-:S04]  /*12810*/  SHF.R.U32.HI R0, RZ, 0x5, R0 ;  /* 0x00000005ff007819 */ /* 0x004fc80000011600 */
[----:B------:R-:W-:-:S05]  /*12820*/  LOP3.LUT R0, R0, 0x3, RZ, 0xc0, !PT ;  /* 0x0000000300007812 */ /* 0x000fca00078ec0ff */
[----:B------:R2:W3:Y:S02]  /*12830*/  SHFL.IDX PT, R14, R0, RZ, 0x1f ;  /* 0x00001fff000e7589 */ /* 0x0004e400000e0000 */
.L_x_701:
[----:B--2---:R-:W2:Y:S01]  /*12840*/  LDL.LU R0, [R1] ;  /* 0x0000000001007983 */ /* 0x004ea20000300800 */
[----:B------:R-:W-:Y:S02]  /*12850*/  PLOP3.LUT P1, PT, PT, PT, PT, 0x8, 0x0 ;  /* 0x000000000000781c */ /* 0x000fe40003f2e170 */
[----:B---3--:R-:W-:Y:S02]  /*12860*/  ISETP.NE.AND P0, PT, R14, RZ, PT ;  /* 0x000000ff0e00720c */ /* 0x008fe40003f05270 */
[----:B--2---:R-:W-:-:S09]  /*12870*/  LOP3.LUT R0, R0, 0xfffffffe, RZ, 0xc0, !PT ;  /* 0xfffffffe00007812 */ /* 0x004fd200078ec0ff */
[----:B------:R-:W-:-:S05]  /*12880*/  @P1 LOP3.LUT R0, R0, 0x1, RZ, 0xfc, !PT ;  /* 0x0000000100001812 */ /* 0x000fca00078efcff */
[----:B------:R2:W-:Y:S01]  /*12890*/  STL [R1], R0 ;  /* 0x0000000001007387 */ /* 0x0005e20000100800 */
[----:B------:R-:W-:Y:S05]  /*128a0*/  @P0 BRA `(.L_x_571) ;  /* 0x0000000000fc0947 */ /* 0x000fea0003800000 */
[----:B------:R-:W-:-:S03]  /*128b0*/  UMOV UR4, 0xffffffff ;  /* 0xffffffff00047882 */ /* 0x000fc60000000000 */
[----:B------:R-:W-:Y:S05]  /*128c0*/  BRA.DIV UR4, `(.L_x_572) ;  /* 0x0000004e04007947 */ /* 0x000fea000b800000 */
[----:B------:R-:W-:-:S13]  /*128d0*/  ELECT P6, URZ, PT ;  /* 0x00000000003f782f */ /* 0x000fda00038c0000 */
.L_x_704:
[----:B------:R-:W-:Y:S05]  /*128e0*/  @!P6 BRA `(.L_x_571) ;  /* 0x0000000000ece947 */ /* 0x000fea0003800000 */
[----:B------:R-:W-:Y:S01]  /*128f0*/  ISETP.NE.U32.AND P0, PT, R2, RZ, PT ;  /* 0x000000ff0200720c */ /* 0x000fe20003f05070 */
[----:B------:R-:W-:-:S03]  /*12900*/  IMAD.MOV.U32 R27, RZ, RZ, R8 ;  /* 0x000000ffff1b7224 */ /* 0x000fc600078e0008 */
[----:B------:R-:W-:-:S13]  /*12910*/  ISETP.NE.AND.EX P0, PT, R3, RZ, PT, P0 ;  /* 0x000000ff0300720c */ /* 0x000fda0003f05300 */
[----:B------:R-:W-:Y:S05]  /*12920*/  @!P0 BRA `(.L_x_573) ;  /* 0x0000000000488947 */ /* 0x000fea0003800000 */
[----:B-1----:R-:W1:Y:S01]  /*12930*/  LDC R6, c[0x0][0x43c] ;  /* 0x00010f00ff067b82 */ /* 0x002e620000000800 */
[----:B--2---:R-:W-:Y:S01]  /*12940*/  IMAD.MOV.U32 R0, RZ, RZ, R8 ;  /* 0x000000ffff007224 */ /* 0x004fe200078e0008 */
[----:B------:R-:W-:Y:S01]  /*12950*/  ULDC.64 UR4, c[0x0][0x428] ;  /* 0x00010a0000047ab9 */ /* 0x000fe20000000a00 */
[----:B-1----:R-:W-:-:S13]  /*12960*/  ISETP.NE.AND P0, PT, R6, 0x1, PT ;  /* 0x000000010600780c */ /* 0x002fda0003f05270 */
[----:B------:R-:W1:Y:S02]  /*12970*/  @P0 LDC.64 R4, c[0x0][0x440] ;  /* 0x00011000ff040b82 */ /* 0x000e640000000a00 */
[----:B-1----:R-:W-:-:S05]  /*12980*/  @P0 IMAD.HI.U32 R4, R8, R4, RZ ;  /* 0x0000000408040227 */ /* 0x002fca00078e00ff */
[----:B------:R-:W-:-:S04]  /*12990*/  @P0 SHF.R.U32.HI R0, RZ, R5, R4 ;  /* 0x00000005ff000219 */ /* 0x000fc80000011604 */
[--C-:B------:R-:W-:Y:S01]  /*129a0*/  SHF.R.S32.HI R5, RZ, 0x1f, R0.reuse ;  /* 0x0000001fff057819 */ /* 0x100fe20000011400 */
[--C-:B------:R-:W-:Y:S02]  /*129b0*/  IMAD.MOV R27, RZ, RZ, -R0.reuse ;  /* 0x000000ffff1b7224 */ /* 0x100fe400078e0a00 */
[----:B------:R-:W-:Y:S02]  /*129c0*/  IMAD.MOV.U32 R4, RZ, RZ, R0 ;  /* 0x000000ffff047224 */ /* 0x000fe400078e0000 */
        /* <DEDUP_REMOVED lines=8> */
.L_x_573:
[----:B--2---:R-:W-:Y:S02]  /*12a50*/  LEA R0, R23, R22, 0x3 ;  /* 0x0000001617007211 */ /* 0x004fe400078e18ff */
[----:B---3--:R-:W-:-:S04]  /*12a60*/  SHF.L.U32 R2, R26, 0x1f, RZ ;  /* 0x0000001f1a027819 */ /* 0x008fc800000006ff */
[----:B------:R-:W2:Y:S02]  /*12a70*/  SYNCS.PHASECHK.TRANS64.TRYWAIT P0, [R0+URZ+0x30840], R2 ;  /* 0x03084002000075a7 */ /* 0x000ea4000800017f */
[----:B--2---:R-:W-:Y:S05]  /*12a80*/  @!P0 BRA `(.L_x_574) ;  /* 0x0000004800b08947 */ /* 0x004fea0003800000 */
.L_x_705:
[----:B------:R-:W3:Y:S02]  /*12a90*/  S2R R3, SR_TID.X ;  /* 0x0000000000037919 */ /* 0x000ee40000002100 */
[----:B---3--:R-:W-:-:S04]  /*12aa0*/  LOP3.LUT R3, R3, 0x7f, RZ, 0xc0, !PT ;  /* 0x0000007f03037812 */ /* 0x008fc800078ec0ff */
[----:B------:R-:W-:-:S13]  /*12ab0*/  ISETP.NE.AND P0, PT, R3, RZ, PT ;  /* 0x000000ff0300720c */ /* 0x000fda0003f05270 */
[----:B------:R-:W-:Y:S05]  /*12ac0*/  @P0 BRA `(.L_x_575) ;  /* 0x00000000001c0947 */ /* 0x000fea0003800000 */
[----:B------:R-:W3:Y:S01]  /*12ad0*/  S2R R3, SR_TID.X ;  /* 0x0000000000037919 */ /* 0x000ee20000002100 */
[----:B--2---:R-:W-:-:S04]  /*12ae0*/  IMAD.MOV.U32 R2, RZ, RZ, 0x6000 ;  /* 0x00006000ff027424 */ /* 0x004fc800078e00ff */
[----:B------:R4:W-:Y:S01]  /*12af0*/  SYNCS.ARRIVE.TRANS64 RZ, [R0+URZ+0x30830], R2 ;  /* 0x0308300200ff79a7 */ /* 0x0009e2000800003f */
[----:B---3--:R-:W-:-:S04]  /*12b00*/  LOP3.LUT R3, R3, 0x1f, RZ, 0xc0, !PT ;  /* 0x0000001f03037812 */ /* 0x008fc800078ec0ff */
[----:B------:R-:W-:-:S13]  /*12b10*/  ISETP.NE.AND P0, PT, R3, RZ, PT ;  /* 0x000000ff0300720c */ /* 0x000fda0003f05270 */
[----:B----4-:R-:W-:Y:S05]  /*12b20*/  @!P0 BRA `(.L_x_575) ;  /* 0x0000000000048947 */ /* 0x010fea0003800000 */
[----:B------:R-:W-:Y:S01]  /*12b30*/  BPT.TRAP 0x1 ;  /* 0x000000040000795c */ /* 0x000fe20000300000 */
.L_x_575:
[----:B--2---:R-:W2:Y:S01]  /*12b40*/  LDL.LU R2, [R1] ;  /* 0x0000000001027983 */ /* 0x004ea20000300800 */
[----:B------:R-:W-:Y:S01]  /*12b50*/  R2UR UR9, R0 ;  /* 0x00000000000972ca */ /* 0x000fe200000e0000 */
[----:B------:R-:W-:Y:S01]  /*12b60*/  IMAD R0, R23, 0x6000, R22 ;  /* 0x0000600017007824 */ /* 0x000fe200078e0216 */
[----:B------:R-:W-:Y:S01]  /*12b70*/  R2UR UR11, R27 ;  /* 0x000000001b0b72ca */ /* 0x000fe200000e0000 */
[----:B------:R-:W-:Y:S01]  /*12b80*/  UIADD3 UR6, UP0, UR38, 0x370, URZ ;  /* 0x0000037026067890 */ /* 0x000fe2000ff1e03f */
[----:B------:R-:W-:Y:S01]  /*12b90*/  R2UR UR4, R28 ;  /* 0x000000001c0472ca */ /* 0x000fe200000e0000 */
[----:B------:R-:W-:Y:S01]  /*12ba0*/  UMOV UR5, 0x14f00000 ;  /* 0x14f0000000057882 */ /* 0x000fe20000000000 */
[----:B------:R-:W-:Y:S01]  /*12bb0*/  R2UR UR8, R0 ;  /* 0x00000000000872ca */ /* 0x000fe200000e0000 */
[----:B------:R-:W-:Y:S01]  /*12bc0*/  UIADD3.X UR7, URZ, UR39, URZ, UP0, !UPT ;  /* 0x000000273f077290 */ /* 0x000fe200087fe43f */
[----:B------:R-:W-:Y:S01]  /*12bd0*/  PLOP3.LUT P0, PT, PT, PT, PT, 0x80, 0x0 ;  /* 0x000000000000781c */ /* 0x000fe20003f0f070 */
[----:B------:R-:W-:Y:S01]  /*12be0*/  UMOV UR10, URZ ;  /* 0x0000003f000a7c82 */ /* 0x000fe20008000000 */
[----:B------:R-:W-:-:S02]  /*12bf0*/  R2UR UR12, R18 ;  /* 0x00000000120c72ca */ /* 0x000fc400000e0000 */
[----:B-----5:R-:W-:Y:S01]  /*12c00*/  R2UR UR13, R24 ;  /* 0x00000000180d72ca */ /* 0x020fe200000e0000 */
[----:B------:R-:W-:-:S04]  /*12c10*/  UIADD3 UR9, UR9, 0x30830, URZ ;  /* 0x0003083009097890 */ /* 0x000fc8000fffe03f */
[----:B------:R-:W-:Y:S02]  /*12c20*/  UIMAD UR11, UR11, 0xc0, UR4 ;  /* 0x000000c00b0b78a4 */ /* 0x000fe4000f8e0204 */
[----:B------:R-:W-:Y:S01]  /*12c30*/  UIADD3 UR8, UR8, 0x12400, URZ ;  /* 0x0001240008087890 */ /* 0x000fe2000fffe03f */
[----:B------:R-:W-:-:S08]  /*12c40*/  UMOV UR4, 0x0 ;  /* 0x0000000000047882 */ /* 0x000fd00000000000 */
[----:B------:R3:W-:Y:S01]  /*12c50*/  UTMALDG.4D [UR8], [UR6], desc[UR4] ;  /* 0x00000408060075b4 */ /* 0x0007e20008019000 */
[----:B--2---:R-:W-:-:S04]  /*12c60*/  LOP3.LUT R2, R2, 0xfffffffe, RZ, 0xc0, !PT ;  /* 0xfffffffe02027812 */ /* 0x004fc800078ec0ff */
[----:B------:R-:W-:-:S05]  /*12c70*/  @P0 LOP3.LUT R2, R2, 0x1, RZ, 0xfc, !PT ;  /* 0x0000000102020812 */ /* 0x000fca00078efcff */
[----:B------:R3:W-:Y:S01]  /*12c80*/  STL [R1], R2 ;  /* 0x0000000201007387 */ /* 0x0007e20000100800 */
[----:B------:R-:W-:Y:S01]  /*12c90*/  NOP ;  /* 0x0000000000007918 */ /* 0x000fe20000000000 */
.L_x_571:
[----:B------:R-:W4:Y:S04]  /*12ca0*/  LDL.LU R4, [R1+0x20] ;  /* 0x0000200001047983 */ /* 0x000f280000300800 */
[----:B-1----:R-:W5:Y:S04]  /*12cb0*/  LDL.LU R6, [R1+0x10] ;  /* 0x0000100001067983 */ /* 0x002f680000300800 */
[----:B------:R-:W5:Y:S01]  /*12cc0*/  LDL.LU R3, [R1+0x30] ;  /* 0x0000300001037983 */ /* 0x000f620000300800 */
[----:B------:R-:W-:Y:S05]  /*12cd0*/  WARPSYNC.ALL ;  /* 0x0000000000007948 */ /* 0x000fea0003800000 */
[----:B---3--:R-:W-:Y:S01]  /*12ce0*/  ULDC.64 UR6, c[0x0][0xa00] ;  /* 0x0002800000067ab9 */ /* 0x008fe20000000a00 */
[----:B------:R-:W-:Y:S01]  /*12cf0*/  ULDC.64 UR4, c[0x0][0x298] ;  /* 0x0000a60000047ab9 */ /* 0x000fe20000000a00 */
[----:B------:R-:W-:Y:S01]  /*12d00*/  BAR.SYNC.DEFER_BLOCKING 0x8, 0x200 ;  /* 0x0208000000007b1d */ /* 0x000fe20000010000 */
[----:B------:R-:W-:Y:S01]  /*12d10*/  ISETP.NE.U32.AND P0, PT, RZ, UR6, PT ;  /* 0x00000006ff007c0c */ /* 0x000fe2000bf05070 */
[----:B--2---:R-:W-:-:S03]  /*12d20*/  VIADD R0, R22, 0xc400 ;  /* 0x0000c40016007836 */ /* 0x004fc60000000000 */
[----:B------:R-:W-:Y:S01]  /*12d30*/  ISETP.NE.AND.EX P0, PT, RZ, UR7, PT, P0 ;  /* 0x00000007ff007c0c */ /* 0x000fe2000bf05300 */
[----:B------:R-:W-:Y:S01]  /*12d40*/  BSSY B6, `(.L_x_576) ;  /* 0x0000020000067945 */ /* 0x000fe20003800000 */
[----:B------:R-:W-:Y:S02]  /*12d50*/  LOP3.LUT P1, RZ, R0, 0x3ff, RZ, 0xc0, !PT ;  /* 0x000003ff00ff7812 */ /* 0x000fe4000782c0ff */
[----:B----4-:R-:W-:-:S05]  /*12d60*/  SHF.R.S32.HI R2, RZ, 0x1f, R4 ;  /* 0x0000001fff027819 */ /* 0x010fca0000011404 */
[----:B------:R-:W-:Y:S01]  /*12d70*/  IMAD R2, R2, UR4, RZ ;  /* 0x0000000402027c24 */ /* 0x000fe2000f8e02ff */
[----:B-----5:R-:W-:-:S03]  /*12d80*/  SEL R3, R3, RZ, !P0 ;  /* 0x000000ff03037207 */ /* 0x020fc60004000000 */
[----:B------:R-:W-:Y:S01]  /*12d90*/  IMAD R0, R4, UR5, R2 ;  /* 0x0000000504007c24 */ /* 0x000fe2000f8e0202 */
[----:B------:R-:W-:Y:S01]  /*12da0*/  SEL R2, R6, RZ, !P0 ;  /* 0x000000ff06027207 */ /* 0x000fe20004000000 */
        /* <DEDUP_REMOVED lines=13> */
[----:B------:R-:W-:Y:S01]  /*12e80*/  IMAD.U32 R4, RZ, RZ, UR4 ;  /* 0x00000004ff047e24 */ /* 0x000fe2000f8e00ff */
[----:B------:R-:W-:Y:S01]  /*12e90*/  MOV R6, UR6 ;  /* 0x0000000600067c02 */ /* 0x000fe20008000f00 */
[----:B------:R-:W1:Y:S01]  /*12ea0*/  LDC.64 R2, c[0x4][R2] ;  /* 0x0100000002027b82 */ /* 0x000e620000000a00 */
[----:B------:R-:W-:Y:S01]  /*12eb0*/  IMAD.U32 R5, RZ, RZ, UR5 ;  /* 0x00000005ff057e24 */ /* 0x000fe2000f8e00ff */
[----:B------:R-:W-:Y:S01]  /*12ec0*/  MOV R13, RZ ;  /* 0x000000ff000d7202 */ /* 0x000fe20000000f00 */
[----:B0-----:R-:W-:Y:S02]  /*12ed0*/  IMAD.U32 R7, RZ, RZ, UR7 ;  /* 0x00000007ff077e24 */ /* 0x001fe4000f8e00ff */
[----:B------:R-:W-:-:S02]  /*12ee0*/  IMAD.U32 R10, RZ, RZ, UR8 ;  /* 0x00000008ff0a7e24 */ /* 0x000fc4000f8e00ff */
[----:B------:R-:W-:Y:S02]  /*12ef0*/  IMAD.U32 R11, RZ, RZ, UR9 ;  /* 0x00000009ff0b7e24 */ /* 0x000fe4000f8e00ff */
[----:B------:R-:W-:Y:S02]  /*12f00*/  IMAD.MOV.U32 R8, RZ, RZ, 0x70 ;  /* 0x00000070ff087424 */ /* 0x000fe400078e00ff */
[----:B------:R-:W-:-:S07]  /*12f10*/  IMAD.MOV.U32 R12, RZ, RZ, 0x1 ;  /* 0x00000001ff0c7424 */ /* 0x000fce00078e00ff */
[----:B------:R-:W-:-:S07]  /*12f20*/  LEPC R20, `(.L_x_577) ;  /* 0x000000001014794e */ /* 0x000fce0000000000 */
[----:B-1----:R-:W-:Y:S05]  /*12f30*/  CALL.ABS.NOINC R2 ;  /* 0x0000000002007343 */ /* 0x002fea0003c00000 */
.L_x_577:
[----:B------:R-:W-:Y:S05]  /*12f40*/  BSYNC B6 ;  /* 0x0000000000067941 */ /* 0x000fea0003800000 */
.L_x_576:
        /* <DEDUP_REMOVED lines=33> */
[----:B----4-:R-:W-:-:S04]  /*13160*/  @P0 IMAD.HI.U32 R0, R6, R4, RZ ;  /* 0x0000000406000227 */ /* 0x010fc800078e00ff */
[----:B------:R-:W-:Y:S01]  /*13170*/  IMAD.MOV.U32 R4, RZ, RZ, R6 ;  /* 0x000000ffff047224 */ /* 0x000fe200078e0006 */
[----:B-1----:R-:W-:-:S04]  /*13180*/  @P0 SHF.R.U32.HI R4, RZ, R5, R0 ;  /* 0x00000005ff040219 */ /* 0x002fc80000011600 */
[----:B------:R-:W-:-:S05]  /*13190*/  SHF.R.S32.HI R0, RZ, 0x1f, R4 ;  /* 0x0000001fff007819 */ /* 0x000fca0000011404 */
[----:B------:R-:W-:-:S04]  /*131a0*/  IMAD R0, R0, UR4, RZ ;  /* 0x0000000400007c24 */ /* 0x000fc8000f8e02ff */
[C---:B------:R-:W-:Y:S01]  /*131b0*/  IMAD R7, R4.reuse, UR5, R0 ;  /* 0x0000000504077c24 */ /* 0x040fe2000f8e0200 */
[C---:B------:R-:W-:Y:S01]  /*131c0*/  IADD3 R0, -R4.reuse, RZ, RZ ;  /* 0x000000ff04007210 */ /* 0x040fe20007ffe1ff */
        /* <DEDUP_REMOVED lines=23> */
[----:B------:R-:W-:-:S03]  /*13340*/  IMAD.SHL.U32 R20, R11, 0x8, RZ ;  /* 0x000000080b147824 */ /* 0x000fc600078e00ff */
[----:B------:R-:W-:Y:S01]  /*13350*/  IADD3 R3, R3, R7, RZ ;  /* 0x0000000703037210 */ /* 0x000fe20007ffe0ff */
[----:B------:R-:W-:Y:S01]  /*13360*/  IMAD R6, R6, UR6, RZ ;  /* 0x0000000606067c24 */ /* 0x000fe2000f8e02ff */
[----:B------:R-:W-:Y:S01]  /*13370*/  LOP3.LUT R20, R20, 0x38, RZ, 0xc0, !PT ;  /* 0x0000003814147812 */ /* 0x000fe200078ec0ff */
[----:B------:R-:W-:-:S04]  /*13380*/  IMAD.WIDE.U32 R2, R5, UR6, R2 ;  /* 0x0000000605027c25 */ /* 0x000fc8000f8e0002 */
        /* <DEDUP_REMOVED lines=12> */
[----:B------:R-:W-:Y:S01]  /*13450*/  SHFL.IDX PT, R8, R5, RZ, 0x181f ;  /* 0x00181fff05087589 */ /* 0x000fe200000e0000 */
        /* <DEDUP_REMOVED lines=19> */
[----:B0-----:R-:W-:Y:S02]  /*13590*/  IADD3 R6, R17, 0x20, RZ ;  /* 0x0000002011067810 */ /* 0x001fe40007ffe0ff */
[----:B------:R-:W0:Y:S02]  /*135a0*/  SHFL.IDX PT, R7, R0, 0x2, 0x181f ;  /* 0x00581f0000077f89 */ /* 0x000e2400000e0000 */
        /* <DEDUP_REMOVED lines=43> */
[----:B0-----:R-:W-:-:S05]  /*13860*/  @!P1 LEA R7, P2, R20, R7, 0x1 ;  /* 0x0000000714079211 */ /* 0x001fca00078408ff */
[----:B-1----:R-:W-:-:S05]  /*13870*/  @!P1 IMAD.X R6, RZ, RZ, R6, P2 ;  /* 0x000000ffff069224 */ /* 0x002fca00010e0606 */
        /* <DEDUP_REMOVED lines=10> */
[----:B-1----:R-:W-:-:S04]  /*13920*/  @!P1 LEA R6, P3, R20, R6, 0x1 ;  /* 0x0000000614069211 */ /* 0x002fc800078608ff */
[----:B------:R-:W-:-:S05]  /*13930*/  @!P1 IADD3.X R4, RZ, R4, RZ, P3, !PT ;  /* 0x00000004ff049210 */ /* 0x000fca0001ffe4ff */
[----:B------:R-:W-:-:S05]  /*13940*/  @!P1 IMAD.MOV.U32 R7, RZ, RZ, R4 ;  /* 0x000000ffff079224 */ /* 0x000fca00078e0004 */
[----:B------:R1:W-:Y:S02]  /*13950*/  @!P1 LDGSTS.E.BYPASS.LTC128B.128 [R10+0xfc00], desc[UR56][R6.64], !P0 ;  /* 0x0fc00000060a9fae */ /* 0x0003e4000c101d78 */
[----:B-1----:R-:W-:-:S05]  /*13960*/  @!P2 LEA R6, P1, R20, R8, 0x1 ;  /* 0x000000081406a211 */ /* 0x002fca00078208ff */
[----:B0-----:R-:W-:-:S04]  /*13970*/  @!P2 IMAD.X R0, RZ, RZ, R0, P1 ;  /* 0x000000ffff00a224 */ /* 0x001fc800008e0600 */
[----:B------:R-:W-:Y:S02]  /*13980*/  @!P2 IMAD.MOV.U32 R7, RZ, RZ, R0 ;  /* 0x000000ffff07a224 */ /* 0x000fe400078e0000 */
[----:B------:R-:W-:-:S03]  /*13990*/  VIADD R0, R17, 0x90 ;  /* 0x0000009011007836 */ /* 0x000fc60000000000 */
[----:B------:R0:W-:Y:S02]  /*139a0*/  @!P2 LDGSTS.E.BYPASS.LTC128B.128 [R10+0x10400], desc[UR56][R6.64], !P0 ;  /* 0x10400000060aafae */ /* 0x0001e4000c101d78 */
[----:B------:R-:W-:Y:S02]  /*139b0*/  ISETP.GE.AND P1, PT, R0, R3, PT ;  /* 0x000000030000720c */ /* 0x000fe40003f26270 */
[----:B------:R-:W-:Y:S04]  /*139c0*/  SHFL.IDX PT, R0, R2, 0x1, 0x181f ;  /* 0x00381f0002007f89 */ /* 0x000fe800000e0000 */
[----:B0-----:R-:W0:Y:S07]  /*139d0*/  SHFL.IDX PT, R6, R5, 0x1, 0x181f ;  /* 0x00381f0005067f89 */ /* 0x001e2e00000e0000 */
[----:B0-----:R-:W-:-:S05]  /*139e0*/  @!P1 LEA R6, P2, R20, R6, 0x1 ;  /* 0x0000000614069211 */ /* 0x001fca00078408ff */
[----:B------:R-:W-:-:S05]  /*139f0*/  @!P1 IMAD.X R0, RZ, RZ, R0, P2 ;  /* 0x000000ffff009224 */ /* 0x000fca00010e0600 */
[----:B------:R-:W-:Y:S01]  /*13a00*/  @!P1 MOV R7, R0 ;  /* 0x0000000000079202 */ /* 0x000fe20000000f00 */
[----:B------:R-:W-:-:S04]  /*13a10*/  VIADD R0, R17, 0xa0 ;  /* 0x000000a011007836 */ /* 0x000fc80000000000 */
[----:B------:R0:W-:Y:S01]  /*13a20*/  @!P1 LDGSTS.E.BYPASS.LTC128B.128 [R10+0x10c00], desc[UR56][R6.64], !P0 ;  /* 0x10c00000060a9fae */ /* 0x0001e2000c101d78 */
[----:B------:R-:W-:-:S03]  /*13a30*/  ISETP.GE.AND P1, PT, R0, R3, PT ;  /* 0x000000030000720c */ /* 0x000fc60003f26270 */
[----:B------:R-:W-:Y:S04]  /*13a40*/  SHFL.IDX PT, R0, R2, 0x2, 0x181f ;  /* 0x00581f0002007f89 */ /* 0x000fe800000e0000 */
[----:B0-----:R-:W0:Y:S06]  /*13a50*/  SHFL.IDX PT, R6, R5, 0x2, 0x181f ;  /* 0x00581f0005067f89 */ /* 0x001e2c00000e0000 */
[----:B0-----:R-:W-:-:S05]  /*13a60*/  @!P1 LEA R6, P2, R20, R6, 0x1 ;  /* 0x0000000614069211 */ /* 0x001fca00078408ff */
[----:B------:R-:W-:-:S04]  /*13a70*/  @!P1 IMAD.X R0, RZ, RZ, R0, P2 ;  /* 0x000000ffff009224 */ /* 0x000fc800010e0600 */
[----:B------:R-:W-:Y:S02]  /*13a80*/  @!P1 IMAD.MOV.U32 R7, RZ, RZ, R0 ;  /* 0x000000ffff079224 */ /* 0x000fe400078e0000 */
[----:B------:R0:W1:Y:S04]  /*13a90*/  SHFL.IDX PT, R0, R2, 0x3, 0x181f ;  /* 0x00781f0002007f89 */ /* 0x00006800000e0000 */
[----:B------:R0:W-:Y:S04]  /*13aa0*/  @!P1 LDGSTS.E.BYPASS.LTC128B.128 [R10+0x11400], desc[UR56][R6.64], !P0 ;  /* 0x11400000060a9fae */ /* 0x0001e8000c101d78 */
[----:B------:R0:W2:Y:S02]  /*13ab0*/  SHFL.IDX PT, R2, R5, 0x3, 0x181f ;  /* 0x00781f0005027f89 */ /* 0x0000a400000e0000 */
.L_x_730:
[----:B------:R-:W-:Y:S01]  /*13ac0*/  VIADD R17, R17, 0xb0 ;  /* 0x000000b011117836 */ /* 0x000fe20000000000 */
[----:B------:R-:W-:-:S04]  /*13ad0*/  IADD3 R8, R22, 0x30800, RZ ;  /* 0x0003080016087810 */ /* 0x000fc80007ffe0ff */
[----:B------:R-:W-:-:S13]  /*13ae0*/  ISETP.GE.AND P1, PT, R17, R3, PT ;  /* 0x000000031100720c */ /* 0x000fda0003f26270 */
[----:B0-2---:R-:W-:-:S05]  /*13af0*/  @!P1 LEA R2, P2, R20, R2, 0x1 ;  /* 0x0000000214029211 */ /* 0x005fca00078408ff */
[----:B-1----:R-:W-:-:S05]  /*13b00*/  @!P1 IMAD.X R3, RZ, RZ, R0, P2 ;  /* 0x000000ffff039224 */ /* 0x002fca00010e0600 */
[----:B------:R-:W-:Y:S01]  /*13b10*/  @!PT LDS RZ, [RZ] ;  /* 0x00000000fffff984 */ /* 0x000fe20000000800 */
[----:B------:R-:W-:Y:S01]  /*13b20*/  @!PT LDS RZ, [RZ] ;  /* 0x00000000fffff984 */ /* 0x000fe20000000800 */
[----:B------:R-:W-:Y:S01]  /*13b30*/  @!PT LDS RZ, [RZ] ;  /* 0x00000000fffff984 */ /* 0x000fe20000000800 */
[----:B------:R0:W-:Y:S01]  /*13b40*/  @!P1 LDGSTS.E.BYPASS.LTC128B.128 [R10+0x11c00], desc[UR56][R2.64], !P0 ;  /* 0x11c00000020a9fae */ /* 0x0001e2000c101d78 */
[----:B------:R-:W-:Y:S01]  /*13b50*/  PLOP3.LUT P0, PT, PT, PT, PT, 0x80, 0x0 ;  /* 0x000000000000781c */ /* 0x000fe20003f0f070 */
[----:B------:R-:W-:-:S12]  /*13b60*/  NOP ;  /* 0x0000000000007918 */ /* 0x000fd80000000000 */
.L_x_579:
        /* <DEDUP_REMOVED lines=8> */
[----:B------:R0:W-:Y:S01]  /*13bf0*/  STL [R1+0x24], R2 ;  /* 0x0000240201007387 */ /* 0x0001e20000100800 */
[----:B------:R-:W-:-:S04]  /*13c00*/  LEA.HI R0, R2, R2, RZ, 0x1 ;  /* 0x0000000202007211 */ /* 0x000fc800078f08ff */
[----:B------:R-:W-:-:S05]  /*13c10*/  LOP3.LUT R0, R0, 0xfffffffe, RZ, 0xc0, !PT ;  /* 0xfffffffe00007812 */ /* 0x000fca00078ec0ff */
[----:B------:R-:W-:-:S05]  /*13c20*/  IMAD.IADD R0, R2, 0x1, -R0 ;  /* 0x0000000102007824 */ /* 0x000fca00078e0a00 */
[----:B------:R-:W-:Y:S01]  /*13c30*/  SHF.L.U32 R3, R0, 0x1f, RZ ;  /* 0x0000001f00037819 */ /* 0x000fe200000006ff */
[----:B------:R-:W-:Y:S01]  /*13c40*/  NOP ;  /* 0x0000000000007918 */ /* 0x000fe20000000000 */
[----:B0-----:R-:W2:Y:S01]  /*13c50*/  LDL.LU R2, [R1+0x34] ;  /* 0x0000340001027983 */ /* 0x001ea20000300800 */
[----:B------:R0:W-:Y:S01]  /*13c60*/  SYNCS.ARRIVE.TRANS64.A1T0 RZ, [R22+URZ+0x30800], RZ ;  /* 0x030800ff16ff79a7 */ /* 0x0001e2000810003f */
[----:B------:R-:W-:Y:S01]  /*13c70*/  BSSY B0, `(.L_x_580) ;  /* 0x0000004000007945 */ /* 0x000fe20003800000 */
[----:B------:R-:W1:Y:S01]  /*13c80*/  SYNCS.PHASECHK.TRANS64.TRYWAIT P0, [R22+URZ+0x30820], R3 ;  /* 0x03082003160075a7 */ /* 0x000e62000800017f */
[----:B--2---:R-:W-:Y:S02]  /*13c90*/  ISETP.GE.AND P1, PT, R2, 0xc1, PT ;  /* 0x000000c10200780c */ /* 0x004fe40003f26270 */
[----:B01----:R-:W-:Y:S11]  /*13ca0*/  @!P0 BRA `(.L_x_581) ;  /* 0x0000004800248947 */ /* 0x003ff60003800000 */
.L_x_731:
[----:B------:R-:W-:Y:S05]  /*13cb0*/  BSYNC B0 ;  /* 0x0000000000007941 */ /* 0x000fea0003800000 */
.L_x_580:
[----:B------:R-:W-:Y:S04]  /*13cc0*/  BSSY B0, `(.L_x_582) ;  /* 0x0000170000007945 */ /* 0x000fe80003800000 */
[----:B------:R-:W-:Y:S05]  /*13cd0*/  @!P1 BRA `(.L_x_583) ;  /* 0x0000001400b89947 */ /* 0x000fea0003800000 */
[----:B------:R-:W2:Y:S01]  /*13ce0*/  LDL R2, [R1+0x18] ;  /* 0x0000180001027983 */ /* 0x000ea20000100800 */
[----:B------:R-:W-:Y:S01]  /*13cf0*/  IMAD.MOV.U32 R0, RZ, RZ, 0x1 ;  /* 0x00000001ff007424 */ /* 0x000fe200078e00ff */
[----:B------:R-:W-:Y:S01]  /*13d00*/  BSSY B2, `(.L_x_584) ;  /* 0x000007f000027945 */ /* 0x000fe20003800000 */
[----:B--2---:R-:W-:-:S05]  /*13d10*/  IMAD.MOV R7, RZ, RZ, -R2 ;  /* 0x000000ffff077224 */ /* 0x004fca00078e0a02 */
[----:B------:R-:W-:-:S05]  /*13d20*/  VIADDMNMX R7, R7, R0, 0xffffffff, !PT ;  /* 0xffffffff07077446 */ /* 0x000fca0007800100 */
[----:B------:R-:W-:-:S05]  /*13d30*/  IMAD.IADD R0, R2, 0x1, R7 ;  /* 0x0000000102007824 */ /* 0x000fca00078e0207 */
[----:B------:R-:W-:-:S04]  /*13d40*/  LOP3.LUT R0, R0, 0x1, RZ, 0xc0, !PT ;  /* 0x0000000100007812 */ /* 0x000fc800078ec0ff */
[----:B------:R-:W-:Y:S02]  /*13d50*/  ISETP.NE.U32.AND P0, PT, R0, 0x1, PT ;  /* 0x000000010000780c */ /* 0x000fe40003f05070 */
[----:B------:R-:W-:-:S11]  /*13d60*/  IADD3 R0, R2, -0x2, RZ ;  /* 0xfffffffe02007810 */ /* 0x000fd60007ffe0ff */
[----:B------:R-:W-:Y:S05]  /*13d70*/  @P0 BRA `(.L_x_585) ;  /* 0x0000000400dc0947 */ /* 0x000fea0003800000 */
[----:B------:R-:W2:Y:S01]  /*13d80*/  LDL R2, [R1] ;  /* 0x0000000001027983 */ /* 0x000ea20000100800 */
[----:B------:R-:W-:Y:S01]  /*13d90*/  VIADD R6, R23, 0x1 ;  /* 0x0000000117067836 */ /* 0x000fe20000000000 */
[----:B------:R-:W-:Y:S04]  /*13da0*/  BSSY B1, `(.L_x_586) ;  /* 0x0000070000017945 */ /* 0x000fe80003800000 */
[----:B------:R-:W-:-:S04]  /*13db0*/  ISETP.NE.AND P0, PT, R6, 0x2, PT ;  /* 0x000000020600780c */ /* 0x000fc80003f05270 */
[----:B------:R-:W-:Y:S02]  /*13dc0*/  SEL R9, RZ, 0x1, P0 ;  /* 0x00000001ff097807 */ /* 0x000fe40000000000 */
[----:B------:R-:W-:Y:S02]  /*13dd0*/  SEL R6, R6, RZ, P0 ;  /* 0x000000ff06067207 */ /* 0x000fe40000000000 */
[----:B------:R-:W-:Y:S02]  /*13de0*/  LOP3.LUT R9, R26, R9, RZ, 0x3c, !PT ;  /* 0x000000091a097212 */ /* 0x000fe400078e3cff */
[----:B--2---:R-:W-:-:S13]  /*13df0*/  LOP3.LUT P2, RZ, R2, 0x1, RZ, 0xc0, !PT ;  /* 0x0000000102ff7812 */ /* 0x004fda000784c0ff */
[----:B------:R-:W-:Y:S05]  /*13e00*/  @!P2 BRA `(.L_x_587) ;  /* 0x0000000400a4a947 */ /* 0x000fea0003800000 */
[----:B------:R-:W-:Y:S01]  /*13e10*/  ULDC.64 UR4, c[0x0][0x418] ;  /* 0x0001060000047ab9 */ /* 0x000fe20000000a00 */
[----:B------:R-:W-:Y:S01]  /*13e20*/  IMAD.MOV.U32 R4, RZ, RZ, R24 ;  /* 0x000000ffff047224 */ /* 0x000fe200078e0018 */
[----:B------:R-:W-:-:S04]  /*13e30*/  ISETP.NE.U32.AND P0, PT, RZ, UR4, PT ;  /* 0x00000004ff007c0c */ /* 0x000fc8000bf05070 */
[----:B------:R-:W-:-:S13]  /*13e40*/  ISETP.NE.AND.EX P0, PT, RZ, UR5, PT, P0 ;  /* 0x00000005ff007c0c */ /* 0x000fda000bf05300 */
[----:B------:R-:W-:Y:S05]  /*13e50*/  @!P0 BRA `(.L_x_588) ;  /* 0x0000000000488947 */ /* 0x000fea0003800000 */
[----:B------:R-:W2:Y:S01]  /*13e60*/  LDL R10, [R1+0x8] ;  /* 0x00000800010a7983 */ /* 0x000ea20000100800 */
        /* <DEDUP_REMOVED lines=17> */
.L_x_588:
[----:B------:R-:W-:Y:S01]  /*13f80*/  LEA R2, R6, R22, 0x3 ;  /* 0x0000001606027211 */ /* 0x000fe200078e18ff */
[----:B------:R-:W-:Y:S01]  /*13f90*/  BSSY B3, `(.L_x_589) ;  /* 0x0000004000037945 */ /* 0x000fe20003800000 */
[----:B0-----:R-:W-:-:S04]  /*13fa0*/  SHF.L.U32 R3, R9, 0x1f, RZ ;  /* 0x0000001f09037819 */ /* 0x001fc800000006ff */
[----:B------:R-:W0:Y:S02]  /*13fb0*/  SYNCS.PHASECHK.TRANS64.TRYWAIT P0, [R2+URZ+0x30840], R3 ;  /* 0x03084003020075a7 */ /* 0x000e24000800017f */
[----:B0-----:R-:W-:Y:S05]  /*13fc0*/  @!P0 BRA `(.L_x_590) ;  /* 0x0000004400708947 */ /* 0x001fea0003800000 */
.L_x_732:
[----:B------:R-:W-:Y:S05]  /*13fd0*/  BSYNC B3 ;  /* 0x0000000000037941 */ /* 0x000fea0003800000 */
.L_x_589:
        /* <DEDUP_REMOVED lines=12> */
.L_x_592:
[----:B------:R-:W-:Y:S05]  /*140a0*/  BSYNC B3 ;  /* 0x0000000000037941 */ /* 0x000fea0003800000 */
.L_x_591:
        /* <DEDUP_REMOVED lines=11> */
.L_x_593:
        /* <DEDUP_REMOVED lines=15> */
.L_x_733:
[----:B------:R-:W-:Y:S05]  /*14250*/  BSYNC B3 ;  /* 0x0000000000037941 */ /* 0x000fea0003800000 */
.L_x_594:
[----:B------:R-:W-:Y:S01]  /*14260*/  BSSY B3, `(.L_x_596) ;  /* 0x000000c000037945 */ /* 0x000fe20003800000 */
[----:B------:R-:W-:Y:S01]  /*14270*/  MOV R12, 0x0 ;  /* 0x00000000000c7802 */ /* 0x000fe20000000f00 */
[----:B------:R-:W-:Y:S02]  /*14280*/  IMAD.MOV.U32 R13, RZ, RZ, 0x14f00000 ;  /* 0x14f00000ff0d7424 */ /* 0x000fe400078e00ff */
[----:B------:R-:W-:Y:S05]  /*14290*/  @P1 BRA `(.L_x_597) ;  /* 0x0000000000201947 */ /* 0x000fea0003800000 */
        /* <DEDUP_REMOVED lines=8> */
.L_x_597:
[----:B------:R-:W-:Y:S05]  /*14320*/  BSYNC B3 ;  /* 0x0000000000037941 */ /* 0x000fea0003800000 */
.L_x_596:
[----:B------:R-:W-:Y:S01]  /*14330*/  R2UR UR10, R10 ;  /* 0x000000000a0a72ca */ /* 0x000fe200000e0000 */
[C-C-:B0-----:R-:W-:Y:S01]  /*14340*/  IMAD R3, R23.reuse, 0x8, R22.reuse ;  /* 0x0000000817037824 */ /* 0x141fe200078e0216 */
[----:B------:R-:W-:Y:S01]  /*14350*/  R2UR UR6, R12 ;  /* 0x000000000c0672ca */ /* 0x000fe200000e0000 */
[----:B------:R-:W-:Y:S01]  /*14360*/  IMAD R2, R23, 0x6000, R22 ;  /* 0x0000600017027824 */ /* 0x000fe200078e0216 */
[----:B------:R-:W-:Y:S01]  /*14370*/  R2UR UR7, R13 ;  /* 0x000000000d0772ca */ /* 0x000fe200000e0000 */
[----:B------:R-:W-:Y:S01]  /*14380*/  UIADD3 UR4, UP0, UR38, 0x470, URZ ;  /* 0x0000047026047890 */ /* 0x000fe2000ff1e03f */
[----:B------:R-:W-:Y:S01]  /*14390*/  PLOP3.LUT P0, PT, PT, PT, PT, 0x80, 0x0 ;  /* 0x000000000000781c */ /* 0x000fe20003f0f070 */
[----:B------:R-:W-:Y:S01]  /*143a0*/  IMAD R5, R27, 0xc0, R28 ;  /* 0x000000c01b057824 */ /* 0x000fe200078e021c */
[----:B------:R-:W-:Y:S01]  /*143b0*/  IADD3 R3, R3, 0x30850, RZ ;  /* 0x0003085003037810 */ /* 0x000fe20007ffe0ff */
[----:B------:R-:W-:Y:S01]  /*143c0*/  VIADD R2, R2, 0x400 ;  /* 0x0000040002027836 */ /* 0x000fe20000000000 */
[----:B------:R-:W-:-:S12]  /*143d0*/  UIADD3.X UR5, URZ, UR39, URZ, UP0, !UPT ;  /* 0x000000273f057290 */ /* 0x000fd800087fe43f */
.L_x_598:
        /* <DEDUP_REMOVED lines=12> */
.L_x_587:
[----:B------:R-:W-:Y:S05]  /*144a0*/  BSYNC B1 ;  /* 0x0000000000017941 */ /* 0x000fea0003800000 */
.L_x_586:
[----:B------:R-:W2:Y:S01]  /*144b0*/  LDL.LU R0, [R1+0x18] ;  /* 0x0000180001007983 */ /* 0x000ea20000300800 */
[----:B------:R-:W-:Y:S02]  /*144c0*/  IMAD.MOV.U32 R23, RZ, RZ, R6 ;  /* 0x000000ffff177224 */ /* 0x000fe400078e0006 */
[----:B------:R-:W-:Y:S02]  /*144d0*/  IMAD.MOV.U32 R26, RZ, RZ, R9 ;  /* 0x000000ffff1a7224 */ /* 0x000fe400078e0009 */
[----:B--2---:R-:W-:-:S07]  /*144e0*/  VIADD R0, R0, 0xfffffffd ;  /* 0xfffffffd00007836 */ /* 0x004fce0000000000 */
.L_x_585:
[----:B------:R-:W-:Y:S05]  /*144f0*/  BSYNC B2 ;  /* 0x0000000000027941 */ /* 0x000fea0003800000 */
.L_x_584:
[----:B------:R-:W2:Y:S01]  /*14500*/  LDL.LU R2, [R1+0x1c] ;  /* 0x00001c0001027983 */ /* 0x000ea20000300800 */
[----:B------:R-:W-:-:S04]  /*14510*/  IADD3 R7, -R7, RZ, RZ ;  /* 0x000000ff07077210 */ /* 0x000fc80007ffe1ff */
[----:B--2---:R-:W-:-:S13]  /*14520*/  ISETP.NE.AND P0, PT, R2, R7, PT ;  /* 0x000000070200720c */ /* 0x004fda0003f05270 */
[----:B------:R-:W-:Y:S05]  /*14530*/  @!P0 BRA `(.L_x_583) ;  /* 0x0000000c00a08947 */ /* 0x000fea0003800000 */
[----:B------:R-:W-:-:S07]  /*14540*/  IMAD.MOV.U32 R4, RZ, RZ, R24 ;  /* 0x000000ffff047224 */ /* 0x000fce00078e0018 */
.L_x_625:
[----:B------:R-:W2:Y:S01]  /*14550*/  LDL R2, [R1] ;  /* 0x0000000001027983 */ /* 0x000ea20000100800 */
[----:B------:R-:W-:Y:S01]  /*14560*/  VIADD R6, R23, 0x1 ;  /* 0x0000000117067836 */ /* 0x000fe20000000000 */
[----:B------:R-:W-:Y:S05]  /*14570*/  YIELD ;  /* 0x0000000000007946 */ /* 0x000fea0003800000 */
[----:B------:R-:W-:Y:S01]  /*14580*/  ISETP.NE.AND P0, PT, R6, 0x2, PT ;  /* 0x000000020600780c */ /* 0x000fe20003f05270 */
[----:B------:R-:W-:Y:S03]  /*14590*/  BSSY B1, `(.L_x_599) ;  /* 0x000006d000017945 */ /* 0x000fe60003800000 */
[----:B------:R-:W-:-:S02]  /*145a0*/  SEL R7, RZ, 0x1, P0 ;  /* 0x00000001ff077807 */ /* 0x000fc40000000000 */
        /* <DEDUP_REMOVED lines=27> */
.L_x_601:
[----:B------:R-:W-:Y:S01]  /*14760*/  IMAD R2, R6, 0x8, R22 ;  /* 0x0000000806027824 */ /* 0x000fe200078e0216 */
[----:B0-----:R-:W-:Y:S01]  /*14770*/  SHF.L.U32 R3, R7, 0x1f, RZ ;  /* 0x0000001f07037819 */ /* 0x001fe200000006ff */
[----:B------:R-:W-:Y:S03]  /*14780*/  BSSY B2, `(.L_x_602) ;  /* 0x0000003000027945 */ /* 0x000fe60003800000 */
[----:B------:R-:W0:Y:S02]  /*14790*/  SYNCS.PHASECHK.TRANS64.TRYWAIT P0, [R2+URZ+0x30840], R3 ;  /* 0x03084003020075a7 */ /* 0x000e24000800017f */
[----:B0-----:R-:W-:Y:S05]  /*147a0*/  @!P0 BRA `(.L_x_603) ;  /* 0x0000003c00a08947 */ /* 0x001fea0003800000 */
.L_x_734:
[----:B------:R-:W-:Y:S05]  /*147b0*/  BSYNC B2 ;  /* 0x0000000000027941 */ /* 0x000fea0003800000 */
.L_x_602:
        /* <DEDUP_REMOVED lines=12> */
.L_x_605:
[----:B------:R-:W-:Y:S05]  /*14880*/  BSYNC B2 ;  /* 0x0000000000027941 */ /* 0x000fea0003800000 */
.L_x_604:
        /* <DEDUP_REMOVED lines=11> */
.L_x_606:
        /* <DEDUP_REMOVED lines=15> */
.L_x_735:
[----:B------:R-:W-:Y:S05]  /*14a30*/  BSYNC B2 ;  /* 0x0000000000027941 */ /* 0x000fea0003800000 */
.L_x_607:
[----:B------:R-:W-:Y:S01]  /*14a40*/  BSSY B2, `(.L_x_609) ;  /* 0x000000b000027945 */ /* 0x000fe20003800000 */
[----:B------:R-:W-:Y:S02]  /*14a50*/  IMAD.MOV.U32 R2, RZ, RZ, 0x0 ;  /* 0x00000000ff027424 */ /* 0x000fe400078e00ff */
[----:B------:R-:W-:Y:S01]  /*14a60*/  IMAD.MOV.U32 R3, RZ, RZ, 0x14f00000 ;  /* 0x14f00000ff037424 */ /* 0x000fe200078e00ff */
[----:B------:R-:W-:Y:S06]  /*14a70*/  @P1 BRA `(.L_x_610) ;  /* 0x00000000001c1947 */ /* 0x000fec0003800000 */
[----:B------:R-:W1:Y:S02]  /*14a80*/  S2R R11, SR_TID.X ;  /* 0x00000000000b7919 */ /* 0x000e640000002100 */
[----:B-1----:R-:W-:Y:S01]  /*14a90*/  LOP3.LUT R12, R11, 0x1f, RZ, 0xc0, !PT ;  /* 0x0000001f0b0c7812 */ /* 0x002fe200078ec0ff */
[----:B------:R-:W-:-:S03]  /*14aa0*/  IMAD.MOV.U32 R11, RZ, RZ, 0x6000 ;  /* 0x00006000ff0b7424 */ /* 0x000fc600078e00ff */
[----:B------:R-:W-:Y:S01]  /*14ab0*/  ISETP.NE.AND P0, PT, R12, RZ, PT ;  /* 0x000000ff0c00720c */ /* 0x000fe20003f05270 */
[----:B------:R1:W-:-:S12]  /*14ac0*/  SYNCS.ARRIVE.TRANS64 RZ, [R10+URZ+0x50], R11 ;  /* 0x0000500b0aff79a7 */ /* 0x0003d8000800003f */
[----:B-1----:R-:W-:Y:S05]  /*14ad0*/  @!P0 BRA `(.L_x_610) ;  /* 0x0000000000048947 */ /* 0x002fea0003800000 */
[----:B------:R-:W-:Y:S01]  /*14ae0*/  BPT.TRAP 0x1 ;  /* 0x000000040000795c */ /* 0x000fe20000300000 */
.L_x_610:
[----:B------:R-:W-:Y:S05]  /*14af0*/  BSYNC B2 ;  /* 0x0000000000027941 */ /* 0x000fea0003800000 */
.L_x_609:
[----:B------:R-:W-:Y:S01]  /*14b00*/  R2UR UR10, R5 ;  /* 0x00000000050a72ca */ /* 0x000fe200000e0000 */
[----:B------:R-:W-:Y:S01]  /*14b10*/  IMAD R23, R23, 0x6000, R22 ;  /* 0x0000600017177824 */ /* 0x000fe200078e0216 */
[----:B------:R-:W-:Y:S01]  /*14b20*/  R2UR UR7, R3 ;  /* 0x00000000030772ca */ /* 0x000fe200000e0000 */
[----:B------:R-:W-:Y:S01]  /*14b30*/  UIADD3 UR4, UP0, UR38, 0x470, URZ ;  /* 0x0000047026047890 */ /* 0x000fe2000ff1e03f */
[----:B------:R-:W-:Y:S01]  /*14b40*/  R2UR UR6, R2 ;  /* 0x00000000020672ca */ /* 0x000fe200000e0000 */
[----:B------:R-:W-:Y:S01]  /*14b50*/  IMAD R2, R27, 0xc0, R28 ;  /* 0x000000c01b027824 */ /* 0x000fe200078e021c */
[----:B------:R-:W-:Y:S01]  /*14b60*/  PLOP3.LUT P0, PT, PT, PT, PT, 0x80, 0x0 ;  /* 0x000000000000781c */ /* 0x000fe20003f0f070 */
[----:B0-----:R-:W-:Y:S01]  /*14b70*/  VIADD R10, R10, 0x50 ;  /* 0x000000500a0a7836 */ /* 0x001fe20000000000 */
[----:B------:R-:W-:Y:S01]  /*14b80*/  UIADD3.X UR5, URZ, UR39, URZ, UP0, !UPT ;  /* 0x000000273f057290 */ /* 0x000fe200087fe43f */
[----:B------:R-:W-:-:S11]  /*14b90*/  VIADD R23, R23, 0x400 ;  /* 0x0000040017177836 */ /* 0x000fd60000000000 */
.L_x_611:
        /* <DEDUP_REMOVED lines=10> */
[----:B------:R-:W-:Y:S01]  /*14c40*/  MOV R27, R9 ;  /* 0x00000009001b7202 */ /* 0x000fe20000000f00 */
[----:B------:R-:W-:-:S07]  /*14c50*/  IMAD.MOV.U32 R24, RZ, RZ, R4 ;  /* 0x000000ffff187224 */ /* 0x000fce00078e0004 */
.L_x_600:
[----:B------:R-:W-:Y:S05]  /*14c60*/  BSYNC B1 ;  /* 0x0000000000017941 */ /* 0x000fea0003800000 */
.L_x_599:
        /* <DEDUP_REMOVED lines=10> */
[----:B------:R-:W-:Y:S01]  /*14d10*/  VIADD R9, R0, 0xffffffff ;  /* 0xffffffff00097836 */ /* 0x000fe20000000000 */
        /* <DEDUP_REMOVED lines=21> */
.L_x_614:
[----:B------:R-:W-:Y:S01]  /*14e70*/  IMAD R2, R23, 0x8, R22 ;  /* 0x0000000817027824 */ /* 0x000fe200078e0216 */
[----:B0-----:R-:W-:Y:S01]  /*14e80*/  SHF.L.U32 R3, R26, 0x1f, RZ ;  /* 0x0000001f1a037819 */ /* 0x001fe200000006ff */
[----:B------:R-:W-:Y:S03]  /*14e90*/  BSSY B2, `(.L_x_615) ;  /* 0x0000003000027945 */ /* 0x000fe60003800000 */
[----:B------:R-:W0:Y:S02]  /*14ea0*/  SYNCS.PHASECHK.TRANS64.TRYWAIT P0, [R2+URZ+0x30840], R3 ;  /* 0x03084003020075a7 */ /* 0x000e24000800017f */
[----:B0-----:R-:W-:Y:S05]  /*14eb0*/  @!P0 BRA `(.L_x_616) ;  /* 0x0000003800048947 */ /* 0x001fea0003800000 */
.L_x_736:
[----:B------:R-:W-:Y:S05]  /*14ec0*/  BSYNC B2 ;  /* 0x0000000000027941 */ /* 0x000fea0003800000 */
.L_x_615:
        /* <DEDUP_REMOVED lines=12> */
.L_x_618:
[----:B------:R-:W-:Y:S05]  /*14f90*/  BSYNC B2 ;  /* 0x0000000000027941 */ /* 0x000fea0003800000 */
.L_x_617:
[----:B------:R-:W-:Y:S01]  /*14fa0*/  IMAD.MOV.U32 R5, RZ, RZ, RZ ;  /* 0x000000ffff057224 */ /* 0x000fe200078e00ff */
[----:B------:R-:W-:Y:S01]  /*14fb0*/  UIADD3 UR4, UP0, UR38, 0x370, URZ ;  /* 0x0000037026047890 */ /* 0x000fe2000ff1e03f */
[C---:B0-----:R-:W-:Y:S01]  /*14fc0*/  IMAD R3, R23.reuse, 0x8, R8 ;  /* 0x0000000817037824 */ /* 0x041fe200078e0208 */
[----:B------:R-:W-:Y:S01]  /*14fd0*/  PLOP3.LUT P0, PT, PT, PT, PT, 0x80, 0x0 ;  /* 0x000000000000781c */ /* 0x000fe20003f0f070 */
[----:B------:R-:W-:Y:S01]  /*14fe0*/  IMAD R2, R23, 0x6000, R22 ;  /* 0x0000600017027824 */ /* 0x000fe200078e0216 */
[----:B------:R-:W-:Y:S01]  /*14ff0*/  R2UR UR10, R5 ;  /* 0x00000000050a72ca */ /* 0x000fe200000e0000 */
[----:B------:R-:W-:Y:S01]  /*15000*/  IMAD R10, R9, 0xc0, R28 ;  /* 0x000000c0090a7824 */ /* 0x000fe200078e021c */
[----:B------:R-:W-:Y:S01]  /*15010*/  IADD3 R3, R3, 0x30, RZ ;  /* 0x0000003003037810 */ /* 0x000fe20007ffe0ff */
[----:B------:R-:W-:Y:S01]  /*15020*/  VIADD R2, R2, 0x12400 ;  /* 0x0001240002027836 */ /* 0x000fe20000000000 */
[----:B------:R-:W-:Y:S01]  /*15030*/  UIADD3.X UR5, URZ, UR39, URZ, UP0, !UPT ;  /* 0x000000273f057290 */ /* 0x000fe200087fe43f */
[----:B------:R-:W-:Y:S01]  /*15040*/  UMOV UR6, 0x0 ;  /* 0x0000000000067882 */ /* 0x000fe20000000000 */
[----:B------:R-:W-:-:S10]  /*15050*/  UMOV UR7, 0x14f00000 ;  /* 0x14f0000000077882 */ /* 0x000fd40000000000 */
.L_x_619:
        /* <DEDUP_REMOVED lines=15> */
.L_x_737:
[----:B------:R-:W-:Y:S05]  /*15150*/  BSYNC B2 ;  /* 0x0000000000027941 */ /* 0x000fea0003800000 */
.L_x_620:
        /* <DEDUP_REMOVED lines=11> */
.L_x_623:
[----:B------:R-:W-:Y:S05]  /*15210*/  BSYNC B2 ;  /* 0x0000000000027941 */ /* 0x000fea0003800000 */
.L_x_622:
        /* <DEDUP_REMOVED lines=8> */
[----:B------:R-:W-:Y:S01]  /*152a0*/  IADD3 R6, R6, 0x400, RZ ;  /* 0x0000040006067810 */ /* 0x000fe20007ffe0ff */
[----:B------:R-:W-:-:S12]  /*152b0*/  UIADD3.X UR5, URZ, UR39, URZ, UP0, !UPT ;  /* 0x000000273f057290 */ /* 0x000fd800087fe43f */
.L_x_624:
        /* <DEDUP_REMOVED lines=12> */
.L_x_613:
[----:B------:R-:W-:Y:S05]  /*15380*/  BSYNC B1 ;  /* 0x0000000000017941 */ /* 0x000fea0003800000 */
.L_x_612:
[C---:B------:R-:W-:Y:S01]  /*15390*/  ISETP.GT.AND P0, PT, R0.reuse, 0x1, PT ;  /* 0x000000010000780c */ /* 0x040fe20003f04270 */
[----:B------:R-:W-:-:S12]  /*153a0*/  VIADD R0, R0, 0xfffffffe ;  /* 0xfffffffe00007836 */ /* 0x000fd80000000000 */
[----:B------:R-:W-:Y:S05]  /*153b0*/  @P0 BRA `(.L_x_625) ;  /* 0xfffffff000640947 */ /* 0x000fea000383ffff */
.L_x_583:
[----:B------:R-:W-:Y:S05]  /*153c0*/  BSYNC B0 ;  /* 0x0000000000007941 */ /* 0x000fea0003800000 */
.L_x_582:
        /* <DEDUP_REMOVED lines=17> */
.L_x_627:
[----:B------:R-:W-:Y:S05]  /*154e0*/  BSYNC B0 ;  /* 0x0000000000007941 */ /* 0x000fea0003800000 */
.L_x_626:
[----:B------:R-:W2:Y:S01]  /*154f0*/  LDL R0, [R1] ;  /* 0x0000000001007983 */ /* 0x000ea20000100800 */
[----:B------:R-:W-:Y:S01]  /*15500*/  BSSY B0, `(.L_x_628) ;  /* 0x0000028000007945 */ /* 0x000fe20003800000 */
[----:B--2---:R-:W-:-:S13]  /*15510*/  LOP3.LUT P0, RZ, R0, 0x1, RZ, 0xc0, !PT ;  /* 0x0000000100ff7812 */ /* 0x004fda000780c0ff */
[----:B------:R-:W-:Y:S05]  /*15520*/  @!P0 BRA `(.L_x_629) ;  /* 0x0000000000948947 */ /* 0x000fea0003800000 */
[----:B0-----:R-:W-:Y:S01]  /*15530*/  IMAD R3, R23, 0x8, R22 ;  /* 0x0000000817037824 */ /* 0x001fe200078e0216 */
[----:B------:R-:W-:Y:S01]  /*15540*/  SHF.L.U32 R0, R26, 0x1f, RZ ;  /* 0x0000001f1a007819 */ /* 0x000fe200000006ff */
[----:B------:R-:W-:Y:S01]  /*15550*/  BSSY B1, `(.L_x_630) ;  /* 0x0000004000017945 */ /* 0x000fe20003800000 */
[----:B------:R-:W-:Y:S02]  /*15560*/  ISETP.NE.AND P1, PT, R6, RZ, PT ;  /* 0x000000ff0600720c */ /* 0x000fe40003f25270 */
[----:B------:R-:W0:Y:S02]  /*15570*/  SYNCS.PHASECHK.TRANS64.TRYWAIT P0, [R3+URZ+0x30860], R0 ;  /* 0x03086000030075a7 */ /* 0x000e24000800017f */
[----:B0-----:R-:W-:Y:S09]  /*15580*/  @!P0 BRA `(.L_x_631) ;  /* 0x0000003000788947 */ /* 0x001ff20003800000 */
.L_x_738:
[----:B------:R-:W-:Y:S05]  /*15590*/  BSYNC B1 ;  /* 0x0000000000017941 */ /* 0x000fea0003800000 */
.L_x_630:
        /* <DEDUP_REMOVED lines=9> */
.L_x_633:
[----:B------:R-:W-:Y:S05]  /*15630*/  BSYNC B1 ;  /* 0x0000000000017941 */ /* 0x000fea0003800000 */
.L_x_632:
[----:B0-----:R-:W-:Y:S01]  /*15640*/  IMAD R0, R23, 0x6000, R22 ;  /* 0x0000600017007824 */ /* 0x001fe200078e0216 */
[----:B------:R-:W-:Y:S01]  /*15650*/  UIADD3 UR4, UP0, UR38, 0x470, URZ ;  /* 0x0000047026047890 */ /* 0x000fe2000ff1e03f */
[----:B------:R-:W-:Y:S01]  /*15660*/  PLOP3.LUT P0, PT, PT, PT, PT, 0x80, 0x0 ;  /* 0x000000000000781c */ /* 0x000fe20003f0f070 */
[----:B------:R-:W-:Y:S01]  /*15670*/  IMAD R28, R27, 0xc0, R28 ;  /* 0x000000c01b1c7824 */ /* 0x000fe200078e021c */
[----:B------:R-:W-:Y:S01]  /*15680*/  IADD3 R2, R3, 0x30850, RZ ;  /* 0x0003085003027810 */ /* 0x000fe20007ffe0ff */
[----:B------:R-:W-:Y:S01]  /*15690*/  VIADD R0, R0, 0x400 ;  /* 0x0000040000007836 */ /* 0x000fe20000000000 */
[----:B------:R-:W-:Y:S01]  /*156a0*/  UIADD3.X UR5, URZ, UR39, URZ, UP0, !UPT ;  /* 0x000000273f057290 */ /* 0x000fe200087fe43f */
[----:B------:R-:W-:Y:S01]  /*156b0*/  UMOV UR6, 0x0 ;  /* 0x0000000000067882 */ /* 0x000fe20000000000 */
[----:B------:R-:W-:Y:S01]  /*156c0*/  UMOV UR7, 0x14f00000 ;  /* 0x14f0000000077882 */ /* 0x000fe20000000000 */
[----:B------:R-:W-:-:S09]  /*156d0*/  UMOV UR10, URZ ;  /* 0x0000003f000a7c82 */ /* 0x000fd20008000000 */
.L_x_634:
        /* <DEDUP_REMOVED lines=10> */
.L_x_629:
[----:B------:R-:W-:Y:S05]  /*15780*/  BSYNC B0 ;  /* 0x0000000000007941 */ /* 0x000fea0003800000 */
.L_x_628:
[----:B------:R-:W-:-:S05]  /*15790*/  VIADD R23, R23, 0x1 ;  /* 0x0000000117177836 */ /* 0x000fca0000000000 */
[----:B------:R-:W-:-:S04]  /*157a0*/  ISETP.NE.AND P0, PT, R23, 0x2, PT ;  /* 0x000000021700780c */ /* 0x000fc80003f05270 */
[----:B0-----:R-:W-:Y:S02]  /*157b0*/  SEL R3, RZ, 0x1, P0 ;  /* 0x00000001ff037807 */ /* 0x001fe40000000000 */
[----:B------:R-:W-:Y:S02]  /*157c0*/  SEL R23, R23, RZ, P0 ;  /* 0x000000ff17177207 */ /* 0x000fe40000000000 */
[----:B------:R-:W-:-:S07]  /*157d0*/  LOP3.LUT R26, R26, R3, RZ, 0x3c, !PT ;  /* 0x000000031a1a7212 */ /* 0x000fce00078e3cff */
.L_x_564:
[----:B------:R-:W-:Y:S05]  /*157e0*/  BSYNC B7 ;  /* 0x0000000000077941 */ /* 0x000fea0003800000 */
.L_x_562:
[----:B------:R-:W2:Y:S02]  /*157f0*/  LDL R0, [R1] ;  /* 0x0000000001007983 */ /* 0x000ea40000100800 */
[----:B--2---:R-:W-:-:S13]  /*15800*/  LOP3.LUT P0, RZ, R0, 0x2, RZ, 0xc0, !PT ;  /* 0x0000000200ff7812 */ /* 0x004fda000780c0ff */
[----:B------:R-:W-:Y:S05]  /*15810*/  @!P0 BRA `(.L_x_635) ;  /* 0x0000000000248947 */ /* 0x000fea0003800000 */
[----:B------:R-:W-:Y:S05]  /*15820*/  WARPSYNC.ALL ;  /* 0x0000000000007948 */ /* 0x000fea0003800000 */
[----:B------:R-:W2:Y:S08]  /*15830*/  S2UR UR5, SR_CgaCtaId ;  /* 0x00000000000579c3 */ /* 0x000eb00000008800 */
[----:B------:R-:W-:Y:S06]  /*15840*/  BAR.SYNC.DEFER_BLOCKING 0x5, 0x200 ;  /* 0x0148000000007b1d */ /* 0x000fec0000010000 */
[----:B------:R-:W-:-:S02]  /*15850*/  UMOV UR4, 0x400 ;  /* 0x0000040000047882 */ /* 0x000fc40000000000 */
[----:B--2---:R-:W-:-:S06]  /*15860*/  ULEA UR4, UR5, UR4, 0x18 ;  /* 0x0000000405047291 */ /* 0x004fcc000f8ec03f */
[----:B------:R-:W-:-:S05]  /*15870*/  IMAD.U32 R22, RZ, RZ, UR4 ;  /* 0x00000004ff167e24 */ /* 0x000fca000f8e00ff */
[----:B------:R2:W3:Y:S01]  /*15880*/  LDS.128 R16, [R22+0x308d0] ;  /* 0x0308d00016107984 */ /* 0x0004e20000000c00 */
[----:B------:R-:W-:Y:S06]  /*15890*/  BAR.ARV 0x4, 0x200 ;  /* 0x0108000000007b1d */ /* 0x000fec0000002000 */
[----:B------:R-:W-:Y:S05]  /*158a0*/  BRA `(.L_x_636) ;  /* 0x0000000800407947 */ /* 0x000fea0003800000 */
.L_x_635:
        /* <DEDUP_REMOVED lines=10> */
[----:B------:R0:W2:Y:S01]  /*15950*/  @!P1 LDG.E R3, desc[UR56][R2.64] ;  /* 0x0000003802039981 */ /* 0x0000a2000c1e1900 */
[C---:B------:R-:W-:Y:S02]  /*15960*/  ISETP.GE.U32.AND P2, PT, R8.reuse, 0x2, PT ;  /* 0x000000020800780c */ /* 0x040fe40003f46070 */
[C---:B------:R-:W-:Y:S01]  /*15970*/  ISETP.GE.U32.AND P3, PT, R8.reuse, 0x4, PT ;  /* 0x000000040800780c */ /* 0x040fe20003f66070 */
[----:B------:R-:W-:Y:S01]  /*15980*/  SHFL.IDX PT, R0, R16, RZ, 0x1f ;  /* 0x00001fff10007589 */ /* 0x000fe200000e0000 */
[C---:B------:R-:W-:Y:S02]  /*15990*/  ISETP.GE.U32.AND P4, PT, R8.reuse, 0x8, PT ;  /* 0x000000080800780c */ /* 0x040fe40003f86070 */
[----:B------:R-:W-:Y:S01]  /*159a0*/  ISETP.GE.U32.AND P5, PT, R8, 0x10, PT ;  /* 0x000000100800780c */ /* 0x000fe20003fa6070 */
[----:B------:R-:W-:Y:S01]  /*159b0*/  SHFL.IDX PT, R4, R16, 0x1, 0x1f ;  /* 0x00201f0010047f89 */ /* 0x000fe200000e0000 */
[----:B0-----:R-:W-:Y:S01]  /*159c0*/  IMAD.MOV.U32 R2, RZ, RZ, RZ ;  /* 0x000000ffff027224 */ /* 0x001fe200078e00ff */
[----:B--2---:R-:W-:-:S02]  /*159d0*/  @!P1 MOV R2, R3 ;  /* 0x0000000300029202 */ /* 0x004fc40000000f00 */
[----:B------:R-:W-:-:S03]  /*159e0*/  ISETP.NE.AND P1, PT, R8, RZ, PT ;  /* 0x000000ff0800720c */ /* 0x000fc60003f25270 */
[----:B------:R-:W0:Y:S02]  /*159f0*/  SHFL.UP PT, R14, R2, 0x1, RZ ;  /* 0x04200000020e7989 */ /* 0x000e2400000e00ff */
[----:B0-----:R-:W-:-:S05]  /*15a00*/  SEL R5, R14, RZ, P1 ;  /* 0x000000ff0e057207 */ /* 0x001fca0000800000 */
[----:B------:R-:W-:-:S05]  /*15a10*/  IMAD.IADD R5, R2, 0x1, R5 ;  /* 0x0000000102057824 */ /* 0x000fca00078e0205 */
[----:B------:R-:W1:Y:S02]  /*15a20*/  SHFL.UP PT, R14, R5, 0x2, RZ ;  /* 0x04400000050e7989 */ /* 0x000e6400000e00ff */
        /* <DEDUP_REMOVED lines=12> */
.L_x_748:
[----:B------:R-:W-:Y:S02]  /*15af0*/  ULDC UR4, c[0x0][0xc38] ;  /* 0x00030e0000047ab9 */ /* 0x000fe40000000800 */
[----:B------:R-:W-:-:S05]  /*15b00*/  MOV R16, UR4 ;  /* 0x0000000400107c02 */ /* 0x000fca0008000f00 */
[----:B-1----:R-:W-:-:S04]  /*15b10*/  IMAD R5, R14, R16, RZ ;  /* 0x000000100e057224 */ /* 0x002fc800078e02ff */
[----:B------:R-:W-:-:S05]  /*15b20*/  IMAD.IADD R4, R4, 0x1, R5 ;  /* 0x0000000104047824 */ /* 0x000fca00078e0205 */
[----:B------:R-:W-:-:S13]  /*15b30*/  ISETP.GT.AND P6, PT, R4, R0, PT ;  /* 0x000000000400720c */ /* 0x000fda0003fc4270 */
[----:B------:R-:W-:Y:S05]  /*15b40*/  @P6 BRA `(.L_x_638) ;  /* 0x00000000009c6947 */ /* 0x000fea0003800000 */
.L_x_643:
[----:B------:R-:W1:Y:S01]  /*15b50*/  LDC R6, c[0x0][0xc3c] ;  /* 0x00030f00ff067b82 */ /* 0x000e620000000800 */
[----:B------:R-:W-:-:S05]  /*15b60*/  VIADD R19, R19, 0x1f ;  /* 0x0000001f13137836 */ /* 0x000fca0000000000 */
[----:B-1----:R-:W-:-:S13]  /*15b70*/  ISETP.GE.AND P6, PT, R19, R6, PT ;  /* 0x000000061300720c */ /* 0x002fda0003fc6270 */
[----:B------:R-:W-:Y:S05]  /*15b80*/  @P6 BRA `(.L_x_639) ;  /* 0x0000000400446947 */ /* 0x000fea0003800000 */
[----:B------:R-:W1:Y:S01]  /*15b90*/  S2R R2, SR_TID.X ;  /* 0x0000000000027919 */ /* 0x000e620000002100 */
[----:B------:R-:W-:Y:S01]  /*15ba0*/  BSSY B0, `(.L_x_640) ;  /* 0x0000009000007945 */ /* 0x000fe20003800000 */
[----:B-1----:R-:W-:-:S05]  /*15bb0*/  LOP3.LUT R2, R2, 0x1f, RZ, 0xc0, !PT ;  /* 0x0000001f02027812 */ /* 0x002fca00078ec0ff */
[----:B------:R-:W-:Y:S02]  /*15bc0*/  IMAD.IADD R5, R19, 0x1, R2 ;  /* 0x0000000113057824 */ /* 0x000fe400078e0202 */
[----:B------:R-:W-:-:S03]  /*15bd0*/  IMAD.MOV.U32 R2, RZ, RZ, RZ ;  /* 0x000000ffff027224 */ /* 0x000fc600078e00ff */
[----:B------:R-:W-:-:S13]  /*15be0*/  ISETP.GE.OR P6, PT, R5, R6, !P0 ;  /* 0x000000060500720c */ /* 0x000fda00047c6670 */
[----:B------:R-:W-:Y:S05]  /*15bf0*/  @P6 BRA `(.L_x_641) ;  /* 0x00000000000c6947 */ /* 0x000fea0003800000 */
[----:B0-----:R-:W0:Y:S02]  /*15c00*/  LDC.64 R2, c[0x0][0xc80] ;  /* 0x00032000ff027b82 */ /* 0x001e240000000a00 */
[----:B0-----:R-:W-:-:S06]  /*15c10*/  IMAD.WIDE R2, R5, 0x4, R2 ;  /* 0x0000000405027825 */ /* 0x001fcc00078e0202 */
[----:B------:R1:W5:Y:S02]  /*15c20*/  LDG.E R2, desc[UR56][R2.64] ;  /* 0x0000003802027981 */ /* 0x000364000c1e1900 */
.L_x_641:
[----:B------:R-:W-:Y:S05]  /*15c30*/  BSYNC B0 ;  /* 0x0000000000007941 */ /* 0x000fea0003800000 */
.L_x_640:
[----:B------:R-:W-:-:S03]  /*15c40*/  UMOV UR4, 0xffffffff ;  /* 0xffffffff00047882 */ /* 0x000fc60000000000 */
[----:B------:R-:W-:Y:S05]  /*15c50*/  BRA.DIV UR4, `(.L_x_642) ;  /* 0x0000002e04fc7947 */ /* 0x000fea000b800000 */
[----:B-----5:R-:W2:Y:S02]  /*15c60*/  SHFL.UP PT, R14, R2, 0x1, RZ ;  /* 0x04200000020e7989 */ /* 0x020ea400000e00ff */
[----:B--2---:R-:W-:-:S05]  /*15c70*/  SEL R13, R14, RZ, P1 ;  /* 0x000000ff0e0d7207 */ /* 0x004fca0000800000 */
[----:B------:R-:W-:-:S05]  /*15c80*/  IMAD.IADD R13, R2, 0x1, R13 ;  /* 0x00000001020d7824 */ /* 0x000fca00078e020d */
[----:B------:R-:W2:Y:S02]  /*15c90*/  SHFL.UP PT, R14, R13, 0x2, RZ ;  /* 0x044000000d0e7989 */ /* 0x000ea400000e00ff */
[----:B--2---:R-:W-:-:S04]  /*15ca0*/  SEL R14, R14, RZ, P2 ;  /* 0x000000ff0e0e7207 */ /* 0x004fc80001000000 */
[----:B01----:R-:W-:-:S05]  /*15cb0*/  IADD3 R3, R13, R14, RZ ;  /* 0x0000000e0d037210 */ /* 0x003fca0007ffe0ff */
        /* <DEDUP_REMOVED lines=10> */
.L_x_756:
[----:B------:R-:W-:Y:S02]  /*15d60*/  ULDC UR4, c[0x0][0xc38] ;  /* 0x00030e0000047ab9 */ /* 0x000fe40000000800 */
[----:B------:R-:W-:-:S04]  /*15d70*/  IMAD.U32 R16, RZ, RZ, UR4 ;  /* 0x00000004ff107e24 */ /* 0x000fc8000f8e00ff */
[----:B-1----:R-:W-:-:S04]  /*15d80*/  IMAD R5, R14, R16, RZ ;  /* 0x000000100e057224 */ /* 0x002fc800078e02ff */
[----:B------:R-:W-:-:S05]  /*15d90*/  IMAD.IADD R4, R5, 0x1, R4 ;  /* 0x0000000105047824 */ /* 0x000fca00078e0204 */
[----:B------:R-:W-:-:S13]  /*15da0*/  ISETP.GT.AND P6, PT, R4, R0, PT ;  /* 0x000000000400720c */ /* 0x000fda0003fc4270 */
[----:B------:R-:W-:Y:S05]  /*15db0*/  @!P6 BRA `(.L_x_643) ;  /* 0xfffffffc0064e947 */ /* 0x000fea000383ffff */
.L_x_638:
[----:B------:R-:W-:Y:S01]  /*15dc0*/  IADD3 R5, -R5, R4, RZ ;  /* 0x0000000405057210 */ /* 0x000fe20007ffe1ff */
[----:B------:R-:W-:-:S04]  /*15dd0*/  UMOV UR4, 0xffffffff ;  /* 0xffffffff00047882 */ /* 0x000fc80000000000 */
[----:B------:R-:W-:-:S05]  /*15de0*/  IMAD R7, R3, R16, R5 ;  /* 0x0000001003077224 */ /* 0x000fca00078e0205 */
[----:B------:R-:W-:Y:S01]  /*15df0*/  ISETP.GT.AND P6, PT, R7, R0, PT ;  /* 0x000000000700720c */ /* 0x000fe20003fc4270 */
[----:B------:R-:W-:-:S12]  /*15e00*/  BRA.DIV UR4, `(.L_x_644) ;  /* 0x00000032044c7947 */ /* 0x000fd8000b800000 */
[----:B------:R-:W-:-:S04]  /*15e10*/  VOTE.ANY R6, PT, !P6 ;  /* 0x0000000000067806 */ /* 0x000fc800070e0100 */
[----:B------:R-:W1:Y:S02]  /*15e20*/  POPC R4, R6 ;  /* 0x0000000600047309 */ /* 0x000e640000000000 */
[----:B-1----:R1:W2:Y:S02]  /*15e30*/  SHFL.IDX PT, R17, R2, R4, 0x1f ;  /* 0x00001f0402117589 */ /* 0x0022a400000e0000 */
.L_x_760:
[----:B------:R-:W-:Y:S01]  /*15e40*/  ISETP.NE.AND P0, PT, R6, RZ, PT ;  /* 0x000000ff0600720c */ /* 0x000fe20003f05270 */
[----:B------:R-:W-:-:S12]  /*15e50*/  IMAD.MOV.U32 R14, RZ, RZ, RZ ;  /* 0x000000ffff0e7224 */ /* 0x000fd800078e00ff */
[----:B------:R-:W-:Y:S05]  /*15e60*/  @!P0 BRA `(.L_x_645) ;  /* 0x0000000000108947 */ /* 0x000fea0003800000 */
[----:B------:R-:W-:Y:S01]  /*15e70*/  UMOV UR4, 0xffffffff ;  /* 0xffffffff00047882 */ /* 0x000fe20000000000 */
[----:B------:R-:W-:Y:S02]  /*15e80*/  VIADD R12, R4, 0xffffffff ;  /* 0xffffffff040c7836 */ /* 0x000fe40000000000 */
[----:B------:R-:W-:Y:S05]  /*15e90*/  BRA.DIV UR4, `(.L_x_646) ;  /* 0x0000003204707947 */ /* 0x000fea000b800000 */
[----:B------:R3:W4:Y:S02]  /*15ea0*/  SHFL.IDX PT, R14, R3, R12, 0x1f ;  /* 0x00001f0c030e7589 */ /* 0x00072400000e0000 */
.L_x_645:
[----:B--2---:R-:W-:Y:S01]  /*15eb0*/  IABS R6, R17 ;  /* 0x0000001100067213 */ /* 0x004fe20000000000 */
[----:B----4-:R-:W-:Y:S02]  /*15ec0*/  IMAD R16, R14, R16, R5 ;  /* 0x000000100e107224 */ /* 0x010fe400078e0205 */
[----:B------:R-:W-:Y:S01]  /*15ed0*/  IMAD.IADD R19, R4, 0x1, R19 ;  /* 0x0000000104137824 */ /* 0x000fe200078e0213 */
[----:B------:R-:W2:Y:S02]  /*15ee0*/  I2F.RP R7, R6 ;  /* 0x0000000600077306 */ /* 0x000ea40000209400 */
[----:B------:R-:W-:-:S06]  /*15ef0*/  IADD3 R0, R0, -R16, RZ ;  /* 0x8000001000007210 */ /* 0x000fcc0007ffe0ff */
[----:B--2---:R-:W1:Y:S02]  /*15f00*/  MUFU.RCP R7, R7 ;  /* 0x0000000700077308 */ /* 0x004e640000001000 */
[----:B-1----:R-:W-:-:S06]  /*15f10*/  VIADD R2, R7, 0xffffffe ;  /* 0x0ffffffe07027836 */ /* 0x002fcc0000000000 */
[----:B0--3--:R0:W1:Y:S02]  /*15f20*/  F2I.FTZ.U32.TRUNC.NTZ R3, R2 ;  /* 0x0000000200037305 */ /* 0x009064000021f000 */
[----:B0-----:R-:W-:Y:S02]  /*15f30*/  IMAD.MOV.U32 R2, RZ, RZ, RZ ;  /* 0x000000ffff027224 */ /* 0x001fe400078e00ff */
[----:B-1----:R-:W-:-:S04]  /*15f40*/  IMAD.MOV R5, RZ, RZ, -R3 ;  /* 0x000000ffff057224 */ /* 0x002fc800078e0a03 */
        /* <DEDUP_REMOVED lines=16> */
[----:B------:R-:W-:-:S04]  /*16050*/  @!P1 LOP3.LUT R3, RZ, R17, RZ, 0x33, !PT ;  /* 0x00000011ff039212 */ /* 0x000fc800078e33ff */
[----:B------:R-:W-:Y:S01]  /*16060*/  IADD3 R2, -R3, RZ, RZ ;  /* 0x000000ff03027210 */ /* 0x000fe20007ffe1ff */
[----:B------:R-:W-:-:S04]  /*16070*/  IMAD.MOV.U32 R18, RZ, RZ, R3 ;  /* 0x000000ffff127224 */ /* 0x000fc800078e0003 */
[----:B------:R-:W-:Y:S01]  /*16080*/  IMAD R17, R17, R2, R0 ;  /* 0x0000000211117224 */ /* 0x000fe200078e0200 */
[----:B------:R-:W-:Y:S06]  /*16090*/  BRA `(.L_x_647) ;  /* 0x00000000001c7947 */ /* 0x000fec0003800000 */
.L_x_639:
[----:B------:R-:W-:Y:S01]  /*160a0*/  UMOV UR4, URZ ;  /* 0x0000003f00047c82 */ /* 0x000fe20008000000 */
[----:B------:R-:W-:Y:S01]  /*160b0*/  UMOV UR5, URZ ;  /* 0x0000003f00057c82 */ /* 0x000fe20008000000 */
[----:B------:R-:W-:Y:S01]  /*160c0*/  ULDC UR6, c[0x0][0xc3c] ;  /* 0x00030f0000067ab9 */ /* 0x000fe20000000800 */
[----:B------:R-:W-:Y:S01]  /*160d0*/  IMAD.MOV.U32 R16, RZ, RZ, R0 ;  /* 0x000000ffff107224 */ /* 0x000fe200078e0000 */
[----:B------:R-:W-:Y:S01]  /*160e0*/  MOV R19, UR6 ;  /* 0x0000000600137c02 */ /* 0x000fe20008000f00 */
[----:B------:R-:W-:Y:S02]  /*160f0*/  IMAD.U32 R17, RZ, RZ, UR4 ;  /* 0x00000004ff117e24 */ /* 0x000fe4000f8e00ff */
[----:B------:R-:W-:-:S07]  /*16100*/  IMAD.U32 R18, RZ, RZ, UR5 ;  /* 0x00000005ff127e24 */ /* 0x000fce000f8e00ff */
.L_x_647:
[----:B------:R-:W1:Y:S01]  /*16110*/  S2R R0, SR_TID.X ;  /* 0x0000000000007919 */ /* 0x000e620000002100 */
[----:B------:R-:W-:Y:S05]  /*16120*/  WARPSYNC.ALL ;  /* 0x0000000000007948 */ /* 0x000fea0003800000 */
[----:B------:R-:W-:Y:S01]  /*16130*/  BAR.SYNC.DEFER_BLOCKING 0x4, 0x200 ;  /* 0x0108000000007b1d */ /* 0x000fe20000010000 */
[----:B-1----:R-:W-:-:S04]  /*16140*/  LOP3.LUT R0, R0, 0x1f, RZ, 0xc0, !PT ;  /* 0x0000001f00007812 */ /* 0x002fc800078ec0ff */
[----:B------:R-:W-:-:S13]  /*16150*/  ISETP.NE.AND P0, PT, R0, RZ, PT ;  /* 0x000000ff0000720c */ /* 0x000fda0003f05270 */
[----:B0-----:R-:W0:Y:S01]  /*16160*/  @!P0 S2R R3, SR_CgaCtaId ;  /* 0x0000000000038919 */ /* 0x001e220000008800 */
[----:B------:R-:W-:-:S04]  /*16170*/  @!P0 MOV R0, 0x400 ;  /* 0x0000040000008802 */ /* 0x000fc80000000f00 */
[----:B0-----:R-:W-:-:S05]  /*16180*/  @!P0 LEA R22, R3, R0, 0x18 ;  /* 0x0000000003168211 */ /* 0x001fca00078ec0ff */
[----:B------:R0:W-:Y:S01]  /*16190*/  @!P0 STS.128 [R22+0x308d0], R16 ;  /* 0x0308d01016008388 */ /* 0x0001e20000000c00 */
[----:B------:R-:W-:Y:S06]  /*161a0*/  BAR.ARV 0x5, 0x200 ;  /* 0x0148000000007b1d */ /* 0x000fec0000002000 */
.L_x_636:
[----:B------:R-:W-:Y:S02]  /*161b0*/  ULDC UR4, c[0x0][0xc3c] ;  /* 0x00030f0000047ab9 */ /* 0x000fe40000000800 */
[----:B---3--:R-:W-:-:S13]  /*161c0*/  ISETP.GE.AND P0, PT, R19, UR4, PT ;  /* 0x0000000413007c0c */ /* 0x008fda000bf06270 */
[----:B------:R-:W-:Y:S05]  /*161d0*/  @!P0 BRA `(.L_x_648) ;  /* 0xffffffac002c8947 */ /* 0x000fea000383ffff */
[----:B------:R-:W-:Y:S05]  /*161e0*/  BSYNC B8 ;  /* 0x0000000000087941 */ /* 0x000fea0003800000 */
.L_x_526:
[----:B0-----:R-:W3:Y:S01]  /*161f0*/  LDL.LU R0, [R1+0x24] ;  /* 0x0000240001007983 */ /* 0x001ee20000300800 */
[----:B------:R-:W-:Y:S01]  /*16200*/  BSSY B0, `(.L_x_649) ;  /* 0x000000b000007945 */ /* 0x000fe20003800000 */
[----:B------:R-:W0:Y:S01]  /*16210*/  S2R R5, SR_CgaCtaId ;  /* 0x0000000000057919 */ /* 0x000e220000008800 */
[----:B---3--:R-:W-:-:S05]  /*16220*/  VIADD R0, R0, 0x1 ;  /* 0x0000000100007836 */ /* 0x008fca0000000000 */
[----:B------:R-:W-:-:S04]  /*16230*/  LEA.HI R2, R0, R0, RZ, 0x1 ;  /* 0x0000000000027211 */ /* 0x000fc800078f08ff */
[----:B------:R-:W-:Y:S02]  /*16240*/  LOP3.LUT R3, R2, 0xfffffffe, RZ, 0xc0, !PT ;  /* 0xfffffffe02037812 */ /* 0x000fe400078ec0ff */
[----:B------:R-:W-:-:S03]  /*16250*/  MOV R2, 0x400 ;  /* 0x0000040000027802 */ /* 0x000fc60000000f00 */
[----:B------:R-:W-:Y:S01]  /*16260*/  IMAD.IADD R0, R0, 0x1, -R3 ;  /* 0x0000000100007824 */ /* 0x000fe200078e0a03 */
[----:B0-----:R-:W-:-:S04]  /*16270*/  LEA R9, R5, R2, 0x18 ;  /* 0x0000000205097211 */ /* 0x001fc800078ec0ff */
[----:B------:R-:W-:-:S04]  /*16280*/  SHF.L.U32 R0, R0, 0x1f, RZ ;  /* 0x0000001f00007819 */ /* 0x000fc800000006ff */
[----:B------:R-:W0:Y:S02]  /*16290*/  SYNCS.PHASECHK.TRANS64.TRYWAIT P0, [R9+URZ+0x30820], R0 ;  /* 0x03082000090075a7 */ /* 0x000e24000800017f */
[----:B0-----:R-:W-:Y:S05]  /*162a0*/  @!P0 BRA `(.L_x_650) ;  /* 0x0000002c00908947 */ /* 0x001fea0003800000 */
.L_x_763:
[----:B------:R-:W-:Y:S05]  /*162b0*/  BSYNC B0 ;  /* 0x0000000000007941 */ /* 0x000fea0003800000 */
.L_x_649:
[----:B------:R-:W-:-:S03]  /*162c0*/  UMOV UR4, 0xffffffff ;  /* 0xffffffff00047882 */ /* 0x000fc60000000000 */
[----:B------:R-:W-:Y:S05]  /*162d0*/  BRA.DIV UR4, `(.L_x_651) ;  /* 0x0000002e04987947 */ /* 0x000fea000b800000 */
[----:B0-----:R-:W0:Y:S02]  /*162e0*/  S2R R0, SR_TID.X ;  /* 0x0000000000007919 */ /* 0x001e240000002100 */
[----:B0-----:R-:W-:-:S04]  /*162f0*/  SHF.R.U32.HI R0, RZ, 0x5, R0 ;  /* 0x00000005ff007819 */ /* 0x001fc80000011600 */
[----:B------:R-:W-:-:S05]  /*16300*/  LOP3.LUT R0, R0, 0x3, RZ, 0xc0, !PT ;  /* 0x0000000300007812 */ /* 0x000fca00078ec0ff */
[----:B------:R0:W3:Y:S02]  /*16310*/  SHFL.IDX PT, R14, R0, RZ, 0x1f ;  /* 0x00001fff000e7589 */ /* 0x0000e400000e0000 */
.L_x_766:
[----:B---3--:R-:W-:-:S13]  /*16320*/  ISETP.NE.AND P0, PT, R14, RZ, PT ;  /* 0x000000ff0e00720c */ /* 0x008fda0003f05270 */
[----:B------:R-:W-:Y:S05]  /*16330*/  @P0 BRA `(.L_x_396) ;  /* 0x0000000000880947 */ /* 0x000fea0003800000 */
[----:B------:R-:W-:-:S03]  /*16340*/  UMOV UR4, 0xffffffff ;  /* 0xffffffff00047882 */ /* 0x000fc60000000000 */
[----:B------:R-:W-:Y:S05]  /*16350*/  BRA.DIV UR4, `(.L_x_652) ;  /* 0x0000002e04ac7947 */ /* 0x000fea000b800000 */
[----:B------:R-:W-:-:S13]  /*16360*/  ELECT P6, URZ, PT ;  /* 0x00000000003f782f */ /* 0x000fda00038c0000 */
.L_x_769:
[----:B------:R-:W-:Y:S05]  /*16370*/  @!P6 BRA `(.L_x_396) ;  /* 0x000000000078e947 */ /* 0x000fea0003800000 */
[----:B0-----:R-:W3:Y:S02]  /*16380*/  LDL.LU R0, [R1+0x4c] ;  /* 0x00004c0001007983 */ /* 0x001ee40000300800 */
[----:B---3--:R-:W-:-:S04]  /*16390*/  LOP3.LUT R0, R0, 0x2, RZ, 0xfc, !PT ;  /* 0x0000000200007812 */ /* 0x008fc800078efcff */
[----:B------:R-:W-:-:S13]  /*163a0*/  ISETP.NE.AND P2, PT, R0, 0x3, PT ;  /* 0x000000030000780c */ /* 0x000fda0003f45270 */
[----:B------:R-:W-:Y:S05]  /*163b0*/  @!P2 BRA `(.L_x_653) ;  /* 0x000000000004a947 */ /* 0x000fea0003800000 */
[----:B------:R-:W-:Y:S01]  /*163c0*/  BPT.TRAP 0x1 ;  /* 0x000000040000795c */ /* 0x000fe20000300000 */
.L_x_653:
        /* <DEDUP_REMOVED lines=8> */
[----:B------:R-:W-:Y:S02]  /*16450*/  LOP3.LUT R2, R26, R3, RZ, 0x3c, !PT ;  /* 0x000000031a027212 */ /* 0x000fe400078e3cff */
[----:B------:R-:W-:-:S02]  /*16460*/  LEA R3, R7, R0, 0x3 ;  /* 0x0000000007037211 */ /* 0x000fc400078e18ff */
[----:B------:R-:W-:Y:S01]  /*16470*/  SHF.L.U32 R2, R2, 0x1f, RZ ;  /* 0x0000001f02027819 */ /* 0x000fe200000006ff */
[----:B0-----:R-:W-:Y:S06]  /*16480*/  @!P0 BRA `(.L_x_654) ;  /* 0x0000002c00808947 */ /* 0x001fec0003800000 */
.L_x_770:
[----:B------:R-:W3:Y:S02]  /*16490*/  SYNCS.PHASECHK.TRANS64.TRYWAIT P0, [R3+URZ], R2 ;  /* 0x00000002030075a7 */ /* 0x000ee4000800017f */
[----:B---3--:R-:W-:Y:S05]  /*164a0*/  @!P0 BRA `(.L_x_655) ;  /* 0x0000002c008c8947 */ /* 0x008fea0003800000 */
.L_x_771:
[----:B------:R-:W-:Y:S05]  /*164b0*/  @!P2 BRA `(.L_x_656) ;  /* 0x000000000004a947 */ /* 0x000fea0003800000 */
[----:B------:R-:W-:Y:S01]  /*164c0*/  BPT.TRAP 0x1 ;  /* 0x000000040000795c */ /* 0x000fe20000300000 */
.L_x_656:
[----:B------:R-:W-:-:S04]  /*164d0*/  VIADD R0, R9, 0x30860 ;  /* 0x0003086009007836 */ /* 0x000fc80000000000 */
[----:B------:R-:W-:-:S04]  /*164e0*/  IMAD R23, R23, 0x8, R0 ;  /* 0x0000000817177824 */ /* 0x000fc800078e0200 */
[----:B------:R-:W4:Y:S02]  /*164f0*/  SYNCS.PHASECHK.TRANS64.TRYWAIT P0, [R23+URZ], R4 ;  /* 0x00000004170075a7 */ /* 0x000f24000800017f */
[----:B----4-:R-:W-:Y:S05]  /*16500*/  @!P0 BRA `(.L_x_657) ;  /* 0x0000002c00888947 */ /* 0x010fea0003800000 */
.L_x_772:
[----:B------:R-:W-:-:S07]  /*16510*/  IMAD R7, R7, 0x8, R0 ;  /* 0x0000000807077824 */ /* 0x000fce00078e0200 */
.L_x_658:
[----:B------:R0:W0:Y:S02]  /*16520*/  SYNCS.PHASECHK.TRANS64.TRYWAIT P0, [R7+URZ], R2 ;  /* 0x00000002070075a7 */ /* 0x000024000800017f */
[----:B0-----:R-:W-:Y:S05]  /*16530*/  @!P0 NANOSLEEP.SYNCS 0x989680 ;  /* 0x009896800000895d */ /* 0x001fea0003900000 */
[----:B------:R-:W0:Y:S02]  /*16540*/  @!P0 SYNCS.PHASECHK.TRANS64 P0, [R7+URZ], R2 ;  /* 0x00000002070085a7 */ /* 0x000e24000800007f */
[----:B0-----:R-:W-:Y:S05]  /*16550*/  @!P0 BRA `(.L_x_658) ;  /* 0xfffffffc00f08947 */ /* 0x001fea000383ffff */
.L_x_396:
[----:B------:R-:W-:Y:S05]  /*16560*/  BSYNC B9 ;  /* 0x0000000000097941 */ /* 0x000fea0003800000 */
.L_x_393:
[----:B------:R-:W-:Y:S05]  /*16570*/  EXIT ;  /* 0x000000000000794d */ /* 0x000fea0003800000 */
.L_x_414:
[----:B0-----:R0:W1:Y:S02]  /*16580*/  SYNCS.PHASECHK.TRANS64.TRYWAIT P6, [R81+URZ+0x30890], R93 ;  /* 0x0308905d510075a7 */ /* 0x00106400080c017f */
[----:B-1----:R-:W-:Y:S05]  /*16590*/  @!P6 NANOSLEEP.SYNCS 0x989680 ;  /* 0x009896800000e95d */ /* 0x002fea0003900000 */
[----:B------:R-:W1:Y:S02]  /*165a0*/  @!P6 SYNCS.PHASECHK.TRANS64 P6, [R81+URZ+0x30890], R93 ;  /* 0x0308905d5100e5a7 */ /* 0x000e6400080c007f */
[----:B-1----:R-:W-:Y:S05]  /*165b0*/  @!P6 BRA `(.L_x_414) ;  /* 0xfffffffc00f0e947 */ /* 0x002fea000383ffff */
[----:B------:R-:W-:Y:S05]  /*165c0*/  BRA `(.L_x_659) ;  /* 0xfffffec400c87947 */ /* 0x000fea000383ffff */
.L_x_434:
[----:B0-----:R0:W1:Y:S02]  /*165d0*/  SYNCS.PHASECHK.TRANS64.TRYWAIT P5, [R81+URZ+0x30890], R93 ;  /* 0x0308905d510075a7 */ /* 0x00106400080a017f */
[----:B-1----:R-:W-:Y:S05]  /*165e0*/  @!P5 NANOSLEEP.SYNCS 0x989680 ;  /* 0x009896800000d95d */ /* 0x002fea0003900000 */
[----:B------:R-:W1:Y:S02]  /*165f0*/  @!P5 SYNCS.PHASECHK.TRANS64 P5, [R81+URZ+0x30890], R93 ;  /* 0x0308905d5100d5a7 */ /* 0x000e6400080a007f */
[----:B-1----:R-:W-:Y:S05]  /*16600*/  @!P5 BRA `(.L_x_434) ;  /* 0xfffffffc00f0d947 */ /* 0x002fea000383ffff */
[----:B------:R-:W-:Y:S05]  /*16610*/  BRA `(.L_x_660) ;  /* 0xfffffed800347947 */ /* 0x000fea000383ffff */
.L_x_443:
[----:B-1----:R1:W2:Y:S02]  /*16620*/  SYNCS.PHASECHK.TRANS64.TRYWAIT P4, [R81+URZ+0x30890], R93 ;  /* 0x0308905d510075a7 */ /* 0x0022a4000808017f */
[----:B--2---:R-:W-:Y:S05]  /*16630*/  @!P4 NANOSLEEP.SYNCS 0x989680 ;  /* 0x009896800000c95d */ /* 0x004fea0003900000 */
[----:B------:R-:W2:Y:S02]  /*16640*/  @!P4 SYNCS.PHASECHK.TRANS64 P4, [R81+URZ+0x30890], R93 ;  /* 0x0308905d5100c5a7 */ /* 0x000ea4000808007f */
[----:B--2---:R-:W-:Y:S05]  /*16650*/  @!P4 BRA `(.L_x_443) ;  /* 0xfffffffc00f0c947 */ /* 0x004fea000383ffff */
[----:B------:R-:W-:Y:S05]  /*16660*/  BRA `(.L_x_661) ;  /* 0xfffffee800547947 */ /* 0x000fea000383ffff */
.L_x_449:
[----:B--2---:R2:W3:Y:S02]  /*16670*/  SYNCS.PHASECHK.TRANS64.TRYWAIT P3, [R81+URZ+0x308b0], R93 ;  /* 0x0308b05d510075a7 */ /* 0x0044e4000806017f */
[----:B---3--:R-:W-:Y:S05]  /*16680*/  @!P3 NANOSLEEP.SYNCS 0x989680 ;  /* 0x009896800000b95d */ /* 0x008fea0003900000 */
[----:B------:R-:W3:Y:S02]  /*16690*/  @!P3 SYNCS.PHASECHK.TRANS64 P3, [R81+URZ+0x308b0], R93 ;  /* 0x0308b05d5100b5a7 */ /* 0x000ee4000806007f */
[----:B---3--:R-:W-:Y:S05]  /*166a0*/  @!P3 BRA `(.L_x_449) ;  /* 0xfffffffc00f0b947 */ /* 0x008fea000383ffff */
[----:B------:R-:W-:Y:S05]  /*166b0*/  BRA `(.L_x_662) ;  /* 0xfffffee800e87947 */ /* 0x000fea000383ffff */
.L_x_457:
[----:B------:R-:W0:Y:S01]  /*166c0*/  S2R R3, SR_TID.X ;  /* 0x0000000000037919 */ /* 0x000e220000002100 */
[----:B------:R-:W-:Y:S01]  /*166d0*/  BSSY B0, `(.L_x_663) ;  /* 0x000000c000007945 */ /* 0x000fe20003800000 */
[----:B------:R-:W-:Y:S01]  /*166e0*/  MOV R12, RZ ;  /* 0x000000ff000c7202 */ /* 0x000fe20000000f00 */
[----:B------:R-:W-:Y:S02]  /*166f0*/  IMAD.MOV.U32 R11, RZ, RZ, 0x1f ;  /* 0x0000001fff0b7424 */ /* 0x000fe400078e00ff */
[----:B------:R-:W-:Y:S02]  /*16700*/  IMAD.MOV.U32 R15, RZ, RZ, -0x1 ;  /* 0xffffffffff0f7424 */ /* 0x000fe400078e00ff */
[----:B0-----:R-:W-:-:S05]  /*16710*/  VIADD R4, R3, 0xffffff80 ;  /* 0xffffff8003047836 */ /* 0x001fca0000000000 */
[----:B------:R-:W-:-:S04]  /*16720*/  SHF.R.S32.HI R3, RZ, 0x1f, R4 ;  /* 0x0000001fff037819 */ /* 0x000fc80000011404 */
[----:B------:R-:W-:-:S04]  /*16730*/  LEA.HI R3, R3, R4, RZ, 0x7 ;  /* 0x0000000403037211 */ /* 0x000fc800078f38ff */
[----:B------:R-:W-:-:S05]  /*16740*/  SHF.R.S32.HI R3, RZ, 0x7, R3 ;  /* 0x00000007ff037819 */ /* 0x000fca0000011403 */
[----:B------:R-:W-:-:S07]  /*16750*/  IMAD.MOV.U32 R13, RZ, RZ, R3 ;  /* 0x000000ffff0d7224 */ /* 0x000fce00078e0003 */
[----:B-----5:R-:W-:Y:S05]  /*16760*/  WARPSYNC.COLLECTIVE R15, `(.L_x_664) ;  /* 0x000000000f087348 */ /* 0x020fea0003c00000 */
[----:B------:R0:W1:Y:S02]  /*16770*/  SHFL.IDX P6, R14, R13, R12, R11 ;  /* 0x0000000c0d0e7389 */ /* 0x00006400000c000b */
[----:B01---5:R-:W-:Y:S01]  /*16780*/  ENDCOLLECTIVE ;  /* 0x000000000000791b */ /* 0x023fe20003800000 */
.L_x_664:
[----:B------:R-:W-:Y:S05]  /*16790*/  BSYNC B0 ;  /* 0x0000000000007941 */ /* 0x000fea0003800000 */
.L_x_663:
[----:B------:R1:W-:Y:S01]  /*167a0*/  STL [R1+0x3c], R14 ;  /* 0x00003c0e01007387 */ /* 0x0003e20000100800 */
[----:B------:R-:W-:Y:S05]  /*167b0*/  BRA `(.L_x_665) ;  /* 0xfffffef000387947 */ /* 0x000fea000383ffff */
.L_x_469:
[----:B------:R-:W-:Y:S01]  /*167c0*/  BSSY B1, `(.L_x_666) ;  /* 0x0000008000017945 */ /* 0x000fe20003800000 */
[----:B------:R-:W-:Y:S01]  /*167d0*/  IMAD.MOV.U32 R13, RZ, RZ, R26 ;  /* 0x000000ffff0d7224 */ /* 0x000fe200078e001a */
[----:B------:R-:W-:Y:S01]  /*167e0*/  MOV R15, 0xffffffff ;  /* 0xffffffff000f7802 */ /* 0x000fe20000000f00 */
[----:B------:R-:W-:Y:S02]  /*167f0*/  IMAD.MOV.U32 R12, RZ, RZ, RZ ;  /* 0x000000ffff0c7224 */ /* 0x000fe400078e00ff */
[----:B------:R-:W-:-:S07]  /*16800*/  IMAD.MOV.U32 R11, RZ, RZ, 0x1c1f ;  /* 0x00001c1fff0b7424 */ /* 0x000fce00078e00ff */
[----:B-1----:R-:W-:Y:S05]  /*16810*/  WARPSYNC.COLLECTIVE R15, `(.L_x_667) ;  /* 0x000000000f087348 */ /* 0x002fea0003c00000 */
[----:B-1----:R0:W1:Y:S02]  /*16820*/  SHFL.IDX P6, R14, R13, R12, R11 ;  /* 0x0000000c0d0e7389 */ /* 0x00206400000c000b */
[----:B01----:R-:W-:Y:S01]  /*16830*/  ENDCOLLECTIVE ;  /* 0x000000000000791b */ /* 0x003fe20003800000 */
.L_x_667:
[----:B------:R-:W-:Y:S05]  /*16840*/  BSYNC B1 ;  /* 0x0000000000017941 */ /* 0x000fea0003800000 */
.L_x_666:
[----:B------:R-:W-:Y:S02]  /*16850*/  IMAD.MOV.U32 R13, RZ, RZ, R24 ;  /* 0x000000ffff0d7224 */ /* 0x000fe400078e0018 */
[----:B------:R-:W-:Y:S02]  /*16860*/  IMAD.MOV.U32 R12, RZ, RZ, RZ ;  /* 0x000000ffff0c7224 */ /* 0x000fe400078e00ff */
[----:B------:R-:W-:Y:S02]  /*16870*/  IMAD.MOV.U32 R11, RZ, RZ, 0x1c1f ;  /* 0x00001c1fff0b7424 */ /* 0x000fe400078e00ff */
[----:B------:R-:W-:Y:S02]  /*16880*/  IMAD.MOV.U32 R15, RZ, RZ, -0x1 ;  /* 0xffffffffff0f7424 */ /* 0x000fe400078e00ff */
[----:B------:R-:W-:-:S07]  /*16890*/  IMAD.MOV.U32 R3, RZ, RZ, R14 ;  /* 0x000000ffff037224 */ /* 0x000fce00078e000e */
[----:B------:R-:W-:Y:S05]  /*168a0*/  WARPSYNC.COLLECTIVE R15, `(.L_x_668) ;  /* 0x000000000f087348 */ /* 0x000fea0003c00000 */
[----:B------:R0:W1:Y:S02]  /*168b0*/  SHFL.IDX P6, R14, R13, R12, R11 ;  /* 0x0000000c0d0e7389 */ /* 0x00006400000c000b */
[----:B01----:R-:W-:Y:S01]  /*168c0*/  ENDCOLLECTIVE ;  /* 0x000000000000791b */ /* 0x003fe20003800000 */
.L_x_668:
[----:B------:R-:W-:Y:S01]  /*168d0*/  IMAD.MOV.U32 R13, RZ, RZ, R28 ;  /* 0x000000ffff0d7224 */ /* 0x000fe200078e001c */
[----:B------:R-:W-:-:S07]  /*168e0*/  MOV R0, R14 ;  /* 0x0000000e00007202 */ /* 0x000fce0000000f00 */
[----:B------:R-:W-:Y:S05]  /*168f0*/  WARPSYNC.COLLECTIVE R15, `(.L_x_669) ;  /* 0x000000000f087348 */ /* 0x000fea0003c00000 */
[----:B------:R0:W1:Y:S02]  /*16900*/  SHFL.IDX P6, R14, R13, R12, R11 ;  /* 0x0000000c0d0e7389 */ /* 0x00006400000c000b */
[----:B01----:R-:W-:Y:S01]  /*16910*/  ENDCOLLECTIVE ;  /* 0x000000000000791b */ /* 0x003fe20003800000 */
.L_x_669:
[----:B------:R-:W-:Y:S02]  /*16920*/  IMAD.MOV.U32 R13, RZ, RZ, R27 ;  /* 0x000000ffff0d7224 */ /* 0x000fe400078e001b */
[----:B------:R-:W-:-:S07]  /*16930*/  IMAD.MOV.U32 R5, RZ, RZ, R14 ;  /* 0x000000ffff057224 */ /* 0x000fce00078e000e */
[----:B------:R-:W-:Y:S05]  /*16940*/  WARPSYNC.COLLECTIVE R15, `(.L_x_670) ;  /* 0x000000000f087348 */ /* 0x000fea0003c00000 */
[----:B------:R0:W1:Y:S02]  /*16950*/  SHFL.IDX P6, R14, R13, R12, R11 ;  /* 0x0000000c0d0e7389 */ /* 0x00006400000c000b */
[----:B01----:R-:W-:Y:S01]  /*16960*/  ENDCOLLECTIVE ;  /* 0x000000000000791b */ /* 0x003fe20003800000 */
.L_x_670:
[----:B------:R-:W-:Y:S05]  /*16970*/  BRA `(.L_x_671) ;  /* 0xfffffef4003c7947 */ /* 0x000fea000383ffff */
.L_x_473:
[----:B0-----:R0:W1:Y:S02]  /*16980*/  SYNCS.PHASECHK.TRANS64.TRYWAIT P0, [R2+URZ+0x30800], R5 ;  /* 0x03080005020075a7 */ /* 0x001064000800017f */
[----:B-1----:R-:W-:Y:S05]  /*16990*/  @!P0 NANOSLEEP.SYNCS 0x989680 ;  /* 0x009896800000895d */ /* 0x002fea0003900000 */
[----:B------:R-:W1:Y:S02]  /*169a0*/  @!P0 SYNCS.PHASECHK.TRANS64 P0, [R2+URZ+0x30800], R5 ;  /* 0x03080005020085a7 */ /* 0x000e64000800007f */
[----:B-1----:R-:W-:Y:S05]  /*169b0*/  @!P0 BRA `(.L_x_473) ;  /* 0xfffffffc00f08947 */ /* 0x002fea000383ffff */
[----:B------:R-:W-:Y:S05]  /*169c0*/  BRA `(.L_x_672) ;  /* 0xfffffef8007c7947 */ /* 0x000fea000383ffff */
.L_x_481:
[----:B------:R-:W-:Y:S01]  /*169d0*/  BSSY B1, `(.L_x_673) ;  /* 0x0000008000017945 */ /* 0x000fe20003800000 */
[----:B------:R-:W-:Y:S01]  /*169e0*/  IMAD.MOV.U32 R13, RZ, RZ, R26 ;  /* 0x000000ffff0d7224 */ /* 0x000fe200078e001a */
[----:B------:R-:W-:Y:S01]  /*169f0*/  MOV R11, 0x1c1f ;  /* 0x00001c1f000b7802 */ /* 0x000fe20000000f00 */
[----:B------:R-:W-:Y:S02]  /*16a00*/  IMAD.MOV.U32 R12, RZ, RZ, RZ ;  /* 0x000000ffff0c7224 */ /* 0x000fe400078e00ff */
[----:B------:R-:W-:-:S07]  /*16a10*/  IMAD.MOV.U32 R15, RZ, RZ, -0x1 ;  /* 0xffffffffff0f7424 */ /* 0x000fce00078e00ff */
[----:B-1----:R-:W-:Y:S05]  /*16a20*/  WARPSYNC.COLLECTIVE R15, `(.L_x_674) ;  /* 0x000000000f087348 */ /* 0x002fea0003c00000 */
[----:B-1----:R0:W1:Y:S02]  /*16a30*/  SHFL.IDX P6, R14, R13, R12, R11 ;  /* 0x0000000c0d0e7389 */ /* 0x00206400000c000b */
[----:B01----:R-:W-:Y:S01]  /*16a40*/  ENDCOLLECTIVE ;  /* 0x000000000000791b */ /* 0x003fe20003800000 */
.L_x_674:
[----:B------:R-:W-:Y:S05]  /*16a50*/  BSYNC B1 ;  /* 0x0000000000017941 */ /* 0x000fea0003800000 */
.L_x_673:
[----:B------:R-:W-:Y:S01]  /*16a60*/  IMAD.MOV.U32 R13, RZ, RZ, R24 ;  /* 0x000000ffff0d7224 */ /* 0x000fe200078e0018 */
[----:B------:R-:W-:Y:S01]  /*16a70*/  MOV R15, 0xffffffff ;  /* 0xffffffff000f7802 */ /* 0x000fe20000000f00 */
[----:B------:R-:W-:Y:S02]  /*16a80*/  IMAD.MOV.U32 R12, RZ, RZ, RZ ;  /* 0x000000ffff0c7224 */ /* 0x000fe400078e00ff */
[----:B------:R-:W-:Y:S02]  /*16a90*/  IMAD.MOV.U32 R11, RZ, RZ, 0x1c1f ;  /* 0x00001c1fff0b7424 */ /* 0x000fe400078e00ff */
[----:B------:R-:W-:-:S07]  /*16aa0*/  IMAD.MOV.U32 R0, RZ, RZ, R14 ;  /* 0x000000ffff007224 */ /* 0x000fce00078e000e */
[----:B------:R-:W-:Y:S05]  /*16ab0*/  WARPSYNC.COLLECTIVE R15, `(.L_x_675) ;  /* 0x000000000f087348 */ /* 0x000fea0003c00000 */
[----:B------:R0:W1:Y:S02]  /*16ac0*/  SHFL.IDX P6, R14, R13, R12, R11 ;  /* 0x0000000c0d0e7389 */ /* 0x00006400000c000b */
[----:B01----:R-:W-:Y:S01]  /*16ad0*/  ENDCOLLECTIVE ;  /* 0x000000000000791b */ /* 0x003fe20003800000 */
.L_x_675:
[----:B------:R-:W-:Y:S02]  /*16ae0*/  IMAD.MOV.U32 R13, RZ, RZ, R28 ;  /* 0x000000ffff0d7224 */ /* 0x000fe400078e001c */
[----:B------:R-:W-:-:S07]  /*16af0*/  IMAD.MOV.U32 R3, RZ, RZ, R14 ;  /* 0x000000ffff037224 */ /* 0x000fce00078e000e */
[----:B------:R-:W-:Y:S05]  /*16b00*/  WARPSYNC.COLLECTIVE R15, `(.L_x_676) ;  /* 0x000000000f087348 */ /* 0x000fea0003c00000 */
[----:B------:R0:W1:Y:S02]  /*16b10*/  SHFL.IDX P6, R14, R13, R12, R11 ;  /* 0x0000000c0d0e7389 */ /* 0x00006400000c000b */
[----:B01----:R-:W-:Y:S01]  /*16b20*/  ENDCOLLECTIVE ;  /* 0x000000000000791b */ /* 0x003fe20003800000 */
.L_x_676:
[----:B------:R-:W-:Y:S02]  /*16b30*/  IMAD.MOV.U32 R13, RZ, RZ, R27 ;  /* 0x000000ffff0d7224 */ /* 0x000fe400078e001b */
[----:B------:R-:W-:-:S07]  /*16b40*/  IMAD.MOV.U32 R20, RZ, RZ, R14 ;  /* 0x000000ffff147224 */ /* 0x000fce00078e000e */
[----:B------:R-:W-:Y:S05]  /*16b50*/  WARPSYNC.COLLECTIVE R15, `(.L_x_677) ;  /* 0x000000000f087348 */ /* 0x000fea0003c00000 */
[----:B------:R0:W1:Y:S02]  /*16b60*/  SHFL.IDX P6, R14, R13, R12, R11 ;  /* 0x0000000c0d0e7389 */ /* 0x00006400000c000b */
[----:B01----:R-:W-:Y:S01]  /*16b70*/  ENDCOLLECTIVE ;  /* 0x000000000000791b */ /* 0x003fe20003800000 */
.L_x_677:
[----:B------:R-:W-:Y:S05]  /*16b80*/  BRA `(.L_x_678) ;  /* 0xffffff0000e47947 */ /* 0x000fea000383ffff */
.L_x_485:
[----:B0-----:R0:W1:Y:S02]  /*16b90*/  SYNCS.PHASECHK.TRANS64.TRYWAIT P1, [R2+URZ+0x30800], R25 ;  /* 0x03080019020075a7 */ /* 0x001064000802017f */
[----:B-1----:R-:W-:Y:S05]  /*16ba0*/  @!P1 NANOSLEEP.SYNCS 0x989680 ;  /* 0x009896800000995d */ /* 0x002fea0003900000 */
[----:B------:R-:W1:Y:S02]  /*16bb0*/  @!P1 SYNCS.PHASECHK.TRANS64 P1, [R2+URZ+0x30800], R25 ;  /* 0x03080019020095a7 */ /* 0x000e64000802007f */
[----:B-1----:R-:W-:Y:S05]  /*16bc0*/  @!P1 BRA `(.L_x_485) ;  /* 0xfffffffc00f09947 */ /* 0x002fea000383ffff */
[----:B------:R-:W-:Y:S05]  /*16bd0*/  BRA `(.L_x_679) ;  /* 0xffffff0400cc7947 */ /* 0x000fea000383ffff */
.L_x_491:
[----:B-1----:R1:W3:Y:S02]  /*16be0*/  SYNCS.PHASECHK.TRANS64.TRYWAIT P1, [R4+URZ+0x30830], R5 ;  /* 0x03083005040075a7 */ /* 0x0022e4000802017f */
[----:B---3--:R-:W-:Y:S05]  /*16bf0*/  @!P1 NANOSLEEP.SYNCS 0x989680 ;  /* 0x009896800000995d */ /* 0x008fea0003900000 */
[----:B------:R-:W3:Y:S02]  /*16c00*/  @!P1 SYNCS.PHASECHK.TRANS64 P1, [R4+URZ+0x30830], R5 ;  /* 0x03083005040095a7 */ /* 0x000ee4000802007f */
[----:B---3--:R-:W-:Y:S05]  /*16c10*/  @!P1 BRA `(.L_x_491) ;  /* 0xfffffffc00f09947 */ /* 0x008fea000383ffff */
[----:B------:R-:W-:Y:S05]  /*16c20*/  BRA `(.L_x_490) ;  /* 0xffffff1400187947 */ /* 0x000fea000383ffff */
.L_x_497:
[----:B-1----:R1:W2:Y:S02]  /*16c30*/  SYNCS.PHASECHK.TRANS64.TRYWAIT P3, [R0+URZ+0x30830], R3 ;  /* 0x03083003000075a7 */ /* 0x0022a4000806017f */
[----:B--2---:R-:W-:Y:S05]  /*16c40*/  @!P3 NANOSLEEP.SYNCS 0x989680 ;  /* 0x009896800000b95d */ /* 0x004fea0003900000 */
[----:B------:R-:W2:Y:S02]  /*16c50*/  @!P3 SYNCS.PHASECHK.TRANS64 P3, [R0+URZ+0x30830], R3 ;  /* 0x030830030000b5a7 */ /* 0x000ea4000806007f */
[----:B--2---:R-:W-:Y:S05]  /*16c60*/  @!P3 BRA `(.L_x_497) ;  /* 0xfffffffc00f0b947 */ /* 0x004fea000383ffff */
[----:B------:R-:W-:Y:S05]  /*16c70*/  BRA `(.L_x_496) ;  /* 0xffffff4000cc7947 */ /* 0x000fea000383ffff */
.L_x_502:
[----:B-1----:R1:W2:Y:S02]  /*16c80*/  SYNCS.PHASECHK.TRANS64.TRYWAIT P2, [R3+URZ+0x30850], R0 ;  /* 0x03085000030075a7 */ /* 0x0022a4000804017f */
[----:B--2---:R-:W-:Y:S05]  /*16c90*/  @!P2 NANOSLEEP.SYNCS 0x989680 ;  /* 0x009896800000a95d */ /* 0x004fea0003900000 */
[----:B------:R-:W2:Y:S02]  /*16ca0*/  @!P2 SYNCS.PHASECHK.TRANS64 P2, [R3+URZ+0x30850], R0 ;  /* 0x030850000300a5a7 */ /* 0x000ea4000804007f */
[----:B--2---:R-:W-:Y:S05]  /*16cb0*/  @!P2 BRA `(.L_x_502) ;  /* 0xfffffffc00f0a947 */ /* 0x004fea000383ffff */
[----:B------:R-:W-:Y:S05]  /*16cc0*/  BRA `(.L_x_501) ;  /* 0xffffff4400a07947 */ /* 0x000fea000383ffff */
.L_x_507:
[----:B-1----:R1:W2:Y:S02]  /*16cd0*/  SYNCS.PHASECHK.TRANS64.TRYWAIT P0, [R12+URZ+0x30850], R5 ;  /* 0x030850050c0075a7 */ /* 0x0022a4000800017f */
[----:B--2---:R-:W-:Y:S05]  /*16ce0*/  @!P0 NANOSLEEP.SYNCS 0x989680 ;  /* 0x009896800000895d */ /* 0x004fea0003900000 */
[----:B------:R-:W2:Y:S02]  /*16cf0*/  @!P0 SYNCS.PHASECHK.TRANS64 P0, [R12+URZ+0x30850], R5 ;  /* 0x030850050c0085a7 */ /* 0x000ea4000800007f */
[----:B--2---:R-:W-:Y:S05]  /*16d00*/  @!P0 BRA `(.L_x_507) ;  /* 0xfffffffc00f08947 */ /* 0x004fea000383ffff */
[----:B------:R-:W-:Y:S05]  /*16d10*/  BRA `(.L_x_506) ;  /* 0xffffff70001c7947 */ /* 0x000fea000383ffff */
.L_x_515:
[----:B------:R-:W-:Y:S01]  /*16d20*/  IMAD.MOV.U32 R13, RZ, RZ, R20 ;  /* 0x000000ffff0d7224 */ /* 0x000fe200078e0014 */
[----:B------:R-:W-:Y:S01]  /*16d30*/  MOV R12, RZ ;  /* 0x000000ff000c7202 */ /* 0x000fe20000000f00 */
[----:B------:R-:W-:Y:S02]  /*16d40*/  IMAD.MOV.U32 R11, RZ, RZ, 0x181f ;  /* 0x0000181fff0b7424 */ /* 0x000fe400078e00ff */
[----:B------:R-:W-:Y:S02]  /*16d50*/  IMAD.MOV.U32 R15, RZ, RZ, -0x1 ;  /* 0xffffffffff0f7424 */ /* 0x000fe400078e00ff */
[----:B------:R-:W-:Y:S02]  /*16d60*/  IMAD R24, R26, 0xc0, R30 ;  /* 0x000000c01a187824 */ /* 0x000fe400078e021e */
[----:B------:R-:W-:-:S07]  /*16d70*/  IMAD R21, R8, R27, RZ ;  /* 0x0000001b08157224 */ /* 0x000fce00078e02ff */
[----:B------:R-:W-:Y:S05]  /*16d80*/  WARPSYNC.COLLECTIVE R15, `(.L_x_680) ;  /* 0x000000000f087348 */ /* 0x000fea0003c00000 */
[----:B------:R0:W1:Y:S02]  /*16d90*/  SHFL.IDX P6, R14, R13, R12, R11 ;  /* 0x0000000c0d0e7389 */ /* 0x00006400000c000b */
[----:B01----:R-:W-:Y:S01]  /*16da0*/  ENDCOLLECTIVE ;  /* 0x000000000000791b */ /* 0x003fe20003800000 */
.L_x_680:
[C---:B------:R-:W-:Y:S01]  /*16db0*/  VIADD R8, R24.reuse, 0x30 ;  /* 0x0000003018087836 */ /* 0x040fe20000000000 */
[----:B------:R-:W-:-:S04]  /*16dc0*/  ISETP.GE.OR P3, PT, R24, R21, P0 ;  /* 0x000000151800720c */ /* 0x000fc80000766670 */
[----:B------:R-:W-:Y:S01]  /*16dd0*/  ISETP.GE.OR P4, PT, R8, R21, P0 ;  /* 0x000000150800720c */ /* 0x000fe20000786670 */
[----:B------:R-:W-:-:S05]  /*16de0*/  VIADD R8, R24, 0x60 ;  /* 0x0000006018087836 */ /* 0x000fca0000000000 */
[----:B------:R-:W-:Y:S01]  /*16df0*/  ISETP.GE.OR P2, PT, R8, R21, P0 ;  /* 0x000000150800720c */ /* 0x000fe20000746670 */
[----:B------:R-:W-:Y:S02]  /*16e00*/  IMAD.MOV.U32 R13, RZ, RZ, R7 ;  /* 0x000000ffff0d7224 */ /* 0x000fe400078e0007 */
[----:B------:R-:W-:-:S10]  /*16e10*/  IMAD.MOV.U32 R0, RZ, RZ, R14 ;  /* 0x000000ffff007224 */ /* 0x000fd400078e000e */
[----:B------:R-:W-:Y:S05]  /*16e20*/  WARPSYNC.COLLECTIVE R15, `(.L_x_681) ;  /* 0x000000000f087348 */ /* 0x000fea0003c00000 */
[----:B------:R0:W1:Y:S02]  /*16e30*/  SHFL.IDX P6, R14, R13, R12, R11 ;  /* 0x0000000c0d0e7389 */ /* 0x00006400000c000b */
[----:B01----:R-:W-:Y:S01]  /*16e40*/  ENDCOLLECTIVE ;  /* 0x000000000000791b */ /* 0x003fe20003800000 */
.L_x_681:
[----:B------:R-:W-:Y:S01]  /*16e50*/  MOV R13, R20 ;  /* 0x00000014000d7202 */ /* 0x000fe20000000f00 */
[----:B------:R-:W-:Y:S02]  /*16e60*/  IMAD.MOV.U32 R12, RZ, RZ, 0x1 ;  /* 0x00000001ff0c7424 */ /* 0x000fe400078e00ff */
[----:B------:R-:W-:-:S07]  /*16e70*/  IMAD.MOV.U32 R3, RZ, RZ, R14 ;  /* 0x000000ffff037224 */ /* 0x000fce00078e000e */
[----:B------:R-:W-:Y:S05]  /*16e80*/  WARPSYNC.COLLECTIVE R15, `(.L_x_682) ;  /* 0x000000000f087348 */ /* 0x000fea0003c00000 */
[----:B------:R0:W1:Y:S02]  /*16e90*/  SHFL.IDX P6, R14, R13, R12, R11 ;  /* 0x0000000c0d0e7389 */ /* 0x00006400000c000b */
[----:B01----:R-:W-:Y:S01]  /*16ea0*/  ENDCOLLECTIVE ;  /* 0x000000000000791b */ /* 0x003fe20003800000 */
.L_x_682:
[----:B------:R-:W-:-:S04]  /*16eb0*/  @!P3 LEA R10, P5, R29, R3, 0x1 ;  /* 0x000000031d0ab211 */ /* 0x000fc800078a08ff */
[----:B------:R-:W-:Y:S01]  /*16ec0*/  @!P3 LEA.HI.X R3, R29, R0, R28, 0x1, P5 ;  /* 0x000000001d03b211 */ /* 0x000fe200028f0c1c */
[----:B------:R-:W-:Y:S02]  /*16ed0*/  IMAD.MOV.U32 R13, RZ, RZ, R7 ;  /* 0x000000ffff0d7224 */ /* 0x000fe400078e0007 */
[----:B------:R-:W-:-:S07]  /*16ee0*/  IMAD.MOV.U32 R4, RZ, RZ, R14 ;  /* 0x000000ffff047224 */ /* 0x000fce00078e000e */
[----:B------:R-:W-:Y:S05]  /*16ef0*/  WARPSYNC.COLLECTIVE R15, `(.L_x_683) ;  /* 0x000000000f087348 */ /* 0x000fea0003c00000 */
[----:B------:R0:W1:Y:S02]  /*16f00*/  SHFL.IDX P6, R14, R13, R12, R11 ;  /* 0x0000000c0d0e7389 */ /* 0x00006400000c000b */
[----:B01----:R-:W-:Y:S01]  /*16f10*/  ENDCOLLECTIVE ;  /* 0x000000000000791b */ /* 0x003fe20003800000 */
.L_x_683:
[----:B------:R-:W-:Y:S01]  /*16f20*/  IMAD.MOV.U32 R13, RZ, RZ, R20 ;  /* 0x000000ffff0d7224 */ /* 0x000fe200078e0014 */
[----:B------:R-:W-:Y:S01]  /*16f30*/  MOV R12, 0x2 ;  /* 0x00000002000c7802 */ /* 0x000fe20000000f00 */
[----:B------:R-:W-:-:S07]  /*16f40*/  IMAD.MOV.U32 R5, RZ, RZ, R14 ;  /* 0x000000ffff057224 */ /* 0x000fce00078e000e */
[----:B------:R-:W-:Y:S05]  /*16f50*/  WARPSYNC.COLLECTIVE R15, `(.L_x_684) ;  /* 0x000000000f087348 */ /* 0x000fea0003c00000 */
[----:B------:R0:W1:Y:S02]  /*16f60*/  SHFL.IDX P6, R14, R13, R12, R11 ;  /* 0x0000000c0d0e7389 */ /* 0x00006400000c000b */
[----:B01----:R-:W-:Y:S01]  /*16f70*/  ENDCOLLECTIVE ;  /* 0x000000000000791b */ /* 0x003fe20003800000 */
.L_x_684:
[----:B------:R-:W-:-:S04]  /*16f80*/  @!P4 LEA R8, P1, R29, R5, 0x1 ;  /* 0x000000051d08c211 */ /* 0x000fc800078208ff */
[----:B------:R-:W-:Y:S01]  /*16f90*/  @!P4 LEA.HI.X R9, R29, R4, R28, 0x1, P1 ;  /* 0x000000041d09c211 */ /* 0x000fe200008f0c1c */
[----:B------:R-:W-:Y:S02]  /*16fa0*/  IMAD.MOV.U32 R13, RZ, RZ, R7 ;  /* 0x000000ffff0d7224 */ /* 0x000fe400078e0007 */
[----:B------:R-:W-:-:S07]  /*16fb0*/  IMAD.MOV.U32 R6, RZ, RZ, R14 ;  /* 0x000000ffff067224 */ /* 0x000fce00078e000e */
[----:B------:R-:W-:Y:S05]  /*16fc0*/  WARPSYNC.COLLECTIVE R15, `(.L_x_685) ;  /* 0x000000000f087348 */ /* 0x000fea0003c00000 */
[----:B------:R0:W1:Y:S02]  /*16fd0*/  SHFL.IDX P6, R14, R13, R12, R11 ;  /* 0x0000000c0d0e7389 */ /* 0x00006400000c000b */
[----:B01----:R-:W-:Y:S01]  /*16fe0*/  ENDCOLLECTIVE ;  /* 0x000000000000791b */ /* 0x003fe20003800000 */
.L_x_685:
[----:B------:R-:W-:Y:S01]  /*16ff0*/  @!P3 IMAD.MOV.U32 R11, RZ, RZ, R3 ;  /* 0x000000ffff0bb224 */ /* 0x000fe200078e0003 */
[----:B------:R-:W-:Y:S01]  /*17000*/  MOV R13, R20 ;  /* 0x00000014000d7202 */ /* 0x000fe20000000f00 */
[----:B------:R-:W-:-:S03]  /*17010*/  IMAD.MOV.U32 R12, RZ, RZ, 0x3 ;  /* 0x00000003ff0c7424 */ /* 0x000fc600078e00ff */
[----:B------:R0:W-:Y:S04]  /*17020*/  @!P3 ST.E.128 desc[UR56][R10.64], RZ ;  /* 0x000000ff0a00b985 */ /* 0x0001e8000c101d38 */
[----:B------:R1:W-:Y:S01]  /*17030*/  @!P4 ST.E.128 desc[UR56][R8.64], RZ ;  /* 0x000000ff0800c985 */ /* 0x0003e2000c101d38 */
[----:B------:R-:W-:-:S04]  /*17040*/  @!P2 LEA R25, P5, R29, R14, 0x1 ;  /* 0x0000000e1d19a211 */ /* 0x000fc800078a08ff */
[----:B------:R-:W-:Y:S01]  /*17050*/  @!P2 LEA.HI.X R5, R29, R6, R28, 0x1, P5 ;  /* 0x000000061d05a211 */ /* 0x000fe200028f0c1c */
[----:B0-----:R-:W-:Y:S02]  /*17060*/  IMAD.MOV.U32 R11, RZ, RZ, 0x181f ;  /* 0x0000181fff0b7424 */ /* 0x001fe400078e00ff */
[----:B------:R-:W-:-:S07]  /*17070*/  @!P2 IMAD.MOV.U32 R4, RZ, RZ, R25 ;  /* 0x000000ffff04a224 */ /* 0x000fce00078e0019 */
[----:B-1----:R-:W-:Y:S05]  /*17080*/  WARPSYNC.COLLECTIVE R15, `(.L_x_686) ;  /* 0x000000000f087348 */ /* 0x002fea0003c00000 */
[----:B------:R0:W2:Y:S02]  /*17090*/  SHFL.IDX P6, R14, R13, R12, R11 ;  /* 0x0000000c0d0e7389 */ /* 0x0000a400000c000b */
[----:B012---:R-:W-:Y:S01]  /*170a0*/  ENDCOLLECTIVE ;  /* 0x000000000000791b */ /* 0x007fe20003800000 */
.L_x_686:
[----:B------:R0:W-:Y:S01]  /*170b0*/  @!P2 ST.E.128 desc[UR56][R4.64], RZ ;  /* 0x000000ff0400a985 */ /* 0x0001e2000c101d38 */
[----:B------:R-:W-:Y:S02]  /*170c0*/  IMAD.MOV.U32 R13, RZ, RZ, R7 ;  /* 0x000000ffff0d7224 */ /* 0x000fe400078e0007 */
[----:B------:R-:W-:-:S07]  /*170d0*/  IMAD.MOV.U32 R0, RZ, RZ, R14 ;  /* 0x000000ffff007224 */ /* 0x000fce00078e000e */
[----:B0-----:R-:W-:Y:S05]  /*170e0*/  WARPSYNC.COLLECTIVE R15, `(.L_x_687) ;  /* 0x000000000f087348 */ /* 0x001fea0003c00000 */
[----:B------:R1:W2:Y:S02]  /*170f0*/  SHFL.IDX P6, R14, R13, R12, R11 ;  /* 0x0000000c0d0e7389 */ /* 0x0002a400000c000b */
[----:B012---:R-:W-:Y:S01]  /*17100*/  ENDCOLLECTIVE ;  /* 0x000000000000791b */ /* 0x007fe20003800000 */
.L_x_687:
[----:B------:R-:W-:Y:S05]  /*17110*/  BRA `(.L_x_688) ;  /* 0xffffff9000707947 */ /* 0x000fea000383ffff */
.L_x_532:
[----:B------:R-:W0:Y:S01]  /*17120*/  S2R R6, SR_TID.X ;  /* 0x0000000000067919 */ /* 0x000e220000002100 */
[----:B------:R-:W-:Y:S01]  /*17130*/  BSSY B1, `(.L_x_689) ;  /* 0x000000a000017945 */ /* 0x000fe20003800000 */
[----:B------:R-:W-:Y:S02]  /*17140*/  IMAD.MOV.U32 R12, RZ, RZ, RZ ;  /* 0x000000ffff0c7224 */ /* 0x000fe400078e00ff */
[----:B------:R-:W-:Y:S02]  /*17150*/  IMAD.MOV.U32 R11, RZ, RZ, 0x1f ;  /* 0x0000001fff0b7424 */ /* 0x000fe400078e00ff */
[----:B------:R-:W-:Y:S01]  /*17160*/  IMAD.MOV.U32 R15, RZ, RZ, -0x1 ;  /* 0xffffffffff0f7424 */ /* 0x000fe200078e00ff */
[----:B0-----:R-:W-:-:S04]  /*17170*/  SHF.R.U32.HI R6, RZ, 0x5, R6 ;  /* 0x00000005ff067819 */ /* 0x001fc80000011606 */
[----:B------:R-:W-:-:S04]  /*17180*/  LOP3.LUT R6, R6, 0x3, RZ, 0xc0, !PT ;  /* 0x0000000306067812 */ /* 0x000fc800078ec0ff */
[----:B------:R-:W-:-:S07]  /*17190*/  MOV R13, R6 ;  /* 0x00000006000d7202 */ /* 0x000fce0000000f00 */
[----:B------:R-:W-:Y:S05]  /*171a0*/  WARPSYNC.COLLECTIVE R15, `(.L_x_690) ;  /* 0x000000000f087348 */ /* 0x000fea0003c00000 */
[----:B------:R0:W1:Y:S02]  /*171b0*/  SHFL.IDX P6, R14, R13, R12, R11 ;  /* 0x0000000c0d0e7389 */ /* 0x00006400000c000b */
[----:B01----:R-:W-:Y:S01]  /*171c0*/  ENDCOLLECTIVE ;  /* 0x000000000000791b */ /* 0x003fe20003800000 */
.L_x_690:
[----:B------:R-:W-:Y:S05]  /*171d0*/  BSYNC B1 ;  /* 0x0000000000017941 */ /* 0x000fea0003800000 */
.L_x_689:
[----:B------:R-:W-:Y:S05]  /*171e0*/  BRA `(.L_x_691) ;  /* 0xffffffa000e47947 */ /* 0x000fea000383ffff */
.L_x_534:
[----:B------:R-:W-:Y:S01]  /*171f0*/  BSSY B1, `(.L_x_692) ;  /* 0x0000006000017945 */ /* 0x000fe20003800000 */
[----:B------:R-:W-:-:S07]  /*17200*/  IMAD.MOV.U32 R15, RZ, RZ, -0x1 ;  /* 0xffffffffff0f7424 */ /* 0x000fce00078e00ff */
[----:B0-----:R-:W-:Y:S05]  /*17210*/  WARPSYNC.COLLECTIVE R15, `(.L_x_693) ;  /* 0x000000000f0c7348 */ /* 0x001fea0003c00000 */
[----:B------:R-:W-:Y:S02]  /*17220*/  ELECT P6, UR62, PT ;  /* 0x00000000003e782f */ /* 0x000fe400038c0000 */
[----:B------:R-:W-:Y:S01]  /*17230*/  MOV R14, UR62 ;  /* 0x0000003e000e7c02 */ /* 0x000fe20008000f00 */
[----:B0-----:R-:W-:Y:S10]  /*17240*/  ENDCOLLECTIVE ;  /* 0x000000000000791b */ /* 0x001ff40003800000 */
.L_x_693:
[----:B------:R-:W-:Y:S05]  /*17250*/  BSYNC B1 ;  /* 0x0000000000017941 */ /* 0x000fea0003800000 */
.L_x_692:
[----:B------:R-:W-:Y:S05]  /*17260*/  BRA `(.L_x_533) ;  /* 0xffffffa000dc7947 */ /* 0x000fea000383ffff */
.L_x_536:
[----:B0-----:R0:W1:Y:S02]  /*17270*/  SYNCS.PHASECHK.TRANS64.TRYWAIT P0, [R22+URZ+0x30820], R5 ;  /* 0x03082005160075a7 */ /* 0x001064000800017f */
[----:B-1----:R-:W-:Y:S05]  /*17280*/  @!P0 NANOSLEEP.SYNCS 0x989680 ;  /* 0x009896800000895d */ /* 0x002fea0003900000 */
[----:B------:R-:W1:Y:S02]  /*17290*/  @!P0 SYNCS.PHASECHK.TRANS64 P0, [R22+URZ+0x30820], R5 ;  /* 0x03082005160085a7 */ /* 0x000e64000800007f */
[----:B-1----:R-:W-:Y:S05]  /*172a0*/  @!P0 BRA `(.L_x_536) ;  /* 0xfffffffc00f08947 */ /* 0x002fea000383ffff */
[----:B------:R-:W-:Y:S05]  /*172b0*/  BRA `(.L_x_694) ;  /* 0xffffffa000ec7947 */ /* 0x000fea000383ffff */
.L_x_540:
[----:B0-----:R0:W1:Y:S02]  /*172c0*/  SYNCS.PHASECHK.TRANS64.TRYWAIT P0, [R6+URZ+0x308a0], R5 ;  /* 0x0308a005060075a7 */ /* 0x001064000800017f */
[----:B-1----:R-:W-:Y:S05]  /*172d0*/  @!P0 NANOSLEEP.SYNCS 0x989680 ;  /* 0x009896800000895d */ /* 0x002fea0003900000 */
[----:B------:R-:W1:Y:S02]  /*172e0*/  @!P0 SYNCS.PHASECHK.TRANS64 P0, [R6+URZ+0x308a0], R5 ;  /* 0x0308a005060085a7 */ /* 0x000e64000800007f */
[----:B-1----:R-:W-:Y:S05]  /*172f0*/  @!P0 BRA `(.L_x_540) ;  /* 0xfffffffc00f08947 */ /* 0x002fea000383ffff */
[----:B------:R-:W-:Y:S05]  /*17300*/  BRA `(.L_x_695) ;  /* 0xffffffa400087947 */ /* 0x000fea000383ffff */
.L_x_545:
[----:B-1----:R1:W2:Y:S02]  /*17310*/  SYNCS.PHASECHK.TRANS64.TRYWAIT P0, [R6+URZ+0x308c0], R5 ;  /* 0x0308c005060075a7 */ /* 0x0022a4000800017f */
[----:B--2---:R-:W-:Y:S05]  /*17320*/  @!P0 NANOSLEEP.SYNCS 0x989680 ;  /* 0x009896800000895d */ /* 0x004fea0003900000 */
[----:B------:R-:W2:Y:S02]  /*17330*/  @!P0 SYNCS.PHASECHK.TRANS64 P0, [R6+URZ+0x308c0], R5 ;  /* 0x0308c005060085a7 */ /* 0x000ea4000800007f */
[----:B--2---:R-:W-:Y:S05]  /*17340*/  @!P0 BRA `(.L_x_545) ;  /* 0xfffffffc00f08947 */ /* 0x004fea000383ffff */
[----:B------:R-:W-:Y:S05]  /*17350*/  BRA `(.L_x_696) ;  /* 0xffffffa400847947 */ /* 0x000fea000383ffff */
.L_x_552:
[----:B-1----:R1:W2:Y:S02]  /*17360*/  SYNCS.PHASECHK.TRANS64.TRYWAIT P1, [R5+URZ+0x308a0], R6 ;  /* 0x0308a006050075a7 */ /* 0x0022a4000802017f */
[----:B--2---:R-:W-:Y:S05]  /*17370*/  @!P1 NANOSLEEP.SYNCS 0x989680 ;  /* 0x009896800000995d */ /* 0x004fea0003900000 */
[----:B------:R-:W2:Y:S02]  /*17380*/  @!P1 SYNCS.PHASECHK.TRANS64 P1, [R5+URZ+0x308a0], R6 ;  /* 0x0308a006050095a7 */ /* 0x000ea4000802007f */
[----:B--2---:R-:W-:Y:S05]  /*17390*/  @!P1 BRA `(.L_x_552) ;  /* 0xfffffffc00f09947 */ /* 0x004fea000383ffff */
[----:B------:R-:W-:Y:S05]  /*173a0*/  BRA `(.L_x_697) ;  /* 0xffffffa8004c7947 */ /* 0x000fea000383ffff */
.L_x_557:
[----:B0-----:R0:W2:Y:S02]  /*173b0*/  SYNCS.PHASECHK.TRANS64.TRYWAIT P1, [R5+URZ+0x308c0], R6 ;  /* 0x0308c006050075a7 */ /* 0x0010a4000802017f */
[----:B--2---:R-:W-:Y:S05]  /*173c0*/  @!P1 NANOSLEEP.SYNCS 0x989680 ;  /* 0x009896800000995d */ /* 0x004fea0003900000 */
[----:B------:R-:W2:Y:S02]  /*173d0*/  @!P1 SYNCS.PHASECHK.TRANS64 P1, [R5+URZ+0x308c0], R6 ;  /* 0x0308c006050095a7 */ /* 0x000ea4000802007f */
[----:B--2---:R-:W-:Y:S05]  /*173e0*/  @!P1 BRA `(.L_x_557) ;  /* 0xfffffffc00f09947 */ /* 0x004fea000383ffff */
[----:B------:R-:W-:Y:S05]  /*173f0*/  BRA `(.L_x_698) ;  /* 0xffffffa800c47947 */ /* 0x000fea000383ffff */
.L_x_570:
[----:B------:R-:W2:Y:S01]  /*17400*/  S2R R20, SR_TID.X ;  /* 0x0000000000147919 */ /* 0x000ea20000002100 */
[----:B------:R-:W-:Y:S01]  /*17410*/  BSSY B0, `(.L_x_699) ;  /* 0x000000a000007945 */ /* 0x000fe20003800000 */
[----:B------:R-:W-:Y:S01]  /*17420*/  MOV R12, RZ ;  /* 0x000000ff000c7202 */ /* 0x000fe20000000f00 */
[----:B------:R-:W-:Y:S02]  /*17430*/  IMAD.MOV.U32 R11, RZ, RZ, 0x1f ;  /* 0x0000001fff0b7424 */ /* 0x000fe400078e00ff */
[----:B------:R-:W-:Y:S01]  /*17440*/  IMAD.MOV.U32 R15, RZ, RZ, -0x1 ;  /* 0xffffffffff0f7424 */ /* 0x000fe200078e00ff */
[----:B--2---:R-:W-:-:S04]  /*17450*/  SHF.R.U32.HI R20, RZ, 0x5, R20 ;  /* 0x00000005ff147819 */ /* 0x004fc80000011614 */
[----:B------:R-:W-:-:S05]  /*17460*/  LOP3.LUT R20, R20, 0x3, RZ, 0xc0, !PT ;  /* 0x0000000314147812 */ /* 0x000fca00078ec0ff */
[----:B------:R-:W-:-:S07]  /*17470*/  IMAD.MOV.U32 R13, RZ, RZ, R20 ;  /* 0x000000ffff0d7224 */ /* 0x000fce00078e0014 */
[----:B01----:R-:W-:Y:S05]  /*17480*/  WARPSYNC.COLLECTIVE R15, `(.L_x_700) ;  /* 0x000000000f087348 */ /* 0x003fea0003c00000 */
[----:B------:R2:W3:Y:S02]  /*17490*/  SHFL.IDX P6, R14, R13, R12, R11 ;  /* 0x0000000c0d0e7389 */ /* 0x0004e400000c000b */
[----:B0123--:R-:W-:Y:S01]  /*174a0*/  ENDCOLLECTIVE ;  /* 0x000000000000791b */ /* 0x00ffe20003800000 */
.L_x_700:
[----:B------:R-:W-:Y:S05]  /*174b0*/  BSYNC B0 ;  /* 0x0000000000007941 */ /* 0x000fea0003800000 */
.L_x_699:
[----:B------:R-:W-:Y:S05]  /*174c0*/  BRA `(.L_x_701) ;  /* 0xffffffb000dc7947 */ /* 0x000fea000383ffff */
.L_x_572:
[----:B------:R-:W-:Y:S01]  /*174d0*/  BSSY B0, `(.L_x_702) ;  /* 0x0000006000007945 */ /* 0x000fe20003800000 */
[----:B------:R-:W-:-:S07]  /*174e0*/  IMAD.MOV.U32 R15, RZ, RZ, -0x1 ;  /* 0xffffffffff0f7424 */ /* 0x000fce00078e00ff */
[----:B012---:R-:W-:Y:S05]  /*174f0*/  WARPSYNC.COLLECTIVE R15, `(.L_x_703) ;  /* 0x000000000f0c7348 */ /* 0x007fea0003c00000 */
[----:B------:R-:W-:Y:S02]  /*17500*/  ELECT P6, UR62, PT ;  /* 0x00000000003e782f */ /* 0x000fe400038c0000 */
[----:B------:R-:W-:Y:S01]  /*17510*/  MOV R14, UR62 ;  /* 0x0000003e000e7c02 */ /* 0x000fe20008000f00 */
[----:B012---:R-:W-:Y:S10]  /*17520*/  ENDCOLLECTIVE ;  /* 0x000000000000791b */ /* 0x007ff40003800000 */
.L_x_703:
[----:B------:R-:W-:Y:S05]  /*17530*/  BSYNC B0 ;  /* 0x0000000000007941 */ /* 0x000fea0003800000 */
.L_x_702:
[----:B------:R-:W-:Y:S05]  /*17540*/  BRA `(.L_x_704) ;  /* 0xffffffb000e47947 */ /* 0x000fea000383ffff */
.L_x_574:
[----:B--2---:R2:W3:Y:S02]  /*17550*/  SYNCS.PHASECHK.TRANS64.TRYWAIT P0, [R0+URZ+0x30840], R2 ;  /* 0x03084002000075a7 */ /* 0x0044e4000800017f */
[----:B---3--:R-:W-:Y:S05]  /*17560*/  @!P0 NANOSLEEP.SYNCS 0x989680 ;  /* 0x009896800000895d */ /* 0x008fea0003900000 */
[----:B------:R-:W3:Y:S02]  /*17570*/  @!P0 SYNCS.PHASECHK.TRANS64 P0, [R0+URZ+0x30840], R2 ;  /* 0x03084002000085a7 */ /* 0x000ee4000800007f */
[----:B---3--:R-:W-:Y:S05]  /*17580*/  @!P0 BRA `(.L_x_574) ;  /* 0xfffffffc00f08947 */ /* 0x008fea000383ffff */
[----:B------:R-:W-:Y:S05]  /*17590*/  BRA `(.L_x_705) ;  /* 0xffffffb4003c7947 */ /* 0x000fea000383ffff */
.L_x_578:
[----:B------:R-:W2:Y:S01]  /*175a0*/  LDL.LU R11, [R1+0x38] ;  /* 0x00003800010b7983 */ /* 0x000ea20000300800 */
[----:B------:R-:W-:Y:S02]  /*175b0*/  IMAD.MOV.U32 R13, RZ, RZ, R4 ;  /* 0x000000ffff0d7224 */ /* 0x000fe400078e0004 */
[----:B------:R-:W-:Y:S02]  /*175c0*/  IMAD.MOV.U32 R12, RZ, RZ, RZ ;  /* 0x000000ffff0c7224 */ /* 0x000fe400078e00ff */
[----:B------:R-:W-:Y:S02]  /*175d0*/  IMAD.MOV.U32 R15, RZ, RZ, -0x1 ;  /* 0xffffffffff0f7424 */ /* 0x000fe400078e00ff */
[----:B------:R-:W-:-:S05]  /*175e0*/  IMAD R17, R17, 0xc0, R21 ;  /* 0x000000c011117824 */ /* 0x000fca00078e0215 */
[----:B------:R-:W-:Y:S01]  /*175f0*/  IADD3 R8, R17, 0x10, RZ ;  /* 0x0000001011087810 */ /* 0x000fe20007ffe0ff */
[----:B--2---:R-:W-:Y:S01]  /*17600*/  IMAD R3, R11, R9, RZ ;  /* 0x000000090b037224 */ /* 0x004fe200078e02ff */
[----:B------:R-:W-:-:S04]  /*17610*/  MOV R11, 0x181f ;  /* 0x0000181f000b7802 */ /* 0x000fc80000000f00 */
[----:B------:R-:W-:-:S13]  /*17620*/  ISETP.GE.AND P1, PT, R17, R3, PT ;  /* 0x000000031100720c */ /* 0x000fda0003f26270 */
[----:B-----5:R-:W-:Y:S05]  /*17630*/  WARPSYNC.COLLECTIVE R15, `(.L_x_706) ;  /* 0x000000000f087348 */ /* 0x020fea0003c00000 */
[----:B------:R0:W1:Y:S02]  /*17640*/  SHFL.IDX P6, R14, R13, R12, R11 ;  /* 0x0000000c0d0e7389 */ /* 0x00006400000c000b */
[----:B01---5:R-:W-:Y:S01]  /*17650*/  ENDCOLLECTIVE ;  /* 0x000000000000791b */ /* 0x023fe20003800000 */
.L_x_706:
[----:B------:R-:W-:Y:S02]  /*17660*/  IMAD.MOV.U32 R13, RZ, RZ, R0 ;  /* 0x000000ffff0d7224 */ /* 0x000fe400078e0000 */
[----:B------:R-:W-:-:S07]  /*17670*/  IMAD.MOV.U32 R6, RZ, RZ, R14 ;  /* 0x000000ffff067224 */ /* 0x000fce00078e000e */
[----:B------:R-:W-:Y:S05]  /*17680*/  WARPSYNC.COLLECTIVE R15, `(.L_x_707) ;  /* 0x000000000f087348 */ /* 0x000fea0003c00000 */
[----:B------:R0:W1:Y:S02]  /*17690*/  SHFL.IDX P6, R14, R13, R12, R11 ;  /* 0x0000000c0d0e7389 */ /* 0x00006400000c000b */
[----:B01----:R-:W-:Y:S01]  /*176a0*/  ENDCOLLECTIVE ;  /* 0x000000000000791b */ /* 0x003fe20003800000 */
.L_x_707:
[----:B------:R-:W-:Y:S02]  /*176b0*/  IMAD.MOV.U32 R13, RZ, RZ, R4 ;  /* 0x000000ffff0d7224 */ /* 0x000fe400078e0004 */
[----:B------:R-:W-:Y:S02]  /*176c0*/  IMAD.MOV.U32 R12, RZ, RZ, 0x1 ;  /* 0x00000001ff0c7424 */ /* 0x000fe400078e00ff */
[----:B------:R-:W-:-:S07]  /*176d0*/  IMAD.MOV.U32 R7, RZ, RZ, R14 ;  /* 0x000000ffff077224 */ /* 0x000fce00078e000e */
[----:B------:R-:W-:Y:S05]  /*176e0*/  WARPSYNC.COLLECTIVE R15, `(.L_x_708) ;  /* 0x000000000f087348 */ /* 0x000fea0003c00000 */
[----:B------:R0:W1:Y:S02]  /*176f0*/  SHFL.IDX P6, R14, R13, R12, R11 ;  /* 0x0000000c0d0e7389 */ /* 0x00006400000c000b */
[----:B01----:R-:W-:Y:S01]  /*17700*/  ENDCOLLECTIVE ;  /* 0x000000000000791b */ /* 0x003fe20003800000 */
.L_x_708:
        /* <DEDUP_REMOVED lines=15> */
.L_x_709:
[----:B------:R-:W-:Y:S02]  /*17800*/  IMAD.MOV.U32 R13, RZ, RZ, R4 ;  /* 0x000000ffff0d7224 */ /* 0x000fe400078e0004 */
[----:B------:R-:W-:Y:S02]  /*17810*/  IMAD.MOV.U32 R12, RZ, RZ, 0x2 ;  /* 0x00000002ff0c7424 */ /* 0x000fe400078e00ff */
[----:B------:R-:W-:-:S07]  /*17820*/  IMAD.MOV.U32 R7, RZ, RZ, R14 ;  /* 0x000000ffff077224 */ /* 0x000fce00078e000e */
[----:B------:R-:W-:Y:S05]  /*17830*/  WARPSYNC.COLLECTIVE R15, `(.L_x_710) ;  /* 0x000000000f087348 */ /* 0x000fea0003c00000 */
[----:B------:R0:W1:Y:S02]  /*17840*/  SHFL.IDX P6, R14, R13, R12, R11 ;  /* 0x0000000c0d0e7389 */ /* 0x00006400000c000b */
[----:B01----:R-:W-:Y:S01]  /*17850*/  ENDCOLLECTIVE ;  /* 0x000000000000791b */ /* 0x003fe20003800000 */
.L_x_710:
[----:B------:R-:W-:-:S04]  /*17860*/  @!P1 LEA R7, P2, R20, R7, 0x1 ;  /* 0x0000000714079211 */ /* 0x000fc800078408ff */
[----:B------:R-:W-:-:S04]  /*17870*/  @!P1 IADD3.X R6, RZ, R6, RZ, P2, !PT ;  /* 0x00000006ff069210 */ /* 0x000fc800017fe4ff */
        /* <DEDUP_REMOVED lines=14> */
.L_x_711:
[----:B------:R-:W-:Y:S02]  /*17960*/  IMAD.MOV.U32 R13, RZ, RZ, R4 ;  /* 0x000000ffff0d7224 */ /* 0x000fe400078e0004 */
[----:B------:R-:W-:Y:S01]  /*17970*/  IMAD.MOV.U32 R12, RZ, RZ, 0x3 ;  /* 0x00000003ff0c7424 */ /* 0x000fe200078e00ff */
[----:B------:R-:W-:-:S07]  /*17980*/  MOV R7, R14 ;  /* 0x0000000e00077202 */ /* 0x000fce0000000f00 */
[----:B------:R-:W-:Y:S05]  /*17990*/  WARPSYNC.COLLECTIVE R15, `(.L_x_712) ;  /* 0x000000000f087348 */ /* 0x000fea0003c00000 */
[----:B------:R0:W1:Y:S02]  /*179a0*/  SHFL.IDX P6, R14, R13, R12, R11 ;  /* 0x0000000c0d0e7389 */ /* 0x00006400000c000b */
[----:B01----:R-:W-:Y:S01]  /*179b0*/  ENDCOLLECTIVE ;  /* 0x000000000000791b */ /* 0x003fe20003800000 */
.L_x_712:
[----:B------:R-:W-:-:S05]  /*179c0*/  @!P1 LEA R7, P2, R20, R7, 0x1 ;  /* 0x0000000714079211 */ /* 0x000fca00078408ff */
[----:B------:R-:W-:-:S05]  /*179d0*/  @!P1 IMAD.X R6, RZ, RZ, R6, P2 ;  /* 0x000000ffff069224 */ /* 0x000fca00010e0606 */
[----:B------:R-:W-:Y:S02]  /*179e0*/  @!P1 LOP3.LUT R7, R7, R6, RZ, 0x3c, !PT ;  /* 0x0000000607079212 */ /* 0x000fe400078e3cff */
[----:B------:R-:W-:Y:S02]  /*179f0*/  MOV R13, R0 ;  /* 0x00000000000d7202 */ /* 0x000fe40000000f00 */
        /* <DEDUP_REMOVED lines=12> */
.L_x_713:
[----:B------:R-:W-:Y:S02]  /*17ac0*/  IMAD.MOV.U32 R13, RZ, RZ, R4 ;  /* 0x000000ffff0d7224 */ /* 0x000fe400078e0004 */
[----:B------:R-:W-:Y:S02]  /*17ad0*/  IMAD.MOV.U32 R12, RZ, RZ, 0x4 ;  /* 0x00000004ff0c7424 */ /* 0x000fe400078e00ff */
[----:B------:R-:W-:-:S07]  /*17ae0*/  IMAD.MOV.U32 R7, RZ, RZ, R14 ;  /* 0x000000ffff077224 */ /* 0x000fce00078e000e */
[----:B------:R-:W-:Y:S05]  /*17af0*/  WARPSYNC.COLLECTIVE R15, `(.L_x_714) ;  /* 0x000000000f087348 */ /* 0x000fea0003c00000 */
[----:B------:R0:W1:Y:S02]  /*17b00*/  SHFL.IDX P6, R14, R13, R12, R11 ;  /* 0x0000000c0d0e7389 */ /* 0x00006400000c000b */
[----:B01----:R-:W-:Y:S01]  /*17b10*/  ENDCOLLECTIVE ;  /* 0x000000000000791b */ /* 0x003fe20003800000 */
.L_x_714:
        /* <DEDUP_REMOVED lines=11> */
[----:B------:R-:W-:Y:S02]  /*17bd0*/  ISETP.GE.AND P1, PT, R6, R3, PT ;  /* 0x000000030600720c */ /* 0x000fe40003f26270 */
[----:B------:R-:W-:-:S11]  /*17be0*/  MOV R6, R14 ;  /* 0x0000000e00067202 */ /* 0x000fd60000000f00 */
[----:B------:R-:W-:Y:S05]  /*17bf0*/  WARPSYNC.COLLECTIVE R15, `(.L_x_715) ;  /* 0x000000000f087348 */ /* 0x000fea0003c00000 */
[----:B------:R0:W1:Y:S02]  /*17c00*/  SHFL.IDX P6, R14, R13, R12, R11 ;  /* 0x0000000c0d0e7389 */ /* 0x00006400000c000b */
[----:B01----:R-:W-:Y:S01]  /*17c10*/  ENDCOLLECTIVE ;  /* 0x000000000000791b */ /* 0x003fe20003800000 */
.L_x_715:
[----:B------:R-:W-:Y:S01]  /*17c20*/  IMAD.MOV.U32 R13, RZ, RZ, R4 ;  /* 0x000000ffff0d7224 */ /* 0x000fe200078e0004 */
[----:B------:R-:W-:Y:S01]  /*17c30*/  MOV R12, 0x5 ;  /* 0x00000005000c7802 */ /* 0x000fe20000000f00 */
[----:B------:R-:W-:-:S07]  /*17c40*/  IMAD.MOV.U32 R7, RZ, RZ, R14 ;  /* 0x000000ffff077224 */ /* 0x000fce00078e000e */
[----:B------:R-:W-:Y:S05]  /*17c50*/  WARPSYNC.COLLECTIVE R15, `(.L_x_716) ;  /* 0x000000000f087348 */ /* 0x000fea0003c00000 */
[----:B------:R0:W1:Y:S02]  /*17c60*/  SHFL.IDX P6, R14, R13, R12, R11 ;  /* 0x0000000c0d0e7389 */ /* 0x00006400000c000b */
[----:B01----:R-:W-:Y:S01]  /*17c70*/  ENDCOLLECTIVE ;  /* 0x000000000000791b */ /* 0x003fe20003800000 */
.L_x_716:
        /* <DEDUP_REMOVED lines=16> */
.L_x_717:
[----:B------:R-:W-:Y:S01]  /*17d80*/  MOV R13, R4 ;  /* 0x00000004000d7202 */ /* 0x000fe20000000f00 */
[----:B------:R-:W-:Y:S02]  /*17d90*/  IMAD.MOV.U32 R12, RZ, RZ, 0x6 ;  /* 0x00000006ff0c7424 */ /* 0x000fe400078e00ff */
[----:B------:R-:W-:-:S07]  /*17da0*/  IMAD.MOV.U32 R7, RZ, RZ, R14 ;  /* 0x000000ffff077224 */ /* 0x000fce00078e000e */
[----:B------:R-:W-:Y:S05]  /*17db0*/  WARPSYNC.COLLECTIVE R15, `(.L_x_718) ;  /* 0x000000000f087348 */ /* 0x000fea0003c00000 */
[----:B------:R0:W1:Y:S02]  /*17dc0*/  SHFL.IDX P6, R14, R13, R12, R11 ;  /* 0x0000000c0d0e7389 */ /* 0x00006400000c000b */
[----:B01----:R-:W-:Y:S01]  /*17dd0*/  ENDCOLLECTIVE ;  /* 0x000000000000791b */ /* 0x003fe20003800000 */
.L_x_718:
        /* <DEDUP_REMOVED lines=16> */
.L_x_719:
[----:B------:R-:W-:Y:S01]  /*17ee0*/  MOV R13, R4 ;  /* 0x00000004000d7202 */ /* 0x000fe20000000f00 */
[----:B------:R-:W-:Y:S02]  /*17ef0*/  IMAD.MOV.U32 R12, RZ, RZ, 0x7 ;  /* 0x00000007ff0c7424 */ /* 0x000fe400078e00ff */
[----:B------:R-:W-:-:S07]  /*17f00*/  IMAD.MOV.U32 R7, RZ, RZ, R14 ;  /* 0x000000ffff077224 */ /* 0x000fce00078e000e */
[----:B------:R-:W-:Y:S05]  /*17f10*/  WARPSYNC.COLLECTIVE R15, `(.L_x_720) ;  /* 0x000000000f087348 */ /* 0x000fea0003c00000 */
[----:B------:R0:W1:Y:S02]  /*17f20*/  SHFL.IDX P6, R14, R13, R12, R11 ;  /* 0x0000000c0d0e7389 */ /* 0x00006400000c000b */
[----:B01----:R-:W-:Y:S01]  /*17f30*/  ENDCOLLECTIVE ;  /* 0x000000000000791b */ /* 0x003fe20003800000 */
.L_x_720:
[----:B------:R-:W-:-:S05]  /*17f40*/  @!P1 LEA R7, P2, R20, R7, 0x1 ;  /* 0x0000000714079211 */ /* 0x000fca00078408ff */
[----:B------:R-:W-:-:S05]  /*17f50*/  @!P1 IMAD.X R6, RZ, RZ, R6, P2 ;  /* 0x000000ffff069224 */ /* 0x000fca00010e0606 */
[-C--:B------:R-:W-:Y:S01]  /*17f60*/  @!P1 LOP3.LUT R7, R7, R6.reuse, RZ, 0x3c, !PT ;  /* 0x0000000607079212 */ /* 0x080fe200078e3cff */
[----:B------:R-:W-:Y:S01]  /*17f70*/  IMAD.MOV.U32 R13, RZ, RZ, R0 ;  /* 0x000000ffff0d7224 */ /* 0x000fe200078e0000 */
[----:B------:R-:W-:Y:S02]  /*17f80*/  IADD3 R0, R17, 0x70, RZ ;  /* 0x0000007011007810 */ /* 0x000fe40007ffe0ff */
[----:B------:R-:W-:-:S04]  /*17f90*/  @!P1 LOP3.LUT R6, R7, R6, RZ, 0x3c, !PT ;  /* 0x0000000607069212 */ /* 0x000fc800078e3cff */
[----:B------:R-:W-:Y:S01]  /*17fa0*/  @!P1 LOP3.LUT R7, R7, R6, RZ, 0x3c, !PT ;  /* 0x0000000607079212 */ /* 0x000fe200078e3cff */
[----:B------:R-:W-:-:S07]  /*17fb0*/  IMAD.MOV.U32 R4, RZ, RZ, R14 ;  /* 0x000000ffff047224 */ /* 0x000fce00078e000e */
[----:B------:R-:W-:Y:S05]  /*17fc0*/  WARPSYNC.COLLECTIVE R15, `(.L_x_721) ;  /* 0x000000000f087348 */ /* 0x000fea0003c00000 */
[----:B------:R0:W1:Y:S02]  /*17fd0*/  SHFL.IDX P6, R14, R13, R12, R11 ;  /* 0x0000000c0d0e7389 */ /* 0x00006400000c000b */
[----:B01----:R-:W-:Y:S01]  /*17fe0*/  ENDCOLLECTIVE ;  /* 0x000000000000791b */ /* 0x003fe20003800000 */
.L_x_721:
[----:B------:R-:W-:Y:S01]  /*17ff0*/  @!PT LDS RZ, [RZ] ;  /* 0x00000000fffff984 */ /* 0x000fe20000000800 */
[----:B------:R-:W-:Y:S01]  /*18000*/  @!PT LDS RZ, [RZ] ;  /* 0x00000000fffff984 */ /* 0x000fe20000000800 */
[----:B------:R-:W-:Y:S01]  /*18010*/  @!PT LDS RZ, [RZ] ;  /* 0x00000000fffff984 */ /* 0x000fe20000000800 */
[----:B------:R0:W-:Y:S01]  /*18020*/  @!P1 LDGSTS.E.BYPASS.LTC128B.128 [R10+0xf400], desc[UR56][R6.64], !P0 ;  /* 0x0f400000060a9fae */ /* 0x0001e2000c101d78 */
[----:B------:R-:W-:Y:S01]  /*18030*/  ISETP.GE.AND P1, PT, R0, R3, PT ;  /* 0x000000030000720c */ /* 0x000fe20003f26270 */
[----:B------:R-:W-:-:S05]  /*18040*/  VIADD R0, R17, 0x80 ;  /* 0x0000008011007836 */ /* 0x000fca0000000000 */
[----:B------:R-:W-:Y:S01]  /*18050*/  ISETP.GE.AND P2, PT, R0, R3, PT ;  /* 0x000000030000720c */ /* 0x000fe20003f46270 */
[----:B------:R-:W-:Y:S01]  /*18060*/  IMAD.MOV.U32 R13, RZ, RZ, R2 ;  /* 0x000000ffff0d7224 */ /* 0x000fe200078e0002 */
[----:B------:R-:W-:Y:S01]  /*18070*/  MOV R12, RZ ;  /* 0x000000ff000c7202 */ /* 0x000fe20000000f00 */
[----:B0-----:R-:W-:-:S10]  /*18080*/  IMAD.MOV.U32 R6, RZ, RZ, R14 ;  /* 0x000000ffff067224 */ /* 0x001fd400078e000e */
[----:B------:R-:W-:Y:S05]  /*18090*/  WARPSYNC.COLLECTIVE R15, `(.L_x_722) ;  /* 0x000000000f087348 */ /* 0x000fea0003c00000 */
[----:B------:R0:W1:Y:S02]  /*180a0*/  SHFL.IDX P6, R14, R13, R12, R11 ;  /* 0x0000000c0d0e7389 */ /* 0x00006400000c000b */
[----:B01----:R-:W-:Y:S01]  /*180b0*/  ENDCOLLECTIVE ;  /* 0x000000000000791b */ /* 0x003fe20003800000 */
.L_x_722:
[----:B------:R-:W-:-:S05]  /*180c0*/  @!P1 LEA R6, P3, R20, R6, 0x1 ;  /* 0x0000000614069211 */ /* 0x000fca00078608ff */
[----:B------:R-:W-:-:S04]  /*180d0*/  @!P1 IMAD.X R4, RZ, RZ, R4, P3 ;  /* 0x000000ffff049224 */ /* 0x000fc800018e0604 */
[----:B------:R-:W-:Y:S02]  /*180e0*/  @!P1 IMAD.MOV.U32 R7, RZ, RZ, R4 ;  /* 0x000000ffff079224 */ /* 0x000fe400078e0004 */
[----:B------:R-:W-:Y:S02]  /*180f0*/  IMAD.MOV.U32 R13, RZ, RZ, R5 ;  /* 0x000000ffff0d7224 */ /* 0x000fe400078e0005 */
[----:B------:R-:W-:Y:S01]  /*18100*/  VIADD R4, R17, 0xa0 ;  /* 0x000000a011047836 */ /* 0x000fe20000000000 */
        /* <DEDUP_REMOVED lines=8> */
.L_x_723:
[----:B------:R-:W-:Y:S02]  /*18190*/  IMAD.MOV.U32 R13, RZ, RZ, R2 ;  /* 0x000000ffff0d7224 */ /* 0x000fe400078e0002 */
[----:B------:R-:W-:Y:S02]  /*181a0*/  IMAD.MOV.U32 R12, RZ, RZ, 0x1 ;  /* 0x00000001ff0c7424 */ /* 0x000fe400078e00ff */
[----:B------:R-:W-:-:S07]  /*181b0*/  IMAD.MOV.U32 R8, RZ, RZ, R14 ;  /* 0x000000ffff087224 */ /* 0x000fce00078e000e */
[----:B------:R-:W-:Y:S05]  /*181c0*/  WARPSYNC.COLLECTIVE R15, `(.L_x_724) ;  /* 0x000000000f087348 */ /* 0x000fea0003c00000 */
[----:B------:R0:W1:Y:S02]  /*181d0*/  SHFL.IDX P6, R14, R13, R12, R11 ;  /* 0x0000000c0d0e7389 */ /* 0x00006400000c000b */
[----:B01----:R-:W-:Y:S01]  /*181e0*/  ENDCOLLECTIVE ;  /* 0x000000000000791b */ /* 0x003fe20003800000 */
.L_x_724:
[----:B------:R-:W-:-:S05]  /*181f0*/  @!P2 LEA R6, P1, R20, R8, 0x1 ;  /* 0x000000081406a211 */ /* 0x000fca00078208ff */
[----:B------:R-:W-:-:S05]  /*18200*/  @!P2 IMAD.X R0, RZ, RZ, R0, P1 ;  /* 0x000000ffff00a224 */ /* 0x000fca00008e0600 */
[----:B------:R-:W-:Y:S01]  /*18210*/  @!P2 MOV R7, R0 ;  /* 0x000000000007a202 */ /* 0x000fe20000000f00 */
[----:B------:R-:W-:Y:S01]  /*18220*/  VIADD R0, R17, 0x90 ;  /* 0x0000009011007836 */ /* 0x000fe20000000000 */
[----:B------:R-:W-:-:S03]  /*18230*/  MOV R13, R5 ;  /* 0x00000005000d7202 */ /* 0x000fc60000000f00 */
[----:B------:R-:W-:Y:S01]  /*18240*/  @!PT LDS RZ, [RZ] ;  /* 0x00000000fffff984 */ /* 0x000fe20000000800 */
[----:B------:R-:W-:Y:S01]  /*18250*/  @!PT LDS RZ, [RZ] ;  /* 0x00000000fffff984 */ /* 0x000fe20000000800 */
[----:B------:R-:W-:Y:S01]  /*18260*/  @!PT LDS RZ, [RZ] ;  /* 0x00000000fffff984 */ /* 0x000fe20000000800 */
[----:B------:R0:W-:Y:S01]  /*18270*/  @!P2 LDGSTS.E.BYPASS.LTC128B.128 [R10+0x10400], desc[UR56][R6.64], !P0 ;  /* 0x10400000060aafae */ /* 0x0001e2000c101d78 */
[----:B------:R-:W-:Y:S01]  /*18280*/  ISETP.GE.AND P1, PT, R0, R3, PT ;  /* 0x000000030000720c */ /* 0x000fe20003f26270 */
[----:B------:R-:W-:-:S12]  /*18290*/  IMAD.MOV.U32 R0, RZ, RZ, R14 ;  /* 0x000000ffff007224 */ /* 0x000fd800078e000e */
[----:B0-----:R-:W-:Y:S05]  /*182a0*/  WARPSYNC.COLLECTIVE R15, `(.L_x_725) ;  /* 0x000000000f087348 */ /* 0x001fea0003c00000 */
[----:B------:R1:W2:Y:S02]  /*182b0*/  SHFL.IDX P6, R14, R13, R12, R11 ;  /* 0x0000000c0d0e7389 */ /* 0x0002a400000c000b */
[----:B012---:R-:W-:Y:S01]  /*182c0*/  ENDCOLLECTIVE ;  /* 0x000000000000791b */ /* 0x007fe20003800000 */
.L_x_725:
[----:B------:R-:W-:Y:S01]  /*182d0*/  IMAD.MOV.U32 R13, RZ, RZ, R2 ;  /* 0x000000ffff0d7224 */ /* 0x000fe200078e0002 */
[----:B------:R-:W-:Y:S01]  /*182e0*/  MOV R12, 0x2 ;  /* 0x00000002000c7802 */ /* 0x000fe20000000f00 */
[----:B------:R-:W-:-:S07]  /*182f0*/  IMAD.MOV.U32 R6, RZ, RZ, R14 ;  /* 0x000000ffff067224 */ /* 0x000fce00078e000e */
[----:B------:R-:W-:Y:S05]  /*18300*/  WARPSYNC.COLLECTIVE R15, `(.L_x_726) ;  /* 0x000000000f087348 */ /* 0x000fea0003c00000 */
[----:B------:R0:W1:Y:S02]  /*18310*/  SHFL.IDX P6, R14, R13, R12, R11 ;  /* 0x0000000c0d0e7389 */ /* 0x00006400000c000b */
[----:B01----:R-:W-:Y:S01]  /*18320*/  ENDCOLLECTIVE ;  /* 0x000000000000791b */ /* 0x003fe20003800000 */
.L_x_726:
        /* <DEDUP_REMOVED lines=13> */
.L_x_727:
[----:B------:R-:W-:Y:S02]  /*18400*/  IMAD.MOV.U32 R13, RZ, RZ, R2 ;  /* 0x000000ffff0d7224 */ /* 0x000fe400078e0002 */
[----:B------:R-:W-:Y:S02]  /*18410*/  IMAD.MOV.U32 R12, RZ, RZ, 0x3 ;  /* 0x00000003ff0c7424 */ /* 0x000fe400078e00ff */
[----:B------:R-:W-:-:S07]  /*18420*/  IMAD.MOV.U32 R6, RZ, RZ, R14 ;  /* 0x000000ffff067224 */ /* 0x000fce00078e000e */
[----:B------:R-:W-:Y:S05]  /*18430*/  WARPSYNC.COLLECTIVE R15, `(.L_x_728) ;  /* 0x000000000f087348 */ /* 0x000fea0003c00000 */
[----:B------:R0:W1:Y:S02]  /*18440*/  SHFL.IDX P6, R14, R13, R12, R11 ;  /* 0x0000000c0d0e7389 */ /* 0x00006400000c000b */
[----:B01----:R-:W-:Y:S01]  /*18450*/  ENDCOLLECTIVE ;  /* 0x000000000000791b */ /* 0x003fe20003800000 */
.L_x_728:
[----:B------:R-:W-:-:S04]  /*18460*/  @!P1 LEA R6, P2, R20, R6, 0x1 ;  /* 0x0000000614069211 */ /* 0x000fc800078408ff */
[----:B------:R-:W-:-:S05]  /*18470*/  @!P1 IADD3.X R0, RZ, R0, RZ, P2, !PT ;  /* 0x00000000ff009210 */ /* 0x000fca00017fe4ff */
[----:B------:R-:W-:Y:S01]  /*18480*/  @!P1 IMAD.MOV.U32 R7, RZ, RZ, R0 ;  /* 0x000000ffff079224 */ /* 0x000fe200078e0000 */
[----:B------:R-:W-:-:S04]  /*18490*/  MOV R13, R5 ;  /* 0x00000005000d7202 */ /* 0x000fc80000000f00 */
        /* <DEDUP_REMOVED lines=8> */
.L_x_729:
[----:B------:R-:W-:Y:S01]  /*18520*/  IMAD.MOV.U32 R2, RZ, RZ, R14 ;  /* 0x000000ffff027224 */ /* 0x000fe200078e000e */
[----:B------:R-:W-:Y:S06]  /*18530*/  BRA `(.L_x_730) ;  /* 0xffffffb400607947 */ /* 0x000fec000383ffff */
.L_x_581:
[----:B0-----:R0:W1:Y:S02]  /*18540*/  SYNCS.PHASECHK.TRANS64.TRYWAIT P0, [R22+URZ+0x30820], R3 ;  /* 0x03082003160075a7 */ /* 0x001064000800017f */
[----:B-1----:R-:W-:Y:S05]  /*18550*/  @!P0 NANOSLEEP.SYNCS 0x989680 ;  /* 0x009896800000895d */ /* 0x002fea0003900000 */
[----:B------:R-:W1:Y:S02]  /*18560*/  @!P0 SYNCS.PHASECHK.TRANS64 P0, [R22+URZ+0x30820], R3 ;  /* 0x03082003160085a7 */ /* 0x000e64000800007f */
[----:B-1----:R-:W-:Y:S05]  /*18570*/  @!P0 BRA `(.L_x_581) ;  /* 0xfffffffc00f08947 */ /* 0x002fea000383ffff */
[----:B------:R-:W-:Y:S05]  /*18580*/  BRA `(.L_x_731) ;  /* 0xffffffb400c87947 */ /* 0x000fea000383ffff */
.L_x_590:
[----:B0-----:R0:W2:Y:S02]  /*18590*/  SYNCS.PHASECHK.TRANS64.TRYWAIT P0, [R2+URZ+0x30840], R3 ;  /* 0x03084003020075a7 */ /* 0x0010a4000800017f */
[----:B--2---:R-:W-:Y:S05]  /*185a0*/  @!P0 NANOSLEEP.SYNCS 0x989680 ;  /* 0x009896800000895d */ /* 0x004fea0003900000 */
[----:B------:R-:W2:Y:S02]  /*185b0*/  @!P0 SYNCS.PHASECHK.TRANS64 P0, [R2+URZ+0x30840], R3 ;  /* 0x03084003020085a7 */ /* 0x000ea4000800007f */
[----:B--2---:R-:W-:Y:S05]  /*185c0*/  @!P0 BRA `(.L_x_590) ;  /* 0xfffffffc00f08947 */ /* 0x004fea000383ffff */
[----:B------:R-:W-:Y:S05]  /*185d0*/  BRA `(.L_x_732) ;  /* 0xffffffb8007c7947 */ /* 0x000fea000383ffff */
.L_x_595:
[----:B0-----:R0:W1:Y:S02]  /*185e0*/  SYNCS.PHASECHK.TRANS64.TRYWAIT P0, [R3+URZ+0x60], R2 ;  /* 0x00006002030075a7 */ /* 0x001064000800017f */
[----:B-1----:R-:W-:Y:S05]  /*185f0*/  @!P0 NANOSLEEP.SYNCS 0x989680 ;  /* 0x009896800000895d */ /* 0x002fea0003900000 */
[----:B------:R-:W1:Y:S02]  /*18600*/  @!P0 SYNCS.PHASECHK.TRANS64 P0, [R3+URZ+0x60], R2 ;  /* 0x00006002030085a7 */ /* 0x000e64000800007f */
[----:B-1----:R-:W-:Y:S05]  /*18610*/  @!P0 BRA `(.L_x_595) ;  /* 0xfffffffc00f08947 */ /* 0x002fea000383ffff */
[----:B------:R-:W-:Y:S05]  /*18620*/  BRA `(.L_x_733) ;  /* 0xffffffbc00087947 */ /* 0x000fea000383ffff */
.L_x_603:
[----:B0-----:R0:W2:Y:S02]  /*18630*/  SYNCS.PHASECHK.TRANS64.TRYWAIT P0, [R2+URZ+0x30840], R3 ;  /* 0x03084003020075a7 */ /* 0x0010a4000800017f */
[----:B--2---:R-:W-:Y:S05]  /*18640*/  @!P0 NANOSLEEP.SYNCS 0x989680 ;  /* 0x009896800000895d */ /* 0x004fea0003900000 */
[----:B------:R-:W2:Y:S02]  /*18650*/  @!P0 SYNCS.PHASECHK.TRANS64 P0, [R2+URZ+0x30840], R3 ;  /* 0x03084003020085a7 */ /* 0x000ea4000800007f */
[----:B--2---:R-:W-:Y:S05]  /*18660*/  @!P0 BRA `(.L_x_603) ;  /* 0xfffffffc00f08947 */ /* 0x004fea000383ffff */
[----:B------:R-:W-:Y:S05]  /*18670*/  BRA `(.L_x_734) ;  /* 0xffffffc0004c7947 */ /* 0x000fea000383ffff */
.L_x_608:
[----:B0-----:R0:W1:Y:S02]  /*18680*/  SYNCS.PHASECHK.TRANS64.TRYWAIT P0, [R10+URZ+0x60], R26 ;  /* 0x0000601a0a0075a7 */ /* 0x001064000800017f */
[----:B-1----:R-:W-:Y:S05]  /*18690*/  @!P0 NANOSLEEP.SYNCS 0x989680 ;  /* 0x009896800000895d */ /* 0x002fea0003900000 */
[----:B------:R-:W1:Y:S02]  /*186a0*/  @!P0 SYNCS.PHASECHK.TRANS64 P0, [R10+URZ+0x60], R26 ;  /* 0x0000601a0a0085a7 */ /* 0x000e64000800007f */
[----:B-1----:R-:W-:Y:S05]  /*186b0*/  @!P0 BRA `(.L_x_608) ;  /* 0xfffffffc00f08947 */ /* 0x002fea000383ffff */
[----:B------:R-:W-:Y:S05]  /*186c0*/  BRA `(.L_x_735) ;  /* 0xffffffc000d87947 */ /* 0x000fea000383ffff */
.L_x_616:
[----:B0-----:R0:W2:Y:S02]  /*186d0*/  SYNCS.PHASECHK.TRANS64.TRYWAIT P0, [R2+URZ+0x30840], R3 ;  /* 0x03084003020075a7 */ /* 0x0010a4000800017f */
[----:B--2---:R-:W-:Y:S05]  /*186e0*/  @!P0 NANOSLEEP.SYNCS 0x989680 ;  /* 0x009896800000895d */ /* 0x004fea0003900000 */
[----:B------:R-:W2:Y:S02]  /*186f0*/  @!P0 SYNCS.PHASECHK.TRANS64 P0, [R2+URZ+0x30840], R3 ;  /* 0x03084003020085a7 */ /* 0x000ea4000800007f */
[----:B--2---:R-:W-:Y:S05]  /*18700*/  @!P0 BRA `(.L_x_616) ;  /* 0xfffffffc00f08947 */ /* 0x004fea000383ffff */
[----:B------:R-:W-:Y:S05]  /*18710*/  BRA `(.L_x_736) ;  /* 0xffffffc400e87947 */ /* 0x000fea000383ffff */
.L_x_621:
[----:B0-----:R0:W1:Y:S02]  /*18720*/  SYNCS.PHASECHK.TRANS64.TRYWAIT P0, [R7+URZ+0x60], R2 ;  /* 0x00006002070075a7 */ /* 0x001064000800017f */
[----:B-1----:R-:W-:Y:S05]  /*18730*/  @!P0 NANOSLEEP.SYNCS 0x989680 ;  /* 0x009896800000895d */ /* 0x002fea0003900000 */
[----:B------:R-:W1:Y:S02]  /*18740*/  @!P0 SYNCS.PHASECHK.TRANS64 P0, [R7+URZ+0x60], R2 ;  /* 0x00006002070085a7 */ /* 0x000e64000800007f */
[----:B-1----:R-:W-:Y:S05]  /*18750*/  @!P0 BRA `(.L_x_621) ;  /* 0xfffffffc00f08947 */ /* 0x002fea000383ffff */
[----:B------:R-:W-:Y:S05]  /*18760*/  BRA `(.L_x_737) ;  /* 0xffffffc800787947 */ /* 0x000fea000383ffff */
.L_x_631:
[----:B0-----:R0:W1:Y:S02]  /*18770*/  SYNCS.PHASECHK.TRANS64.TRYWAIT P0, [R3+URZ+0x30860], R0 ;  /* 0x03086000030075a7 */ /* 0x001064000800017f */
[----:B-1----:R-:W-:Y:S05]  /*18780*/  @!P0 NANOSLEEP.SYNCS 0x989680 ;  /* 0x009896800000895d */ /* 0x002fea0003900000 */
[----:B------:R-:W1:Y:S02]  /*18790*/  @!P0 SYNCS.PHASECHK.TRANS64 P0, [R3+URZ+0x30860], R0 ;  /* 0x03086000030085a7 */ /* 0x000e64000800007f */
[----:B-1----:R-:W-:Y:S05]  /*187a0*/  @!P0 BRA `(.L_x_631) ;  /* 0xfffffffc00f08947 */ /* 0x002fea000383ffff */
[----:B------:R-:W-:Y:S05]  /*187b0*/  BRA `(.L_x_738) ;  /* 0xffffffcc00747947 */ /* 0x000fea000383ffff */
.L_x_637:
[----:B------:R-:W-:Y:S01]  /*187c0*/  BSSY B0, `(.L_x_739) ;  /* 0x0000008000007945 */ /* 0x000fe20003800000 */
[----:B------:R-:W-:Y:S01]  /*187d0*/  IMAD.MOV.U32 R13, RZ, RZ, R16 ;  /* 0x000000ffff0d7224 */ /* 0x000fe200078e0010 */
[----:B------:R-:W-:Y:S01]  /*187e0*/  MOV R15, 0xffffffff ;  /* 0xffffffff000f7802 */ /* 0x000fe20000000f00 */
[----:B------:R-:W-:Y:S02]  /*187f0*/  IMAD.MOV.U32 R12, RZ, RZ, RZ ;  /* 0x000000ffff0c7224 */ /* 0x000fe400078e00ff */
[----:B------:R-:W-:-:S07]  /*18800*/  IMAD.MOV.U32 R11, RZ, RZ, 0x1f ;  /* 0x0000001fff0b7424 */ /* 0x000fce00078e00ff */
[----:B-1----:R-:W-:Y:S05]  /*18810*/  WARPSYNC.COLLECTIVE R15, `(.L_x_740) ;  /* 0x000000000f087348 */ /* 0x002fea0003c00000 */
[----:B------:R0:W2:Y:S02]  /*18820*/  SHFL.IDX P6, R14, R13, R12, R11 ;  /* 0x0000000c0d0e7389 */ /* 0x0000a400000c000b */
[----:B012---:R-:W-:Y:S01]  /*18830*/  ENDCOLLECTIVE ;  /* 0x000000000000791b */ /* 0x007fe20003800000 */
.L_x_740:
[----:B------:R-:W-:Y:S05]  /*18840*/  BSYNC B0 ;  /* 0x0000000000007941 */ /* 0x000fea0003800000 */
.L_x_739:
[----:B------:R-:W-:Y:S01]  /*18850*/  IMAD.MOV.U32 R13, RZ, RZ, R16 ;  /* 0x000000ffff0d7224 */ /* 0x000fe200078e0010 */
[----:B------:R-:W-:Y:S01]  /*18860*/  MOV R15, 0xffffffff ;  /* 0xffffffff000f7802 */ /* 0x000fe20000000f00 */
[----:B------:R-:W-:Y:S02]  /*18870*/  IMAD.MOV.U32 R12, RZ, RZ, 0x1 ;  /* 0x00000001ff0c7424 */ /* 0x000fe400078e00ff */
[----:B------:R-:W-:Y:S02]  /*18880*/  IMAD.MOV.U32 R11, RZ, RZ, 0x1f ;  /* 0x0000001fff0b7424 */ /* 0x000fe400078e00ff */
[----:B------:R-:W-:Y:S02]  /*18890*/  IMAD.IADD R5, R19, 0x1, R8 ;  /* 0x0000000113057824 */ /* 0x000fe400078e0208 */
[----:B------:R-:W-:-:S07]  /*188a0*/  IMAD.MOV.U32 R0, RZ, RZ, R14 ;  /* 0x000000ffff007224 */ /* 0x000fce00078e000e */
[----:B------:R-:W-:Y:S05]  /*188b0*/  WARPSYNC.COLLECTIVE R15, `(.L_x_741) ;  /* 0x000000000f087348 */ /* 0x000fea0003c00000 */
[----:B------:R0:W1:Y:S02]  /*188c0*/  SHFL.IDX P6, R14, R13, R12, R11 ;  /* 0x0000000c0d0e7389 */ /* 0x00006400000c000b */
[----:B01----:R-:W-:Y:S01]  /*188d0*/  ENDCOLLECTIVE ;  /* 0x000000000000791b */ /* 0x003fe20003800000 */
.L_x_741:
[----:B------:R-:W-:Y:S02]  /*188e0*/  ULDC UR4, c[0x0][0xc3c] ;  /* 0x00030f0000047ab9 */ /* 0x000fe40000000800 */
[----:B------:R-:W-:-:S13]  /*188f0*/  ISETP.GE.OR P1, PT, R5, UR4, !P0 ;  /* 0x0000000405007c0c */ /* 0x000fda000c726670 */
[----:B------:R-:W0:Y:S01]  /*18900*/  @!P1 LDC.64 R2, c[0x0][0xc80] ;  /* 0x00032000ff029b82 */ /* 0x000e220000000a00 */
[----:B------:R-:W-:Y:S02]  /*18910*/  IMAD.MOV.U32 R11, RZ, RZ, RZ ;  /* 0x000000ffff0b7224 */ /* 0x000fe400078e00ff */
[----:B------:R-:W-:Y:S02]  /*18920*/  IMAD.MOV.U32 R4, RZ, RZ, R14 ;  /* 0x000000ffff047224 */ /* 0x000fe400078e000e */
[----:B0-----:R-:W-:-:S06]  /*18930*/  @!P1 IMAD.WIDE R2, R5, 0x4, R2 ;  /* 0x0000000405029825 */ /* 0x001fcc00078e0202 */
[----:B------:R0:W2:Y:S01]  /*18940*/  @!P1 LDG.E R3, desc[UR56][R2.64] ;  /* 0x0000003802039981 */ /* 0x0000a2000c1e1900 */
[C---:B------:R-:W-:Y:S02]  /*18950*/  ISETP.GE.U32.AND P2, PT, R8.reuse, 0x2, PT ;  /* 0x000000020800780c */ /* 0x040fe40003f46070 */
[C---:B------:R-:W-:Y:S02]  /*18960*/  ISETP.GE.U32.AND P3, PT, R8.reuse, 0x4, PT ;  /* 0x000000040800780c */ /* 0x040fe40003f66070 */
[C---:B------:R-:W-:Y:S02]  /*18970*/  ISETP.GE.U32.AND P4, PT, R8.reuse, 0x8, PT ;  /* 0x000000080800780c */ /* 0x040fe40003f86070 */
[C---:B------:R-:W-:Y:S01]  /*18980*/  ISETP.GE.U32.AND P5, PT, R8.reuse, 0x10, PT ;  /* 0x000000100800780c */ /* 0x040fe20003fa6070 */
[----:B0-----:R-:W-:Y:S02]  /*18990*/  IMAD.MOV.U32 R2, RZ, RZ, RZ ;  /* 0x000000ffff027224 */ /* 0x001fe400078e00ff */
[----:B--2---:R-:W-:Y:S01]  /*189a0*/  @!P1 IMAD.MOV.U32 R2, RZ, RZ, R3 ;  /* 0x000000ffff029224 */ /* 0x004fe200078e0003 */
[----:B------:R-:W-:-:S04]  /*189b0*/  ISETP.NE.AND P1, PT, R8, RZ, PT ;  /* 0x000000ff0800720c */ /* 0x000fc80003f25270 */
[----:B------:R-:W-:-:S09]  /*189c0*/  MOV R13, R2 ;  /* 0x00000002000d7202 */ /* 0x000fd20000000f00 */
[----:B------:R-:W-:Y:S05]  /*189d0*/  WARPSYNC.COLLECTIVE R15, `(.L_x_742) ;  /* 0x000000000f087348 */ /* 0x000fea0003c00000 */
[----:B------:R0:W1:Y:S02]  /*189e0*/  SHFL.UP P6, R14, R13, R12, R11 ;  /* 0x0400000c0d0e7389 */ /* 0x00006400000c000b */
[----:B01----:R-:W-:Y:S01]  /*189f0*/  ENDCOLLECTIVE ;  /* 0x000000000000791b */ /* 0x003fe20003800000 */
.L_x_742:
[----:B------:R-:W-:Y:S01]  /*18a00*/  IMAD.MOV.U32 R12, RZ, RZ, 0x2 ;  /* 0x00000002ff0c7424 */ /* 0x000fe200078e00ff */
[----:B------:R-:W-:-:S05]  /*18a10*/  SEL R5, R14, RZ, P1 ;  /* 0x000000ff0e057207 */ /* 0x000fca0000800000 */
[----:B------:R-:W-:-:S04]  /*18a20*/  IMAD.IADD R5, R2, 0x1, R5 ;  /* 0x0000000102057824 */ /* 0x000fc800078e0205 */
[----:B------:R-:W-:-:S07]  /*18a30*/  IMAD.MOV.U32 R13, RZ, RZ, R5 ;  /* 0x000000ffff0d7224 */ /* 0x000fce00078e0005 */
[----:B------:R-:W-:Y:S05]  /*18a40*/  WARPSYNC.COLLECTIVE R15, `(.L_x_743) ;  /* 0x000000000f087348 */ /* 0x000fea0003c00000 */
[----:B------:R0:W1:Y:S02]  /*18a50*/  SHFL.UP P6, R14, R13, R12, R11 ;  /* 0x0400000c0d0e7389 */ /* 0x00006400000c000b */
[----:B01----:R-:W-:Y:S01]  /*18a60*/  ENDCOLLECTIVE ;  /* 0x000000000000791b */ /* 0x003fe20003800000 */
.L_x_743:
[----:B------:R-:W-:Y:S01]  /*18a70*/  IMAD.MOV.U32 R12, RZ, RZ, 0x4 ;  /* 0x00000004ff0c7424 */ /* 0x000fe200078e00ff */
[----:B------:R-:W-:-:S04]  /*18a80*/  SEL R6, R14, RZ, P2 ;  /* 0x000000ff0e067207 */ /* 0x000fc80001000000 */
[----:B------:R-:W-:-:S05]  /*18a90*/  IADD3 R6, R5, R6, RZ ;  /* 0x0000000605067210 */ /* 0x000fca0007ffe0ff */
[----:B------:R-:W-:-:S07]  /*18aa0*/  IMAD.MOV.U32 R13, RZ, RZ, R6 ;  /* 0x000000ffff0d7224 */ /* 0x000fce00078e0006 */
[----:B------:R-:W-:Y:S05]  /*18ab0*/  WARPSYNC.COLLECTIVE R15, `(.L_x_744) ;  /* 0x000000000f087348 */ /* 0x000fea0003c00000 */
[----:B------:R0:W1:Y:S02]  /*18ac0*/  SHFL.UP P6, R14, R13, R12, R11 ;  /* 0x0400000c0d0e7389 */ /* 0x00006400000c000b */
[----:B01----:R-:W-:Y:S01]  /*18ad0*/  ENDCOLLECTIVE ;  /* 0x000000000000791b */ /* 0x003fe20003800000 */
.L_x_744:
[----:B------:R-:W-:Y:S02]  /*18ae0*/  MOV R12, 0x8 ;  /* 0x00000008000c7802 */ /* 0x000fe40000000f00 */
[----:B------:R-:W-:-:S05]  /*18af0*/  SEL R7, R14, RZ, P3 ;  /* 0x000000ff0e077207 */ /* 0x000fca0001800000 */
[----:B------:R-:W-:-:S04]  /*18b00*/  IMAD.IADD R7, R6, 0x1, R7 ;  /* 0x0000000106077824 */ /* 0x000fc800078e0207 */
[----:B------:R-:W-:-:S07]  /*18b10*/  IMAD.MOV.U32 R13, RZ, RZ, R7 ;  /* 0x000000ffff0d7224 */ /* 0x000fce00078e0007 */
[----:B------:R-:W-:Y:S05]  /*18b20*/  WARPSYNC.COLLECTIVE R15, `(.L_x_745) ;  /* 0x000000000f087348 */ /* 0x000fea0003c00000 */
[----:B------:R0:W1:Y:S02]  /*18b30*/  SHFL.UP P6, R14, R13, R12, R11 ;  /* 0x0400000c0d0e7389 */ /* 0x00006400000c000b */
[----:B01----:R-:W-:Y:S01]  /*18b40*/  ENDCOLLECTIVE ;  /* 0x000000000000791b */ /* 0x003fe20003800000 */
.L_x_745:
[----:B------:R-:W-:Y:S01]  /*18b50*/  IMAD.MOV.U32 R12, RZ, RZ, 0x10 ;  /* 0x00000010ff0c7424 */ /* 0x000fe200078e00ff */
[----:B------:R-:W-:-:S05]  /*18b60*/  SEL R14, R14, RZ, P4 ;  /* 0x000000ff0e0e7207 */ /* 0x000fca0002000000 */
[----:B------:R-:W-:-:S04]  /*18b70*/  IMAD.IADD R5, R7, 0x1, R14 ;  /* 0x0000000107057824 */ /* 0x000fc800078e020e */
[----:B------:R-:W-:-:S07]  /*18b80*/  IMAD.MOV.U32 R13, RZ, RZ, R5 ;  /* 0x000000ffff0d7224 */ /* 0x000fce00078e0005 */
[----:B------:R-:W-:Y:S05]  /*18b90*/  WARPSYNC.COLLECTIVE R15, `(.L_x_746) ;  /* 0x000000000f087348 */ /* 0x000fea0003c00000 */
[----:B------:R0:W1:Y:S02]  /*18ba0*/  SHFL.UP P6, R14, R13, R12, R11 ;  /* 0x0400000c0d0e7389 */ /* 0x00006400000c000b */
[----:B01----:R-:W-:Y:S01]  /*18bb0*/  ENDCOLLECTIVE ;  /* 0x000000000000791b */ /* 0x003fe20003800000 */
.L_x_746:
[----:B------:R-:W-:Y:S02]  /*18bc0*/  IMAD.MOV.U32 R12, RZ, RZ, 0x1f ;  /* 0x0000001fff0c7424 */ /* 0x000fe400078e00ff */
[----:B------:R-:W-:Y:S01]  /*18bd0*/  IMAD.MOV.U32 R11, RZ, RZ, 0x1f ;  /* 0x0000001fff0b7424 */ /* 0x000fe200078e00ff */
[----:B------:R-:W-:-:S05]  /*18be0*/  SEL R14, R14, RZ, P5 ;  /* 0x000000ff0e0e7207 */ /* 0x000fca0002800000 */
[----:B------:R-:W-:-:S05]  /*18bf0*/  IMAD.IADD R3, R5, 0x1, R14 ;  /* 0x0000000105037824 */ /* 0x000fca00078e020e */
[----:B------:R-:W-:-:S07]  /*18c00*/  MOV R13, R3 ;  /* 0x00000003000d7202 */ /* 0x000fce0000000f00 */
[----:B------:R-:W-:Y:S05]  /*18c10*/  WARPSYNC.COLLECTIVE R15, `(.L_x_747) ;  /* 0x000000000f087348 */ /* 0x000fea0003c00000 */
[----:B------:R0:W1:Y:S02]  /*18c20*/  SHFL.IDX P6, R14, R13, R12, R11 ;  /* 0x0000000c0d0e7389 */ /* 0x00006400000c000b */
[----:B01----:R-:W-:Y:S01]  /*18c30*/  ENDCOLLECTIVE ;  /* 0x000000000000791b */ /* 0x003fe20003800000 */
.L_x_747:
[----:B------:R-:W-:Y:S05]  /*18c40*/  BRA `(.L_x_748) ;  /* 0xffffffcc00a87947 */ /* 0x000fea000383ffff */
.L_x_642:
[----:B------:R-:W-:Y:S01]  /*18c50*/  BSSY B0, `(.L_x_749) ;  /* 0x0000008000007945 */ /* 0x000fe20003800000 */
[----:B-----5:R-:W-:Y:S01]  /*18c60*/  IMAD.MOV.U32 R13, RZ, RZ, R2 ;  /* 0x000000ffff0d7224 */ /* 0x020fe200078e0002 */
[----:B------:R-:W-:Y:S01]  /*18c70*/  MOV R11, RZ ;  /* 0x000000ff000b7202 */ /* 0x000fe20000000f00 */
[----:B------:R-:W-:Y:S02]  /*18c80*/  IMAD.MOV.U32 R12, RZ, RZ, 0x1 ;  /* 0x00000001ff0c7424 */ /* 0x000fe400078e00ff */
[----:B------:R-:W-:-:S07]  /*18c90*/  IMAD.MOV.U32 R15, RZ, RZ, -0x1 ;  /* 0xffffffffff0f7424 */ /* 0x000fce00078e00ff */
[----:B01----:R-:W-:Y:S05]  /*18ca0*/  WARPSYNC.COLLECTIVE R15, `(.L_x_750) ;  /* 0x000000000f087348 */ /* 0x003fea0003c00000 */
[----:B------:R2:W3:Y:S02]  /*18cb0*/  SHFL.UP P6, R14, R13, R12, R11 ;  /* 0x0400000c0d0e7389 */ /* 0x0004e400000c000b */
[----:B0123--:R-:W-:Y:S01]  /*18cc0*/  ENDCOLLECTIVE ;  /* 0x000000000000791b */ /* 0x00ffe20003800000 */
.L_x_750:
[----:B------:R-:W-:Y:S05]  /*18cd0*/  BSYNC B0 ;  /* 0x0000000000007941 */ /* 0x000fea0003800000 */
.L_x_749:
[----:B------:R-:W-:Y:S01]  /*18ce0*/  SEL R13, R14, RZ, P1 ;  /* 0x000000ff0e0d7207 */ /* 0x000fe20000800000 */
[----:B------:R-:W-:Y:S01]  /*18cf0*/  IMAD.MOV.U32 R12, RZ, RZ, 0x2 ;  /* 0x00000002ff0c7424 */ /* 0x000fe200078e00ff */
[----:B------:R-:W-:Y:S01]  /*18d00*/  MOV R15, 0xffffffff ;  /* 0xffffffff000f7802 */ /* 0x000fe20000000f00 */
[----:B------:R-:W-:Y:S02]  /*18d10*/  IMAD.MOV.U32 R11, RZ, RZ, RZ ;  /* 0x000000ffff0b7224 */ /* 0x000fe400078e00ff */
[----:B------:R-:W-:-:S07]  /*18d20*/  IMAD.IADD R13, R2, 0x1, R13 ;  /* 0x00000001020d7824 */ /* 0x000fce00078e020d */
[----:B------:R-:W-:Y:S05]  /*18d30*/  WARPSYNC.COLLECTIVE R15, `(.L_x_751) ;  /* 0x000000000f087348 */ /* 0x000fea0003c00000 */
[----:B------:R0:W1:Y:S02]  /*18d40*/  SHFL.UP P6, R14, R13, R12, R11 ;  /* 0x0400000c0d0e7389 */ /* 0x00006400000c000b */
[----:B01----:R-:W-:Y:S01]  /*18d50*/  ENDCOLLECTIVE ;  /* 0x000000000000791b */ /* 0x003fe20003800000 */
.L_x_751:
[----:B------:R-:W-:Y:S01]  /*18d60*/  IMAD.MOV.U32 R12, RZ, RZ, 0x4 ;  /* 0x00000004ff0c7424 */ /* 0x000fe200078e00ff */
[----:B------:R-:W-:-:S05]  /*18d70*/  SEL R14, R14, RZ, P2 ;  /* 0x000000ff0e0e7207 */ /* 0x000fca0001000000 */
[----:B------:R-:W-:-:S04]  /*18d80*/  IMAD.IADD R3, R13, 0x1, R14 ;  /* 0x000000010d037824 */ /* 0x000fc800078e020e */
[----:B------:R-:W-:-:S07]  /*18d90*/  IMAD.MOV.U32 R13, RZ, RZ, R3 ;  /* 0x000000ffff0d7224 */ /* 0x000fce00078e0003 */
[----:B------:R-:W-:Y:S05]  /*18da0*/  WARPSYNC.COLLECTIVE R15, `(.L_x_752) ;  /* 0x000000000f087348 */ /* 0x000fea0003c00000 */
[----:B------:R0:W1:Y:S02]  /*18db0*/  SHFL.UP P6, R14, R13, R12, R11 ;  /* 0x0400000c0d0e7389 */ /* 0x00006400000c000b */
[----:B01----:R-:W-:Y:S01]  /*18dc0*/  ENDCOLLECTIVE ;  /* 0x000000000000791b */ /* 0x003fe20003800000 */
.L_x_752:
[----:B------:R-:W-:Y:S01]  /*18dd0*/  IMAD.MOV.U32 R12, RZ, RZ, 0x8 ;  /* 0x00000008ff0c7424 */ /* 0x000fe200078e00ff */
[----:B------:R-:W-:-:S05]  /*18de0*/  SEL R14, R14, RZ, P3 ;  /* 0x000000ff0e0e7207 */ /* 0x000fca0001800000 */
[----:B------:R-:W-:-:S05]  /*18df0*/  IMAD.IADD R5, R3, 0x1, R14 ;  /* 0x0000000103057824 */ /* 0x000fca00078e020e */
[----:B------:R-:W-:-:S07]  /*18e00*/  MOV R13, R5 ;  /* 0x00000005000d7202 */ /* 0x000fce0000000f00 */
[----:B------:R-:W-:Y:S05]  /*18e10*/  WARPSYNC.COLLECTIVE R15, `(.L_x_753) ;  /* 0x000000000f087348 */ /* 0x000fea0003c00000 */
[----:B------:R0:W1:Y:S02]  /*18e20*/  SHFL.UP P6, R14, R13, R12, R11 ;  /* 0x0400000c0d0e7389 */ /* 0x00006400000c000b */
[----:B01----:R-:W-:Y:S01]  /*18e30*/  ENDCOLLECTIVE ;  /* 0x000000000000791b */ /* 0x003fe20003800000 */
.L_x_753:
[----:B------:R-:W-:Y:S01]  /*18e40*/  IMAD.MOV.U32 R12, RZ, RZ, 0x10 ;  /* 0x00000010ff0c7424 */ /* 0x000fe200078e00ff */
[----:B------:R-:W-:-:S05]  /*18e50*/  SEL R6, R14, RZ, P4 ;  /* 0x000000ff0e067207 */ /* 0x000fca0002000000 */
[----:B------:R-:W-:-:S04]  /*18e60*/  IMAD.IADD R6, R5, 0x1, R6 ;  /* 0x0000000105067824 */ /* 0x000fc800078e0206 */
[----:B------:R-:W-:-:S07]  /*18e70*/  IMAD.MOV.U32 R13, RZ, RZ, R6 ;  /* 0x000000ffff0d7224 */ /* 0x000fce00078e0006 */
[----:B------:R-:W-:Y:S05]  /*18e80*/  WARPSYNC.COLLECTIVE R15, `(.L_x_754) ;  /* 0x000000000f087348 */ /* 0x000fea0003c00000 */
[----:B------:R0:W1:Y:S02]  /*18e90*/  SHFL.UP P6, R14, R13, R12, R11 ;  /* 0x0400000c0d0e7389 */ /* 0x00006400000c000b */
[----:B01----:R-:W-:Y:S01]  /*18ea0*/  ENDCOLLECTIVE ;  /* 0x000000000000791b */ /* 0x003fe20003800000 */
.L_x_754:
[----:B------:R-:W-:Y:S02]  /*18eb0*/  IMAD.MOV.U32 R12, RZ, RZ, 0x1f ;  /* 0x0000001fff0c7424 */ /* 0x000fe400078e00ff */
[----:B------:R-:W-:Y:S01]  /*18ec0*/  IMAD.MOV.U32 R11, RZ, RZ, 0x1f ;  /* 0x0000001fff0b7424 */ /* 0x000fe200078e00ff */
[----:B------:R-:W-:-:S04]  /*18ed0*/  SEL R3, R14, RZ, P5 ;  /* 0x000000ff0e037207 */ /* 0x000fc80002800000 */
[----:B------:R-:W-:-:S05]  /*18ee0*/  IADD3 R3, R6, R3, RZ ;  /* 0x0000000306037210 */ /* 0x000fca0007ffe0ff */
[----:B------:R-:W-:-:S07]  /*18ef0*/  IMAD.MOV.U32 R13, RZ, RZ, R3 ;  /* 0x000000ffff0d7224 */ /* 0x000fce00078e0003 */
[----:B------:R-:W-:Y:S05]  /*18f00*/  WARPSYNC.COLLECTIVE R15, `(.L_x_755) ;  /* 0x000000000f087348 */ /* 0x000fea0003c00000 */
[----:B------:R0:W1:Y:S02]  /*18f10*/  SHFL.IDX P6, R14, R13, R12, R11 ;  /* 0x0000000c0d0e7389 */ /* 0x00006400000c000b */
[----:B01----:R-:W-:Y:S01]  /*18f20*/  ENDCOLLECTIVE ;  /* 0x000000000000791b */ /* 0x003fe20003800000 */
.L_x_755:
[----:B------:R-:W-:Y:S05]  /*18f30*/  BRA `(.L_x_756) ;  /* 0xffffffcc00887947 */ /* 0x000fea000383ffff */
.L_x_644:
[----:B------:R-:W-:Y:S01]  /*18f40*/  BSSY B0, `(.L_x_757) ;  /* 0x0000006000007945 */ /* 0x000fe20003800000 */
[----:B------:R-:W-:Y:S01]  /*18f50*/  PLOP3.LUT P6, PT, P6, PT, PT, 0x8, 0x0 ;  /* 0x000000000000781c */ /* 0x000fe200037ce170 */
[----:B------:R-:W-:-:S12]  /*18f60*/  IMAD.MOV.U32 R15, RZ, RZ, -0x1 ;  /* 0xffffffffff0f7424 */ /* 0x000fd800078e00ff */
[----:B0-----:R-:W-:Y:S05]  /*18f70*/  WARPSYNC.COLLECTIVE R15, `(.L_x_758) ;  /* 0x000000000f087348 */ /* 0x001fea0003c00000 */
[----:B------:R-:W-:Y:S01]  /*18f80*/  VOTE.ANY R14, PT, P6 ;  /* 0x00000000000e7806 */ /* 0x000fe200030e0100 */
[----:B0-----:R-:W-:Y:S06]  /*18f90*/  ENDCOLLECTIVE ;  /* 0x000000000000791b */ /* 0x001fec0003800000 */
.L_x_758:
[----:B------:R-:W-:Y:S05]  /*18fa0*/  BSYNC B0 ;  /* 0x0000000000007941 */ /* 0x000fea0003800000 */
.L_x_757:
[----:B------:R-:W-:Y:S01]  /*18fb0*/  MOV R6, R14 ;  /* 0x0000000e00067202 */ /* 0x000fe20000000f00 */
[----:B------:R-:W-:Y:S02]  /*18fc0*/  IMAD.MOV.U32 R13, RZ, RZ, R2 ;  /* 0x000000ffff0d7224 */ /* 0x000fe400078e0002 */
[----:B------:R-:W-:Y:S01]  /*18fd0*/  IMAD.MOV.U32 R11, RZ, RZ, 0x1f ;  /* 0x0000001fff0b7424 */ /* 0x000fe200078e00ff */
[----:B------:R-:W0:Y:S01]  /*18fe0*/  POPC R4, R6 ;  /* 0x0000000600047309 */ /* 0x000e220000000000 */
[----:B------:R-:W-:Y:S02]  /*18ff0*/  IMAD.MOV.U32 R15, RZ, RZ, -0x1 ;  /* 0xffffffffff0f7424 */ /* 0x000fe400078e00ff */
[----:B0-----:R-:W-:-:S07]  /*19000*/  IMAD.MOV.U32 R12, RZ, RZ, R4 ;  /* 0x000000ffff0c7224 */ /* 0x001fce00078e0004 */
[----:B------:R-:W-:Y:S05]  /*19010*/  WARPSYNC.COLLECTIVE R15, `(.L_x_759) ;  /* 0x000000000f087348 */ /* 0x000fea0003c00000 */
[----:B------:R0:W1:Y:S02]  /*19020*/  SHFL.IDX P6, R14, R13, R12, R11 ;  /* 0x0000000c0d0e7389 */ /* 0x00006400000c000b */
[----:B01----:R-:W-:Y:S01]  /*19030*/  ENDCOLLECTIVE ;  /* 0x000000000000791b */ /* 0x003fe20003800000 */
.L_x_759:
[----:B------:R-:W-:Y:S01]  /*19040*/  MOV R17, R14 ;  /* 0x0000000e00117202 */ /* 0x000fe20000000f00 */
[----:B------:R-:W-:Y:S06]  /*19050*/  BRA `(.L_x_760) ;  /* 0xffffffcc00787947 */ /* 0x000fec000383ffff */
.L_x_646:
[----:B------:R-:W-:Y:S01]  /*19060*/  BSSY B0, `(.L_x_761) ;  /* 0x0000007000007945 */ /* 0x000fe20003800000 */
[----:B------:R-:W-:Y:S02]  /*19070*/  IMAD.MOV.U32 R13, RZ, RZ, R3 ;  /* 0x000000ffff0d7224 */ /* 0x000fe400078e0003 */
[----:B------:R-:W-:Y:S02]  /*19080*/  IMAD.MOV.U32 R11, RZ, RZ, 0x1f ;  /* 0x0000001fff0b7424 */ /* 0x000fe400078e00ff */
[----:B------:R-:W-:-:S07]  /*19090*/  IMAD.MOV.U32 R15, RZ, RZ, -0x1 ;  /* 0xffffffffff0f7424 */ /* 0x000fce00078e00ff */
[----:B012---:R-:W-:Y:S05]  /*190a0*/  WARPSYNC.COLLECTIVE R15, `(.L_x_762) ;  /* 0x000000000f087348 */ /* 0x007fea0003c00000 */
[----:B------:R3:W4:Y:S02]  /*190b0*/  SHFL.IDX P6, R14, R13, R12, R11 ;  /* 0x0000000c0d0e7389 */ /* 0x00072400000c000b */
[----:B01234-:R-:W-:Y:S01]  /*190c0*/  ENDCOLLECTIVE ;  /* 0x000000000000791b */ /* 0x01ffe20003800000 */
.L_x_762:
[----:B------:R-:W-:Y:S05]  /*190d0*/  BSYNC B0 ;  /* 0x0000000000007941 */ /* 0x000fea0003800000 */
.L_x_761:
[----:B------:R-:W-:Y:S05]  /*190e0*/  BRA `(.L_x_645) ;  /* 0xffffffcc00707947 */ /* 0x000fea000383ffff */
.L_x_650:
[----:B0-----:R0:W3:Y:S02]  /*190f0*/  SYNCS.PHASECHK.TRANS64.TRYWAIT P0, [R9+URZ+0x30820], R0 ;  /* 0x03082000090075a7 */ /* 0x0010e4000800017f */
[----:B---3--:R-:W-:Y:S05]  /*19100*/  @!P0 NANOSLEEP.SYNCS 0x989680 ;  /* 0x009896800000895d */ /* 0x008fea0003900000 */
[----:B------:R-:W3:Y:S02]  /*19110*/  @!P0 SYNCS.PHASECHK.TRANS64 P0, [R9+URZ+0x30820], R0 ;  /* 0x03082000090085a7 */ /* 0x000ee4000800007f */
[----:B---3--:R-:W-:Y:S05]  /*19120*/  @!P0 BRA `(.L_x_650) ;  /* 0xfffffffc00f08947 */ /* 0x008fea000383ffff */
[----:B------:R-:W-:Y:S05]  /*19130*/  BRA `(.L_x_763) ;  /* 0xffffffd0005c7947 */ /* 0x000fea000383ffff */
.L_x_651:
[----:B------:R-:W3:Y:S01]  /*19140*/  S2R R2, SR_TID.X ;  /* 0x0000000000027919 */ /* 0x000ee20000002100 */
[----:B------:R-:W-:Y:S01]  /*19150*/  BSSY B0, `(.L_x_764) ;  /* 0x000000a000007945 */ /* 0x000fe20003800000 */
[----:B------:R-:W-:Y:S01]  /*19160*/  MOV R12, RZ ;  /* 0x000000ff000c7202 */ /* 0x000fe20000000f00 */
[----:B------:R-:W-:Y:S02]  /*19170*/  IMAD.MOV.U32 R11, RZ, RZ, 0x1f ;  /* 0x0000001fff0b7424 */ /* 0x000fe400078e00ff */
[----:B------:R-:W-:Y:S01]  /*19180*/  IMAD.MOV.U32 R15, RZ, RZ, -0x1 ;  /* 0xffffffffff0f7424 */ /* 0x000fe200078e00ff */
[----:B---3--:R-:W-:-:S04]  /*19190*/  SHF.R.U32.HI R2, RZ, 0x5, R2 ;  /* 0x00000005ff027819 */ /* 0x008fc80000011602 */
[----:B------:R-:W-:-:S05]  /*191a0*/  LOP3.LUT R2, R2, 0x3, RZ, 0xc0, !PT ;  /* 0x0000000302027812 */ /* 0x000fca00078ec0ff */
[----:B------:R-:W-:-:S07]  /*191b0*/  IMAD.MOV.U32 R13, RZ, RZ, R2 ;  /* 0x000000ffff0d7224 */ /* 0x000fce00078e0002 */
[----:B012---:R-:W-:Y:S05]  /*191c0*/  WARPSYNC.COLLECTIVE R15, `(.L_x_765) ;  /* 0x000000000f087348 */ /* 0x007fea0003c00000 */
[----:B------:R3:W4:Y:S02]  /*191d0*/  SHFL.IDX P6, R14, R13, R12, R11 ;  /* 0x0000000c0d0e7389 */ /* 0x00072400000c000b */
[----:B01234-:R-:W-:Y:S01]  /*191e0*/  ENDCOLLECTIVE ;  /* 0x000000000000791b */ /* 0x01ffe20003800000 */
.L_x_765:
[----:B------:R-:W-:Y:S05]  /*191f0*/  BSYNC B0 ;  /* 0x0000000000007941 */ /* 0x000fea0003800000 */
.L_x_764:
[----:B------:R-:W-:Y:S05]  /*19200*/  BRA `(.L_x_766) ;  /* 0xffffffd000447947 */ /* 0x000fea000383ffff */
.L_x_652:
[----:B------:R-:W-:Y:S01]  /*19210*/  BSSY B0, `(.L_x_767) ;  /* 0x0000006000007945 */ /* 0x000fe20003800000 */
[----:B------:R-:W-:-:S07]  /*19220*/  IMAD.MOV.U32 R15, RZ, RZ, -0x1 ;  /* 0xffffffffff0f7424 */ /* 0x000fce00078e00ff */
[----:B012---:R-:W-:Y:S05]  /*19230*/  WARPSYNC.COLLECTIVE R15, `(.L_x_768) ;  /* 0x000000000f0c7348 */ /* 0x007fea0003c00000 */
[----:B------:R-:W-:Y:S02]  /*19240*/  ELECT P6, UR62, PT ;  /* 0x00000000003e782f */ /* 0x000fe400038c0000 */
[----:B------:R-:W-:Y:S01]  /*19250*/  MOV R14, UR62 ;  /* 0x0000003e000e7c02 */ /* 0x000fe20008000f00 */
[----:B012---:R-:W-:Y:S10]  /*19260*/  ENDCOLLECTIVE ;  /* 0x000000000000791b */ /* 0x007ff40003800000 */
.L_x_768:
[----:B------:R-:W-:Y:S05]  /*19270*/  BSYNC B0 ;  /* 0x0000000000007941 */ /* 0x000fea0003800000 */
.L_x_767:
[----:B------:R-:W-:Y:S05]  /*19280*/  BRA `(.L_x_769) ;  /* 0xffffffd000387947 */ /* 0x000fea000383ffff */
.L_x_654:
[----:B0-----:R0:W3:Y:S02]  /*19290*/  SYNCS.PHASECHK.TRANS64.TRYWAIT P0, [R5+URZ], R4 ;  /* 0x00000004050075a7 */ /* 0x0010e4000800017f */
[----:B---3--:R-:W-:Y:S05]  /*192a0*/  @!P0 NANOSLEEP.SYNCS 0x989680 ;  /* 0x009896800000895d */ /* 0x008fea0003900000 */
[----:B------:R-:W3:Y:S02]  /*192b0*/  @!P0 SYNCS.PHASECHK.TRANS64 P0, [R5+URZ], R4 ;  /* 0x00000004050085a7 */ /* 0x000ee4000800007f */
[----:B---3--:R-:W-:Y:S05]  /*192c0*/  @!P0 BRA `(.L_x_654) ;  /* 0xfffffffc00f08947 */ /* 0x008fea000383ffff */
[----:B------:R-:W-:Y:S05]  /*192d0*/  BRA `(.L_x_770) ;  /* 0xffffffd0006c7947 */ /* 0x000fea000383ffff */
.L_x_655:
[----:B---3--:R3:W4:Y:S02]  /*192e0*/  SYNCS.PHASECHK.TRANS64.TRYWAIT P0, [R3+URZ], R2 ;  /* 0x00000002030075a7 */ /* 0x008724000800017f */
[----:B----4-:R-:W-:Y:S05]  /*192f0*/  @!P0 NANOSLEEP.SYNCS 0x989680 ;  /* 0x009896800000895d */ /* 0x010fea0003900000 */
[----:B------:R-:W4:Y:S02]  /*19300*/  @!P0 SYNCS.PHASECHK.TRANS64 P0, [R3+URZ], R2 ;  /* 0x00000002030085a7 */ /* 0x000f24000800007f */
[----:B----4-:R-:W-:Y:S05]  /*19310*/  @!P0 BRA `(.L_x_655) ;  /* 0xfffffffc00f08947 */ /* 0x010fea000383ffff */
[----:B------:R-:W-:Y:S05]  /*19320*/  BRA `(.L_x_771) ;  /* 0xffffffd000607947 */ /* 0x000fea000383ffff */
.L_x_657:
[----:B----4-:R4:W0:Y:S02]  /*19330*/  SYNCS.PHASECHK.TRANS64.TRYWAIT P0, [R23+URZ], R4 ;  /* 0x00000004170075a7 */ /* 0x010824000800017f */
[----:B0-----:R-:W-:Y:S05]  /*19340*/  @!P0 NANOSLEEP.SYNCS 0x989680 ;  /* 0x009896800000895d */ /* 0x001fea0003900000 */
[----:B------:R-:W0:Y:S02]  /*19350*/  @!P0 SYNCS.PHASECHK.TRANS64 P0, [R23+URZ], R4 ;  /* 0x00000004170085a7 */ /* 0x000e24000800007f */
[----:B0-----:R-:W-:Y:S05]  /*19360*/  @!P0 BRA `(.L_x_657) ;  /* 0xfffffffc00f08947 */ /* 0x001fea000383ffff */
[----:B------:R-:W-:Y:S05]  /*19370*/  BRA `(.L_x_772) ;  /* 0xffffffd000647947 */ /* 0x000fea000383ffff */
.L_x_773:
        /* <DEDUP_REMOVED lines=16> */
.L_x_2643:


//--------------------- .text._ZN7cutlass13device_kernelIN5flash11enable_sm90INS1_16FlashAttnFwdSm90INS1_25CollectiveMainloopFwdSm90ILi2EN4cute5tupleIJNS5_1CILi1EEES8_S8_EEENS6_IJNS7_ILi192EEENS7_ILi128EEENS7_ILi64EEEEEELi64ENS_6half_tEfNS_4arch4Sm90ELb0ELb1ELb0ELb0ELb0ELb0ELb0ELb1ELb1ELb1ELb0ELb0EEENS1_21CollectiveEpilogueFwdINS6_IJSA_SC_SB_EEES9_SE_SG_Li384ELb0ELb1ELb0ELb0EEENS1_30DynamicPersistentTileSchedulerILi384ELi128ELb0ELb1ELb1EEEEEEEEEvNT_6ParamsE --------------------------
	.section	.text._ZN7cutlass13device_kernelIN5flash11enable_sm90INS1_16FlashAttnFwdSm90INS1_25CollectiveMainloopFwdSm90ILi2EN4cute5tupleIJNS5_1CILi1EEES8_S8_EEENS6_IJNS7_ILi192EEENS7_ILi128EEENS7_ILi64EEEEEELi64ENS_6half_tEfNS_4arch4Sm90ELb0ELb1ELb0ELb0ELb0ELb0ELb0ELb1ELb1ELb1ELb0ELb0EEENS1_21CollectiveEpilogueFwdINS6_IJSA_SC_SB_EEES9_SE_SG_Li384ELb0ELb1ELb0ELb0EEENS1_30DynamicPersistentTileSchedulerILi384ELi128ELb0ELb1ELb1EEEEEEEEEvNT_6ParamsE,"ax",@progbits
	.align	128
.text._ZN7cutlass13device_kernelIN5flash11enable_sm90INS1_16FlashAttnFwdSm90INS1_25CollectiveMainloopFwdSm90ILi2EN4cute5tupleIJNS5_1CILi1EEES8_S8_EEENS6_IJNS7_ILi192EEENS7_ILi128EEENS7_ILi64EEEEEELi64ENS_6half_tEfNS_4arch4Sm90ELb0ELb1ELb0ELb0ELb0ELb0ELb0ELb1ELb1ELb1ELb0ELb0EEENS1_21CollectiveEpilogueFwdINS6_IJSA_SC_SB_EEES9_SE_SG_Li384ELb0ELb1ELb0ELb0EEENS1_30DynamicPersistentTileSchedulerILi384ELi128ELb0ELb1ELb1EEEEEEEEEvNT_6ParamsE:
        .type           _ZN7cutlass13device_kernelIN5flash11enable_sm90INS1_16FlashAttnFwdSm90INS1_25CollectiveMainloopFwdSm90ILi2EN4cute5tupleIJNS5_1CILi1EEES8_S8_EEENS6_IJNS7_ILi192EEENS7_ILi128EEENS7_ILi64EEEEEELi64ENS_6half_tEfNS_4arch4Sm90ELb0ELb1ELb0ELb0ELb0ELb0ELb0ELb1ELb1ELb1ELb0ELb0EEENS1_21CollectiveEpilogueFwdINS6_IJSA_SC_SB_EEES9_SE_SG_Li384ELb0ELb1ELb0ELb0EEENS1_30DynamicPersistentTileSchedulerILi384ELi128ELb0ELb1ELb1EEEEEEEEEvNT_6ParamsE,@function
        .size           _ZN7cutlass13device_kernelIN5flash11enable_sm90INS1_16FlashAttnFwdSm90INS1_25CollectiveMainloopFwdSm90ILi2EN4cute5tupleIJNS5_1CILi1EEES8_S8_EEENS6_IJNS7_ILi192EEENS7_ILi128EEENS7_ILi64EEEEEELi64ENS_6half_tEfNS_4arch4Sm90ELb0ELb1ELb0ELb0ELb0ELb0ELb0ELb1ELb1ELb1ELb0ELb0EEENS1_21CollectiveEpilogueFwdINS6_IJSA_SC_SB_EEES9_SE_SG_Li384ELb0ELb1ELb0ELb0EEENS1_30DynamicPersistentTileSchedulerILi384ELi128ELb0ELb1ELb1EEEEEEEEEvNT_6ParamsE,(.L_x_2644 - _ZN7cutlass13device_kernelIN5flash11enable_sm90INS1_16FlashAttnFwdSm90INS1_25CollectiveMainloopFwdSm90ILi2EN4cute5tupleIJNS5_1CILi1EEES8_S8_EEENS6_IJNS7_ILi192EEENS7_ILi128EEENS7_ILi64EEEEEELi64ENS_6half_tEfNS_4arch4Sm90ELb0ELb1ELb0ELb0ELb0ELb0ELb0ELb1ELb1ELb1ELb0ELb0EEENS1_21CollectiveEpilogueFwdINS6_IJSA_SC_SB_EEES9_SE_SG_Li384ELb0ELb1ELb0ELb0EEENS1_30DynamicPersistentTileSchedulerILi384ELi128ELb0ELb1ELb1EEEEEEEEEvNT_6ParamsE)
        .other          _ZN7cutlass13device_kernelIN5flash11enable_sm90INS1_16FlashAttnFwdSm90INS1_25CollectiveMainloopFwdSm90ILi2EN4cute5tupleIJNS5_1CILi1EEES8_S8_EEENS6_IJNS7_ILi192EEENS7_ILi128EEENS7_ILi64EEEEEELi64ENS_6half_tEfNS_4arch4Sm90ELb0ELb1ELb0ELb0ELb0ELb0ELb0ELb1ELb1ELb1ELb0ELb0EEENS1_21CollectiveEpilogueFwdINS6_IJSA_SC_SB_EEES9_SE_SG_Li384ELb0ELb1ELb0ELb0EEENS1_30DynamicPersistentTileSchedulerILi384ELi128ELb0ELb1ELb1EEEEEEEEEvNT_6ParamsE,@"STO_CUDA_ENTRY STV_DEFAULT"
_ZN7cutlass13device_kernelIN5flash11enable_sm90INS1_16FlashAttnFwdSm90INS1_25CollectiveMainloopFwdSm90ILi2EN4cute5tupleIJNS5_1CILi1EEES8_S8_EEENS6_IJNS7_ILi192EEENS7_ILi128EEENS7_ILi64EEEEEELi64ENS_6half_tEfNS_4arch4Sm90ELb0ELb1ELb0ELb0ELb0ELb0ELb0ELb1ELb1ELb1ELb0ELb0EEENS1_21CollectiveEpilogueFwdINS6_IJSA_SC_SB_EEES9_SE_SG_Li384ELb0ELb1ELb0ELb0EEENS1_30DynamicPersistentTileSchedulerILi384ELi128ELb0ELb1ELb1EEEEEEEEEvNT_6ParamsE:
[----:B------:R-:W0:Y:S01]  /*0000*/  LDC R1, c[0x0][0x28] ;  /* 0x00000a00ff017b82 */ /* 0x000e220000000800 */
[----:B------:R-:W1:Y:S01]  /*0010*/  S2R R3, SR_TID.X ;  /* 0x0000000000037919 */ /* 0x000e620000002100 */
[----:B------:R-:W-:Y:S01]  /*0020*/  ELECT P0, URZ, PT ;  /* 0x00000000003f782f */ /* 0x000fe20003800000 */
[----:B------:R-:W-:Y:S01]  /*0030*/  BSSY B0, `(.L_x_774) ;  /* 0x000000e000007945 */ /* 0x000fe20003800000 */
[--C-:B-1----:R-:W-:Y:S02]  /*0040*/  SHF.R.U32.HI R0, RZ, 0x5, R3.reuse ;  /* 0x00000005ff007819 */ /* 0x102fe40000011603 */
[----:B------:R-:W-:-:S03]  /*0050*/  SHF.R.U32.HI R22, RZ, 0x7, R3 ;  /* 0x00000007ff167819 */ /* 0x000fc60000011603 */
[----:B------:R-:W1:Y:S02]  /*0060*/  SHFL.IDX PT, R2, R0, RZ, 0x1f ;  /* 0x00001fff00027589 */ /* 0x000e6400000e0000 */
[----:B-1----:R-:W-:-:S13]  /*0070*/  ISETP.EQ.AND P0, PT, R2, RZ, P0 ;  /* 0x000000ff0200720c */ /* 0x002fda0000702270 */
[----:B0-----:R-:W-:Y:S05]  /*0080*/  @!P0 BRA `(.L_x_775) ;  /* 0x0000000000208947 */ /* 0x001fea0003800000 */
        /* <DEDUP_REMOVED lines=8> */
.L_x_775:
[----:B------:R-:W-:Y:S05]  /*0110*/  BSYNC B0 ;  /* 0x0000000000007941 */ /* 0x000fea0003800000 */
.L_x_774:
        /* <DEDUP_REMOVED lines=41> */
.L_x_776:
        /* <DEDUP_REMOVED lines=22> */
.L_x_777:
        /* <DEDUP_REMOVED lines=18> */
.L_x_778:
        /* <DEDUP_REMOVED lines=22> */
.L_x_779:
        /* <DEDUP_REMOVED lines=22> */
.L_x_780:
[----:B------:R-:W-:Y:S01]  /*08f0*/  PLOP3.LUT P0, PT, PT, PT, UP0, 0x80, 0x0 ;  /* 0x000000000000781c */ /* 0x000fe20003f0f008 */
[----:B------:R-:W-:Y:S01]  /*0900*/  UMOV UR38, 0x1 ;  /* 0x0000000100267882 */ /* 0x000fe20000000000 */
[----:B------:R-:W-:Y:S01]  /*0910*/  NOP ;  /* 0x0000000000007918 */ /* 0x000fe20000000000 */
[----:B------:R-:W-:Y:S01]  /*0920*/  USEL UR38, UR38, 0x2, !UP0 ;  /* 0x0000000226267887 */ /* 0x000fe2000c000000 */
[----:B------:R-:W-:Y:S01]  /*0930*/  ULDC.64 UR48, c[0x0][0x208] ;  /* 0x0000820000307ab9 */ /* 0x000fe20000000a00 */
[----:B012-4-:R-:W-:Y:S08]  /*0940*/  BAR.SYNC.DEFER_BLOCKING 0x0 ;  /* 0x0000000000007b1d */ /* 0x017ff00000010000 */
[----:B------:R-:W-:Y:S05]  /*0950*/  @!P0 BRA `(.L_x_781) ;  /* 0x000000d800348947 */ /* 0x000fea0003800000 */
.L_x_782:
[----:B------:R-:W-:-:S08]  /*0960*/  NOP ;  /* 0x0000000000007918 */ /* 0x000fd00000000000 */
[----:B------:R-:W0:Y:S02]  /*0970*/  USETMAXREG.TRY_ALLOC.CTAPOOL UP0, 0xa0 ;  /* 0x000000a0000079c8 */ /* 0x000e240008000600 */
[----:B0-----:R-:W-:-:S13]  /*0980*/  PLOP3.LUT P0, PT, PT, PT, UP0, 0x80, 0x0 ;  /* 0x000000000000781c */ /* 0x001fda0003f0f008 */
[----:B------:R-:W-:Y:S05]  /*0990*/  @!P0 BRA `(.L_x_782) ;  /* 0xfffffffc00f08947 */ /* 0x000fea000383ffff */
[----:B------:R-:W0:Y:S01]  /*09a0*/  S2R R2, SR_TID.X ;  /* 0x0000000000027919 */ /* 0x000e220000002100 */
[----:B------:R-:W1:Y:S08]  /*09b0*/  S2UR UR4, SR_CTAID.X ;  /* 0x00000000000479c3 */ /* 0x000e700000002500 */
[----:B------:R-:W-:Y:S08]  /*09c0*/  BAR.ARV 0x4, 0x200 ;  /* 0x0108000000007b1d */ /* 0x000ff00000002000 */
        /* <DEDUP_REMOVED lines=8> */
[----:B------:R-:W-:Y:S01]  /*0a50*/  ULOP3.LUT UR47, UR38, 0x1, URZ, 0xfc, !UPT ;  /* 0x00000001262f7892 */ /* 0x000fe2000f8efc3f */
[----:B------:R-:W-:Y:S01]  /*0a60*/  UMOV UR46, URZ ;  /* 0x0000003f002e7c82 */ /* 0x000fe20008000000 */
[----:B------:R-:W-:Y:S02]  /*0a70*/  UMOV UR36, URZ ;  /* 0x0000003f00247c82 */ /* 0x000fe40008000000 */
[----:B------:R-:W-:Y:S01]  /*0a80*/  SHF.R.S32.HI R0, RZ, 0x1f, R10 ;  /* 0x0000001fff007819 */ /* 0x000fe2000001140a */
[----:B------:R-:W-:-:S03]  /*0a90*/  UMOV UR37, URZ ;  /* 0x0000003f00257c82 */ /* 0x000fc60008000000 */
[CC--:B------:R-:W-:Y:S02]  /*0aa0*/  LEA.HI R154, R0.reuse, R10.reuse, RZ, 0x7 ;  /* 0x0000000a009a7211 */ /* 0x0c0fe400078f38ff */
[CC--:B------:R-:W-:Y:S02]  /*0ab0*/  LEA.HI R3, R0.reuse, R10.reuse, RZ, 0x5 ;  /* 0x0000000a00037211 */ /* 0x0c0fe400078f28ff */
[----:B------:R-:W-:Y:S02]  /*0ac0*/  LEA.HI R2, R0, R10, RZ, 0x4 ;  /* 0x0000000a00027211 */ /* 0x000fe400078f20ff */
[----:B------:R-:W-:Y:S01]  /*0ad0*/  LOP3.LUT R153, R154, 0xffffff80, RZ, 0xc0, !PT ;  /* 0xffffff809a997812 */ /* 0x000fe200078ec0ff */
[----:B------:R-:W-:Y:S01]  /*0ae0*/  IMAD.SHL.U32 R4, R3, 0x20, RZ ;  /* 0x0000002003047824 */ /* 0x000fe200078e00ff */
[----:B------:R-:W-:Y:S02]  /*0af0*/  SHF.R.S32.HI R5, RZ, 0x4, R2 ;  /* 0x00000004ff057819 */ /* 0x000fe40000011402 */
[----:B------:R-:W-:Y:S01]  /*0b00*/  LOP3.LUT R3, R2, 0x3fffff0, RZ, 0xc0, !PT ;  /* 0x03fffff002037812 */ /* 0x000fe200078ec0ff */
[----:B------:R-:W-:Y:S01]  /*0b10*/  IMAD.IADD R153, R10, 0x1, -R153 ;  /* 0x000000010a997824 */ /* 0x000fe200078e0a99 */
[----:B------:R-:W-:-:S02]  /*0b20*/  LEA.HI R2, R2, R5, RZ, 0x1 ;  /* 0x0000000502027211 */ /* 0x000fc400078f08ff */
[----:B------:R-:W-:Y:S01]  /*0b30*/  LOP3.LUT R4, R4, 0xfffffc00, RZ, 0xc0, !PT ;  /* 0xfffffc0004047812 */ /* 0x000fe200078ec0ff */
[----:B------:R-:W-:Y:S01]  /*0b40*/  IMAD.IADD R3, R10, 0x1, -R3 ;  /* 0x000000010a037824 */ /* 0x000fe200078e0a03 */
[----:B------:R-:W-:Y:S02]  /*0b50*/  SHF.R.S32.HI R6, RZ, 0x1f, R153 ;  /* 0x0000001fff067819 */ /* 0x000fe40000011499 */
[----:B------:R-:W-:Y:S01]  /*0b60*/  LOP3.LUT R2, R2, 0x1ffffffe, RZ, 0xc0, !PT ;  /* 0x1ffffffe02027812 */ /* 0x000fe200078ec0ff */
[----:B------:R-:W-:Y:S01]  /*0b70*/  IMAD R3, R3, 0x40, R4 ;  /* 0x0000004003037824 */ /* 0x000fe200078e0204 */
[----:B------:R-:W-:Y:S02]  /*0b80*/  LEA.HI R4, R6, R153, RZ, 0x2 ;  /* 0x0000009906047211 */ /* 0x000fe400078f10ff */
[----:B------:R-:W-:Y:S01]  /*0b90*/  LEA.HI R7, R0, R10, RZ, 0x2 ;  /* 0x0000000a00077211 */ /* 0x000fe200078f10ff */
[----:B------:R-:W-:Y:S01]  /*0ba0*/  IMAD.IADD R2, R5, 0x1, -R2 ;  /* 0x0000000105027824 */ /* 0x000fe200078e0a02 */
[----:B------:R-:W-:-:S02]  /*0bb0*/  SHF.R.S32.HI R5, RZ, 0x2, R4 ;  /* 0x00000002ff057819 */ /* 0x000fc40000011404 */
[----:B------:R-:W-:Y:S01]  /*0bc0*/  SHF.R.S32.HI R8, RZ, 0x1f, R4 ;  /* 0x0000001fff087819 */ /* 0x000fe20000011404 */
[----:B------:R-:W-:Y:S01]  /*0bd0*/  IMAD R156, R2, 0x8, R3 ;  /* 0x00000008029c7824 */ /* 0x000fe200078e0203 */
[----:B------:R-:W-:Y:S02]  /*0be0*/  SHF.R.S32.HI R154, RZ, 0x7, R154 ;  /* 0x00000007ff9a7819 */ /* 0x000fe4000001149a */
[----:B------:R-:W-:Y:S02]  /*0bf0*/  LOP3.LUT R7, R7, 0xfffffffc, RZ, 0xc0, !PT ;  /* 0xfffffffc07077812 */ /* 0x000fe400078ec0ff */
[----:B------:R-:W-:Y:S01]  /*0c00*/  LEA.HI R8, R8, R5, RZ, 0x3 ;  /* 0x0000000508087211 */ /* 0x000fe200078f18ff */
[----:B------:R-:W-:Y:S01]  /*0c10*/  IMAD.HI R2, R154, 0x55555556, RZ ;  /* 0x555555569a027827 */ /* 0x000fe200078e02ff */
[----:B------:R-:W-:Y:S02]  /*0c20*/  LEA.HI R0, R0, R10, RZ, 0x3 ;  /* 0x0000000a00007211 */ /* 0x000fe400078f18ff */
[----:B------:R-:W-:Y:S01]  /*0c30*/  LOP3.LUT R8, R8, 0xfffffff8, RZ, 0xc0, !PT ;  /* 0xfffffff808087812 */ /* 0x000fe200078ec0ff */
[----:B------:R-:W-:Y:S01]  /*0c40*/  IMAD.IADD R7, R10, 0x1, -R7 ;  /* 0x000000010a077824 */ /* 0x000fe200078e0a07 */
[----:B------:R-:W-:-:S02]  /*0c50*/  LEA.HI R6, R6, R153, RZ, 0x5 ;  /* 0x0000009906067211 */ /* 0x000fc400078f28ff */
[----:B------:R-:W-:Y:S01]  /*0c60*/  LOP3.LUT R18, R0, 0xfffffff8, RZ, 0xc0, !PT ;  /* 0xfffffff800127812 */ /* 0x000fe200078ec0ff */
[----:B------:R-:W-:Y:S01]  /*0c70*/  IMAD.IADD R5, R5, 0x1, -R8 ;  /* 0x0000000105057824 */ /* 0x000fe200078e0a08 */
[----:B------:R-:W-:Y:S02]  /*0c80*/  LEA.HI R9, R7, R7, RZ, 0x1 ;  /* 0x0000000707097211 */ /* 0x000fe400078f08ff */
[----:B------:R-:W-:Y:S01]  /*0c90*/  LEA.HI R3, R2, R2, RZ, 0x1 ;  /* 0x0000000202037211 */ /* 0x000fe200078f08ff */
[----:B------:R-:W-:Y:S01]  /*0ca0*/  IMAD.IADD R18, R10, 0x1, -R18 ;  /* 0x000000010a127824 */ /* 0x000fe200078e0a12 */
[----:B------:R-:W-:Y:S02]  /*0cb0*/  SHF.R.S32.HI R6, RZ, 0x5, R6 ;  /* 0x00000005ff067819 */ /* 0x000fe40000011406 */
[----:B------:R-:W-:Y:S01]  /*0cc0*/  LOP3.LUT R2, R9, 0x1ffffffe, RZ, 0xc0, !PT ;  /* 0x1ffffffe09027812 */ /* 0x000fe200078ec0ff */
[----:B------:R-:W-:Y:S01]  /*0cd0*/  IMAD R3, R3, -0x3, R154 ;  /* 0xfffffffd03037824 */ /* 0x000fe200078e029a */
[----:B------:R-:W-:Y:S01]  /*0ce0*/  LOP3.LUT R16, R4, 0x7ffffffc, RZ, 0xc0, !PT ;  /* 0x7ffffffc04107812 */ /* 0x000fe200078ec0ff */
[----:B------:R-:W-:Y:S01]  /*0cf0*/  IMAD R6, R6, 0x10, R5 ;  /* 0x0000001006067824 */ /* 0x000fe200078e0205 */
[----:B------:R-:W-:Y:S01]  /*0d00*/  SHF.R.S32.HI R152, RZ, 0x3, R0 ;  /* 0x00000003ff987819 */ /* 0x000fe20000011400 */
[----:B------:R-:W-:-:S02]  /*0d10*/  IMAD.SHL.U32 R19, R18, 0x8, RZ ;  /* 0x0000000812137824 */ /* 0x000fc400078e00ff */
[----:B------:R-:W-:Y:S02]  /*0d20*/  IMAD.IADD R2, R7, 0x1, -R2 ;  /* 0x0000000107027824 */ /* 0x000fe400078e0a02 */
[----:B------:R-:W-:Y:S01]  /*0d30*/  IMAD R155, R3, 0x40, R6 ;  /* 0x00000040039b7824 */ /* 0x000fe200078e0206 */
[----:B------:R-:W-:Y:S01]  /*0d40*/  SHF.R.S32.HI R157, RZ, 0x1f, R19 ;  /* 0x0000001fff9d7819 */ /* 0x000fe20000011413 */
[----:B------:R-:W-:Y:S02]  /*0d50*/  IMAD.IADD R16, R153, 0x1, -R16 ;  /* 0x0000000199107824 */ /* 0x000fe400078e0a10 */
[----:B------:R-:W-:-:S07]  /*0d60*/  IMAD R17, R2, 0x8, R155 ;  /* 0x0000000802117824 */ /* 0x000fce00078e029b */
.L_x_867:
[----:B------:R-:W-:Y:S01]  /*0d70*/  ULDC UR5, c[0x0][0xc60] ;  /* 0x0003180000057ab9 */ /* 0x000fe20000000800 */
[----:B------:R-:W-:Y:S01]  /*0d80*/  UMOV UR8, UR4 ;  /* 0x0000000400087c82 */ /* 0x000fe20008000000 */
[----:B------:R-:W-:-:S11]  /*0d90*/  UISETP.NE.AND UP0, UPT, UR5, 0x1, UPT ;  /* 0x000000010500788c */ /* 0x000fd6000bf05270 */
[----:B------:R-:W-:Y:S01]  /*0da0*/  @UP0 ULDC UR6, c[0x0][0xc64] ;  /* 0x0003190000060ab9 */ /* 0x000fe20000000800 */
[----:B------:R-:W-:Y:S01]  /*0db0*/  @UP0 ULDC UR9, c[0x0][0xc68] ;  /* 0x00031a0000090ab9 */ /* 0x000fe20000000800 */
[----:B------:R-:W-:-:S04]  /*0dc0*/  UIMAD.WIDE.U32 UR6, UR4, UR6, URZ ;  /* 0x00000006040672a5 */ /* 0x000fc8000f8e003f */
[----:B------:R-:W-:-:S03]  /*0dd0*/  @UP0 USHF.R.U32.HI UR8, URZ, UR9, UR7 ;  /* 0x000000093f080299 */ /* 0x000fc60008011607 */
[----:B------:R-:W-:Y:S02]  /*0de0*/  ULDC UR6, c[0x0][0xc78] ;  /* 0x00031e0000067ab9 */ /* 0x000fe40000000800 */
[----:B------:R-:W-:Y:S02]  /*0df0*/  UISETP.GE.AND UP0, UPT, UR8, UR6, UPT ;  /* 0x000000060800728c */ /* 0x000fe4000bf06270 */
[----:B------:R-:W-:-:S04]  /*0e00*/  UIADD3 UR6, -UR8, URZ, URZ ;  /* 0x0000003f08067290 */ /* 0x000fc8000fffe13f */
[----:B------:R-:W-:Y:S01]  /*0e10*/  PLOP3.LUT P0, PT, PT, PT, UP0, 0x80, 0x0 ;  /* 0x000000000000781c */ /* 0x000fe20003f0f008 */
[----:B------:R-:W-:-:S12]  /*0e20*/  UIMAD UR9, UR5, UR6, UR4 ;  /* 0x00000006050972a4 */ /* 0x000fd8000f8e0204 */
[----:B012--5:R-:W-:Y:S05]  /*0e30*/  @!P0 BRA `(.L_x_783) ;  /* 0x0000000000208947 */ /* 0x027fea0003800000 */
[----:B------:R-:W-:Y:S01]  /*0e40*/  ULDC UR7, c[0x0][0xc6c] ;  /* 0x00031b0000077ab9 */ /* 0x000fe20000000800 */
[----:B------:R-:W-:Y:S01]  /*0e50*/  UMOV UR6, UR9 ;  /* 0x0000000900067c82 */ /* 0x000fe20008000000 */
[----:B------:R-:W-:-:S11]  /*0e60*/  UISETP.NE.AND UP0, UPT, UR7, 0x1, UPT ;  /* 0x000000010700788c */ /* 0x000fd6000bf05270 */
[----:B------:R-:W-:Y:S02]  /*0e70*/  @UP0 ULDC.64 UR10, c[0x0][0xc70] ;  /* 0x00031c00000a0ab9 */ /* 0x000fe40000000a00 */
[----:B------:R-:W-:-:S04]  /*0e80*/  UIMAD.WIDE.U32 UR4, UR9, UR10, URZ ;  /* 0x0000000a090472a5 */ /* 0x000fc8000f8e003f */
[----:B------:R-:W-:-:S04]  /*0e90*/  @UP0 USHF.R.U32.HI UR6, URZ, UR11, UR5 ;  /* 0x0000000b3f060299 */ /* 0x000fc80008011605 */
[----:B------:R-:W-:Y:S01]  /*0ea0*/  UIMAD UR4, UR6, UR7, URZ ;  /* 0x00000007060472a4 */ /* 0x000fe2000f8e023f */
[----:B------:R-:W-:Y:S11]  /*0eb0*/  BRA `(.L_x_784) ;  /* 0x00000000001c7947 */ /* 0x000ff60003800000 */
.L_x_783:
[----:B------:R-:W-:Y:S01]  /*0ec0*/  ULDC UR7, c[0x0][0xc54] ;  /* 0x0003150000077ab9 */ /* 0x000fe20000000800 */
[----:B------:R-:W-:Y:S01]  /*0ed0*/  UMOV UR6, UR9 ;  /* 0x0000000900067c82 */ /* 0x000fe20008000000 */
[----:B------:R-:W-:-:S11]  /*0ee0*/  UISETP.NE.AND UP0, UPT, UR7, 0x1, UPT ;  /* 0x000000010700788c */ /* 0x000fd6000bf05270 */
[----:B------:R-:W-:Y:S02]  /*0ef0*/  @UP0 ULDC.64 UR10, c[0x0][0xc58] ;  /* 0x00031600000a0ab9 */ /* 0x000fe40000000a00 */
[----:B------:R-:W-:-:S04]  /*0f00*/  UIMAD.WIDE.U32 UR4, UR9, UR10, URZ ;  /* 0x0000000a090472a5 */ /* 0x000fc8000f8e003f */
[----:B------:R-:W-:-:S04]  /*0f10*/  @UP0 USHF.R.U32.HI UR6, URZ, UR11, UR5 ;  /* 0x0000000b3f060299 */ /* 0x000fc80008011605 */
[----:B------:R-:W-:-:S12]  /*0f20*/  UIMAD UR4, UR6, UR7, URZ ;  /* 0x00000007060472a4 */ /* 0x000fd8000f8e023f */
.L_x_784:
[----:B------:R-:W-:Y:S01]  /*0f30*/  ULOP3.LUT UR6, URZ, UR6, URZ, 0x33, !UPT ;  /* 0x000000063f067292 */ /* 0x000fe2000f8e333f */
[----:B------:R-:W-:Y:S01]  /*0f40*/  ULDC UR7, c[0x0][0x448] ;  /* 0x0001120000077ab9 */ /* 0x000fe20000000800 */
[----:B------:R-:W-:Y:S01]  /*0f50*/  ULDC UR5, c[0x0][0xc3c] ;  /* 0x00030f0000057ab9 */ /* 0x000fe20000000800 */
[----:B------:R-:W-:Y:S02]  /*0f60*/  UISETP.NE.AND UP1, UPT, UR7, 0x1, UPT ;  /* 0x000000010700788c */ /* 0x000fe4000bf25270 */
[----:B------:R-:W-:Y:S01]  /*0f70*/  UIADD3 UR6, UR6, UR5, URZ ;  /* 0x0000000506067290 */ /* 0x000fe2000fffe03f */
[----:B------:R-:W-:Y:S01]  /*0f80*/  ULDC.64 UR10, c[0x0][0x418] ;  /* 0x00010600000a7ab9 */ /* 0x000fe20000000a00 */
[----:B------:R-:W-:Y:S01]  /*0f90*/  UIADD3 UR4, UR9, -UR4, URZ ;  /* 0x8000000409047290 */ /* 0x000fe2000fffe03f */
[----:B------:R-:W-:Y:S01]  /*0fa0*/  ULDC UR42, c[0x0][0xc48] ;  /* 0x00031200002a7ab9 */ /* 0x000fe20000000800 */
[----:B------:R-:W-:Y:S02]  /*0fb0*/  UISETP.NE.U32.AND UP0, UPT, UR10, URZ, UPT ;  /* 0x0000003f0a00728c */ /* 0x000fe4000bf05070 */
[----:B------:R-:W-:-:S02]  /*0fc0*/  UIMAD UR39, UR6, 0xc0, URZ ;  /* 0x000000c0062778a4 */ /* 0x000fc4000f8e023f */
[----:B------:R-:W-:Y:S01]  /*0fd0*/  UISETP.NE.AND UP2, UPT, UR42, 0x1, UPT ;  /* 0x000000012a00788c */ /* 0x000fe2000bf45270 */
[----:B------:R-:W-:Y:S01]  /*0fe0*/  ULDC UR13, c[0x0][0xc54] ;  /* 0x00031500000d7ab9 */ /* 0x000fe20000000800 */
[----:B------:R-:W-:Y:S02]  /*0ff0*/  UISETP.NE.AND.EX UP0, UPT, UR11, URZ, UPT, UP0 ;  /* 0x0000003f0b00728c */ /* 0x000fe4000bf05300 */
[----:B------:R-:W-:Y:S02]  /*1000*/  UIADD3 UR10, UR39, 0xbf, URZ ;  /* 0x000000bf270a7890 */ /* 0x000fe4000fffe03f */
[----:B------:R-:W-:Y:S01]  /*1010*/  UIMAD UR13, UR8, UR13, UR4 ;  /* 0x0000000d080d72a4 */ /* 0x000fe2000f8e0204 */
[----:B------:R-:W-:Y:S01]  /*1020*/  ULDC UR41, c[0x0][0x424] ;  /* 0x0001090000297ab9 */ /* 0x000fe20000000800 */
[----:B------:R-:W-:Y:S01]  /*1030*/  ULDC UR50, c[0x0][0x288] ;  /* 0x0000a20000327ab9 */ /* 0x000fe20000000800 */
[----:B------:R-:W-:Y:S01]  /*1040*/  ULDC.64 UR4, c[0x0][0x9e0] ;  /* 0x0002780000047ab9 */ /* 0x000fe20000000a00 */
[----:B------:R-:W-:Y:S01]  /*1050*/  @UP1 ULDC UR8, c[0x0][0x44c] ;  /* 0x0001130000081ab9 */ /* 0x000fe20000000800 */
[----:B------:R-:W-:-:S02]  /*1060*/  UIADD3 UR11, -UR50, 0x1, URZ ;  /* 0x00000001320b7890 */ /* 0x000fc4000fffe13f */
[----:B------:R-:W-:Y:S02]  /*1070*/  UISETP.GE.AND UP3, UPT, UR5, 0x1, UPT ;  /* 0x000000010500788c */ /* 0x000fe4000bf66270 */
[----:B------:R-:W-:Y:S02]  /*1080*/  USEL UR41, UR41, 0x1, UP0 ;  /* 0x0000000129297887 */ /* 0x000fe40008000000 */
[----:B------:R-:W-:Y:S01]  /*1090*/  UIMAD.WIDE.U32 UR8, UR10, UR8, URZ ;  /* 0x000000080a0872a5 */ /* 0x000fe2000f8e003f */
[----:B------:R-:W-:Y:S01]  /*10a0*/  ULDC UR12, c[0x0][0x2f0] ;  /* 0x0000bc00000c7ab9 */ /* 0x000fe20000000800 */
[----:B------:R-:W-:Y:S01]  /*10b0*/  @UP1 ULDC UR15, c[0x0][0x450] ;  /* 0x00011400000f1ab9 */ /* 0x000fe20000000800 */
[----:B------:R-:W-:Y:S01]  /*10c0*/  @UP2 ULDC UR6, c[0x0][0xc4c] ;  /* 0x0003130000062ab9 */ /* 0x000fe20000000800 */
[----:B------:R-:W-:Y:S01]  /*10d0*/  UIMAD UR11, UR41, UR12, UR11 ;  /* 0x0000000c290b72a4 */ /* 0x000fe2000f8e020b */
[----:B------:R-:W-:Y:S01]  /*10e0*/  PLOP3.LUT P1, PT, PT, PT, UP3, 0x80, 0x0 ;  /* 0x000000000000781c */ /* 0x000fe20003f2f038 */
[----:B------:R-:W-:-:S02]  /*10f0*/  @UP1 USHF.R.U32.HI UR10, URZ, UR15, UR9 ;  /* 0x0000000f3f0a1299 */ /* 0x000fc40008011609 */
[----:B------:R-:W-:Y:S01]  /*1100*/  UIMAD.WIDE.U32 UR6, UR13, UR6, URZ ;  /* 0x000000060d0672a5 */ /* 0x000fe2000f8e003f */
[----:B------:R-:W-:Y:S01]  /*1110*/  @UP2 ULDC UR14, c[0x0][0xc50] ;  /* 0x00031400000e2ab9 */ /* 0x000fe20000000800 */
[----:B------:R-:W-:Y:S01]  /*1120*/  UIADD3 UR10, UR11, UR10, URZ ;  /* 0x0000000a0b0a7290 */ /* 0x000fe2000fffe03f */
[----:B------:R-:W-:Y:S01]  /*1130*/  UMOV UR40, UR13 ;  /* 0x0000000d00287c82 */ /* 0x000fe20008000000 */
[----:B------:R-:W-:Y:S02]  /*1140*/  @UP2 USHF.R.U32.HI UR40, URZ, UR14, UR7 ;  /* 0x0000000e3f282299 */ /* 0x000fe40008011607 */
[----:B------:R-:W-:Y:S02]  /*1150*/  UIADD3 UR4, UR10, UR4, URZ ;  /* 0x000000040a047290 */ /* 0x000fe4000fffe03f */
[----:B------:R-:W-:-:S04]  /*1160*/  UIADD3 UR6, -UR40, URZ, URZ ;  /* 0x0000003f28067290 */ /* 0x000fc8000fffe13f */
[----:B------:R-:W-:Y:S01]  /*1170*/  UIMAD UR42, UR42, UR6, UR13 ;  /* 0x000000062a2a72a4 */ /* 0x000fe2000f8e020d */
[----:B------:R-:W-:Y:S01]  /*1180*/  IMAD.U32 R0, RZ, RZ, UR4 ;  /* 0x00000004ff007e24 */ /* 0x000fe2000f8e00ff */
[----:B------:R-:W-:Y:S10]  /*1190*/  @!P1 BRA `(.L_x_785) ;  /* 0x0000000000409947 */ /* 0x000ff40003800000 */
[----:B------:R-:W-:Y:S01]  /*11a0*/  ISETP.LT.AND P0, PT, RZ, UR10, PT ;  /* 0x0000000aff007c0c */ /* 0x000fe2000bf01270 */
[----:B------:R-:W-:-:S12]  /*11b0*/  UIADD3 UR4, UR10, -0x1, URZ ;  /* 0xffffffff0a047890 */ /* 0x000fd8000fffe03f */
[----:B------:R-:W-:Y:S05]  /*11c0*/  @P0 BRA `(.L_x_786) ;  /* 0x00000000001c0947 */ /* 0x000fea0003800000 */
[----:B------:R-:W-:Y:S02]  /*11d0*/  UISETP.NE.AND UP0, UPT, UR5, 0x1, UPT ;  /* 0x000000010500788c */ /* 0x000fe4000bf05270 */
[----:B------:R-:W-:-:S09]  /*11e0*/  UIADD3 UR4, -UR10, URZ, URZ ;  /* 0x0000003f0a047290 */ /* 0x000fd2000fffe13f */
[----:B------:R-:W-:Y:S02]  /*11f0*/  @UP0 ULDC.64 UR8, c[0x0][0x9e8] ;  /* 0x00027a0000080ab9 */ /* 0x000fe40000000a00 */
[----:B------:R-:W-:-:S04]  /*1200*/  UIMAD.WIDE.U32 UR6, UR4, UR8, URZ ;  /* 0x00000008040672a5 */ /* 0x000fc8000f8e003f */
[----:B------:R-:W-:-:S04]  /*1210*/  @UP0 USHF.R.U32.HI UR4, URZ, UR9, UR7 ;  /* 0x000000093f040299 */ /* 0x000fc80008011607 */
[----:B------:R-:W-:Y:S01]  /*1220*/  ULOP3.LUT UR4, URZ, UR4, URZ, 0x33, !UPT ;  /* 0x000000043f047292 */ /* 0x000fe2000f8e333f */
[----:B------:R-:W-:Y:S11]  /*1230*/  BRA `(.L_x_787) ;  /* 0x0000000000107947 */ /* 0x000ff60003800000 */
.L_x_786:
[----:B------:R-:W-:-:S11]  /*1240*/  UISETP.NE.AND UP0, UPT, UR5, 0x1, UPT ;  /* 0x000000010500788c */ /* 0x000fd6000bf05270 */
[----:B------:R-:W-:Y:S02]  /*1250*/  @UP0 ULDC.64 UR8, c[0x0][0x9e8] ;  /* 0x00027a0000080ab9 */ /* 0x000fe40000000a00 */
[----:B------:R-:W-:-:S04]  /*1260*/  UIMAD.WIDE.U32 UR6, UR4, UR8, URZ ;  /* 0x00000008040672a5 */ /* 0x000fc8000f8e003f */
[----:B------:R-:W-:-:S12]  /*1270*/  @UP0 USHF.R.U32.HI UR4, URZ, UR9, UR7 ;  /* 0x000000093f040299 */ /* 0x000fd80008011607 */
.L_x_787:
[----:B------:R-:W-:-:S06]  /*1280*/  UIMAD UR4, UR4, UR5, UR5 ;  /* 0x00000005040472a4 */ /* 0x000fcc000f8e0205 */
[----:B------:R-:W-:-:S07]  /*1290*/  VIMNMX R0, R0, UR4, PT ;  /* 0x0000000400007c48 */ /* 0x000fce000bfe0100 */
.L_x_785:
[----:B------:R-:W-:Y:S01]  /*12a0*/  UIMAD UR4, UR41, UR12, 0x7f ;  /* 0x0000007f290474a4 */ /* 0x000fe2000f8e020c */
[----:B------:R-:W-:Y:S01]  /*12b0*/  VIADD R0, R0, 0x7f ;  /* 0x0000007f00007836 */ /* 0x000fe20000000000 */
[----:B------:R-:W-:Y:S01]  /*12c0*/  @UP1 ULDC UR6, c[0x0][0x44c] ;  /* 0x0001130000061ab9 */ /* 0x000fe20000000800 */
[----:B------:R-:W-:Y:S01]  /*12d0*/  @UP1 ULDC UR10, c[0x0][0x450] ;  /* 0x00011400000a1ab9 */ /* 0x000fe20000000800 */
[----:B------:R-:W-:Y:S02]  /*12e0*/  USHF.R.S32.HI UR8, URZ, 0x1f, UR4 ;  /* 0x0000001f3f087899 */ /* 0x000fe40008011404 */
[----:B------:R-:W-:Y:S01]  /*12f0*/  UIMAD.WIDE.U32 UR6, UR39, UR6, URZ ;  /* 0x00000006270672a5 */ /* 0x000fe2000f8e003f */
[----:B------:R-:W-:Y:S01]  /*1300*/  SHF.R.S32.HI R3, RZ, 0x1f, R0 ;  /* 0x0000001fff037819 */ /* 0x000fe20000011400 */
[----:B------:R-:W-:Y:S01]  /*1310*/  UMOV UR9, UR39 ;  /* 0x0000002700097c82 */ /* 0x000fe20008000000 */
[----:B------:R-:W-:Y:S02]  /*1320*/  ULEA.HI UR8, UR8, UR4, URZ, 0x7 ;  /* 0x0000000408087291 */ /* 0x000fe4000f8f383f */
[----:B------:R-:W-:Y:S01]  /*1330*/  @UP1 USHF.R.U32.HI UR9, URZ, UR10, UR7 ;  /* 0x0000000a3f091299 */ /* 0x000fe20008011607 */
[----:B------:R-:W-:Y:S01]  /*1340*/  LEA.HI R3, R3, R0, RZ, 0x7 ;  /* 0x0000000003037211 */ /* 0x000fe200078f38ff */
[----:B------:R-:W-:-:S02]  /*1350*/  UIMAD UR50, UR41, UR12, -UR50 ;  /* 0x0000000c293272a4 */ /* 0x000fc4000f8e0a32 */
[----:B------:R-:W-:Y:S01]  /*1360*/  USHF.R.S32.HI UR8, URZ, 0x7, UR8 ;  /* 0x000000073f087899 */ /* 0x000fe20008011408 */
[----:B------:R-:W-:Y:S01]  /*1370*/  SHF.R.S32.HI R3, RZ, 0x7, R3 ;  /* 0x00000007ff037819 */ /* 0x000fe20000011403 */
[----:B------:R-:W-:-:S03]  /*1380*/  UIADD3 UR4, UR50, UR9, URZ ;  /* 0x0000000932047290 */ /* 0x000fc6000fffe03f */
[----:B------:R-:W-:Y:S01]  /*1390*/  ULDC UR9, c[0x0][0x9dc] ;  /* 0x0002770000097ab9 */ /* 0x000fe20000000800 */
[----:B------:R-:W-:Y:S01]  /*13a0*/  VIMNMX R88, R3, UR8, PT ;  /* 0x0000000803587c48 */ /* 0x000fe2000bfe0100 */
[----:B------:R-:W-:Y:S01]  /*13b0*/  UIADD3 UR9, UR4, -UR9, URZ ;  /* 0x8000000904097290 */ /* 0x000fe2000fffe03f */
[----:B------:R-:W-:Y:S11]  /*13c0*/  @!P1 BRA `(.L_x_788) ;  /* 0x0000000000449947 */ /* 0x000ff60003800000 */
[----:B------:R-:W-:-:S06]  /*13d0*/  UISETP.GT.AND UP0, UPT, UR4, -0x1, UPT ;  /* 0xffffffff0400788c */ /* 0x000fcc000bf04270 */
[----:B------:R-:W-:-:S13]  /*13e0*/  PLOP3.LUT P0, PT, PT, PT, UP0, 0x80, 0x0 ;  /* 0x000000000000781c */ /* 0x000fda0003f0f008 */
[----:B------:R-:W-:Y:S05]  /*13f0*/  @P0 BRA `(.L_x_789) ;  /* 0x00000000001c0947 */ /* 0x000fea0003800000 */
[----:B------:R-:W-:Y:S02]  /*1400*/  UISETP.NE.AND UP0, UPT, UR5, 0x1, UPT ;  /* 0x000000010500788c */ /* 0x000fe4000bf05270 */
[----:B------:R-:W-:-:S09]  /*1410*/  ULOP3.LUT UR4, URZ, UR4, URZ, 0x33, !UPT ;  /* 0x000000043f047292 */ /* 0x000fd2000f8e333f */
[----:B------:R-:W-:Y:S02]  /*1420*/  @UP0 ULDC.64 UR10, c[0x0][0x9e8] ;  /* 0x00027a00000a0ab9 */ /* 0x000fe40000000a00 */
[----:B------:R-:W-:-:S04]  /*1430*/  UIMAD.WIDE.U32 UR6, UR4, UR10, URZ ;  /* 0x0000000a040672a5 */ /* 0x000fc8000f8e003f */
[----:B------:R-:W-:-:S04]  /*1440*/  @UP0 USHF.R.U32.HI UR4, URZ, UR11, UR7 ;  /* 0x0000000b3f040299 */ /* 0x000fc80008011607 */
[----:B------:R-:W-:Y:S01]  /*1450*/  ULOP3.LUT UR4, URZ, UR4, URZ, 0x33, !UPT ;  /* 0x000000043f047292 */ /* 0x000fe2000f8e333f */
[----:B------:R-:W-:Y:S11]  /*1460*/  BRA `(.L_x_790) ;  /* 0x0000000000107947 */ /* 0x000ff60003800000 */
.L_x_789:
[----:B------:R-:W-:-:S11]  /*1470*/  UISETP.NE.AND UP0, UPT, UR5, 0x1, UPT ;  /* 0x000000010500788c */ /* 0x000fd6000bf05270 */
[----:B------:R-:W-:Y:S02]  /*1480*/  @UP0 ULDC.64 UR10, c[0x0][0x9e8] ;  /* 0x00027a00000a0ab9 */ /* 0x000fe40000000a00 */
[----:B------:R-:W-:-:S04]  /*1490*/  UIMAD.WIDE.U32 UR6, UR4, UR10, URZ ;  /* 0x0000000a040672a5 */ /* 0x000fc8000f8e003f */
[----:B------:R-:W-:-:S12]  /*14a0*/  @UP0 USHF.R.U32.HI UR4, URZ, UR11, UR7 ;  /* 0x0000000b3f040299 */ /* 0x000fd80008011607 */
.L_x_790:
[----:B------:R-:W-:-:S04]  /*14b0*/  UIMAD UR4, UR4, UR5, URZ ;  /* 0x00000005040472a4 */ /* 0x000fc8000f8e023f */
[----:B------:R-:W-:-:S04]  /*14c0*/  UISETP.LT.AND UP0, UPT, UR9, UR4, UPT ;  /* 0x000000040900728c */ /* 0x000fc8000bf01270 */
[----:B------:R-:W-:-:S12]  /*14d0*/  USEL UR9, UR9, UR4, !UP0 ;  /* 0x0000000409097287 */ /* 0x000fd8000c000000 */
.L_x_788:
[----:B------:R-:W-:Y:S01]  /*14e0*/  USHF.R.S32.HI UR4, URZ, 0x1f, UR9 ;  /* 0x0000001f3f047899 */ /* 0x000fe20008011409 */
[----:B------:R-:W-:Y:S02]  /*14f0*/  PLOP3.LUT P0, PT, PT, PT, PT, 0x80, 0x0 ;  /* 0x000000000000781c */ /* 0x000fe40003f0f070 */
[----:B------:R-:W-:Y:S02]  /*1500*/  CS2R R24, SRZ ;  /* 0x0000000000187805 */ /* 0x000fe4000001ff00 */
[----:B------:R-:W-:Y:S01]  /*1510*/  CS2R R34, SRZ ;  /* 0x0000000000227805 */ /* 0x000fe2000001ff00 */
[----:B------:R-:W-:Y:S01]  /*1520*/  ULEA.HI UR4, UR4, UR9, URZ, 0x7 ;  /* 0x0000000904047291 */ /* 0x000fe2000f8f383f */
[----:B------:R-:W-:Y:S01]  /*1530*/  IMAD.MOV.U32 R118, RZ, RZ, RZ ;  /* 0x000000ffff767224 */ /* 0x000fe200078e00ff */
[----:B------:R-:W-:Y:S01]  /*1540*/  CS2R R32, SRZ ;  /* 0x0000000000207805 */ /* 0x000fe2000001ff00 */
[----:B------:R-:W-:Y:S01]  /*1550*/  IMAD.MOV.U32 R21, RZ, RZ, RZ ;  /* 0x000000ffff157224 */ /* 0x000fe200078e00ff */
[----:B------:R-:W-:Y:S01]  /*1560*/  USHF.R.S32.HI UR4, URZ, 0x7, UR4 ;  /* 0x000000073f047899 */ /* 0x000fe20008011404 */
[----:B------:R-:W-:Y:S01]  /*1570*/  IMAD.MOV.U32 R114, RZ, RZ, RZ ;  /* 0x000000ffff727224 */ /* 0x000fe200078e00ff */
[----:B------:R-:W-:Y:S01]  /*1580*/  CS2R R14, SRZ ;  /* 0x00000000000e7805 */ /* 0x000fe2000001ff00 */
[----:B------:R-:W-:Y:S01]  /*1590*/  IMAD.MOV.U32 R29, RZ, RZ, RZ ;  /* 0x000000ffff1d7224 */ /* 0x000fe200078e00ff */
[----:B------:R-:W-:Y:S01]  /*15a0*/  UISETP.LT.AND UP0, UPT, URZ, UR4, UPT ;  /* 0x000000043f00728c */ /* 0x000fe2000bf01270 */
[----:B------:R-:W-:Y:S01]  /*15b0*/  IMAD.MOV.U32 R110, RZ, RZ, RZ ;  /* 0x000000ffff6e7224 */ /* 0x000fe200078e00ff */
[----:B------:R-:W-:Y:S01]  /*15c0*/  CS2R R12, SRZ ;  /* 0x00000000000c7805 */ /* 0x000fe2000001ff00 */
[----:B------:R-:W-:Y:S01]  /*15d0*/  IMAD.MOV.U32 R37, RZ, RZ, RZ ;  /* 0x000000ffff257224 */ /* 0x000fe200078e00ff */
[----:B------:R-:W-:Y:S01]  /*15e0*/  USEL UR43, URZ, UR4, !UP0 ;  /* 0x000000043f2b7287 */ /* 0x000fe2000c000000 */
[----:B------:R-:W-:Y:S01]  /*15f0*/  IMAD.MOV.U32 R106, RZ, RZ, RZ ;  /* 0x000000ffff6a7224 */ /* 0x000fe200078e00ff */
[----:B------:R-:W-:Y:S01]  /*1600*/  CS2R R102, SRZ ;  /* 0x0000000000667805 */ /* 0x000fe2000001ff00 */
[----:B------:R-:W-:Y:S01]  /*1610*/  IMAD.MOV.U32 R41, RZ, RZ, RZ ;  /* 0x000000ffff297224 */ /* 0x000fe200078e00ff */
[----:B------:R-:W-:-:S02]  /*1620*/  CS2R R100, SRZ ;  /* 0x0000000000647805 */ /* 0x000fc4000001ff00 */
[----:B------:R-:W-:Y:S02]  /*1630*/  CS2R R98, SRZ ;  /* 0x0000000000627805 */ /* 0x000fe4000001ff00 */
[----:B------:R-:W-:Y:S02]  /*1640*/  ISETP.GT.AND P1, PT, R88, UR43, PT ;  /* 0x0000002b58007c0c */ /* 0x000fe4000bf24270 */
[----:B------:R-:W-:Y:S02]  /*1650*/  CS2R R96, SRZ ;  /* 0x0000000000607805 */ /* 0x000fe4000001ff00 */
[----:B------:R-:W-:Y:S02]  /*1660*/  CS2R R94, SRZ ;  /* 0x00000000005e7805 */ /* 0x000fe4000001ff00 */
[----:B------:R-:W-:Y:S02]  /*1670*/  CS2R R92, SRZ ;  /* 0x00000000005c7805 */ /* 0x000fe4000001ff00 */
[----:B------:R-:W-:Y:S01]  /*1680*/  CS2R R90, SRZ ;  /* 0x00000000005a7805 */ /* 0x000fe2000001ff00 */
[----:B------:R-:W-:-:S02]  /*1690*/  IMAD.MOV.U32 R89, RZ, RZ, RZ ;  /* 0x000000ffff597224 */ /* 0x000fc400078e00ff */
[----:B------:R-:W-:Y:S02]  /*16a0*/  IMAD.MOV.U32 R26, RZ, RZ, RZ ;  /* 0x000000ffff1a7224 */ /* 0x000fe400078e00ff */
[----:B------:R-:W-:Y:S05]  /*16b0*/  @!P1 BRA `(.L_x_791) ;  /* 0x000000b400ac9947 */ /* 0x000fea0003800000 */
[----:B------:R-:W0:Y:S01]  /*16c0*/  SHFL.IDX PT, R0, R154, RZ, 0x1f ;  /* 0x00001fff9a007589 */ /* 0x000e2200000e0000 */
[----:B------:R-:W1:Y:S01]  /*16d0*/  S2UR UR6, SR_CgaCtaId ;  /* 0x00000000000679c3 */ /* 0x000e620000008800 */
[----:B------:R-:W-:Y:S01]  /*16e0*/  UMOV UR45, 0x400 ;  /* 0x00000400002d7882 */ /* 0x000fe20000000000 */
[----:B0-----:R-:W-:Y:S01]  /*16f0*/  R2UR UR44, R0 ;  /* 0x00000000002c72ca */ /* 0x001fe200000e0000 */
[----:B-1----:R-:W-:-:S12]  /*1700*/  ULEA UR45, UR6, UR45, 0x18 ;  /* 0x0000002d062d7291 */ /* 0x002fd8000f8ec03f */
[----:B------:R-:W-:Y:S02]  /*1710*/  UIMAD.WIDE UR4, UR44, 0x55555556, URZ ;  /* 0x555555562c0478a5 */ /* 0x000fe4000f8e023f */
[----:B------:R-:W-:Y:S02]  /*1720*/  UIADD3 UR4, UR45, 0x8400, URZ ;  /* 0x000084002d047890 */ /* 0x000fe4000fffe03f */
[----:B------:R-:W-:Y:S02]  /*1730*/  ULEA.HI UR5, UR5, UR5, URZ, 0x1 ;  /* 0x0000000505057291 */ /* 0x000fe4000f8f083f */
[----:B------:R-:W-:Y:S02]  /*1740*/  ULOP3.LUT UP0, URZ, UR4, 0x3ff, URZ, 0xc0, !UPT ;  /* 0x000003ff043f7892 */ /* 0x000fe4000f80c03f */
[----:B------:R-:W-:-:S04]  /*1750*/  UIMAD UR5, UR5, -0x3, UR44 ;  /* 0xfffffffd050578a4 */ /* 0x000fc8000f8e022c */
[----:B------:R-:W-:Y:S01]  /*1760*/  PLOP3.LUT P0, PT, PT, PT, UP0, 0x80, 0x0 ;  /* 0x000000000000781c */ /* 0x000fe20003f0f008 */
[----:B------:R-:W-:-:S04]  /*1770*/  ULEA UR5, UR5, UR4, 0xd ;  /* 0x0000000405057291 */ /* 0x000fc8000f8e683f */
[----:B------:R-:W-:-:S04]  /*1780*/  USHF.R.U32.HI UR5, URZ, 0x4, UR5 ;  /* 0x000000043f057899 */ /* 0x000fc80008011605 */
[----:B------:R-:W-:-:S04]  /*1790*/  ULOP3.LUT UR51, UR5, 0x3fff, URZ, 0xc0, !UPT ;  /* 0x00003fff05337892 */ /* 0x000fc8000f8ec03f */
[----:B------:R-:W-:Y:S08]  /*17a0*/  @!P0 BRA `(.L_x_792) ;  /* 0x0000000000408947 */ /* 0x000ff00003800000 */
        /* <DEDUP_REMOVED lines=16> */
.L_x_792:
[----:B------:R-:W-:Y:S01]  /*18b0*/  ULEA.HI UR4, UR46, UR46, URZ, 0x1 ;  /* 0x0000002e2e047291 */ /* 0x000fe2000f8f083f */
[----:B------:R-:W-:-:S03]  /*18c0*/  IMAD.U32 R2, RZ, RZ, UR47 ;  /* 0x0000002fff027e24 */ /* 0x000fc6000f8e00ff */
[----:B------:R-:W-:Y:S02]  /*18d0*/  ULOP3.LUT UR4, UR4, 0xfffffffe, URZ, 0xc0, !UPT ;  /* 0xfffffffe04047892 */ /* 0x000fe4000f8ec03f */
[----:B------:R-:W-:Y:S02]  /*18e0*/  ISETP.NE.AND P0, PT, R2, 0x3, PT ;  /* 0x000000030200780c */ /* 0x000fe40003f05270 */
[----:B------:R-:W-:-:S06]  /*18f0*/  UIADD3 UR4, UR46, -UR4, URZ ;  /* 0x800000042e047290 */ /* 0x000fcc000fffe03f */
[----:B------:R-:W-:-:S05]  /*1900*/  IMAD.U32 R0, RZ, RZ, UR4 ;  /* 0x00000004ff007e24 */ /* 0x000fca000f8e00ff */
[----:B------:R-:W-:-:S04]  /*1910*/  SHF.L.U32 R0, R0, 0x1f, RZ ;  /* 0x0000001f00007819 */ /* 0x000fc800000006ff */
[----:B------:R-:W0:Y:S02]  /*1920*/  SYNCS.PHASECHK.TRANS64.TRYWAIT P1, [UR45+0x16800], R0 ;  /* 0x01680000ff0075a7 */ /* 0x000e24000802016d */
[----:B0-----:R-:W-:Y:S05]  /*1930*/  @!P1 BRA `(.L_x_793) ;  /* 0x0000010800649947 */ /* 0x001fea0003800000 */
.L_x_965:
[----:B------:R-:W-:Y:S05]  /*1940*/  @!P0 BRA `(.L_x_794) ;  /* 0x0000000000048947 */ /* 0x000fea0003800000 */
[----:B------:R-:W-:Y:S01]  /*1950*/  BPT.TRAP 0x1 ;  /* 0x000000040000795c */ /* 0x000fe20000300000 */
.L_x_794:
[----:B------:R-:W-:Y:S02]  /*1960*/  IMAD.U32 R5, RZ, RZ, UR37 ;  /* 0x00000025ff057e24 */ /* 0x000fe4000f8e00ff */
[----:B0-----:R-:W-:-:S03]  /*1970*/  IMAD.U32 R0, RZ, RZ, UR36 ;  /* 0x00000024ff007e24 */ /* 0x001fc6000f8e00ff */
[----:B------:R-:W-:Y:S02]  /*1980*/  LEA R5, R5, UR45, 0x3 ;  /* 0x0000002d05057c11 */ /* 0x000fe4000f8e18ff */
[----:B------:R-:W-:-:S04]  /*1990*/  SHF.L.U32 R0, R0, 0x1f, RZ ;  /* 0x0000001f00007819 */ /* 0x000fc800000006ff */
[----:B------:R0:W1:Y:S01]  /*19a0*/  SYNCS.PHASECHK.TRANS64.TRYWAIT P2, [R5+URZ+0x16830], R0 ;  /* 0x01683000050075a7 */ /* 0x000062000804017f */
[----:B------:R-:W-:Y:S05]  /*19b0*/  @!P0 BRA `(.L_x_795) ;  /* 0x0000000000048947 */ /* 0x000fea0003800000 */
[----:B------:R-:W-:Y:S01]  /*19c0*/  BPT.TRAP 0x1 ;  /* 0x000000040000795c */ /* 0x000fe20000300000 */
.L_x_795:
[----:B------:R-:W2:Y:S02]  /*19d0*/  S2R R2, SR_TID.X ;  /* 0x0000000000027919 */ /* 0x000ea40000002100 */
[----:B--2---:R-:W-:Y:S01]  /*19e0*/  LOP3.LUT P1, RZ, R2, 0x7f, RZ, 0xc0, !PT ;  /* 0x0000007f02ff7812 */ /* 0x004fe2000782c0ff */
[----:B-1----:R-:W-:-:S12]  /*19f0*/  @P2 BRA `(.L_x_796) ;  /* 0x0000000000082947 */ /* 0x002fd80003800000 */
[----:B------:R-:W1:Y:S02]  /*1a00*/  SYNCS.PHASECHK.TRANS64.TRYWAIT P2, [R5+URZ+0x16830], R0 ;  /* 0x01683000050075a7 */ /* 0x000e64000804017f */
[----:B-1----:R-:W-:Y:S05]  /*1a10*/  @!P2 BRA `(.L_x_797) ;  /* 0x000001080044a947 */ /* 0x002fea0003800000 */
.L_x_796:
[----:B------:R-:W-:Y:S05]  /*1a20*/  WARPSYNC.ALL ;  /* 0x0000000000007948 */ /* 0x000fea0003800000 */
[----:B------:R-:W-:Y:S01]  /*1a30*/  UIADD3 UR4, UR45, 0xe400, URZ ;  /* 0x0000e4002d047890 */ /* 0x000fe2000fffe03f */
[----:B------:R-:W-:Y:S01]  /*1a40*/  WARPGROUP.ARRIVE ;  /* 0x00000000000079c5 */ /* 0x000fe20000000000 */
[----:B------:R-:W-:Y:S01]  /*1a50*/  ULOP3.LUT UR16, UR51, 0x10000, URZ, 0xfc, !UPT ;  /* 0x0001000033107892 */ /* 0x000fe2000f8efc3f */
[----:B01----:R-:W-:Y:S01]  /*1a60*/  VIADD R0, R17, UR39 ;  /* 0x0000002711007c36 */ /* 0x003fe20008000000 */
[----:B------:R-:W-:Y:S01]  /*1a70*/  USHF.R.U32.HI UR4, URZ, 0x4, UR4 ;  /* 0x000000043f047899 */ /* 0x000fe20008011604 */
[----:B------:R-:W0:Y:S01]  /*1a80*/  LDC R6, c[0x0][0x2f0] ;  /* 0x0000bc00ff067b82 */ /* 0x000e220000000800 */
[----:B------:R-:W-:Y:S01]  /*1a90*/  UMOV UR17, 0x40000040 ;  /* 0x4000004000117882 */ /* 0x000fe20000000000 */
[----:B------:R-:W-:Y:S01]  /*1aa0*/  UMOV UR19, 0x40000040 ;  /* 0x4000004000137882 */ /* 0x000fe20000000000 */
[----:B------:R-:W-:Y:S01]  /*1ab0*/  ULOP3.LUT UR4, UR4, 0x3fff, URZ, 0xc0, !UPT ;  /* 0x00003fff04047892 */ /* 0x000fe2000f8ec03f */
[----:B------:R-:W-:Y:S01]  /*1ac0*/  IMAD.MOV.U32 R2, RZ, RZ, R0 ;  /* 0x000000ffff027224 */ /* 0x000fe200078e0000 */
[----:B------:R-:W-:Y:S01]  /*1ad0*/  UMOV UR5, 0x40000040 ;  /* 0x4000004000057882 */ /* 0x000fe20000000000 */
[----:B------:R-:W-:Y:S01]  /*1ae0*/  UMOV UR7, 0x40000040 ;  /* 0x4000004000077882 */ /* 0x000fe20000000000 */
[----:B------:R-:W-:Y:S01]  /*1af0*/  ULOP3.LUT UR20, UR4, 0x10000, URZ, 0xfc, !UPT ;  /* 0x0001000004147892 */ /* 0x000fe2000f8efc3f */
[----:B------:R-:W1:Y:S01]  /*1b00*/  LDC R7, c[0x0][0x288] ;  /* 0x0000a200ff077b82 */ /* 0x000e620000000800 */
[----:B------:R-:W-:Y:S01]  /*1b10*/  UIADD3 UR4, UR16, 0x2, URZ ;  /* 0x0000000210047890 */ /* 0x000fe2000fffe03f */
[----:B------:R-:W-:Y:S01]  /*1b20*/  IMAD.MOV.U32 R3, RZ, RZ, -0x80 ;  /* 0xffffff80ff037424 */ /* 0x000fe200078e00ff */
[----:B------:R-:W-:-:S02]  /*1b30*/  ULEA UR18, UR37, UR20, 0xa ;  /* 0x0000001425127291 */ /* 0x000fc4000f8e503f */
[----:B------:R-:W-:Y:S01]  /*1b40*/  UIADD3 UR8, UR16, 0x4, URZ ;  /* 0x0000000410087890 */ /* 0x000fe2000fffe03f */
[----:B------:R-:W-:Y:S01]  /*1b50*/  IMAD R9, R88, R3, 0x80 ;  /* 0x0000008058097424 */ /* 0x000fe200078e0203 */
[----:B------:R-:W-:Y:S02]  /*1b60*/  UIADD3 UR6, UR18, 0x2, URZ ;  /* 0x0000000212067890 */ /* 0x000fe4000fffe03f */
[----:B------:R-:W-:Y:S01]  /*1b70*/  UIADD3 UR10, UR18, 0x4, URZ ;  /* 0x00000004120a7890 */ /* 0x000fe2000fffe03f */
[----:B------:R-:W-:Y:S01]  /*1b80*/  VIADD R3, R9, 0x1 ;  /* 0x0000000109037836 */ /* 0x000fe20000000000 */
[----:B------:R-:W-:Y:S01]  /*1b90*/  UMOV UR9, 0x40000040 ;  /* 0x4000004000097882 */ /* 0x000fe20000000000 */
[----:B------:R-:W-:Y:S01]  /*1ba0*/  HGMMA.64x128x16.F32 R24, gdesc[UR16], RZ, !UPT, gsb0 ;  /* 0x01e00000101879f0 */ /* 0x000fe2000c0008ff */
[----:B------:R-:W-:Y:S01]  /*1bb0*/  UMOV UR11, 0x40000040 ;  /* 0x40000040000b7882 */ /* 0x000fe20000000000 */
[----:B------:R-:W-:Y:S01]  /*1bc0*/  UIADD3 UR12, UR16, 0x6, URZ ;  /* 0x00000006100c7890 */ /* 0x000fe2000fffe03f */
[----:B------:R-:W-:Y:S01]  /*1bd0*/  IMAD R3, R16, -0x2, R3 ;  /* 0xfffffffe10037824 */ /* 0x000fe200078e0203 */
[----:B------:R-:W-:Y:S01]  /*1be0*/  UIADD3 UR14, UR18, 0x6, URZ ;  /* 0x00000006120e7890 */ /* 0x000fe2000fffe03f */
[----:B------:R-:W-:Y:S01]  /*1bf0*/  UMOV UR13, 0x40000040 ;  /* 0x40000040000d7882 */ /* 0x000fe20000000000 */
[----:B------:R-:W-:Y:S01]  /*1c00*/  UMOV UR15, 0x40000040 ;  /* 0x40000040000f7882 */ /* 0x000fe20000000000 */
[----:B------:R-:W-:Y:S01]  /*1c10*/  ULDC UR22, c[0x0][0x9dc] ;  /* 0x0002770000167ab9 */ /* 0x000fe20000000800 */
[----:B------:R-:W-:-:S02]  /*1c20*/  WARPGROUP.DEPBAR.LE gsb0, 0x0 ;  /* 0x00008000000079c5 */ /* 0x000fc40000010000 */
[----:B------:R-:W-:-:S06]  /*1c30*/  WARPGROUP.ARRIVE ;  /* 0x00000000000079c5 */ /* 0x000fcc0000000000 */
[----:B------:R-:W-:Y:S01]  /*1c40*/  HGMMA.64x128x16.F32 R24, gdesc[UR4], R24, gsb0 ;  /* 0x01e00000041879f0 */ /* 0x000fe20008000818 */
[----:B------:R-:W-:Y:S02]  /*1c50*/  ULDC UR6, c[0x0][0x448] ;  /* 0x0001120000067ab9 */ /* 0x000fe40000000800 */
[----:B------:R-:W-:-:S06]  /*1c60*/  UISETP.NE.AND UP0, UPT, UR6, 0x1, UPT ;  /* 0x000000010600788c */ /* 0x000fcc000bf05270 */
[----:B------:R-:W-:Y:S02]  /*1c70*/  PLOP3.LUT P2, PT, PT, PT, UP0, 0x80, 0x0 ;  /* 0x000000000000781c */ /* 0x000fe40003f4f008 */
[----:B------:R-:W-:-:S03]  /*1c80*/  PLOP3.LUT P3, PT, PT, PT, UP0, 0x80, 0x0 ;  /* 0x000000000000781c */ /* 0x000fc60003f6f008 */
[----:B------:R-:W-:-:S08]  /*1c90*/  @UP0 ULDC UR6, c[0x0][0x44c] ;  /* 0x0001130000060ab9 */ /* 0x000fd00000000800 */
[----:B------:R-:W-:Y:S01]  /*1ca0*/  @P2 IMAD.HI.U32 R4, R0, UR6, RZ ;  /* 0x0000000600042c27 */ /* 0x000fe2000f8e00ff */
[----:B------:R-:W-:-:S03]  /*1cb0*/  @UP0 ULDC UR6, c[0x0][0x450] ;  /* 0x0001140000060ab9 */ /* 0x000fc60000000800 */
[----:B------:R-:W-:Y:S01]  /*1cc0*/  @!P1 VIADD R0, R5, 0x16840 ;  /* 0x0001684005009836 */ /* 0x000fe20000000000 */
[----:B------:R-:W-:Y:S01]  /*1cd0*/  @P3 SHF.R.U32.HI R2, RZ, UR6, R4 ;  /* 0x00000006ff023c19 */ /* 0x000fe20008011604 */
[----:B------:R-:W-:Y:S01]  /*1ce0*/  ULDC.64 UR6, c[0x0][0x9e0] ;  /* 0x0002780000067ab9 */ /* 0x000fe20000000a00 */
[----:B------:R-:W-:Y:S01]  /*1cf0*/  LEA R5, R88, 0xffffff80, 0x7 ;  /* 0xffffff8058057811 */ /* 0x000fe200078e38ff */
[----:B------:R-:W-:Y:S01]  /*1d00*/  UISETP.GE.AND UP1, UPT, UR7, 0x1, UPT ;  /* 0x000000010700788c */ /* 0x000fe2000bf26270 */
[----:B------:R-:W-:Y:S01]  /*1d10*/  @!P1 PRMT R0, RZ, 0x654, R0 ;  /* 0x00000654ff009816 */ /* 0x000fe20000000000 */
[----:B------:R-:W2:Y:S04]  /*1d20*/  SHFL.IDX PT, R13, R2, RZ, 0x1c1f ;  /* 0x001c1fff020d7589 */ /* 0x000ea800000e0000 */
[----:B------:R-:W-:Y:S01]  /*1d30*/  PLOP3.LUT P2, PT, PT, PT, UP1, 0x40, 0x0 ;  /* 0x000000000000781c */ /* 0x000fe20003f4e818 */
[----:B------:R-:W-:-:S02]  /*1d40*/  WARPGROUP.DEPBAR.LE gsb0, 0x0 ;  /* 0x00008000000079c5 */ /* 0x000fc40000010000 */
[----:B------:R-:W-:-:S06]  /*1d50*/  WARPGROUP.ARRIVE ;  /* 0x00000000000079c5 */ /* 0x000fcc0000000000 */
[----:B------:R-:W-:Y:S01]  /*1d60*/  HGMMA.64x128x16.F32 R24, gdesc[UR8], R24, gsb0 ;  /* 0x01e00000081879f0 */ /* 0x000fe20008000818 */
[----:B------:R-:W-:Y:S02]  /*1d70*/  ULOP3.LUT UR10, URZ, UR22, URZ, 0x33, !UPT ;  /* 0x000000163f0a7292 */ /* 0x000fe4000f8e333f */
[----:B------:R-:W-:Y:S02]  /*1d80*/  WARPGROUP.DEPBAR.LE gsb0, 0x0 ;  /* 0x00008000000079c5 */ /* 0x000fe40000010000 */
[----:B------:R-:W-:-:S07]  /*1d90*/  WARPGROUP.ARRIVE ;  /* 0x00000000000079c5 */ /* 0x000fce0000000000 */
[----:B------:R-:W-:Y:S03]  /*1da0*/  HGMMA.64x128x16.F32 R24, gdesc[UR12], R24, gsb0 ;  /* 0x01e000000c1879f0 */ /* 0x000fe60008000818 */
[----:B------:R-:W-:Y:S02]  /*1db0*/  WARPGROUP.DEPBAR.LE gsb0, 0x0 ;  /* 0x00008000000079c5 */ /* 0x000fe40000010000 */
[----:B------:R0:W-:Y:S02]  /*1dc0*/  @!P1 SYNCS.ARRIVE.TRANS64.RED.A1T0 RZ, [R0+URZ], RZ ;  /* 0x000000ff00ff99a7 */ /* 0x0001e4000810043f */
[C---:B0-----:R-:W-:Y:S02]  /*1dd0*/  IMAD R0, R6.reuse, UR41, R3 ;  /* 0x0000002906007c24 */ /* 0x041fe4000f8e0203 */
[----:B------:R-:W-:Y:S02]  /*1de0*/  IMAD R3, R6, UR41, R9 ;  /* 0x0000002906037c24 */ /* 0x000fe4000f8e0209 */
[----:B-1----:R-:W-:-:S02]  /*1df0*/  IMAD.IADD R0, R0, 0x1, -R7 ;  /* 0x0000000100007824 */ /* 0x002fc400078e0a07 */
[----:B------:R-:W-:Y:S02]  /*1e00*/  IMAD R10, R16, -0x2, R3 ;  /* 0xfffffffe100a7824 */ /* 0x000fe400078e0203 */
[C---:B------:R-:W-:Y:S02]  /*1e10*/  VIADD R11, R0.reuse, UR6 ;  /* 0x00000006000b7c36 */ /* 0x040fe40008000000 */
[----:B------:R-:W-:-:S03]  /*1e20*/  VIADD R12, R0, UR10 ;  /* 0x0000000a000c7c36 */ /* 0x000fc60008000000 */
[----:B--2---:R-:W-:Y:S01]  /*1e30*/  VIADDMNMX R0, R13, R11, R10, PT ;  /* 0x0000000b0d007246 */ /* 0x004fe2000380010a */
[----:B------:R-:W-:Y:S01]  /*1e40*/  IMAD.IADD R4, R12, 0x1, R13 ;  /* 0x000000010c047824 */ /* 0x000fe200078e020d */
[----:B------:R-:W-:Y:S06]  /*1e50*/  @P2 BRA `(.L_x_798) ;  /* 0x00000000005c2947 */ /* 0x000fec0003800000 */
[----:B------:R-:W-:Y:S01]  /*1e60*/  IMAD R8, R6, UR41, R13 ;  /* 0x0000002906087c24 */ /* 0x000fe2000f8e020d */
[----:B------:R-:W-:Y:S03]  /*1e70*/  BSSY B0, `(.L_x_799) ;  /* 0x0000011000007945 */ /* 0x000fe60003800000 */
[----:B------:R-:W-:-:S05]  /*1e80*/  IMAD.IADD R8, R8, 0x1, -R7 ;  /* 0x0000000108087824 */ /* 0x000fca00078e0a07 */
[----:B------:R-:W-:-:S13]  /*1e90*/  ISETP.GT.AND P2, PT, R8, -0x1, PT ;  /* 0xffffffff0800780c */ /* 0x000fda0003f44270 */
[----:B------:R-:W-:Y:S05]  /*1ea0*/  @P2 BRA `(.L_x_800) ;  /* 0x0000000000202947 */ /* 0x000fea0003800000 */
[----:B------:R-:W-:Y:S01]  /*1eb0*/  UISETP.NE.AND UP2, UPT, UR7, 0x1, UPT ;  /* 0x000000010700788c */ /* 0x000fe2000bf45270 */
[----:B------:R-:W-:-:S05]  /*1ec0*/  LOP3.LUT R8, RZ, R8, RZ, 0x33, !PT ;  /* 0x00000008ff087212 */ /* 0x000fca00078e33ff */
[----:B------:R-:W-:-:S05]  /*1ed0*/  PLOP3.LUT P2, PT, PT, PT, UP2, 0x80, 0x0 ;  /* 0x000000000000781c */ /* 0x000fca0003f4f028 */
[----:B------:R-:W-:-:S08]  /*1ee0*/  @UP2 ULDC.64 UR10, c[0x0][0x9e8] ;  /* 0x00027a00000a2ab9 */ /* 0x000fd00000000a00 */
[----:B------:R-:W-:-:S05]  /*1ef0*/  @P2 IMAD.HI.U32 R3, R8, UR10, RZ ;  /* 0x0000000a08032c27 */ /* 0x000fca000f8e00ff */
[----:B------:R-:W-:-:S04]  /*1f00*/  @P2 SHF.R.U32.HI R8, RZ, UR11, R3 ;  /* 0x0000000bff082c19 */ /* 0x000fc80008011603 */
[----:B------:R-:W-:Y:S01]  /*1f10*/  LOP3.LUT R8, RZ, R8, RZ, 0x33, !PT ;  /* 0x00000008ff087212 */ /* 0x000fe200078e33ff */
[----:B------:R-:W-:Y:S06]  /*1f20*/  BRA `(.L_x_801) ;  /* 0x0000000000147947 */ /* 0x000fec0003800000 */
.L_x_800:
[----:B------:R-:W-:-:S06]  /*1f30*/  UISETP.NE.AND UP2, UPT, UR7, 0x1, UPT ;  /* 0x000000010700788c */ /* 0x000fcc000bf45270 */
[----:B------:R-:W-:-:S05]  /*1f40*/  PLOP3.LUT P2, PT, PT, PT, UP2, 0x80, 0x0 ;  /* 0x000000000000781c */ /* 0x000fca0003f4f028 */
[----:B------:R-:W-:-:S08]  /*1f50*/  @UP2 ULDC.64 UR10, c[0x0][0x9e8] ;  /* 0x00027a00000a2ab9 */ /* 0x000fd00000000a00 */
[----:B------:R-:W-:-:S05]  /*1f60*/  @P2 IMAD.HI.U32 R3, R8, UR10, RZ ;  /* 0x0000000a08032c27 */ /* 0x000fca000f8e00ff */
[----:B------:R-:W-:-:S07]  /*1f70*/  @P2 SHF.R.U32.HI R8, RZ, UR11, R3 ;  /* 0x0000000bff082c19 */ /* 0x000fce0008011603 */
.L_x_801:
[----:B------:R-:W-:Y:S05]  /*1f80*/  BSYNC B0 ;  /* 0x0000000000007941 */ /* 0x000fea0003800000 */
.L_x_799:
[----:B------:R-:W-:-:S04]  /*1f90*/  IMAD R3, R8, UR7, -R5 ;  /* 0x0000000708037c24 */ /* 0x000fc8000f8e0a05 */
[----:B------:R-:W-:-:S05]  /*1fa0*/  IMAD R3, R16, -0x2, R3 ;  /* 0xfffffffe10037824 */ /* 0x000fca00078e0203 */
[----:B------:R-:W-:Y:S02]  /*1fb0*/  VIMNMX R4, R4, R3, !PT ;  /* 0x0000000304047248 */ /* 0x000fe40007fe0100 */
[----:B------:R-:W-:-:S07]  /*1fc0*/  VIADDMNMX R0, R3, UR7, R0, PT ;  /* 0x0000000703007c46 */ /* 0x000fce000b800100 */
.L_x_798:
[C---:B------:R-:W-:Y:S02]  /*1fd0*/  ISETP.GE.AND P4, PT, R9.reuse, 0x9, PT ;  /* 0x000000090900780c */ /* 0x040fe40003f86270 */
[C---:B------:R-:W-:Y:S02]  /*1fe0*/  ISETP.GE.AND P2, PT, R9.reuse, 0x2, PT ;  /* 0x000000020900780c */ /* 0x040fe40003f46270 */
[----:B------:R-:W-:Y:S02]  /*1ff0*/  ISETP.GE.AND P5, PT, R9, 0xa, PT ;  /* 0x0000000a0900780c */ /* 0x000fe40003fa6270 */
[----:B------:R-:W-:Y:S02]  /*2000*/  LOP3.LUT R23, R23, 0xfffffffd, RZ, 0xc0, !PT ;  /* 0xfffffffd17177812 */ /* 0x000fe400078ec0ff */
[----:B------:R-:W-:-:S04]  /*2010*/  ISETP.GT.AND P3, PT, R4, 0x1, !P2 ;  /* 0x000000010400780c */ /* 0x000fc80005764270 */
[----:B------:R-:W-:Y:S02]  /*2020*/  ISETP.LT.OR P3, PT, R0, 0x2, P3 ;  /* 0x000000020000780c */ /* 0x000fe40001f61670 */
[----:B------:R-:W-:Y:S02]  /*2030*/  @P4 LOP3.LUT R23, R23, 0x2, RZ, 0xfc, !PT ;  /* 0x0000000217174812 */ /* 0x000fe400078efcff */
[----:B------:R-:W-:Y:S02]  /*2040*/  FSEL R25, R25, -INF , !P3 ;  /* 0xff80000019197808 */ /* 0x000fe40005800000 */
[----:B------:R-:W-:Y:S02]  /*2050*/  LOP3.LUT R23, R23, 0xfffffffb, RZ, 0xc0, !PT ;  /* 0xfffffffb17177812 */ /* 0x000fe400078ec0ff */
[----:B------:R-:W-:Y:S02]  /*2060*/  ISETP.GT.AND P4, PT, R4, 0x8, !P4 ;  /* 0x000000080400780c */ /* 0x000fe40006784270 */
[----:B------:R-:W-:-:S02]  /*2070*/  @P5 LOP3.LUT R23, R23, 0x4, RZ, 0xfc, !PT ;  /* 0x0000000417175812 */ /* 0x000fc400078efcff */
[----:B------:R-:W-:Y:S02]  /*2080*/  ISETP.GT.AND P3, PT, R4, 0x9, !P5 ;  /* 0x000000090400780c */ /* 0x000fe40006f64270 */
[C---:B------:R-:W-:Y:S02]  /*2090*/  ISETP.GE.AND P5, PT, R9.reuse, 0x11, PT ;  /* 0x000000110900780c */ /* 0x040fe40003fa6270 */
[C---:B------:R-:W-:Y:S02]  /*20a0*/  ISETP.LT.OR P4, PT, R0.reuse, 0x9, P4 ;  /* 0x000000090000780c */ /* 0x040fe40002781670 */
[----:B------:R-:W-:Y:S02]  /*20b0*/  ISETP.LT.OR P3, PT, R0, 0xa, P3 ;  /* 0x0000000a0000780c */ /* 0x000fe40001f61670 */
[----:B------:R-:W-:Y:S02]  /*20c0*/  FSEL R28, R28, -INF , !P4 ;  /* 0xff8000001c1c7808 */ /* 0x000fe40006000000 */
[----:B------:R-:W-:-:S02]  /*20d0*/  ISETP.GE.AND P4, PT, R9, 0x12, PT ;  /* 0x000000120900780c */ /* 0x000fc40003f86270 */
[----:B------:R-:W-:Y:S02]  /*20e0*/  LOP3.LUT R23, R23, 0xfffffff7, RZ, 0xc0, !PT ;  /* 0xfffffff717177812 */ /* 0x000fe400078ec0ff */
[----:B------:R-:W-:Y:S02]  /*20f0*/  FSEL R29, R29, -INF , !P3 ;  /* 0xff8000001d1d7808 */ /* 0x000fe40005800000 */
[----:B------:R-:W-:Y:S02]  /*2100*/  ISETP.GT.AND P3, PT, R4, 0x10, !P5 ;  /* 0x000000100400780c */ /* 0x000fe40006f64270 */
[----:B------:R-:W-:Y:S02]  /*2110*/  @P5 LOP3.LUT R23, R23, 0x8, RZ, 0xfc, !PT ;  /* 0x0000000817175812 */ /* 0x000fe400078efcff */
[----:B------:R-:W-:Y:S02]  /*2120*/  ISETP.LT.OR P3, PT, R0, 0x11, P3 ;  /* 0x000000110000780c */ /* 0x000fe40001f61670 */
[----:B------:R-:W-:-:S02]  /*2130*/  LOP3.LUT R23, R23, 0xfdffffff, RZ, 0xc0, !PT ;  /* 0xfdffffff17177812 */ /* 0x000fc400078ec0ff */
[----:B------:R-:W-:Y:S02]  /*2140*/  FSEL R32, R32, -INF , !P3 ;  /* 0xff80000020207808 */ /* 0x000fe40005800000 */
[----:B------:R-:W-:Y:S02]  /*2150*/  @P4 LOP3.LUT R23, R23, 0x2000000, RZ, 0xfc, !PT ;  /* 0x0200000017174812 */ /* 0x000fe400078efcff */
[----:B------:R-:W-:Y:S02]  /*2160*/  ISETP.GT.AND P3, PT, R4, 0x11, !P4 ;  /* 0x000000110400780c */ /* 0x000fe40006764270 */
[----:B------:R-:W-:Y:S02]  /*2170*/  ISETP.GE.AND P4, PT, R9, 0x19, PT ;  /* 0x000000190900780c */ /* 0x000fe40003f86270 */
[----:B------:R-:W-:Y:S02]  /*2180*/  ISETP.LT.OR P3, PT, R0, 0x12, P3 ;  /* 0x000000120000780c */ /* 0x000fe40001f61670 */
[----:B------:R-:W-:-:S02]  /*2190*/  LOP3.LUT R23, R23, 0xfeffffff, RZ, 0xc0, !PT ;  /* 0xfeffffff17177812 */ /* 0x000fc400078ec0ff */
[----:B------:R-:W-:Y:S02]  /*21a0*/  FSEL R33, R33, -INF , !P3 ;  /* 0xff80000021217808 */ /* 0x000fe40005800000 */
[----:B------:R-:W-:-:S04]  /*21b0*/  ISETP.GT.AND P3, PT, R4, 0x18, !P4 ;  /* 0x000000180400780c */ /* 0x000fc80006764270 */
[----:B------:R-:W-:Y:S02]  /*21c0*/  ISETP.LT.OR P3, PT, R0, 0x19, P3 ;  /* 0x000000190000780c */ /* 0x000fe40001f61670 */
[----:B------:R-:W-:Y:S02]  /*21d0*/  @P4 LOP3.LUT R23, R23, 0x1000000, RZ, 0xfc, !PT ;  /* 0x0100000017174812 */ /* 0x000fe400078efcff */
[----:B------:R-:W-:Y:S02]  /*21e0*/  ISETP.GE.AND P4, PT, R9, 0x1a, PT ;  /* 0x0000001a0900780c */ /* 0x000fe40003f86270 */
[----:B------:R-:W-:Y:S02]  /*21f0*/  LOP3.LUT R23, R23, 0xff7fffff, RZ, 0xc0, !PT ;  /* 0xff7fffff17177812 */ /* 0x000fe400078ec0ff */
[----:B------:R-:W-:Y:S02]  /*2200*/  FSEL R36, R36, -INF , !P3 ;  /* 0xff80000024247808 */ /* 0x000fe40005800000 */
[----:B------:R-:W-:-:S04]  /*2210*/  ISETP.GT.AND P3, PT, R4, 0x19, !P4 ;  /* 0x000000190400780c */ /* 0x000fc80006764270 */
[----:B------:R-:W-:-:S03]  /*2220*/  ISETP.LT.OR P3, PT, R0, 0x1a, P3 ;  /* 0x0000001a0000780c */ /* 0x000fc60001f61670 */
        /* <DEDUP_REMOVED lines=110> */
[----:B------:R-:W-:Y:S02]  /*2910*/  FSEL R73, R73, -INF , !P3 ;  /* 0xff80000049497808 */ /* 0x000fe40005800000 */
[----:B------:R-:W-:Y:S02]  /*2920*/  LOP3.LUT R23, R23, 0xffffffef, RZ, 0xc0, !PT ;  /* 0xffffffef17177812 */ /* 0x000fe400078ec0ff */
[----:B------:R-:W-:-:S04]  /*2930*/  ISETP.GT.AND P3, PT, R4, 0x68, !P4 ;  /* 0x000000680400780c */ /* 0x000fc80006764270 */
[----:B------:R-:W-:-:S03]  /*2940*/  ISETP.LT.OR P3, PT, R0, 0x69, P3 ;  /* 0x000000690000780c */ /* 0x000fc60001f61670 */
[----:B------:R-:W-:Y:S02]  /*2950*/  @P4 LOP3.LUT R23, R23, 0x10, RZ, 0xfc, !PT ;  /* 0x0000001017174812 */ /* 0x000fe400078efcff */
[----:B------:R-:W-:Y:S02]  /*2960*/  ISETP.GE.AND P4, PT, R9, 0x6a, PT ;  /* 0x0000006a0900780c */ /* 0x000fe40003f86270 */
[----:B------:R-:W-:Y:S02]  /*2970*/  FSEL R76, R76, -INF , !P3 ;  /* 0xff8000004c4c7808 */ /* 0x000fe40005800000 */
[----:B------:R-:W-:Y:S02]  /*2980*/  ISETP.GT.AND P3, PT, R4, 0x69, !P4 ;  /* 0x000000690400780c */ /* 0x000fe40006764270 */
[----:B------:R-:W-:Y:S02]  /*2990*/  LOP3.LUT R23, R23, 0xfbffffff, RZ, 0xc0, !PT ;  /* 0xfbffffff17177812 */ /* 0x000fe400078ec0ff */
[----:B------:R-:W-:-:S04]  /*29a0*/  ISETP.LT.OR P3, PT, R0, 0x6a, P3 ;  /* 0x0000006a0000780c */ /* 0x000fc80001f61670 */
[----:B------:R-:W-:Y:S02]  /*29b0*/  FSEL R77, R77, -INF , !P3 ;  /* 0xff8000004d4d7808 */ /* 0x000fe40005800000 */
[----:B------:R-:W-:Y:S02]  /*29c0*/  ISETP.GE.AND P3, PT, R9, 0x71, PT ;  /* 0x000000710900780c */ /* 0x000fe40003f66270 */
[----:B------:R-:W-:Y:S02]  /*29d0*/  @P4 LOP3.LUT R23, R23, 0x4000000, RZ, 0xfc, !PT ;  /* 0x0400000017174812 */ /* 0x000fe400078efcff */
[----:B------:R-:W-:Y:S02]  /*29e0*/  ISETP.GT.AND P4, PT, R4, 0x70, !P3 ;  /* 0x000000700400780c */ /* 0x000fe40005f84270 */
[----:B------:R-:W-:Y:S02]  /*29f0*/  LOP3.LUT R23, R23, 0xfffffffe, RZ, 0xc0, !PT ;  /* 0xfffffffe17177812 */ /* 0x000fe400078ec0ff */
[----:B------:R-:W-:-:S04]  /*2a00*/  ISETP.LT.OR P4, PT, R0, 0x71, P4 ;  /* 0x000000710000780c */ /* 0x000fc80002781670 */
[----:B------:R-:W-:Y:S02]  /*2a10*/  FSEL R80, R80, -INF , !P4 ;  /* 0xff80000050507808 */ /* 0x000fe40006000000 */
[----:B------:R-:W-:-:S04]  /*2a20*/  ISETP.GE.AND P4, PT, R9, 0x72, PT ;  /* 0x000000720900780c */ /* 0x000fc80003f86270 */
[----:B------:R-:W-:-:S04]  /*2a30*/  ISETP.GT.AND P5, PT, R4, 0x71, !P4 ;  /* 0x000000710400780c */ /* 0x000fc800067a4270 */
[----:B------:R-:W-:-:S04]  /*2a40*/  ISETP.LT.OR P5, PT, R0, 0x72, P5 ;  /* 0x000000720000780c */ /* 0x000fc80002fa1670 */
[----:B------:R-:W-:Y:S02]  /*2a50*/  FSEL R81, R81, -INF , !P5 ;  /* 0xff80000051517808 */ /* 0x000fe40006800000 */
[----:B------:R-:W-:-:S04]  /*2a60*/  ISETP.GE.AND P5, PT, R9, 0x79, PT ;  /* 0x000000790900780c */ /* 0x000fc80003fa6270 */
[----:B------:R-:W-:-:S04]  /*2a70*/  ISETP.GT.AND P6, PT, R4, 0x78, !P5 ;  /* 0x000000780400780c */ /* 0x000fc80006fc4270 */
[----:B------:R-:W-:-:S04]  /*2a80*/  ISETP.LT.OR P6, PT, R0, 0x79, P6 ;  /* 0x000000790000780c */ /* 0x000fc800037c1670 */
[----:B------:R-:W-:Y:S02]  /*2a90*/  FSEL R84, R84, -INF , !P6 ;  /* 0xff80000054547808 */ /* 0x000fe40007000000 */
[----:B------:R-:W-:-:S13]  /*2aa0*/  ISETP.GE.AND P6, PT, R9, 0x1, PT ;  /* 0x000000010900780c */ /* 0x000fda0003fc6270 */
[----:B------:R-:W-:Y:S02]  /*2ab0*/  @P6 LOP3.LUT R23, R23, 0x1, RZ, 0xfc, !PT ;  /* 0x0000000117176812 */ /* 0x000fe400078efcff */
[----:B------:R-:W-:Y:S02]  /*2ac0*/  ISETP.GT.AND P6, PT, R4, RZ, !P6 ;  /* 0x000000ff0400720c */ /* 0x000fe400077c4270 */
[----:B------:R-:W-:Y:S02]  /*2ad0*/  LOP3.LUT R23, R23, 0xf7ffffff, RZ, 0xc0, !PT ;  /* 0xf7ffffff17177812 */ /* 0x000fe400078ec0ff */
[----:B------:R-:W-:-:S04]  /*2ae0*/  ISETP.LT.OR P6, PT, R0, 0x1, P6 ;  /* 0x000000010000780c */ /* 0x000fc800037c1670 */
[----:B------:R-:W-:Y:S02]  /*2af0*/  FSEL R3, R24, -INF , !P6 ;  /* 0xff80000018037808 */ /* 0x000fe40007000000 */
[----:B------:R-:W-:Y:S02]  /*2b00*/  ISETP.GE.AND P6, PT, R9, 0x7a, PT ;  /* 0x0000007a0900780c */ /* 0x000fe40003fc6270 */
[----:B------:R-:W0:Y:S11]  /*2b10*/  SHFL.IDX PT, R9, R2, 0x1, 0x1c1f ;  /* 0x003c1f0002097f89 */ /* 0x000e3600000e0000 */
[----:B------:R-:W-:-:S02]  /*2b20*/  @P6 LOP3.LUT R23, R23, 0x8000000, RZ, 0xfc, !PT ;  /* 0x0800000017176812 */ /* 0x000fc400078efcff */
[----:B------:R-:W-:-:S04]  /*2b30*/  ISETP.GT.AND P6, PT, R4, 0x79, !P6 ;  /* 0x000000790400780c */ /* 0x000fc800077c4270 */
[----:B------:R-:W-:-:S04]  /*2b40*/  ISETP.LT.OR P6, PT, R0, 0x7a, P6 ;  /* 0x0000007a0000780c */ /* 0x000fc800037c1670 */
[----:B------:R-:W-:Y:S02]  /*2b50*/  FSEL R85, R85, -INF , !P6 ;  /* 0xff80000055557808 */ /* 0x000fe40007000000 */
[----:B------:R-:W-:Y:S01]  /*2b60*/  PLOP3.LUT P6, PT, PT, PT, UP1, 0x40, 0x0 ;  /* 0x000000000000781c */ /* 0x000fe20003fce818 */
[----:B0-----:R-:W-:Y:S01]  /*2b70*/  IMAD.IADD R4, R12, 0x1, R9 ;  /* 0x000000010c047824 */ /* 0x001fe200078e0209 */
[----:B------:R-:W-:-:S11]  /*2b80*/  VIADDMNMX R0, R9, R11, R10, PT ;  /* 0x0000000b09007246 */ /* 0x000fd6000380010a */
[----:B------:R-:W-:Y:S05]  /*2b90*/  @P6 BRA `(.L_x_802) ;  /* 0x0000000000646947 */ /* 0x000fea0003800000 */
        /* <DEDUP_REMOVED lines=9> */
[----:B------:R-:W-:Y:S01]  /*2c30*/  @P6 IMAD.HI.U32 R8, R2, UR10, RZ ;  /* 0x0000000a02086c27 */ /* 0x000fe2000f8e00ff */
[----:B------:R-:W-:-:S13]  /*2c40*/  PLOP3.LUT P6, PT, PT, PT, UP2, 0x80, 0x0 ;  /* 0x000000000000781c */ /* 0x000fda0003fcf028 */
[----:B------:R-:W-:-:S04]  /*2c50*/  @P6 SHF.R.U32.HI R2, RZ, UR11, R8 ;  /* 0x0000000bff026c19 */ /* 0x000fc80008011608 */
[----:B------:R-:W-:Y:S01]  /*2c60*/  LOP3.LUT R2, RZ, R2, RZ, 0x33, !PT ;  /* 0x00000002ff027212 */ /* 0x000fe200078e33ff */
[----:B------:R-:W-:Y:S06]  /*2c70*/  BRA `(.L_x_805) ;  /* 0x0000000000187947 */ /* 0x000fec0003800000 */
.L_x_804:
[----:B------:R-:W-:-:S06]  /*2c80*/  UISETP.NE.AND UP2, UPT, UR7, 0x1, UPT ;  /* 0x000000010700788c */ /* 0x000fcc000bf45270 */
[----:B------:R-:W-:-:S05]  /*2c90*/  PLOP3.LUT P6, PT, PT, PT, UP2, 0x80, 0x0 ;  /* 0x000000000000781c */ /* 0x000fca0003fcf028 */
[----:B------:R-:W-:-:S08]  /*2ca0*/  @UP2 ULDC.64 UR10, c[0x0][0x9e8] ;  /* 0x00027a00000a2ab9 */ /* 0x000fd00000000a00 */
[----:B------:R-:W-:Y:S01]  /*2cb0*/  @P6 IMAD.HI.U32 R8, R2, UR10, RZ ;  /* 0x0000000a02086c27 */ /* 0x000fe2000f8e00ff */
[----:B------:R-:W-:-:S13]  /*2cc0*/  PLOP3.LUT P6, PT, PT, PT, UP2, 0x80, 0x0 ;  /* 0x000000000000781c */ /* 0x000fda0003fcf028 */
[----:B------:R-:W-:-:S07]  /*2cd0*/  @P6 SHF.R.U32.HI R2, RZ, UR11, R8 ;  /* 0x0000000bff026c19 */ /* 0x000fce0008011608 */
.L_x_805:
[----:B------:R-:W-:Y:S05]  /*2ce0*/  BSYNC B0 ;  /* 0x0000000000007941 */ /* 0x000fea0003800000 */
.L_x_803:
[----:B------:R-:W-:-:S04]  /*2cf0*/  IMAD R5, R2, UR7, -R5 ;  /* 0x0000000702057c24 */ /* 0x000fc8000f8e0a05 */
[----:B------:R-:W-:-:S05]  /*2d00*/  IMAD R5, R16, -0x2, R5 ;  /* 0xfffffffe10057824 */ /* 0x000fca00078e0205 */
[----:B------:R-:W-:Y:S02]  /*2d10*/  VIMNMX R4, R4, R5, !PT ;  /* 0x0000000504047248 */ /* 0x000fe40007fe0100 */
[----:B------:R-:W-:-:S07]  /*2d20*/  VIADDMNMX R0, R5, UR7, R0, PT ;  /* 0x0000000705007c46 */ /* 0x000fce000b800100 */
.L_x_802:
[----:B------:R-:W-:Y:S01]  /*2d30*/  ISETP.GT.AND P2, PT, R4, 0x1, !P2 ;  /* 0x000000010400780c */ /* 0x000fe20005744270 */
[----:B------:R-:W-:Y:S01]  /*2d40*/  ULDC UR10, c[0x0][0x988] ;  /* 0x00026200000a7ab9 */ /* 0x000fe20000000800 */
[----:B------:R-:W-:Y:S01]  /*2d50*/  LOP3.LUT P6, RZ, R23, 0x8, RZ, 0xc0, !PT ;  /* 0x0000000817ff7812 */ /* 0x000fe200078cc0ff */
[----:B------:R-:W-:Y:S01]  /*2d60*/  @UP0 ULDC UR14, c[0x0][0x44c] ;  /* 0x00011300000e0ab9 */ /* 0x000fe20000000800 */
[----:B------:R-:W-:Y:S01]  /*2d70*/  ISETP.LT.OR P2, PT, R0, 0x2, P2 ;  /* 0x000000020000780c */ /* 0x000fe20001741670 */
[----:B------:R-:W-:Y:S01]  /*2d80*/  UIMAD.WIDE.U32 UR14, UR39, UR14, URZ ;  /* 0x0000000e270e72a5 */ /* 0x000fe2000f8e003f */
[----:B------:R-:W-:Y:S01]  /*2d90*/  FMNMX.FTZ R5, R3, R25, !PT ;  /* 0x0000001903057209 */ /* 0x000fe20007810000 */
[----:B------:R-:W-:Y:S01]  /*2da0*/  @UP0 ULDC UR18, c[0x0][0x450] ;  /* 0x0001140000120ab9 */ /* 0x000fe20000000800 */
[----:B------:R-:W-:Y:S01]  /*2db0*/  FSEL R27, R27, -INF , !P2 ;  /* 0xff8000001b1b7808 */ /* 0x000fe20005000000 */
[----:B------:R-:W-:Y:S01]  /*2dc0*/  UMOV UR11, UR39 ;  /* 0x00000027000b7c82 */ /* 0x000fe20008000000 */
[----:B------:R-:W-:Y:S01]  /*2dd0*/  LOP3.LUT P2, RZ, R23, 0x2, RZ, 0xc0, !PT ;  /* 0x0000000217ff7812 */ /* 0x000fe2000784c0ff */
[----:B------:R-:W-:Y:S01]  /*2de0*/  @UP0 USHF.R.U32.HI UR11, URZ, UR18, UR15 ;  /* 0x000000123f0b0299 */ /* 0x000fe2000801160f */
[----:B------:R-:W-:-:S02]  /*2df0*/  FMNMX.FTZ R2, R28, R5, !PT ;  /* 0x000000051c027209 */ /* 0x000fc40007810000 */
[----:B------:R-:W-:Y:S01]  /*2e00*/  ISETP.GT.AND P2, PT, R4, 0x8, !P2 ;  /* 0x000000080400780c */ /* 0x000fe20005744270 */
[----:B------:R-:W-:Y:S01]  /*2e10*/  UIADD3 UR50, UR50, UR11, URZ ;  /* 0x0000000b32327290 */ /* 0x000fe2000fffe03f */
[----:B------:R-:W-:Y:S02]  /*2e20*/  FMNMX.FTZ R5, R29, R2, !PT ;  /* 0x000000021d057209 */ /* 0x000fe40007810000 */
[----:B------:R-:W-:Y:S01]  /*2e30*/  ISETP.LT.OR P2, PT, R0, 0x9, P2 ;  /* 0x000000090000780c */ /* 0x000fe20001741670 */
[----:B------:R-:W-:Y:S01]  /*2e40*/  UIADD3 UR6, UR50, UR6, URZ ;  /* 0x0000000632067290 */ /* 0x000fe2000fffe03f */
[----:B------:R-:W-:Y:S02]  /*2e50*/  FMNMX.FTZ R2, R32, R5, !PT ;  /* 0x0000000520027209 */ /* 0x000fe40007810000 */
[----:B------:R-:W-:Y:S02]  /*2e60*/  FSEL R30, R30, -INF , !P2 ;  /* 0xff8000001e1e7808 */ /* 0x000fe40005000000 */
[----:B------:R-:W-:-:S02]  /*2e70*/  LOP3.LUT P2, RZ, R23, 0x4, RZ, 0xc0, !PT ;  /* 0x0000000417ff7812 */ /* 0x000fc4000784c0ff */
[----:B------:R-:W-:Y:S02]  /*2e80*/  FMNMX.FTZ R5, R33, R2, !PT ;  /* 0x0000000221057209 */ /* 0x000fe40007810000 */
[----:B------:R-:W-:Y:S02]  /*2e90*/  ISETP.GT.AND P2, PT, R4, 0x9, !P2 ;  /* 0x000000090400780c */ /* 0x000fe40005744270 */
[----:B------:R-:W-:Y:S02]  /*2ea0*/  FMNMX.FTZ R2, R36, R5, !PT ;  /* 0x0000000524027209 */ /* 0x000fe40007810000 */
[----:B------:R-:W-:Y:S02]  /*2eb0*/  ISETP.LT.OR P2, PT, R0, 0xa, P2 ;  /* 0x0000000a0000780c */ /* 0x000fe40001741670 */
[----:B------:R-:W-:Y:S02]  /*2ec0*/  FMNMX.FTZ R5, R37, R2, !PT ;  /* 0x0000000225057209 */ /* 0x000fe40007810000 */
[----:B------:R-:W-:-:S02]  /*2ed0*/  FSEL R31, R31, -INF , !P2 ;  /* 0xff8000001f1f7808 */ /* 0x000fc40005000000 */
[----:B------:R-:W-:Y:S02]  /*2ee0*/  ISETP.GT.AND P2, PT, R4, 0x10, !P6 ;  /* 0x000000100400780c */ /* 0x000fe40007744270 */
[----:B------:R-:W-:Y:S02]  /*2ef0*/  FMNMX.FTZ R2, R40, R5, !PT ;  /* 0x0000000528027209 */ /* 0x000fe40007810000 */
[----:B------:R-:W-:Y:S02]  /*2f00*/  ISETP.LT.OR P2, PT, R0, 0x11, P2 ;  /* 0x000000110000780c */ /* 0x000fe40001741670 */
[C---:B------:R-:W-:Y:S02]  /*2f10*/  LOP3.LUT P6, RZ, R23.reuse, 0x8000, RZ, 0xc0, !PT ;  /* 0x0000800017ff7812 */ /* 0x040fe400078cc0ff */
        /* <DEDUP_REMOVED lines=8> */
[----:B------:R-:W-:Y:S02]  /*2fa0*/  LOP3.LUT P2, RZ, R23, 0x1000000, RZ, 0xc0, !PT ;  /* 0x0100000017ff7812 */ /* 0x000fe4000784c0ff */
[----:B------:R-:W-:Y:S02]  /*2fb0*/  FMNMX.FTZ R2, R48, R5, !PT ;  /* 0x0000000530027209 */ /* 0x000fe40007810000 */
[----:B------:R-:W-:Y:S02]  /*2fc0*/  ISETP.GT.AND P2, PT, R4, 0x18, !P2 ;  /* 0x000000180400780c */ /* 0x000fe40005744270 */
[----:B------:R-:W-:Y:S02]  /*2fd0*/  FMNMX.FTZ R5, R49, R2, !PT ;  /* 0x0000000231057209 */ /* 0x000fe40007810000 */
[----:B------:R-:W-:Y:S02]  /*2fe0*/  ISETP.LT.OR P2, PT, R0, 0x19, P2 ;  /* 0x000000190000780c */ /* 0x000fe40001741670 */
[----:B------:R-:W-:-:S02]  /*2ff0*/  FMNMX.FTZ R2, R52, R5, !PT ;  /* 0x0000000534027209 */ /* 0x000fc40007810000 */
[----:B------:R-:W-:Y:S02]  /*3000*/  FSEL R38, R38, -INF , !P2 ;  /* 0xff80000026267808 */ /* 0x000fe40005000000 */
[----:B------:R-:W-:Y:S02]  /*3010*/  LOP3.LUT P2, RZ, R23, 0x800000, RZ, 0xc0, !PT ;  /* 0x0080000017ff7812 */ /* 0x000fe4000784c0ff */
[----:B------:R-:W-:Y:S02]  /*3020*/  FMNMX.FTZ R5, R53, R2, !PT ;  /* 0x0000000235057209 */ /* 0x000fe40007810000 */
[----:B------:R-:W-:Y:S02]  /*3030*/  ISETP.GT.AND P2, PT, R4, 0x19, !P2 ;  /* 0x000000190400780c */ /* 0x000fe40005744270 */
[----:B------:R-:W-:Y:S02]  /*3040*/  FMNMX.FTZ R2, R56, R5, !PT ;  /* 0x0000000538027209 */ /* 0x000fe40007810000 */
[----:B------:R-:W-:-:S02]  /*3050*/  ISETP.LT.OR P2, PT, R0, 0x1a, P2 ;  /* 0x0000001a0000780c */ /* 0x000fc40001741670 */
[----:B------:R-:W-:Y:S02]  /*3060*/  FMNMX.FTZ R5, R57, R2, !PT ;  /* 0x0000000239057209 */ /* 0x000fe40007810000 */
[----:B------:R-:W-:Y:S02]  /*3070*/  FSEL R39, R39, -INF , !P2 ;  /* 0xff80000027277808 */ /* 0x000fe40005000000 */
[----:B------:R-:W-:Y:S02]  /*3080*/  LOP3.LUT P2, RZ, R23, 0x400000, RZ, 0xc0, !PT ;  /* 0x0040000017ff7812 */ /* 0x000fe4000784c0ff */
[----:B------:R-:W-:Y:S02]  /*3090*/  FMNMX.FTZ R2, R60, R5, !PT ;  /* 0x000000053c027209 */ /* 0x000fe40007810000 */
[----:B------:R-:W-:Y:S02]  /*30a0*/  ISETP.GT.AND P2, PT, R4, 0x20, !P2 ;  /* 0x000000200400780c */ /* 0x000fe40005744270 */
[----:B------:R-:W-:-:S02]  /*30b0*/  FMNMX.FTZ R5, R61, R2, !PT ;  /* 0x000000023d057209 */ /* 0x000fc40007810000 */
[----:B------:R-:W-:Y:S02]  /*30c0*/  ISETP.LT.OR P2, PT, R0, 0x21, P2 ;  /* 0x000000210000780c */ /* 0x000fe40001741670 */
[----:B------:R-:W-:Y:S02]  /*30d0*/  FMNMX.FTZ R2, R64, R5, !PT ;  /* 0x0000000540027209 */ /* 0x000fe40007810000 */
[----:B------:R-:W-:Y:S02]  /*30e0*/  FSEL R42, R42, -INF , !P2 ;  /* 0xff8000002a2a7808 */ /* 0x000fe40005000000 */
[----:B------:R-:W-:Y:S02]  /*30f0*/  LOP3.LUT P2, RZ, R23, 0x200000, RZ, 0xc0, !PT ;  /* 0x0020000017ff7812 */ /* 0x000fe4000784c0ff */
[----:B------:R-:W-:Y:S02]  /*3100*/  FMNMX.FTZ R5, R65, R2, !PT ;  /* 0x0000000241057209 */ /* 0x000fe40007810000 */
[----:B------:R-:W-:-:S02]  /*3110*/  ISETP.GT.AND P2, PT, R4, 0x21, !P2 ;  /* 0x000000210400780c */ /* 0x000fc40005744270 */
[----:B------:R-:W-:Y:S02]  /*3120*/  FMNMX.FTZ R2, R68, R5, !PT ;  /* 0x0000000544027209 */ /* 0x000fe40007810000 */
[----:B------:R-:W-:Y:S02]  /*3130*/  ISETP.LT.OR P2, PT, R0, 0x22, P2 ;  /* 0x000000220000780c */ /* 0x000fe40001741670 */
[----:B------:R-:W-:Y:S02]  /*3140*/  FMNMX.FTZ R5, R69, R2, !PT ;  /* 0x0000000245057209 */ /* 0x000fe40007810000 */
[----:B------:R-:W-:Y:S02]  /*3150*/  FSEL R43, R43, -INF , !P2 ;  /* 0xff8000002b2b7808 */ /* 0x000fe40005000000 */
[----:B------:R-:W-:Y:S02]  /*3160*/  LOP3.LUT P2, RZ, R23, 0x100000, RZ, 0xc0, !PT ;  /* 0x0010000017ff7812 */ /* 0x000fe4000784c0ff */
[----:B------:R-:W-:-:S02]  /*3170*/  FMNMX.FTZ R2, R72, R5, !PT ;  /* 0x0000000548027209 */ /* 0x000fc40007810000 */
[----:B------:R-:W-:Y:S02]  /*3180*/  ISETP.GT.AND P2, PT, R4, 0x28, !P2 ;  /* 0x000000280400780c */ /* 0x000fe40005744270 */
[----:B------:R-:W-:Y:S02]  /*3190*/  FMNMX.FTZ R5, R73, R2, !PT ;  /* 0x0000000249057209 */ /* 0x000fe40007810000 */
[----:B------:R-:W-:Y:S02]  /*31a0*/  ISETP.LT.OR P2, PT, R0, 0x29, P2 ;  /* 0x000000290000780c */ /* 0x000fe40001741670 */
        /* <DEDUP_REMOVED lines=14> */
[----:B------:R-:W-:Y:S01]  /*3290*/  ISETP.GT.AND P3, PT, R4, 0x70, !P3 ;  /* 0x000000700400780c */ /* 0x000fe20005f64270 */
[----:B------:R-:W0:Y:S01]  /*32a0*/  SHFL.BFLY PT, R2, R5, 0x2, 0x1f ;  /* 0x0c401f0005027f89 */ /* 0x000e2200000e0000 */
[----:B------:R-:W-:-:S02]  /*32b0*/  FSEL R50, R50, -INF , !P2 ;  /* 0xff80000032327808 */ /* 0x000fc40005000000 */
[----:B------:R-:W-:Y:S02]  /*32c0*/  LOP3.LUT P2, RZ, R23, 0x20000, RZ, 0xc0, !PT ;  /* 0x0002000017ff7812 */ /* 0x000fe4000784c0ff */
[C---:B------:R-:W-:Y:S02]  /*32d0*/  ISETP.GT.AND P4, PT, R4.reuse, 0x71, !P4 ;  /* 0x000000710400780c */ /* 0x040fe40006784270 */
[C---:B------:R-:W-:Y:S02]  /*32e0*/  ISETP.GT.AND P2, PT, R4.reuse, 0x31, !P2 ;  /* 0x000000310400780c */ /* 0x040fe40005744270 */
[----:B------:R-:W-:Y:S02]  /*32f0*/  ISETP.GT.AND P5, PT, R4, 0x78, !P5 ;  /* 0x000000780400780c */ /* 0x000fe40006fa4270 */
[C---:B------:R-:W-:Y:S02]  /*3300*/  ISETP.LT.OR P2, PT, R0.reuse, 0x32, P2 ;  /* 0x000000320000780c */ /* 0x040fe40001741670 */
[----:B------:R-:W-:-:S02]  /*3310*/  ISETP.LT.OR P3, PT, R0, 0x71, P3 ;  /* 0x000000710000780c */ /* 0x000fc40001f61670 */
[----:B------:R-:W-:Y:S02]  /*3320*/  FSEL R51, R51, -INF , !P2 ;  /* 0xff80000033337808 */ /* 0x000fe40005000000 */
[----:B------:R-:W-:Y:S02]  /*3330*/  LOP3.LUT P2, RZ, R23, 0x10000, RZ, 0xc0, !PT ;  /* 0x0001000017ff7812 */ /* 0x000fe4000784c0ff */
[----:B------:R-:W-:Y:S02]  /*3340*/  ISETP.LT.OR P4, PT, R0, 0x72, P4 ;  /* 0x000000720000780c */ /* 0x000fe40002781670 */
[----:B------:R-:W-:Y:S02]  /*3350*/  ISETP.GT.AND P2, PT, R4, 0x38, !P2 ;  /* 0x000000380400780c */ /* 0x000fe40005744270 */
[----:B------:R-:W-:Y:S02]  /*3360*/  FSEL R82, R82, -INF , !P3 ;  /* 0xff80000052527808 */ /* 0x000fe40005800000 */
[----:B------:R-:W-:-:S02]  /*3370*/  ISETP.LT.OR P2, PT, R0, 0x39, P2 ;  /* 0x000000390000780c */ /* 0x000fc40001741670 */
[----:B0-----:R-:W-:Y:S02]  /*3380*/  FMNMX.FTZ R9, R5, R2, !PT ;  /* 0x0000000205097209 */ /* 0x001fe40007810000 */
[----:B------:R-:W-:Y:S02]  /*3390*/  FSEL R54, R54, -INF , !P2 ;  /* 0xff80000036367808 */ /* 0x000fe40005000000 */
[----:B------:R-:W-:Y:S01]  /*33a0*/  ISETP.GT.AND P2, PT, R4, 0x39, !P6 ;  /* 0x000000390400780c */ /* 0x000fe20007744270 */
[----:B------:R-:W0:Y:S01]  /*33b0*/  SHFL.BFLY PT, R2, R9, 0x1, 0x1f ;  /* 0x0c201f0009027f89 */ /* 0x000e2200000e0000 */
[----:B------:R-:W-:Y:S02]  /*33c0*/  LOP3.LUT P6, RZ, R23, 0x10, RZ, 0xc0, !PT ;  /* 0x0000001017ff7812 */ /* 0x000fe400078cc0ff */
[C---:B------:R-:W-:Y:S02]  /*33d0*/  ISETP.LT.OR P2, PT, R0.reuse, 0x3a, P2 ;  /* 0x0000003a0000780c */ /* 0x040fe40001741670 */
[----:B------:R-:W-:-:S02]  /*33e0*/  ISETP.LT.OR P5, PT, R0, 0x79, P5 ;  /* 0x000000790000780c */ /* 0x000fc40002fa1670 */
[----:B------:R-:W-:Y:S02]  /*33f0*/  FSEL R55, R55, -INF , !P2 ;  /* 0xff80000037377808 */ /* 0x000fe40005000000 */
[----:B------:R-:W-:Y:S02]  /*3400*/  LOP3.LUT P2, RZ, R23, 0x4000, RZ, 0xc0, !PT ;  /* 0x0000400017ff7812 */ /* 0x000fe4000784c0ff */
[----:B------:R-:W-:Y:S02]  /*3410*/  FSEL R83, R83, -INF , !P4 ;  /* 0xff80000053537808 */ /* 0x000fe40006000000 */
[----:B------:R-:W-:Y:S02]  /*3420*/  ISETP.GT.AND P2, PT, R4, 0x40, !P2 ;  /* 0x000000400400780c */ /* 0x000fe40005744270 */
[----:B------:R-:W-:Y:S02]  /*3430*/  FSEL R86, R86, -INF , !P5 ;  /* 0xff80000056567808 */ /* 0x000fe40006800000 */
[----:B------:R-:W-:-:S04]  /*3440*/  ISETP.LT.OR P2, PT, R0, 0x41, P2 ;  /* 0x000000410000780c */ /* 0x000fc80001741670 */
[----:B------:R-:W-:Y:S02]  /*3450*/  FSEL R58, R58, -INF , !P2 ;  /* 0xff8000003a3a7808 */ /* 0x000fe40005000000 */
[----:B------:R-:W-:Y:S02]  /*3460*/  LOP3.LUT P2, RZ, R23, 0x2000, RZ, 0xc0, !PT ;  /* 0x0000200017ff7812 */ /* 0x000fe4000784c0ff */
[----:B0-----:R-:W-:Y:S02]  /*3470*/  FMNMX.FTZ R2, R9, R2, !PT ;  /* 0x0000000209027209 */ /* 0x001fe40007810000 */
[----:B------:R-:W-:-:S03]  /*3480*/  ISETP.GT.AND P2, PT, R4, 0x41, !P2 ;  /* 0x000000410400780c */ /* 0x000fc60005744270 */
[----:B------:R-:W-:Y:S01]  /*3490*/  FMUL.FTZ R8, R2, UR10 ;  /* 0x0000000a02087c20 */ /* 0x000fe20008410000 */
[----:B------:R-:W-:-:S04]  /*34a0*/  ISETP.LT.OR P2, PT, R0, 0x42, P2 ;  /* 0x000000420000780c */ /* 0x000fc80001741670 */
[----:B------:R-:W-:Y:S02]  /*34b0*/  FSEL R59, R59, -INF , !P2 ;  /* 0xff8000003b3b7808 */ /* 0x000fe40005000000 */
[----:B------:R-:W-:-:S04]  /*34c0*/  LOP3.LUT P2, RZ, R23, 0x1000, RZ, 0xc0, !PT ;  /* 0x0000100017ff7812 */ /* 0x000fc8000784c0ff */
[----:B------:R-:W-:-:S04]  /*34d0*/  ISETP.GT.AND P2, PT, R4, 0x48, !P2 ;  /* 0x000000480400780c */ /* 0x000fc80005744270 */
        /* <DEDUP_REMOVED lines=30> */
[----:B------:R-:W-:Y:S02]  /*36c0*/  ISETP.GT.AND P2, PT, R4, 0x68, !P6 ;  /* 0x000000680400780c */ /* 0x000fe40007744270 */
[----:B------:R-:W-:Y:S02]  /*36d0*/  LOP3.LUT P6, RZ, R23, 0x1, RZ, 0xc0, !PT ;  /* 0x0000000117ff7812 */ /* 0x000fe400078cc0ff */
[----:B------:R-:W-:-:S04]  /*36e0*/  ISETP.LT.OR P2, PT, R0, 0x69, P2 ;  /* 0x000000690000780c */ /* 0x000fc80001741670 */
[----:B------:R-:W-:Y:S02]  /*36f0*/  FSEL R78, R78, -INF , !P2 ;  /* 0xff8000004e4e7808 */ /* 0x000fe40005000000 */
[----:B------:R-:W-:-:S04]  /*3700*/  FSETP.NEU.FTZ.AND P2, PT, R2, -INF , PT ;  /* 0xff8000000200780b */ /* 0x000fc80003f5d000 */
[----:B------:R-:W-:Y:S02]  /*3710*/  FSEL R8, R8, RZ, P2 ;  /* 0x000000ff08087208 */ /* 0x000fe40001000000 */
[----:B------:R-:W-:Y:S02]  /*3720*/  ISETP.GT.AND P2, PT, R4, RZ, !P6 ;  /* 0x000000ff0400720c */ /* 0x000fe40007744270 */
[----:B------:R-:W-:Y:S01]  /*3730*/  LOP3.LUT P6, RZ, R23, 0x8000000, RZ, 0xc0, !PT ;  /* 0x0800000017ff7812 */ /* 0x000fe200078cc0ff */
[--C-:B------:R-:W-:Y:S01]  /*3740*/  FFMA.FTZ R148, R3, UR10, -R8.reuse ;  /* 0x0000000a03947c23 */ /* 0x100fe20008010808 */
[----:B------:R-:W-:Y:S01]  /*3750*/  ISETP.LT.OR P2, PT, R0, 0x1, P2 ;  /* 0x000000010000780c */ /* 0x000fe20001741670 */
[--C-:B------:R-:W-:Y:S01]  /*3760*/  FFMA.FTZ R3, R25, UR10, -R8.reuse ;  /* 0x0000000a19037c23 */ /* 0x100fe20008010808 */
[--C-:B------:R-:W-:Y:S01]  /*3770*/  FFMA.FTZ R5, R29, UR10, -R8.reuse ;  /* 0x0000000a1d057c23 */ /* 0x100fe20008010808 */
[----:B------:R-:W-:Y:S01]  /*3780*/  ISETP.GT.AND P6, PT, R4, 0x79, !P6 ;  /* 0x000000790400780c */ /* 0x000fe200077c4270 */
[--C-:B------:R-:W-:Y:S01]  /*3790*/  FFMA.FTZ R33, R33, UR10, -R8.reuse ;  /* 0x0000000a21217c23 */ /* 0x100fe20008010808 */
[----:B------:R-:W-:Y:S01]  /*37a0*/  FSEL R26, R26, -INF , !P2 ;  /* 0xff8000001a1a7808 */ /* 0x000fe20005000000 */
[--C-:B------:R-:W-:Y:S01]  /*37b0*/  FFMA.FTZ R45, R45, UR10, -R8.reuse ;  /* 0x0000000a2d2d7c23 */ /* 0x100fe20008010808 */
[----:B------:R-:W-:Y:S01]  /*37c0*/  LOP3.LUT P2, RZ, R23, 0x4000000, RZ, 0xc0, !PT ;  /* 0x0400000017ff7812 */ /* 0x000fe2000784c0ff */
[--C-:B------:R-:W-:Y:S01]  /*37d0*/  FFMA.FTZ R57, R57, UR10, -R8.reuse ;  /* 0x0000000a39397c23 */ /* 0x100fe20008010808 */
[----:B------:R-:W-:Y:S01]  /*37e0*/  FMNMX.FTZ R9, R26, R27, !PT ;  /* 0x0000001b1a097209 */ /* 0x000fe20007810000 */
[--C-:B------:R-:W-:Y:S01]  /*37f0*/  FFMA.FTZ R150, R28, UR10, -R8.reuse ;  /* 0x0000000a1c967c23 */ /* 0x100fe20008010808 */
[----:B------:R-:W-:Y:S01]  /*3800*/  ISETP.GT.AND P2, PT, R4, 0x69, !P2 ;  /* 0x000000690400780c */ /* 0x000fe20005744270 */
[----:B------:R-:W-:Y:S01]  /*3810*/  MUFU.EX2 R148, R148 ;  /* 0x0000009400947308 */ /* 0x000fe20000000800 */
[----:B------:R-:W-:Y:S01]  /*3820*/  FMNMX.FTZ R10, R30, R9, !PT ;  /* 0x000000091e0a7209 */ /* 0x000fe20007810000 */
[--C-:B------:R-:W-:Y:S01]  /*3830*/  FFMA.FTZ R144, R32, UR10, -R8.reuse ;  /* 0x0000000a20907c23 */ /* 0x100fe20008010808 */
[----:B------:R-:W-:Y:S01]  /*3840*/  ISETP.LT.OR P2, PT, R0, 0x6a, P2 ;  /* 0x0000006a0000780c */ /* 0x000fe20001741670 */
[--C-:B------:R-:W-:Y:S01]  /*3850*/  FFMA.FTZ R146, R36, UR10, -R8.reuse ;  /* 0x0000000a24927c23 */ /* 0x100fe20008010808 */
[----:B------:R-:W-:Y:S01]  /*3860*/  FMNMX.FTZ R9, R31, R10, !PT ;  /* 0x0000000a1f097209 */ /* 0x000fe20007810000 */
[--C-:B------:R-:W-:Y:S01]  /*3870*/  FFMA.FTZ R37, R37, UR10, -R8.reuse ;  /* 0x0000000a25257c23 */ /* 0x100fe20008010808 */
[----:B------:R-:W-:Y:S01]  /*3880*/  FSEL R79, R79, -INF , !P2 ;  /* 0xff8000004f4f7808 */ /* 0x000fe20005000000 */
[----:B------:R-:W0:Y:S01]  /*3890*/  MUFU.EX2 R3, R3 ;  /* 0x0000000300037308 */ /* 0x000e220000000800 */
[----:B------:R-:W-:Y:S01]  /*38a0*/  FMNMX.FTZ R10, R34, R9, !PT ;  /* 0x00000009220a7209 */ /* 0x000fe20007810000 */
[--C-:B------:R-:W-:Y:S01]  /*38b0*/  FFMA.FTZ R140, R40, UR10, -R8.reuse ;  /* 0x0000000a288c7c23 */ /* 0x100fe20008010808 */
[----:B------:R-:W-:Y:S01]  /*38c0*/  ISETP.LT.OR P6, PT, R0, 0x7a, P6 ;  /* 0x0000007a0000780c */ /* 0x000fe200037c1670 */
[--C-:B------:R-:W-:Y:S01]  /*38d0*/  FFMA.FTZ R41, R41, UR10, -R8.reuse ;  /* 0x0000000a29297c23 */ /* 0x100fe20008010808 */
[----:B------:R-:W-:Y:S01]  /*38e0*/  FMNMX.FTZ R11, R35, R10, !PT ;  /* 0x0000000a230b7209 */ /* 0x000fe20007810000 */
[--C-:B------:R-:W-:Y:S01]  /*38f0*/  FFMA.FTZ R49, R49, UR10, -R8.reuse ;  /* 0x0000000a31317c23 */ /* 0x100fe20008010808 */
[----:B------:R-:W-:Y:S01]  /*3900*/  FSEL R87, R87, -INF , !P6 ;  /* 0xff80000057577808 */ /* 0x000fe20007000000 */
[----:B------:R-:W-:Y:S01]  /*3910*/  MUFU.EX2 R9, R33 ;  /* 0x0000002100097308 */ /* 0x000fe20000000800 */
[----:B------:R-:W-:Y:S01]  /*3920*/  FMNMX.FTZ R10, R38, R11, !PT ;  /* 0x0000000b260a7209 */ /* 0x000fe20007810000 */
[--C-:B------:R-:W-:Y:S01]  /*3930*/  FFMA.FTZ R53, R53, UR10, -R8.reuse ;  /* 0x0000000a35357c23 */ /* 0x100fe20008010808 */
[--C-:B------:R-:W-:Y:S01]  /*3940*/  FFMA.FTZ R142, R44, UR10, -R8.reuse ;  /* 0x0000000a2c8e7c23 */ /* 0x100fe20008010808 */
[--C-:B------:R-:W-:Y:S01]  /*3950*/  FFMA.FTZ R136, R48, UR10, -R8.reuse ;  /* 0x0000000a30887c23 */ /* 0x100fe20008010808 */
[----:B------:R-:W-:Y:S01]  /*3960*/  FMNMX.FTZ R11, R39, R10, !PT ;  /* 0x0000000a270b7209 */ /* 0x000fe20007810000 */
[--C-:B------:R-:W-:Y:S01]  /*3970*/  FFMA.FTZ R138, R52, UR10, -R8.reuse ;  /* 0x0000000a348a7c23 */ /* 0x100fe20008010808 */
[--C-:B------:R-:W-:Y:S01]  /*3980*/  FFMA.FTZ R132, R56, UR10, -R8.reuse ;  /* 0x0000000a38847c23 */ /* 0x100fe20008010808 */
[----:B------:R-:W1:Y:S01]  /*3990*/  MUFU.EX2 R150, R150 ;  /* 0x0000009600967308 */ /* 0x000e620000000800 */
[----:B------:R-:W-:Y:S01]  /*39a0*/  FMNMX.FTZ R10, R42, R11, !PT ;  /* 0x0000000b2a0a7209 */ /* 0x000fe20007810000 */
[--C-:B------:R-:W-:Y:S01]  /*39b0*/  FFMA.FTZ R134, R60, UR10, -R8.reuse ;  /* 0x0000000a3c867c23 */ /* 0x100fe20008010808 */
[--C-:B------:R-:W-:Y:S01]  /*39c0*/  FFMA.FTZ R128, R64, UR10, -R8.reuse ;  /* 0x0000000a40807c23 */ /* 0x100fe20008010808 */
[--C-:B------:R-:W-:Y:S01]  /*39d0*/  FFMA.FTZ R130, R68, UR10, -R8.reuse ;  /* 0x0000000a44827c23 */ /* 0x100fe20008010808 */
[----:B------:R-:W-:Y:S01]  /*39e0*/  FMNMX.FTZ R13, R43, R10, !PT ;  /* 0x0000000a2b0d7209 */ /* 0x000fe20007810000 */
[--C-:B------:R-:W-:Y:S01]  /*39f0*/  FFMA.FTZ R124, R72, UR10, -R8.reuse ;  /* 0x0000000a487c7c23 */ /* 0x100fe20008010808 */
[--C-:B------:R-:W-:Y:S01]  /*3a00*/  FFMA.FTZ R126, R76, UR10, -R8.reuse ;  /* 0x0000000a4c7e7c23 */ /* 0x100fe20008010808 */
[----:B------:R-:W2:Y:S01]  /*3a10*/  MUFU.EX2 R5, R5 ;  /* 0x0000000500057308 */ /* 0x000ea20000000800 */
[----:B------:R-:W-:Y:S01]  /*3a20*/  FMNMX.FTZ R10, R46, R13, !PT ;  /* 0x0000000d2e0a7209 */ /* 0x000fe20007810000 */
[--C-:B------:R-:W-:Y:S01]  /*3a30*/  FFMA.FTZ R120, R80, UR10, -R8.reuse ;  /* 0x0000000a50787c23 */ /* 0x100fe20008010808 */
[----:B------:R-:W-:-:S02]  /*3a40*/  FFMA.FTZ R122, R84, UR10, -R8 ;  /* 0x0000000a547a7c23 */ /* 0x000fc40008010808 */
[----:B------:R-:W-:-:S03]  /*3a50*/  FMNMX.FTZ R13, R47, R10, !PT ;  /* 0x0000000a2f0d7209 */ /* 0x000fc60007810000 */
[----:B------:R-:W3:Y:S01]  /*3a60*/  MUFU.EX2 R144, R144 ;  /* 0x0000009000907308 */ /* 0x000ee20000000800 */
[----:B------:R-:W-:-:S04]  /*3a70*/  FMNMX.FTZ R10, R50, R13, !PT ;  /* 0x0000000d320a7209 */ /* 0x000fc80007810000 */
[----:B------:R-:W-:-:S03]  /*3a80*/  FMNMX.FTZ R15, R51, R10, !PT ;  /* 0x0000000a330f7209 */ /* 0x000fc60007810000 */
[----:B------:R-:W4:Y:S01]  /*3a90*/  MUFU.EX2 R146, R146 ;  /* 0x0000009200927308 */ /* 0x000f220000000800 */
[----:B------:R-:W-:-:S04]  /*3aa0*/  FMNMX.FTZ R10, R54, R15, !PT ;  /* 0x0000000f360a7209 */ /* 0x000fc80007810000 */
[----:B------:R-:W-:-:S03]  /*3ab0*/  FMNMX.FTZ R15, R55, R10, !PT ;  /* 0x0000000a370f7209 */ /* 0x000fc60007810000 */
[----:B------:R5:W4:Y:S01]  /*3ac0*/  MUFU.EX2 R11, R37 ;  /* 0x00000025000b7308 */ /* 0x000b220000000800 */
[----:B------:R-:W-:-:S04]  /*3ad0*/  FMNMX.FTZ R10, R58, R15, !PT ;  /* 0x0000000f3a0a7209 */ /* 0x000fc80007810000 */
[----:B------:R-:W-:-:S03]  /*3ae0*/  FMNMX.FTZ R21, R59, R10, !PT ;  /* 0x0000000a3b157209 */ /* 0x000fc60007810000 */
[----:B------:R-:W-:Y:S01]  /*3af0*/  MUFU.EX2 R15, R45 ;  /* 0x0000002d000f7308 */ /* 0x000fe20000000800 */
[----:B------:R-:W-:Y:S01]  /*3b00*/  FMNMX.FTZ R10, R62, R21, !PT ;  /* 0x000000153e0a7209 */ /* 0x000fe20007810000 */
[----:B-----5:R-:W-:-:S03]  /*3b10*/  FFMA.FTZ R37, R65, UR10, -R8 ;  /* 0x0000000a41257c23 */ /* 0x020fc60008010808 */
[----:B------:R-:W-:-:S03]  /*3b20*/  FMNMX.FTZ R21, R63, R10, !PT ;  /* 0x0000000a3f157209 */ /* 0x000fc60007810000 */
[----:B------:R-:W5:Y:S01]  /*3b30*/  MUFU.EX2 R140, R140 ;  /* 0x0000008c008c7308 */ /* 0x000f620000000800 */
[----:B------:R-:W-:-:S04]  /*3b40*/  FMNMX.FTZ R10, R66, R21, !PT ;  /* 0x00000015420a7209 */ /* 0x000fc80007810000 */
[----:B------:R-:W-:-:S03]  /*3b50*/  FMNMX.FTZ R25, R67, R10, !PT ;  /* 0x0000000a43197209 */ /* 0x000fc60007810000 */
[----:B------:R0:W-:Y:S01]  /*3b60*/  MUFU.EX2 R13, R41 ;  /* 0x00000029000d7308 */ /* 0x0001e20000000800 */
[----:B------:R-:W-:-:S04]  /*3b70*/  FMNMX.FTZ R10, R70, R25, !PT ;  /* 0x00000019460a7209 */ /* 0x000fc80007810000 */
[----:B------:R-:W-:-:S03]  /*3b80*/  FMNMX.FTZ R25, R71, R10, !PT ;  /* 0x0000000a47197209 */ /* 0x000fc60007810000 */
[----:B------:R1:W-:Y:S01]  /*3b90*/  MUFU.EX2 R21, R49 ;  /* 0x0000003100157308 */ /* 0x0003e20000000800 */
[----:B------:R-:W-:Y:S01]  /*3ba0*/  FMNMX.FTZ R10, R74, R25, !PT ;  /* 0x000000194a0a7209 */ /* 0x000fe20007810000 */
[----:B0-----:R-:W-:-:S03]  /*3bb0*/  FFMA.FTZ R41, R69, UR10, -R8 ;  /* 0x0000000a45297c23 */ /* 0x001fc60008010808 */
[----:B------:R-:W-:-:S03]  /*3bc0*/  FMNMX.FTZ R29, R75, R10, !PT ;  /* 0x0000000a4b1d7209 */ /* 0x000fc60007810000 */
[----:B------:R0:W-:Y:S01]  /*3bd0*/  MUFU.EX2 R25, R53 ;  /* 0x0000003500197308 */ /* 0x0001e20000000800 */
[----:B------:R-:W-:Y:S01]  /*3be0*/  FMNMX.FTZ R4, R78, R29, !PT ;  /* 0x0000001d4e047209 */ /* 0x000fe20007810000 */
[----:B-1----:R-:W-:-:S03]  /*3bf0*/  FFMA.FTZ R49, R77, UR10, -R8 ;  /* 0x0000000a4d317c23 */ /* 0x002fc60008010808 */
[----:B------:R-:W-:-:S03]  /*3c00*/  FMNMX.FTZ R29, R79, R4, !PT ;  /* 0x000000044f1d7209 */ /* 0x000fc60007810000 */
[----:B------:R-:W-:Y:S01]  /*3c10*/  MUFU.EX2 R142, R142 ;  /* 0x0000008e008e7308 */ /* 0x000fe20000000800 */
[----:B------:R-:W-:Y:S01]  /*3c20*/  FMNMX.FTZ R4, R82, R29, !PT ;  /* 0x0000001d52047209 */ /* 0x000fe20007810000 */
[----:B0-----:R-:W-:-:S03]  /*3c30*/  FFMA.FTZ R53, R81, UR10, -R8 ;  /* 0x0000000a51357c23 */ /* 0x001fc60008010808 */
[----:B------:R-:W-:-:S03]  /*3c40*/  FMNMX.FTZ R33, R83, R4, !PT ;  /* 0x0000000453217209 */ /* 0x000fc60007810000 */
[----:B------:R0:W-:Y:S01]  /*3c50*/  MUFU.EX2 R29, R57 ;  /* 0x00000039001d7308 */ /* 0x0001e20000000800 */
[----:B------:R-:W-:Y:S01]  /*3c60*/  FMNMX.FTZ R0, R86, R33, !PT ;  /* 0x0000002156007209 */ /* 0x000fe20007810000 */
[----:B------:R-:W-:-:S03]  /*3c70*/  FFMA.FTZ R33, R61, UR10, -R8 ;  /* 0x0000000a3d217c23 */ /* 0x000fc60008010808 */
[----:B------:R-:W-:-:S03]  /*3c80*/  FMNMX.FTZ R0, R87, R0, !PT ;  /* 0x0000000057007209 */ /* 0x000fc60007810000 */
[----:B------:R-:W-:Y:S02]  /*3c90*/  MUFU.EX2 R136, R136 ;  /* 0x0000008800887308 */ /* 0x000fe40000000800 */
[----:B------:R-:W1:Y:S06]  /*3ca0*/  SHFL.BFLY PT, R45, R0, 0x2, 0x1f ;  /* 0x0c401f00002d7f89 */ /* 0x000e6c00000e0000 */
[----:B------:R-:W-:Y:S08]  /*3cb0*/  MUFU.EX2 R138, R138 ;  /* 0x0000008a008a7308 */ /* 0x000ff00000000800 */
[----:B------:R-:W-:Y:S08]  /*3cc0*/  MUFU.EX2 R132, R132 ;  /* 0x0000008400847308 */ /* 0x000ff00000000800 */
[----:B------:R-:W-:Y:S01]  /*3cd0*/  MUFU.EX2 R134, R134 ;  /* 0x0000008600867308 */ /* 0x000fe20000000800 */
[----:B-1----:R-:W-:Y:S01]  /*3ce0*/  FMNMX.FTZ R4, R0, R45, !PT ;  /* 0x0000002d00047209 */ /* 0x002fe20007810000 */
[----:B------:R-:W-:-:S04]  /*3cf0*/  FFMA.FTZ R45, R73, UR10, -R8 ;  /* 0x0000000a492d7c23 */ /* 0x000fc80008010808 */
[----:B0-----:R-:W0:Y:S02]  /*3d00*/  SHFL.BFLY PT, R57, R4, 0x1, 0x1f ;  /* 0x0c201f0004397f89 */ /* 0x001e2400000e0000 */
[----:B------:R-:W-:Y:S08]  /*3d10*/  MUFU.EX2 R33, R33 ;  /* 0x0000002100217308 */ /* 0x000ff00000000800 */
[----:B------:R-:W-:Y:S08]  /*3d20*/  MUFU.EX2 R128, R128 ;  /* 0x0000008000807308 */ /* 0x000ff00000000800 */
[----:B------:R-:W-:Y:S01]  /*3d30*/  MUFU.EX2 R37, R37 ;  /* 0x0000002500257308 */ /* 0x000fe20000000800 */
[----:B0-----:R-:W-:Y:S01]  /*3d40*/  FMNMX.FTZ R0, R4, R57, !PT ;  /* 0x0000003904007209 */ /* 0x001fe20007810000 */
[----:B------:R-:W-:-:S06]  /*3d50*/  FFMA.FTZ R57, R85, UR10, -R8 ;  /* 0x0000000a55397c23 */ /* 0x000fcc0008010808 */
[----:B------:R-:W-:Y:S01]  /*3d60*/  MUFU.EX2 R130, R130 ;  /* 0x0000008200827308 */ /* 0x000fe20000000800 */
[C---:B------:R-:W-:Y:S01]  /*3d70*/  FSETP.NEU.FTZ.AND P2, PT, R0.reuse, -INF , PT ;  /* 0xff8000000000780b */ /* 0x040fe20003f5d000 */
[----:B------:R-:W-:-:S05]  /*3d80*/  FMUL.FTZ R28, R0, UR10 ;  /* 0x0000000a001c7c20 */ /* 0x000fca0008410000 */
[----:B------:R-:W-:Y:S01]  /*3d90*/  FSEL R28, R28, RZ, P2 ;  /* 0x000000ff1c1c7208 */ /* 0x000fe20001000000 */
[----:B------:R-:W-:Y:S01]  /*3da0*/  MUFU.EX2 R41, R41 ;  /* 0x0000002900297308 */ /* 0x000fe20000000800 */
[----:B------:R-:W-:-:S03]  /*3db0*/  PLOP3.LUT P2, PT, PT, PT, UP1, 0x40, 0x0 ;  /* 0x000000000000781c */ /* 0x000fc60003f4e818 */
[--C-:B------:R-:W-:Y:S01]  /*3dc0*/  FFMA.FTZ R4, R27, UR10, -R28.reuse ;  /* 0x0000000a1b047c23 */ /* 0x100fe2000801081c */
[----:B------:R-:W-:Y:S01]  /*3dd0*/  FADD.FTZ R27, R148, R3 ;  /* 0x00000003941b7221 */ /* 0x000fe20000010000 */
[--C-:B------:R-:W-:Y:S01]  /*3de0*/  FFMA.FTZ R149, R26, UR10, -R28.reuse ;  /* 0x0000000a1a957c23 */ /* 0x100fe2000801081c */
[--C-:B------:R-:W-:Y:S01]  /*3df0*/  FFMA.FTZ R151, R30, UR10, -R28.reuse ;  /* 0x0000000a1e977c23 */ /* 0x100fe2000801081c */
[--C-:B------:R-:W-:Y:S01]  /*3e00*/  FFMA.FTZ R8, R31, UR10, -R28.reuse ;  /* 0x0000000a1f087c23 */ /* 0x100fe2000801081c */
[----:B------:R-:W-:Y:S01]  /*3e10*/  FADD.FTZ R26, R150, R27 ;  /* 0x0000001b961a7221 */ /* 0x000fe20000010000 */
[----:B------:R-:W-:Y:S01]  /*3e20*/  MUFU.EX2 R4, R4 ;  /* 0x0000000400047308 */ /* 0x000fe20000000800 */
[--C-:B------:R-:W-:Y:S01]  /*3e30*/  FFMA.FTZ R145, R34, UR10, -R28.reuse ;  /* 0x0000000a22917c23 */ /* 0x100fe2000801081c */
[----:B------:R-:W-:Y:S01]  /*3e40*/  FFMA.FTZ R10, R35, UR10, -R28 ;  /* 0x0000000a230a7c23 */ /* 0x000fe2000801081c */
[----:B--2---:R-:W-:Y:S01]  /*3e50*/  FADD.FTZ R27, R5, R26 ;  /* 0x0000001a051b7221 */ /* 0x004fe20000010000 */
[--C-:B------:R-:W-:Y:S01]  /*3e60*/  FFMA.FTZ R147, R38, UR10, -R28.reuse ;  /* 0x0000000a26937c23 */ /* 0x100fe2000801081c */
[--C-:B------:R-:W-:Y:S01]  /*3e70*/  FFMA.FTZ R12, R39, UR10, -R28.reuse ;  /* 0x0000000a270c7c23 */ /* 0x100fe2000801081c */
[--C-:B------:R-:W-:Y:S01]  /*3e80*/  FFMA.FTZ R141, R42, UR10, -R28.reuse ;  /* 0x0000000a2a8d7c23 */ /* 0x100fe2000801081c */
[----:B---3--:R-:W-:Y:S01]  /*3e90*/  FADD.FTZ R30, R144, R27 ;  /* 0x0000001b901e7221 */ /* 0x008fe20000010000 */
[----:B------:R-:W0:Y:S01]  /*3ea0*/  MUFU.EX2 R149, R149 ;  /* 0x0000009500957308 */ /* 0x000e220000000800 */
[--C-:B------:R-:W-:Y:S01]  /*3eb0*/  FFMA.FTZ R14, R43, UR10, -R28.reuse ;  /* 0x0000000a2b0e7c23 */ /* 0x100fe2000801081c */
[----:B------:R-:W-:Y:S01]  /*3ec0*/  FFMA.FTZ R143, R46, UR10, -R28 ;  /* 0x0000000a2e8f7c23 */ /* 0x000fe2000801081c */
[----:B------:R-:W-:Y:S01]  /*3ed0*/  FADD.FTZ R27, R9, R30 ;  /* 0x0000001e091b7221 */ /* 0x000fe20000010000 */
[--C-:B------:R-:W-:Y:S01]  /*3ee0*/  FFMA.FTZ R20, R47, UR10, -R28.reuse ;  /* 0x0000000a2f147c23 */ /* 0x100fe2000801081c */
[--C-:B------:R-:W-:Y:S01]  /*3ef0*/  FFMA.FTZ R137, R50, UR10, -R28.reuse ;  /* 0x0000000a32897c23 */ /* 0x100fe2000801081c */
[--C-:B------:R-:W-:Y:S01]  /*3f00*/  FFMA.FTZ R24, R51, UR10, -R28.reuse ;  /* 0x0000000a33187c23 */ /* 0x100fe2000801081c */
[----:B----4-:R-:W-:Y:S01]  /*3f10*/  FADD.FTZ R30, R146, R27 ;  /* 0x0000001b921e7221 */ /* 0x010fe20000010000 */
[----:B------:R-:W1:Y:S01]  /*3f20*/  MUFU.EX2 R151, R151 ;  /* 0x0000009700977308 */ /* 0x000e620000000800 */
[--C-:B------:R-:W-:Y:S01]  /*3f30*/  FFMA.FTZ R139, R54, UR10, -R28.reuse ;  /* 0x0000000a368b7c23 */ /* 0x100fe2000801081c */
[----:B------:R-:W-:Y:S01]  /*3f40*/  FFMA.FTZ R26, R55, UR10, -R28 ;  /* 0x0000000a371a7c23 */ /* 0x000fe2000801081c */
[----:B------:R-:W-:Y:S01]  /*3f50*/  FADD.FTZ R27, R11, R30 ;  /* 0x0000001e0b1b7221 */ /* 0x000fe20000010000 */
[--C-:B------:R-:W-:Y:S01]  /*3f60*/  FFMA.FTZ R133, R58, UR10, -R28.reuse ;  /* 0x0000000a3a857c23 */ /* 0x100fe2000801081c */
[----:B------:R-:W-:Y:S01]  /*3f70*/  FFMA.FTZ R30, R59, UR10, -R28 ;  /* 0x0000000a3b1e7c23 */ /* 0x000fe2000801081c */
[----:B------:R-:W-:Y:S01]  /*3f80*/  F2FP.F16.F32.PACK_AB R148, R3, R148 ;  /* 0x000000940394723e */ /* 0x000fe200000000ff */
[----:B-----5:R-:W-:Y:S01]  /*3f90*/  FADD.FTZ R32, R140, R27 ;  /* 0x0000001b8c207221 */ /* 0x020fe20000010000 */
[----:B------:R-:W2:Y:S01]  /*3fa0*/  MUFU.EX2 R8, R8 ;  /* 0x0000000800087308 */ /* 0x000ea20000000800 */
[----:B0-----:R-:W-:Y:S01]  /*3fb0*/  FADD.FTZ R34, R149, R4 ;  /* 0x0000000495227221 */ /* 0x001fe20000010000 */
[----:B------:R-:W-:Y:S01]  /*3fc0*/  FFMA.FTZ R135, R62, UR10, -R28 ;  /* 0x0000000a3e877c23 */ /* 0x000fe2000801081c */
[----:B------:R-:W-:Y:S01]  /*3fd0*/  FADD.FTZ R27, R13, R32 ;  /* 0x000000200d1b7221 */ /* 0x000fe20000010000 */
[--C-:B------:R-:W-:Y:S01]  /*3fe0*/  FFMA.FTZ R129, R66, UR10, -R28.reuse ;  /* 0x0000000a42817c23 */ /* 0x100fe2000801081c */
[--C-:B------:R-:W-:Y:S01]  /*3ff0*/  FFMA.FTZ R131, R70, UR10, -R28.reuse ;  /* 0x0000000a46837c23 */ /* 0x100fe2000801081c */
[----:B------:R-:W-:Y:S01]  /*4000*/  FFMA.FTZ R71, R71, UR10, -R28 ;  /* 0x0000000a47477c23 */ /* 0x000fe2000801081c */
[----:B------:R-:W-:Y:S01]  /*4010*/  FADD.FTZ R32, R142, R27 ;  /* 0x0000001b8e207221 */ /* 0x000fe20000010000 */
[----:B------:R-:W0:Y:S01]  /*4020*/  MUFU.EX2 R145, R145 ;  /* 0x0000009100917308 */ /* 0x000e220000000800 */
[----:B-1----:R-:W-:Y:S01]  /*4030*/  FADD.FTZ R27, R151, R34 ;  /* 0x00000022971b7221 */ /* 0x002fe20000010000 */
[----:B------:R-:W-:Y:S01]  /*4040*/  FFMA.FTZ R74, R74, UR10, -R28 ;  /* 0x0000000a4a4a7c23 */ /* 0x000fe2000801081c */
[----:B------:R-:W-:Y:S01]  /*4050*/  FADD.FTZ R31, R15, R32 ;  /* 0x000000200f1f7221 */ /* 0x000fe20000010000 */
[--C-:B------:R-:W-:Y:S01]  /*4060*/  FFMA.FTZ R32, R63, UR10, -R28.reuse ;  /* 0x0000000a3f207c23 */ /* 0x100fe2000801081c */
[--C-:B------:R-:W-:Y:S01]  /*4070*/  FFMA.FTZ R75, R75, UR10, -R28.reuse ;  /* 0x0000000a4b4b7c23 */ /* 0x100fe2000801081c */
[--C-:B------:R-:W-:Y:S01]  /*4080*/  FFMA.FTZ R78, R78, UR10, -R28.reuse ;  /* 0x0000000a4e4e7c23 */ /* 0x100fe2000801081c */
[----:B------:R-:W-:Y:S01]  /*4090*/  FADD.FTZ R36, R136, R31 ;  /* 0x0000001f88247221 */ /* 0x000fe20000010000 */
[----:B------:R-:W1:Y:S01]  /*40a0*/  MUFU.EX2 R10, R10 ;  /* 0x0000000a000a7308 */ /* 0x000e620000000800 */
[----:B--2---:R-:W-:Y:S01]  /*40b0*/  FADD.FTZ R34, R8, R27 ;  /* 0x0000001b08227221 */ /* 0x004fe20000010000 */
[----:B------:R-:W-:Y:S01]  /*40c0*/  FFMA.FTZ R79, R79, UR10, -R28 ;  /* 0x0000000a4f4f7c23 */ /* 0x000fe2000801081c */
[----:B------:R-:W-:Y:S01]  /*40d0*/  FADD.FTZ R31, R21, R36 ;  /* 0x00000024151f7221 */ /* 0x000fe20000010000 */
[--C-:B------:R-:W-:Y:S01]  /*40e0*/  FFMA.FTZ R82, R82, UR10, -R28.reuse ;  /* 0x0000000a52527c23 */ /* 0x100fe2000801081c */
[----:B------:R-:W-:Y:S01]  /*40f0*/  F2FP.F16.F32.PACK_AB R150, R5, R150 ;  /* 0x000000960596723e */ /* 0x000fe200000000ff */
[----:B------:R-:W-:Y:S01]  /*4100*/  FFMA.FTZ R83, R83, UR10, -R28 ;  /* 0x0000000a53537c23 */ /* 0x000fe2000801081c */
[----:B------:R-:W-:Y:S01]  /*4110*/  FADD.FTZ R38, R138, R31 ;  /* 0x0000001f8a267221 */ /* 0x000fe20000010000 */
[----:B------:R-:W2:Y:S01]  /*4120*/  MUFU.EX2 R147, R147 ;  /* 0x0000009300937308 */ /* 0x000ea20000000800 */
[----:B0-----:R-:W-:Y:S01]  /*4130*/  FADD.FTZ R27, R145, R34 ;  /* 0x00000022911b7221 */ /* 0x001fe20000010000 */
[----:B------:R-:W-:Y:S01]  /*4140*/  FFMA.FTZ R34, R67, UR10, -R28 ;  /* 0x0000000a43227c23 */ /* 0x000fe2000801081c */
[----:B------:R-:W-:Y:S01]  /*4150*/  FADD.FTZ R31, R25, R38 ;  /* 0x00000026191f7221 */ /* 0x000fe20000010000 */
[----:B------:R-:W-:Y:S01]  /*4160*/  F2FP.F16.F32.PACK_AB R149, R4, R149 ;  /* 0x000000950495723e */ /* 0x000fe200000000ff */
[--C-:B------:R-:W-:Y:S01]  /*4170*/  FFMA.FTZ R86, R86, UR10, -R28.reuse ;  /* 0x0000000a56567c23 */ /* 0x100fe2000801081c */
[----:B------:R-:W-:Y:S01]  /*4180*/  FFMA.FTZ R28, R87, UR10, -R28 ;  /* 0x0000000a571c7c23 */ /* 0x000fe2000801081c */
[----:B------:R-:W-:Y:S01]  /*4190*/  FADD.FTZ R38, R132, R31 ;  /* 0x0000001f84267221 */ /* 0x000fe20000010000 */
[----:B------:R-:W0:Y:S01]  /*41a0*/  MUFU.EX2 R12, R12 ;  /* 0x0000000c000c7308 */ /* 0x000e220000000800 */
[----:B-1----:R-:W-:Y:S01]  /*41b0*/  FADD.FTZ R36, R10, R27 ;  /* 0x0000001b0a247221 */ /* 0x002fe20000010000 */
[----:B------:R-:W-:Y:S01]  /*41c0*/  F2FP.F16.F32.PACK_AB R144, R9, R144 ;  /* 0x000000900990723e */ /* 0x000fe200000000ff */
[----:B------:R-:W-:Y:S01]  /*41d0*/  FADD.FTZ R31, R29, R38 ;  /* 0x000000261d1f7221 */ /* 0x000fe20000010000 */
[----:B------:R-:W-:-:S02]  /*41e0*/  F2FP.F16.F32.PACK_AB R146, R11, R146 ;  /* 0x000000920b92723e */ /* 0x000fc400000000ff */
[----:B------:R-:W-:Y:S01]  /*41f0*/  F2FP.F16.F32.PACK_AB R140, R13, R140 ;  /* 0x0000008c0d8c723e */ /* 0x000fe200000000ff */
[----:B------:R-:W-:Y:S01]  /*4200*/  FADD.FTZ R38, R134, R31 ;  /* 0x0000001f86267221 */ /* 0x000fe20000010000 */
[----:B------:R-:W1:Y:S01]  /*4210*/  MUFU.EX2 R141, R141 ;  /* 0x0000008d008d7308 */ /* 0x000e620000000800 */
[----:B--2---:R-:W-:Y:S01]  /*4220*/  FADD.FTZ R27, R147, R36 ;  /* 0x00000024931b7221 */ /* 0x004fe20000010000 */
[----:B------:R-:W-:Y:S01]  /*4230*/  F2FP.F16.F32.PACK_AB R142, R15, R142 ;  /* 0x0000008e0f8e723e */ /* 0x000fe200000000ff */
[----:B------:R-:W-:Y:S01]  /*4240*/  FADD.FTZ R31, R33, R38 ;  /* 0x00000026211f7221 */ /* 0x000fe20000010000 */
[----:B------:R-:W-:Y:S02]  /*4250*/  F2FP.F16.F32.PACK_AB R136, R21, R136 ;  /* 0x000000881588723e */ /* 0x000fe400000000ff */
[----:B------:R-:W-:Y:S01]  /*4260*/  F2FP.F16.F32.PACK_AB R138, R25, R138 ;  /* 0x0000008a198a723e */ /* 0x000fe200000000ff */
[----:B------:R-:W-:Y:S01]  /*4270*/  FADD.FTZ R40, R128, R31 ;  /* 0x0000001f80287221 */ /* 0x000fe20000010000 */
[----:B------:R-:W2:Y:S01]  /*4280*/  MUFU.EX2 R14, R14 ;  /* 0x0000000e000e7308 */ /* 0x000ea20000000800 */
[----:B0-----:R-:W-:Y:S01]  /*4290*/  FADD.FTZ R36, R12, R27 ;  /* 0x0000001b0c247221 */ /* 0x001fe20000010000 */
[----:B------:R-:W-:-:S02]  /*42a0*/  F2FP.F16.F32.PACK_AB R132, R29, R132 ;  /* 0x000000841d84723e */ /* 0x000fc400000000ff */
[----:B------:R-:W-:Y:S02]  /*42b0*/  F2FP.F16.F32.PACK_AB R134, R33, R134 ;  /* 0x000000862186723e */ /* 0x000fe400000000ff */
[----:B------:R-:W-:Y:S02]  /*42c0*/  F2FP.F16.F32.PACK_AB R128, R37, R128 ;  /* 0x000000802580723e */ /* 0x000fe400000000ff */
[----:B------:R-:W0:Y:S01]  /*42d0*/  MUFU.EX2 R143, R143 ;  /* 0x0000008f008f7308 */ /* 0x000e220000000800 */
[----:B-1----:R-:W-:Y:S01]  /*42e0*/  FADD.FTZ R27, R141, R36 ;  /* 0x000000248d1b7221 */ /* 0x002fe20000010000 */
[----:B------:R-:W-:Y:S02]  /*42f0*/  F2FP.F16.F32.PACK_AB R151, R8, R151 ;  /* 0x000000970897723e */ /* 0x000fe400000000ff */
[----:B------:R-:W-:Y:S02]  /*4300*/  F2FP.F16.F32.PACK_AB R145, R10, R145 ;  /* 0x000000910a91723e */ /* 0x000fe400000000ff */
[----:B------:R-:W-:-:S02]  /*4310*/  F2FP.F16.F32.PACK_AB R147, R12, R147 ;  /* 0x000000930c93723e */ /* 0x000fc400000000ff */
[----:B------:R-:W1:Y:S01]  /*4320*/  MUFU.EX2 R20, R20 ;  /* 0x0000001400147308 */ /* 0x000e620000000800 */
[C---:B--2---:R-:W-:Y:S01]  /*4330*/  FADD.FTZ R36, R14.reuse, R27 ;  /* 0x0000001b0e247221 */ /* 0x044fe20000010000 */
[----:B------:R-:W-:-:S06]  /*4340*/  F2FP.F16.F32.PACK_AB R141, R14, R141 ;  /* 0x0000008d0e8d723e */ /* 0x000fcc00000000ff */
[----:B------:R-:W2:Y:S01]  /*4350*/  MUFU.EX2 R137, R137 ;  /* 0x0000008900897308 */ /* 0x000ea20000000800 */
[----:B0-----:R-:W-:-:S07]  /*4360*/  FADD.FTZ R27, R143, R36 ;  /* 0x000000248f1b7221 */ /* 0x001fce0000010000 */
[----:B------:R-:W0:Y:S01]  /*4370*/  MUFU.EX2 R24, R24 ;  /* 0x0000001800187308 */ /* 0x000e220000000800 */
[C---:B-1----:R-:W-:Y:S01]  /*4380*/  FADD.FTZ R38, R20.reuse, R27 ;  /* 0x0000001b14267221 */ /* 0x042fe20000010000 */
[----:B------:R-:W-:Y:S01]  /*4390*/  FADD.FTZ R27, R37, R40 ;  /* 0x00000028251b7221 */ /* 0x000fe20000010000 */
[----:B------:R-:W-:-:S03]  /*43a0*/  F2FP.F16.F32.PACK_AB R143, R20, R143 ;  /* 0x0000008f148f723e */ /* 0x000fc600000000ff */
[----:B------:R-:W-:Y:S01]  /*43b0*/  FADD.FTZ R40, R130, R27 ;  /* 0x0000001b82287221 */ /* 0x000fe20000010000 */
[----:B------:R-:W-:Y:S01]  /*43c0*/  F2FP.F16.F32.PACK_AB R130, R41, R130 ;  /* 0x000000822982723e */ /* 0x000fe200000000ff */
[----:B------:R-:W1:Y:S01]  /*43d0*/  MUFU.EX2 R139, R139 ;  /* 0x0000008b008b7308 */ /* 0x000e620000000800 */
[----:B--2---:R-:W-:Y:S01]  /*43e0*/  FADD.FTZ R3, R137, R38 ;  /* 0x0000002689037221 */ /* 0x004fe20000010000 */
[----:B------:R-:W-:-:S06]  /*43f0*/  FADD.FTZ R5, R41, R40 ;  /* 0x0000002829057221 */ /* 0x000fcc0000010000 */
[----:B------:R-:W2:Y:S01]  /*4400*/  MUFU.EX2 R26, R26 ;  /* 0x0000001a001a7308 */ /* 0x000ea20000000800 */
[C---:B0-----:R-:W-:Y:S01]  /*4410*/  FADD.FTZ R38, R24.reuse, R3 ;  /* 0x0000000318267221 */ /* 0x041fe20000010000 */
[----:B------:R-:W-:-:S06]  /*4420*/  F2FP.F16.F32.PACK_AB R137, R24, R137 ;  /* 0x000000891889723e */ /* 0x000fcc00000000ff */
[----:B------:R-:W0:Y:S01]  /*4430*/  MUFU.EX2 R133, R133 ;  /* 0x0000008500857308 */ /* 0x000e220000000800 */
[----:B-1----:R-:W-:-:S07]  /*4440*/  FADD.FTZ R3, R139, R38 ;  /* 0x000000268b037221 */ /* 0x002fce0000010000 */
[----:B------:R-:W1:Y:S01]  /*4450*/  MUFU.EX2 R30, R30 ;  /* 0x0000001e001e7308 */ /* 0x000e620000000800 */
[C---:B--2---:R-:W-:Y:S01]  /*4460*/  FADD.FTZ R38, R26.reuse, R3 ;  /* 0x000000031a267221 */ /* 0x044fe20000010000 */
[----:B------:R-:W-:-:S06]  /*4470*/  F2FP.F16.F32.PACK_AB R139, R26, R139 ;  /* 0x0000008b1a8b723e */ /* 0x000fcc00000000ff */
        /* <DEDUP_REMOVED lines=52> */
[----:B------:R-:W-:-:S06]  /*47c0*/  VIADD R3, R88, 0xfffffffe ;  /* 0xfffffffe58037836 */ /* 0x000fcc0000000000 */
[----:B------:R-:W2:Y:S01]  /*47d0*/  MUFU.EX2 R57, R57 ;  /* 0x0000003900397308 */ /* 0x000ea20000000800 */
[----:B0-----:R-:W-:Y:S01]  /*47e0*/  FADD.FTZ R40, R122, R5 ;  /* 0x000000057a287221 */ /* 0x001fe20000010000 */
[C---:B-1----:R-:W-:Y:S01]  /*47f0*/  FADD.FTZ R4, R123.reuse, R4 ;  /* 0x000000047b047221 */ /* 0x042fe20000010000 */
[----:B------:R-:W-:Y:S02]  /*4800*/  F2FP.F16.F32.PACK_AB R123, R123, R86 ;  /* 0x000000567b7b723e */ /* 0x000fe400000000ff */
[C---:B--2---:R-:W-:Y:S01]  /*4810*/  FADD.FTZ R5, R57.reuse, R40 ;  /* 0x0000002839057221 */ /* 0x044fe20000010000 */
[----:B------:R-:W-:Y:S01]  /*4820*/  F2FP.F16.F32.PACK_AB R122, R57, R122 ;  /* 0x0000007a397a723e */ /* 0x000fe200000000ff */
[----:B------:R-:W-:Y:S06]  /*4830*/  @P2 BRA `(.L_x_806) ;  /* 0x0000000000442947 */ /* 0x000fec0003800000 */
        /* <DEDUP_REMOVED lines=10> */
.L_x_807:
[----:B------:R-:W-:-:S11]  /*48e0*/  UISETP.NE.AND UP2, UPT, UR7, 0x1, UPT ;  /* 0x000000010700788c */ /* 0x000fd6000bf45270 */
[----:B------:R-:W-:Y:S02]  /*48f0*/  @UP2 ULDC.64 UR18, c[0x0][0x9e8] ;  /* 0x00027a0000122ab9 */ /* 0x000fe40000000a00 */
[----:B------:R-:W-:-:S04]  /*4900*/  UIMAD.WIDE.U32 UR14, UR11, UR18, URZ ;  /* 0x000000120b0e72a5 */ /* 0x000fc8000f8e003f */
[----:B------:R-:W-:-:S12]  /*4910*/  @UP2 USHF.R.U32.HI UR11, URZ, UR19, UR15 ;  /* 0x000000133f0b2299 */ /* 0x000fd8000801160f */
.L_x_808:
[----:B------:R-:W-:-:S04]  /*4920*/  UIMAD UR7, UR11, UR7, UR7 ;  /* 0x000000070b0772a4 */ /* 0x000fc8000f8e0207 */
[----:B------:R-:W-:-:S04]  /*4930*/  UISETP.LT.AND UP2, UPT, UR6, UR7, UPT ;  /* 0x000000070600728c */ /* 0x000fc8000bf41270 */
[----:B------:R-:W-:-:S12]  /*4940*/  USEL UR6, UR6, UR7, UP2 ;  /* 0x0000000706067287 */ /* 0x000fd80009000000 */
.L_x_806:
[----:B------:R-:W-:Y:S01]  /*4950*/  USHF.R.S32.HI UR7, URZ, 0x1f, UR6 ;  /* 0x0000001f3f077899 */ /* 0x000fe20008011406 */
[----:B------:R-:W-:Y:S02]  /*4960*/  CS2R R118, SRZ ;  /* 0x0000000000767805 */ /* 0x000fe4000001ff00 */
[----:B------:R-:W-:Y:S02]  /*4970*/  CS2R R116, SRZ ;  /* 0x0000000000747805 */ /* 0x000fe4000001ff00 */
[----:B------:R-:W-:Y:S01]  /*4980*/  CS2R R114, SRZ ;  /* 0x0000000000727805 */ /* 0x000fe2000001ff00 */
[----:B------:R-:W-:Y:S01]  /*4990*/  ULEA.HI UR7, UR7, UR6, URZ, 0x7 ;  /* 0x0000000607077291 */ /* 0x000fe2000f8f383f */
[----:B------:R-:W-:Y:S02]  /*49a0*/  CS2R R112, SRZ ;  /* 0x0000000000707805 */ /* 0x000fe4000001ff00 */
[----:B------:R-:W-:Y:S02]  /*49b0*/  CS2R R110, SRZ ;  /* 0x00000000006e7805 */ /* 0x000fe4000001ff00 */
[----:B------:R-:W-:Y:S01]  /*49c0*/  CS2R R108, SRZ ;  /* 0x00000000006c7805 */ /* 0x000fe2000001ff00 */
[----:B------:R-:W-:Y:S01]  /*49d0*/  USHF.R.S32.HI UR7, URZ, 0x7, UR7 ;  /* 0x000000073f077899 */ /* 0x000fe20008011407 */
[----:B------:R-:W-:-:S02]  /*49e0*/  CS2R R106, SRZ ;  /* 0x00000000006a7805 */ /* 0x000fc4000001ff00 */
[----:B------:R-:W-:Y:S02]  /*49f0*/  CS2R R104, SRZ ;  /* 0x0000000000687805 */ /* 0x000fe4000001ff00 */
[----:B------:R-:W-:Y:S01]  /*4a00*/  CS2R R102, SRZ ;  /* 0x0000000000667805 */ /* 0x000fe2000001ff00 */
[----:B------:R-:W-:Y:S01]  /*4a10*/  UISETP.LT.AND UP2, UPT, UR43, UR7, UPT ;  /* 0x000000072b00728c */ /* 0x000fe2000bf41270 */
[----:B------:R-:W-:Y:S02]  /*4a20*/  CS2R R100, SRZ ;  /* 0x0000000000647805 */ /* 0x000fe4000001ff00 */
[----:B------:R-:W-:Y:S02]  /*4a30*/  CS2R R98, SRZ ;  /* 0x0000000000627805 */ /* 0x000fe4000001ff00 */
[----:B------:R-:W-:Y:S01]  /*4a40*/  CS2R R96, SRZ ;  /* 0x0000000000607805 */ /* 0x000fe2000001ff00 */
[----:B------:R-:W-:Y:S01]  /*4a50*/  USEL UR27, UR43, UR7, !UP2 ;  /* 0x000000072b1b7287 */ /* 0x000fe2000d000000 */
[----:B------:R-:W-:-:S02]  /*4a60*/  CS2R R94, SRZ ;  /* 0x00000000005e7805 */ /* 0x000fc4000001ff00 */
[----:B------:R-:W-:Y:S02]  /*4a70*/  CS2R R92, SRZ ;  /* 0x00000000005c7805 */ /* 0x000fe4000001ff00 */
[----:B------:R-:W-:Y:S02]  /*4a80*/  CS2R R90, SRZ ;  /* 0x00000000005a7805 */ /* 0x000fe4000001ff00 */
[----:B------:R-:W-:Y:S02]  /*4a90*/  CS2R R88, SRZ ;  /* 0x0000000000587805 */ /* 0x000fe4000001ff00 */
[----:B------:R-:W-:-:S13]  /*4aa0*/  ISETP.GE.AND P2, PT, R3, UR27, PT ;  /* 0x0000001b03007c0c */ /* 0x000fda000bf46270 */
[----:B------:R-:W-:Y:S05]  /*4ab0*/  @!P2 BRA `(.L_x_809) ;  /* 0x0000002c0080a947 */ /* 0x000fea0003800000 */
[----:B------:R-:W-:Y:S01]  /*4ac0*/  IMAD.MOV.U32 R119, RZ, RZ, RZ ;  /* 0x000000ffff777224 */ /* 0x000fe200078e00ff */
[----:B------:R-:W-:Y:S01]  /*4ad0*/  ULDC UR23, c[0x0][0x9e4] ;  /* 0x0002790000177ab9 */ /* 0x000fe20000000800 */
[----:B------:R-:W-:Y:S01]  /*4ae0*/  ULDC UR22, c[0x0][0x9dc] ;  /* 0x0002770000167ab9 */ /* 0x000fe20000000800 */
[----:B------:R-:W-:Y:S01]  /*4af0*/  ULDC UR21, c[0x0][0x988] ;  /* 0x0002620000157ab9 */ /* 0x000fe20000000800 */
[----:B------:R-:W-:-:S05]  /*4b00*/  ULDC UR24, c[0x0][0x9e0] ;  /* 0x0002780000187ab9 */ /* 0x000fca0000000800 */
.L_x_826:
[----:B------:R-:W-:Y:S01]  /*4b10*/  UIADD3 UR26, UR37, 0x1, URZ ;  /* 0x00000001251a7890 */ /* 0x000fe2000fffe03f */
[----:B------:R-:W-:-:S03]  /*4b20*/  ISETP.NE.AND P3, PT, RZ, UR44, PT ;  /* 0x0000002cff007c0c */ /* 0x000fc6000bf65270 */
[----:B------:R-:W-:-:S04]  /*4b30*/  UISETP.NE.AND UP2, UPT, UR26, 0x2, UPT ;  /* 0x000000021a00788c */ /* 0x000fc8000bf45270 */
[----:B------:R-:W-:Y:S02]  /*4b40*/  USEL UR25, URZ, 0x1, UP2 ;  /* 0x000000013f197887 */ /* 0x000fe40009000000 */
[----:B------:R-:W-:Y:S02]  /*4b50*/  USEL UR26, UR26, URZ, UP2 ;  /* 0x0000003f1a1a7287 */ /* 0x000fe40009000000 */
[----:B------:R-:W-:Y:S02]  /*4b60*/  ULOP3.LUT UR25, UR36, UR25, URZ, 0x3c, !UPT ;  /* 0x0000001924197292 */ /* 0x000fe4000f8e3c3f */
[----:B------:R-:W-:Y:S10]  /*4b70*/  @P3 BRA `(.L_x_810) ;  /* 0x00000000002c3947 */ /* 0x000ff40003800000 */
[----:B------:R-:W-:Y:S05]  /*4b80*/  @!P0 BRA `(.L_x_811) ;  /* 0x0000000000048947 */ /* 0x000fea0003800000 */
[----:B------:R-:W-:Y:S01]  /*4b90*/  BPT.TRAP 0x1 ;  /* 0x000000040000795c */ /* 0x000fe20000300000 */
.L_x_811:
[----:B------:R-:W-:Y:S01]  /*4ba0*/  ULEA UR6, UR26, UR45, 0x3 ;  /* 0x0000002d1a067291 */ /* 0x000fe2000f8e183f */
[----:B------:R-:W-:-:S05]  /*4bb0*/  IMAD.U32 R6, RZ, RZ, UR25 ;  /* 0x00000019ff067e24 */ /* 0x000fca000f8e00ff */
[----:B------:R-:W-:-:S04]  /*4bc0*/  SHF.L.U32 R6, R6, 0x1f, RZ ;  /* 0x0000001f06067819 */ /* 0x000fc800000006ff */
[----:B------:R0:W1:Y:S01]  /*4bd0*/  SYNCS.PHASECHK.TRANS64.TRYWAIT P2, [UR6+0x16830], R6 ;  /* 0x01683006ff0075a7 */ /* 0x0000620008040146 */
[----:B------:R-:W-:Y:S05]  /*4be0*/  @!P0 BRA `(.L_x_812) ;  /* 0x0000000000048947 */ /* 0x000fea0003800000 */
[----:B------:R-:W-:Y:S01]  /*4bf0*/  BPT.TRAP 0x1 ;  /* 0x000000040000795c */ /* 0x000fe20000300000 */
.L_x_812:
[----:B-1----:R-:W-:Y:S05]  /*4c00*/  @P2 BRA `(.L_x_810) ;  /* 0x0000000000082947 */ /* 0x002fea0003800000 */
[----:B------:R-:W1:Y:S02]  /*4c10*/  SYNCS.PHASECHK.TRANS64.TRYWAIT P2, [UR6+0x16830], R6 ;  /* 0x01683006ff0075a7 */ /* 0x000e640008040146 */
[----:B-1----:R-:W-:Y:S05]  /*4c20*/  @!P2 BRA `(.L_x_813) ;  /* 0x000000d400d4a947 */ /* 0x002fea0003800000 */
.L_x_810:
[----:B01----:R-:W-:Y:S01]  /*4c30*/  VIADD R6, R22, 0x8 ;  /* 0x0000000816067836 */ /* 0x003fe20000000000 */
[----:B------:R-:W-:Y:S01]  /*4c40*/  ULEA UR18, UR26, UR20, 0xa ;  /* 0x000000141a127291 */ /* 0x000fe2000f8e503f */
[----:B------:R-:W-:Y:S01]  /*4c50*/  UMOV UR19, 0x40000040 ;  /* 0x4000004000137882 */ /* 0x000fe20000000000 */
[----:B------:R-:W-:Y:S02]  /*4c60*/  UMOV UR7, 0x40000040 ;  /* 0x4000004000077882 */ /* 0x000fe40000000000 */
[----:B------:R0:W-:Y:S01]  /*4c70*/  BAR.SYNC.DEFER_BLOCKING R6, 0x100 ;  /* 0x000400060000751d */ /* 0x0001e20000010000 */
[----:B------:R-:W-:Y:S02]  /*4c80*/  UIADD3 UR6, UR18, 0x2, URZ ;  /* 0x0000000212067890 */ /* 0x000fe4000fffe03f */
[----:B------:R-:W-:Y:S02]  /*4c90*/  UIADD3 UR10, UR18, 0x4, URZ ;  /* 0x00000004120a7890 */ /* 0x000fe4000fffe03f */
[----:B------:R-:W-:Y:S01]  /*4ca0*/  UIADD3 UR14, UR18, 0x6, URZ ;  /* 0x00000006120e7890 */ /* 0x000fe2000fffe03f */
[----:B------:R-:W-:Y:S01]  /*4cb0*/  UMOV UR11, 0x40000040 ;  /* 0x40000040000b7882 */ /* 0x000fe20000000000 */
[----:B------:R-:W-:Y:S01]  /*4cc0*/  UMOV UR15, 0x40000040 ;  /* 0x40000040000f7882 */ /* 0x000fe20000000000 */
[----:B------:R-:W-:-:S06]  /*4cd0*/  WARPGROUP.ARRIVE ;  /* 0x00000000000079c5 */ /* 0x000fcc0000000000 */
[----:B------:R-:W-:Y:S03]  /*4ce0*/  HGMMA.64x128x16.F32 R24, gdesc[UR16], RZ, !UPT, gsb0 ;  /* 0x01e00000101879f0 */ /* 0x000fe6000c0008ff */
[----:B------:R-:W-:Y:S02]  /*4cf0*/  WARPGROUP.DEPBAR.LE gsb0, 0x0 ;  /* 0x00008000000079c5 */ /* 0x000fe40000010000 */
[----:B------:R-:W-:-:S07]  /*4d00*/  WARPGROUP.ARRIVE ;  /* 0x00000000000079c5 */ /* 0x000fce0000000000 */
[----:B------:R-:W-:Y:S03]  /*4d10*/  HGMMA.64x128x16.F32 R24, gdesc[UR4], R24, gsb0 ;  /* 0x01e00000041879f0 */ /* 0x000fe60008000818 */
[----:B------:R-:W-:Y:S02]  /*4d20*/  WARPGROUP.DEPBAR.LE gsb0, 0x0 ;  /* 0x00008000000079c5 */ /* 0x000fe40000010000 */
[----:B------:R-:W-:-:S07]  /*4d30*/  WARPGROUP.ARRIVE ;  /* 0x00000000000079c5 */ /* 0x000fce0000000000 */
[----:B------:R-:W-:Y:S03]  /*4d40*/  HGMMA.64x128x16.F32 R24, gdesc[UR8], R24, gsb0 ;  /* 0x01e00000081879f0 */ /* 0x000fe60008000818 */
[----:B------:R-:W-:Y:S02]  /*4d50*/  WARPGROUP.DEPBAR.LE gsb0, 0x0 ;  /* 0x00008000000079c5 */ /* 0x000fe40000010000 */
[----:B------:R-:W-:-:S07]  /*4d60*/  WARPGROUP.ARRIVE ;  /* 0x00000000000079c5 */ /* 0x000fce0000000000 */
[----:B------:R-:W-:Y:S03]  /*4d70*/  HGMMA.64x128x16.F32 R24, gdesc[UR12], R24, gsb0 ;  /* 0x01e000000c1879f0 */ /* 0x000fe60008000818 */
[----:B------:R-:W-:Y:S02]  /*4d80*/  WARPGROUP.DEPBAR.LE gsb0, 0x0 ;  /* 0x00008000000079c5 */ /* 0x000fe40000010000 */
[----:B0-----:R-:W-:Y:S05]  /*4d90*/  @P3 BRA `(.L_x_814) ;  /* 0x00000000002c3947 */ /* 0x001fea0003800000 */
[----:B------:R-:W-:Y:S05]  /*4da0*/  @!P0 BRA `(.L_x_815) ;  /* 0x0000000000048947 */ /* 0x000fea0003800000 */
[----:B------:R-:W-:Y:S01]  /*4db0*/  BPT.TRAP 0x1 ;  /* 0x000000040000795c */ /* 0x000fe20000300000 */
.L_x_815:
[----:B------:R-:W-:Y:S01]  /*4dc0*/  ULEA UR6, UR37, UR45, 0x3 ;  /* 0x0000002d25067291 */ /* 0x000fe2000f8e183f */
[----:B------:R-:W-:-:S05]  /*4dd0*/  IMAD.U32 R6, RZ, RZ, UR36 ;  /* 0x00000024ff067e24 */ /* 0x000fca000f8e00ff */
[----:B------:R-:W-:-:S04]  /*4de0*/  SHF.L.U32 R6, R6, 0x1f, RZ ;  /* 0x0000001f06067819 */ /* 0x000fc800000006ff */
[----:B------:R0:W1:Y:S01]  /*4df0*/  SYNCS.PHASECHK.TRANS64.TRYWAIT P2, [UR6+0x16850], R6 ;  /* 0x01685006ff0075a7 */ /* 0x0000620008040146 */
[----:B------:R-:W-:Y:S05]  /*4e00*/  @!P0 BRA `(.L_x_816) ;  /* 0x0000000000048947 */ /* 0x000fea0003800000 */
[----:B------:R-:W-:Y:S01]  /*4e10*/  BPT.TRAP 0x1 ;  /* 0x000000040000795c */ /* 0x000fe20000300000 */
.L_x_816:
[----:B-1----:R-:W-:Y:S05]  /*4e20*/  @P2 BRA `(.L_x_814) ;  /* 0x0000000000082947 */ /* 0x002fea0003800000 */
[----:B------:R-:W1:Y:S02]  /*4e30*/  SYNCS.PHASECHK.TRANS64.TRYWAIT P2, [UR6+0x16850], R6 ;  /* 0x01685006ff0075a7 */ /* 0x000e640008040146 */
[----:B-1----:R-:W-:Y:S05]  /*4e40*/  @!P2 BRA `(.L_x_817) ;  /* 0x000000d40064a947 */ /* 0x002fea0003800000 */
.L_x_814:
[----:B------:R-:W-:Y:S01]  /*4e50*/  UIADD3 UR6, UR45, 0x400, URZ ;  /* 0x000004002d067890 */ /* 0x000fe2000fffe03f */
[----:B------:R-:W-:Y:S01]  /*4e60*/  WARPGROUP.ARRIVE ;  /* 0x00000000000079c5 */ /* 0x000fe20000000000 */
[----:B------:R-:W-:-:S05]  /*4e70*/  UMOV UR7, 0x40000040 ;  /* 0x4000004000077882 */ /* 0x000fca0000000000 */
[----:B------:R-:W2:Y:S01]  /*4e80*/  S2R R8, SR_TID.X ;  /* 0x0000000000087919 */ /* 0x000ea20000002100 */
[----:B------:R-:W-:Y:S01]  /*4e90*/  USHF.R.U32.HI UR6, URZ, 0x4, UR6 ;  /* 0x000000043f067899 */ /* 0x000fe20008011606 */
[----:B------:R-:W-:Y:S01]  /*4ea0*/  PLOP3.LUT P2, PT, PT, PT, UP0, 0x80, 0x0 ;  /* 0x000000000000781c */ /* 0x000fe20003f4f008 */
[----:B------:R-:W-:Y:S01]  /*4eb0*/  VIADD R20, R17, UR39 ;  /* 0x0000002711147c36 */ /* 0x000fe20008000000 */
[----:B------:R-:W-:Y:S01]  /*4ec0*/  PLOP3.LUT P3, PT, PT, PT, UP0, 0x80, 0x0 ;  /* 0x000000000000781c */ /* 0x000fe20003f6f008 */
[----:B------:R-:W-:Y:S01]  /*4ed0*/  ULOP3.LUT UR6, UR6, 0x3fff, URZ, 0xc0, !UPT ;  /* 0x00003fff06067892 */ /* 0x000fe2000f8ec03f */
[----:B01----:R-:W0:Y:S01]  /*4ee0*/  LDC R6, c[0x0][0x2f0] ;  /* 0x0000bc00ff067b82 */ /* 0x003e220000000800 */
[----:B------:R-:W-:Y:S02]  /*4ef0*/  IMAD.SHL.U32 R13, R3, 0x80, RZ ;  /* 0x00000080030d7824 */ /* 0x000fe400078e00ff */
[----:B------:R-:W-:Y:S01]  /*4f00*/  ULEA UR10, UR37, UR6, 0xa ;  /* 0x00000006250a7291 */ /* 0x000fe2000f8e503f */
[----:B------:R-:W-:-:S02]  /*4f10*/  IMAD.U32 R10, RZ, RZ, UR26 ;  /* 0x0000001aff0a7e24 */ /* 0x000fc4000f8e00ff */
[----:B------:R-:W-:-:S03]  /*4f20*/  IADD3 R11, -R13, 0x1, RZ ;  /* 0x000000010d0b7810 */ /* 0x000fc60007ffe1ff */
[----:B------:R-:W-:Y:S01]  /*4f30*/  @!P1 LEA R10, R10, UR45, 0x3 ;  /* 0x0000002d0a0a9c11 */ /* 0x000fe2000f8e18ff */
[----:B------:R-:W-:Y:S01]  /*4f40*/  UMOV UR6, UR10 ;  /* 0x0000000a00067c82 */ /* 0x000fe20008000000 */
[----:B------:R-:W-:Y:S01]  /*4f50*/  IMAD R11, R16, -0x2, R11 ;  /* 0xfffffffe100b7824 */ /* 0x000fe200078e020b */
[----:B------:R-:W-:Y:S01]  /*4f60*/  HGMMA.64x64x16.F32 R88, R148, gdesc[UR4].tnspB, R88, gsb0 ;  /* 0x40e0000494587df0 */ /* 0x000fe20008000858 */
[----:B------:R-:W-:Y:S01]  /*4f70*/  UIADD3 UR6, UR10, 0x80, URZ ;  /* 0x000000800a067890 */ /* 0x000fe2000fffe03f */
[----:B------:R-:W-:Y:S01]  /*4f80*/  @!P1 VIADD R10, R10, 0x16840 ;  /* 0x000168400a0a9836 */ /* 0x000fe20000000000 */
[----:B------:R-:W-:-:S04]  /*4f90*/  UMOV UR7, 0x40000040 ;  /* 0x4000004000077882 */ /* 0x000fc80000000000 */
[----:B------:R-:W-:Y:S01]  /*4fa0*/  @!P1 PRMT R10, RZ, 0x654, R10 ;  /* 0x00000654ff0a9816 */ /* 0x000fe2000000000a */
[----:B------:R-:W-:Y:S02]  /*4fb0*/  WARPGROUP.DEPBAR.LE gsb0, 0x0 ;  /* 0x00008000000079c5 */ /* 0x000fe40000010000 */
[----:B------:R-:W-:-:S06]  /*4fc0*/  WARPGROUP.ARRIVE ;  /* 0x00000000000079c5 */ /* 0x000fcc0000000000 */
[----:B------:R-:W-:Y:S01]  /*4fd0*/  HGMMA.64x64x16.F32 R88, R144, gdesc[UR4].tnspB, R88, gsb0 ;  /* 0x40e0000490587df0 */ /* 0x000fe20008000858 */
[----:B------:R-:W-:Y:S01]  /*4fe0*/  UIADD3 UR6, UR10, 0x100, URZ ;  /* 0x000001000a067890 */ /* 0x000fe2000fffe03f */
[----:B------:R-:W-:Y:S01]  /*4ff0*/  UMOV UR7, 0x40000040 ;  /* 0x4000004000077882 */ /* 0x000fe20000000000 */
        /* <DEDUP_REMOVED lines=28> */
[----:B------:R-:W-:Y:S01]  /*51c0*/  @UP0 ULDC UR6, c[0x0][0x44c] ;  /* 0x0001130000060ab9 */ /* 0x000fe20000000800 */
[----:B------:R-:W-:Y:S01]  /*51d0*/  @UP0 ULDC UR7, c[0x0][0x450] ;  /* 0x0001140000070ab9 */ /* 0x000fe20000000800 */
[----:B------:R-:W-:Y:S01]  /*51e0*/  @P2 IMAD.HI.U32 R7, R20, UR6, RZ ;  /* 0x0000000614072c27 */ /* 0x000fe2000f8e00ff */
[----:B--2---:R-:W-:Y:S01]  /*51f0*/  ISETP.GE.U32.AND P2, PT, R8, 0x180, PT ;  /* 0x000001800800780c */ /* 0x004fe20003f46070 */
[----:B------:R-:W-:Y:S02]  /*5200*/  ULOP3.LUT UR6, URZ, UR22, URZ, 0x33, !UPT ;  /* 0x000000163f067292 */ /* 0x000fe4000f8e333f */
[----:B------:R-:W-:Y:S01]  /*5210*/  VIADD R8, R22, 0x9 ;  /* 0x0000000916087836 */ /* 0x000fe20000000000 */
[----:B------:R-:W-:Y:S02]  /*5220*/  @P3 SHF.R.U32.HI R20, RZ, UR7, R7 ;  /* 0x00000007ff143c19 */ /* 0x000fe40008011607 */
[----:B------:R-:W1:Y:S02]  /*5230*/  LDC R7, c[0x0][0x288] ;  /* 0x0000a200ff077b82 */ /* 0x000e640000000800 */
[----:B------:R-:W-:Y:S01]  /*5240*/  SEL R9, R8, 0x9, !P2 ;  /* 0x0000000908097807 */ /* 0x000fe20005000000 */
[----:B------:R-:W2:Y:S01]  /*5250*/  SHFL.IDX PT, R15, R20, RZ, 0x1c1f ;  /* 0x001c1fff140f7589 */ /* 0x000ea200000e0000 */
[----:B------:R-:W-:Y:S01]  /*5260*/  PLOP3.LUT P2, PT, PT, PT, UP1, 0x40, 0x0 ;  /* 0x000000000000781c */ /* 0x000fe20003f4e818 */
[----:B0-----:R-:W-:-:S04]  /*5270*/  IMAD R8, R6, UR41, R11 ;  /* 0x0000002906087c24 */ /* 0x001fc8000f8e020b */
[----:B-1----:R-:W-:-:S04]  /*5280*/  IMAD.IADD R8, R8, 0x1, -R7 ;  /* 0x0000000108087824 */ /* 0x002fc800078e0a07 */
[C---:B------:R-:W-:Y:S01]  /*5290*/  VIADD R12, R8.reuse, UR24 ;  /* 0x00000018080c7c36 */ /* 0x040fe20008000000 */
[----:B------:R-:W-:Y:S02]  /*52a0*/  WARPGROUP.DEPBAR.LE gsb0, 0x0 ;  /* 0x00008000000079c5 */ /* 0x000fe40000010000 */
[----:B------:R0:W-:Y:S06]  /*52b0*/  BAR.ARV R9, 0x100 ;  /* 0x000400090000751d */ /* 0x0001ec0000002000 */
[----:B------:R1:W-:Y:S02]  /*52c0*/  @!P1 SYNCS.ARRIVE.TRANS64.RED.A1T0 RZ, [R10+URZ], RZ ;  /* 0x000000ff0aff99a7 */ /* 0x0003e4000810043f */
[----:B-1----:R-:W-:-:S02]  /*52d0*/  VIADD R10, R8, UR6 ;  /* 0x00000006080a7c36 */ /* 0x002fc40008000000 */
[--C-:B--2---:R-:W-:Y:S02]  /*52e0*/  IMAD.IADD R8, R12, 0x1, R15.reuse ;  /* 0x000000010c087824 */ /* 0x104fe400078e020f */
[----:B0-----:R-:W-:Y:S01]  /*52f0*/  IMAD.IADD R9, R10, 0x1, R15 ;  /* 0x000000010a097824 */ /* 0x001fe200078e020f */
[----:B------:R-:W-:Y:S06]  /*5300*/  @P2 BRA `(.L_x_818) ;  /* 0x00000000005c2947 */ /* 0x000fec0003800000 */
[----:B------:R-:W-:Y:S01]  /*5310*/  IMAD R14, R6, UR41, R15 ;  /* 0x00000029060e7c24 */ /* 0x000fe2000f8e020f */
[----:B------:R-:W-:Y:S03]  /*5320*/  BSSY B0, `(.L_x_819) ;  /* 0x0000011000007945 */ /* 0x000fe60003800000 */
[----:B------:R-:W-:-:S05]  /*5330*/  IMAD.IADD R11, R14, 0x1, -R7 ;  /* 0x000000010e0b7824 */ /* 0x000fca00078e0a07 */
[----:B------:R-:W-:-:S13]  /*5340*/  ISETP.GT.AND P2, PT, R11, -0x1, PT ;  /* 0xffffffff0b00780c */ /* 0x000fda0003f44270 */
[----:B------:R-:W-:Y:S05]  /*5350*/  @P2 BRA `(.L_x_820) ;  /* 0x0000000000202947 */ /* 0x000fea0003800000 */
[----:B------:R-:W-:Y:S01]  /*5360*/  IMAD.U32 R120, RZ, RZ, UR23 ;  /* 0x00000017ff787e24 */ /* 0x000fe2000f8e00ff */
[----:B------:R-:W-:-:S04]  /*5370*/  LOP3.LUT R11, RZ, R11, RZ, 0x33, !PT ;  /* 0x0000000bff0b7212 */ /* 0x000fc800078e33ff */
[----:B------:R-:W-:-:S13]  /*5380*/  ISETP.NE.AND P2, PT, R120, 0x1, PT ;  /* 0x000000017800780c */ /* 0x000fda0003f45270 */
[----:B------:R-:W0:Y:S02]  /*5390*/  @P2 LDC.64 R14, c[0x0][0x9e8] ;  /* 0x00027a00ff0e2b82 */ /* 0x000e240000000a00 */
[----:B0-----:R-:W-:-:S05]  /*53a0*/  @P2 IMAD.HI.U32 R14, R11, R14, RZ ;  /* 0x0000000e0b0e2227 */ /* 0x001fca00078e00ff */
[----:B------:R-:W-:-:S04]  /*53b0*/  @P2 SHF.R.U32.HI R11, RZ, R15, R14 ;  /* 0x0000000fff0b2219 */ /* 0x000fc8000001160e */
[----:B------:R-:W-:Y:S01]  /*53c0*/  LOP3.LUT R11, RZ, R11, RZ, 0x33, !PT ;  /* 0x0000000bff0b7212 */ /* 0x000fe200078e33ff */
[----:B------:R-:W-:Y:S06]  /*53d0*/  BRA `(.L_x_821) ;  /* 0x0000000000147947 */ /* 0x000fec0003800000 */
.L_x_820:
[----:B------:R-:W-:-:S05]  /*53e0*/  IMAD.U32 R120, RZ, RZ, UR23 ;  /* 0x00000017ff787e24 */ /* 0x000fca000f8e00ff */
[----:B------:R-:W-:-:S13]  /*53f0*/  ISETP.NE.AND P2, PT, R120, 0x1, PT ;  /* 0x000000017800780c */ /* 0x000fda0003f45270 */
[----:B------:R-:W0:Y:S02]  /*5400*/  @P2 LDC.64 R14, c[0x0][0x9e8] ;  /* 0x00027a00ff0e2b82 */ /* 0x000e240000000a00 */
[----:B0-----:R-:W-:-:S05]  /*5410*/  @P2 IMAD.HI.U32 R14, R11, R14, RZ ;  /* 0x0000000e0b0e2227 */ /* 0x001fca00078e00ff */
[----:B------:R-:W-:-:S07]  /*5420*/  @P2 SHF.R.U32.HI R11, RZ, R15, R14 ;  /* 0x0000000fff0b2219 */ /* 0x000fce000001160e */
.L_x_821:
[----:B------:R-:W-:Y:S05]  /*5430*/  BSYNC B0 ;  /* 0x0000000000007941 */ /* 0x000fea0003800000 */
.L_x_819:
[----:B------:R-:W-:-:S04]  /*5440*/  IMAD R11, R11, R120, -R13 ;  /* 0x000000780b0b7224 */ /* 0x000fc800078e0a0d */
[----:B------:R-:W-:-:S05]  /*5450*/  IMAD R11, R16, -0x2, R11 ;  /* 0xfffffffe100b7824 */ /* 0x000fca00078e020b */
[----:B------:R-:W-:Y:S02]  /*5460*/  VIADDMNMX R8, R11, R120, R8, PT ;  /* 0x000000780b087246 */ /* 0x000fe40003800108 */
[----:B------:R-:W-:-:S07]  /*5470*/  VIMNMX R9, R9, R11, !PT ;  /* 0x0000000b09097248 */ /* 0x000fce0007fe0100 */
.L_x_818:
[----:B------:R-:W-:Y:S01]  /*5480*/  ISETP.GT.AND P2, PT, R3, -0x1, PT ;  /* 0xffffffff0300780c */ /* 0x000fe20003f44270 */
[----:B------:R-:W0:Y:S03]  /*5490*/  SHFL.IDX PT, R15, R20, 0x1, 0x1c1f ;  /* 0x003c1f00140f7f89 */ /* 0x000e2600000e0000 */
[C---:B------:R-:W-:Y:S02]  /*54a0*/  ISETP.GT.AND P5, PT, R9.reuse, RZ, P2 ;  /* 0x000000ff0900720c */ /* 0x040fe400017a4270 */
[C---:B------:R-:W-:Y:S02]  /*54b0*/  ISETP.GT.AND P4, PT, R9.reuse, 0x1, P2 ;  /* 0x000000010900780c */ /* 0x040fe40001784270 */
[----:B------:R-:W-:Y:S02]  /*54c0*/  ISETP.LT.OR P5, PT, R8, 0x1, P5 ;  /* 0x000000010800780c */ /* 0x000fe40002fa1670 */
[----:B------:R-:W-:-:S02]  /*54d0*/  ISETP.GT.AND P6, PT, R9, 0x8, P2 ;  /* 0x000000080900780c */ /* 0x000fc400017c4270 */
[----:B------:R-:W-:Y:S02]  /*54e0*/  FSEL R11, R24, -INF , !P5 ;  /* 0xff800000180b7808 */ /* 0x000fe40006800000 */
[C---:B------:R-:W-:Y:S02]  /*54f0*/  ISETP.GT.AND P5, PT, R9.reuse, 0x10, P2 ;  /* 0x000000100900780c */ /* 0x040fe400017a4270 */
[----:B------:R-:W-:Y:S02]  /*5500*/  ISETP.GT.AND P3, PT, R9, 0x9, P2 ;  /* 0x000000090900780c */ /* 0x000fe40001764270 */
[C---:B------:R-:W-:Y:S02]  /*5510*/  ISETP.LT.OR P5, PT, R8.reuse, 0x11, P5 ;  /* 0x000000110800780c */ /* 0x040fe40002fa1670 */
[----:B------:R-:W-:Y:S02]  /*5520*/  ISETP.LT.OR P4, PT, R8, 0x2, P4 ;  /* 0x000000020800780c */ /* 0x000fe40002781670 */
[----:B------:R-:W-:-:S02]  /*5530*/  FSEL R32, R32, -INF , !P5 ;  /* 0xff80000020207808 */ /* 0x000fc40006800000 */
[----:B------:R-:W-:Y:S01]  /*5540*/  ISETP.GT.AND P5, PT, R9, 0x20, P2 ;  /* 0x000000200900780c */ /* 0x000fe200017a4270 */
[--C-:B0-----:R-:W-:Y:S01]  /*5550*/  IMAD.IADD R12, R12, 0x1, R15.reuse ;  /* 0x000000010c0c7824 */ /* 0x101fe200078e020f */
[----:B------:R-:W-:Y:S01]  /*5560*/  ISETP.LT.OR P6, PT, R8, 0x9, P6 ;  /* 0x000000090800780c */ /* 0x000fe200037c1670 */
[----:B------:R-:W-:Y:S01]  /*5570*/  IMAD.IADD R10, R10, 0x1, R15 ;  /* 0x000000010a0a7824 */ /* 0x000fe200078e020f */
[C---:B------:R-:W-:Y:S02]  /*5580*/  ISETP.LT.OR P3, PT, R8.reuse, 0xa, P3 ;  /* 0x0000000a0800780c */ /* 0x040fe40001f61670 */
[----:B------:R-:W-:Y:S02]  /*5590*/  ISETP.LT.OR P5, PT, R8, 0x21, P5 ;  /* 0x000000210800780c */ /* 0x000fe40002fa1670 */
[----:B------:R-:W-:Y:S02]  /*55a0*/  FSEL R25, R25, -INF , !P4 ;  /* 0xff80000019197808 */ /* 0x000fe40006000000 */
[----:B------:R-:W-:-:S02]  /*55b0*/  FSEL R28, R28, -INF , !P6 ;  /* 0xff8000001c1c7808 */ /* 0x000fc40007000000 */
[----:B------:R-:W-:Y:S02]  /*55c0*/  FSEL R29, R29, -INF , !P3 ;  /* 0xff8000001d1d7808 */ /* 0x000fe40005800000 */
[C---:B------:R-:W-:Y:S02]  /*55d0*/  ISETP.GT.AND P4, PT, R9.reuse, 0x11, P2 ;  /* 0x000000110900780c */ /* 0x040fe40001784270 */
[C---:B------:R-:W-:Y:S02]  /*55e0*/  ISETP.GT.AND P6, PT, R9.reuse, 0x18, P2 ;  /* 0x000000180900780c */ /* 0x040fe400017c4270 */
[C---:B------:R-:W-:Y:S02]  /*55f0*/  ISETP.GT.AND P3, PT, R9.reuse, 0x19, P2 ;  /* 0x000000190900780c */ /* 0x040fe40001764270 */
[----:B------:R-:W-:Y:S02]  /*5600*/  FSEL R40, R40, -INF , !P5 ;  /* 0xff80000028287808 */ /* 0x000fe40006800000 */
[----:B------:R-:W-:-:S02]  /*5610*/  ISETP.GT.AND P5, PT, R9, 0x30, P2 ;  /* 0x000000300900780c */ /* 0x000fc400017a4270 */
[C---:B------:R-:W-:Y:S02]  /*5620*/  ISETP.LT.OR P4, PT, R8.reuse, 0x12, P4 ;  /* 0x000000120800780c */ /* 0x040fe40002781670 */
[C---:B------:R-:W-:Y:S02]  /*5630*/  ISETP.LT.OR P6, PT, R8.reuse, 0x19, P6 ;  /* 0x000000190800780c */ /* 0x040fe400037c1670 */
        /* <DEDUP_REMOVED lines=55> */
[----:B------:R-:W-:Y:S02]  /*59b0*/  ISETP.GT.AND P3, PT, R9, 0x69, P2 ;  /* 0x000000690900780c */ /* 0x000fe40001764270 */
[----:B------:R-:W-:Y:S02]  /*59c0*/  FSEL R80, R80, -INF , !P5 ;  /* 0xff80000050507808 */ /* 0x000fe40006800000 */
[----:B------:R-:W-:-:S02]  /*59d0*/  PLOP3.LUT P5, PT, PT, PT, UP1, 0x40, 0x0 ;  /* 0x000000000000781c */ /* 0x000fc40003fae818 */
[C---:B------:R-:W-:Y:S02]  /*59e0*/  ISETP.LT.OR P4, PT, R8.reuse, 0x62, P4 ;  /* 0x000000620800780c */ /* 0x040fe40002781670 */
[C---:B------:R-:W-:Y:S02]  /*59f0*/  ISETP.LT.OR P6, PT, R8.reuse, 0x69, P6 ;  /* 0x000000690800780c */ /* 0x040fe400037c1670 */
[----:B------:R-:W-:Y:S02]  /*5a00*/  ISETP.LT.OR P3, PT, R8, 0x6a, P3 ;  /* 0x0000006a0800780c */ /* 0x000fe40001f61670 */
[----:B------:R-:W-:Y:S02]  /*5a10*/  FSEL R73, R73, -INF , !P4 ;  /* 0xff80000049497808 */ /* 0x000fe40006000000 */
[----:B------:R-:W-:Y:S02]  /*5a20*/  FSEL R76, R76, -INF , !P6 ;  /* 0xff8000004c4c7808 */ /* 0x000fe40007000000 */
[----:B------:R-:W-:-:S02]  /*5a30*/  FSEL R77, R77, -INF , !P3 ;  /* 0xff8000004d4d7808 */ /* 0x000fc40005800000 */
[C---:B------:R-:W-:Y:S02]  /*5a40*/  ISETP.GT.AND P4, PT, R9.reuse, 0x71, P2 ;  /* 0x000000710900780c */ /* 0x040fe40001784270 */
[C---:B------:R-:W-:Y:S02]  /*5a50*/  ISETP.GT.AND P6, PT, R9.reuse, 0x78, P2 ;  /* 0x000000780900780c */ /* 0x040fe400017c4270 */
[----:B------:R-:W-:Y:S02]  /*5a60*/  ISETP.GT.AND P3, PT, R9, 0x79, P2 ;  /* 0x000000790900780c */ /* 0x000fe40001764270 */
[C---:B------:R-:W-:Y:S02]  /*5a70*/  ISETP.LT.OR P4, PT, R8.reuse, 0x72, P4 ;  /* 0x000000720800780c */ /* 0x040fe40002781670 */
[C---:B------:R-:W-:Y:S02]  /*5a80*/  ISETP.LT.OR P6, PT, R8.reuse, 0x79, P6 ;  /* 0x000000790800780c */ /* 0x040fe400037c1670 */
[----:B------:R-:W-:-:S02]  /*5a90*/  ISETP.LT.OR P3, PT, R8, 0x7a, P3 ;  /* 0x0000007a0800780c */ /* 0x000fc40001f61670 */
[----:B------:R-:W-:Y:S02]  /*5aa0*/  FSEL R81, R81, -INF , !P4 ;  /* 0xff80000051517808 */ /* 0x000fe40006000000 */
[----:B------:R-:W-:Y:S02]  /*5ab0*/  FSEL R84, R84, -INF , !P6 ;  /* 0xff80000054547808 */ /* 0x000fe40007000000 */
[----:B------:R-:W-:Y:S01]  /*5ac0*/  FSEL R85, R85, -INF , !P3 ;  /* 0xff80000055557808 */ /* 0x000fe20005800000 */
        /* <DEDUP_REMOVED lines=14> */
.L_x_824:
[----:B------:R-:W-:-:S05]  /*5bb0*/  IMAD.U32 R20, RZ, RZ, UR23 ;  /* 0x00000017ff147e24 */ /* 0x000fca000f8e00ff */
[----:B------:R-:W-:-:S13]  /*5bc0*/  ISETP.NE.AND P3, PT, R20, 0x1, PT ;  /* 0x000000011400780c */ /* 0x000fda0003f65270 */
[----:B------:R-:W0:Y:S02]  /*5bd0*/  @P3 LDC.64 R8, c[0x0][0x9e8] ;  /* 0x00027a00ff083b82 */ /* 0x000e240000000a00 */
[----:B0-----:R-:W-:-:S05]  /*5be0*/  @P3 IMAD.HI.U32 R8, R14, R8, RZ ;  /* 0x000000080e083227 */ /* 0x001fca00078e00ff */
[----:B------:R-:W-:-:S07]  /*5bf0*/  @P3 SHF.R.U32.HI R14, RZ, R9, R8 ;  /* 0x00000009ff0e3219 */ /* 0x000fce0000011608 */
.L_x_825:
[----:B------:R-:W-:Y:S05]  /*5c00*/  BSYNC B0 ;  /* 0x0000000000007941 */ /* 0x000fea0003800000 */
.L_x_823:
[----:B------:R-:W-:-:S04]  /*5c10*/  IMAD R13, R14, R20, -R13 ;  /* 0x000000140e0d7224 */ /* 0x000fc800078e0a0d */
[----:B------:R-:W-:-:S05]  /*5c20*/  IMAD R13, R16, -0x2, R13 ;  /* 0xfffffffe100d7824 */ /* 0x000fca00078e020d */
[----:B------:R-:W-:Y:S02]  /*5c30*/  VIADDMNMX R12, R13, R20, R12, PT ;  /* 0x000000140d0c7246 */ /* 0x000fe4000380010c */
[----:B------:R-:W-:-:S07]  /*5c40*/  VIMNMX R10, R10, R13, !PT ;  /* 0x0000000d0a0a7248 */ /* 0x000fce0007fe0100 */
.L_x_822:
[----:B------:R-:W-:Y:S01]  /*5c50*/  FMNMX.FTZ R8, R11, R2, !PT ;  /* 0x000000020b087209 */ /* 0x000fe20007810000 */
[----:B------:R-:W-:Y:S01]  /*5c60*/  UMOV UR10, UR21 ;  /* 0x00000015000a7c82 */ /* 0x000fe20008000000 */
[----:B------:R-:W-:Y:S01]  /*5c70*/  ISETP.GT.AND P5, PT, R10, 0x8, P2 ;  /* 0x000000080a00780c */ /* 0x000fe200017a4270 */
[----:B------:R-:W-:Y:S01]  /*5c80*/  UMOV UR36, UR25 ;  /* 0x0000001900247c82 */ /* 0x000fe20008000000 */
[----:B------:R-:W-:Y:S02]  /*5c90*/  FMNMX.FTZ R9, R25, R8, !PT ;  /* 0x0000000819097209 */ /* 0x000fe40007810000 */
[----:B------:R-:W-:Y:S02]  /*5ca0*/  ISETP.LT.OR P5, PT, R12, 0x9, P5 ;  /* 0x000000090c00780c */ /* 0x000fe40002fa1670 */
[----:B------:R-:W-:Y:S02]  /*5cb0*/  FMNMX.FTZ R8, R28, R9, !PT ;  /* 0x000000091c087209 */ /* 0x000fe40007810000 */
[----:B------:R-:W-:-:S02]  /*5cc0*/  FSEL R30, R30, -INF , !P5 ;  /* 0xff8000001e1e7808 */ /* 0x000fc40006800000 */
[----:B------:R-:W-:Y:S02]  /*5cd0*/  FMNMX.FTZ R9, R29, R8, !PT ;  /* 0x000000081d097209 */ /* 0x000fe40007810000 */
[----:B------:R-:W-:Y:S02]  /*5ce0*/  ISETP.GT.AND P5, PT, R10, 0x11, P2 ;  /* 0x000000110a00780c */ /* 0x000fe400017a4270 */
        /* <DEDUP_REMOVED lines=11> */
[----:B------:R-:W-:Y:S02]  /*5da0*/  ISETP.GT.AND P5, PT, R10, RZ, P2 ;  /* 0x000000ff0a00720c */ /* 0x000fe400017a4270 */
[----:B------:R-:W-:Y:S02]  /*5db0*/  FMNMX.FTZ R8, R44, R9, !PT ;  /* 0x000000092c087209 */ /* 0x000fe40007810000 */
[----:B------:R-:W-:Y:S02]  /*5dc0*/  ISETP.GT.AND P4, PT, R10, 0x1, P2 ;  /* 0x000000010a00780c */ /* 0x000fe40001784270 */
[----:B------:R-:W-:Y:S02]  /*5dd0*/  FMNMX.FTZ R9, R45, R8, !PT ;  /* 0x000000082d097209 */ /* 0x000fe40007810000 */
[----:B------:R-:W-:-:S02]  /*5de0*/  ISETP.LT.OR P5, PT, R12, 0x1, P5 ;  /* 0x000000010c00780c */ /* 0x000fc40002fa1670 */
[----:B------:R-:W-:Y:S02]  /*5df0*/  FMNMX.FTZ R8, R48, R9, !PT ;  /* 0x0000000930087209 */ /* 0x000fe40007810000 */
[----:B------:R-:W-:Y:S02]  /*5e00*/  ISETP.LT.OR P4, PT, R12, 0x2, P4 ;  /* 0x000000020c00780c */ /* 0x000fe40002781670 */
[----:B------:R-:W-:Y:S02]  /*5e10*/  FMNMX.FTZ R9, R49, R8, !PT ;  /* 0x0000000831097209 */ /* 0x000fe40007810000 */
[----:B------:R-:W-:Y:S02]  /*5e20*/  FSEL R15, R26, -INF , !P5 ;  /* 0xff8000001a0f7808 */ /* 0x000fe40006800000 */
[----:B------:R-:W-:Y:S02]  /*5e30*/  FMNMX.FTZ R8, R52, R9, !PT ;  /* 0x0000000934087209 */ /* 0x000fe40007810000 */
[----:B------:R-:W-:-:S02]  /*5e40*/  ISETP.GT.AND P3, PT, R10, 0x9, P2 ;  /* 0x000000090a00780c */ /* 0x000fc40001764270 */
[----:B------:R-:W-:Y:S02]  /*5e50*/  FMNMX.FTZ R9, R53, R8, !PT ;  /* 0x0000000835097209 */ /* 0x000fe40007810000 */
[----:B------:R-:W-:Y:S02]  /*5e60*/  FSEL R27, R27, -INF , !P4 ;  /* 0xff8000001b1b7808 */ /* 0x000fe40006000000 */
[----:B------:R-:W-:Y:S02]  /*5e70*/  FMNMX.FTZ R8, R56, R9, !PT ;  /* 0x0000000938087209 */ /* 0x000fe40007810000 */
[----:B------:R-:W-:Y:S02]  /*5e80*/  FMNMX.FTZ R20, R15, R0, !PT ;  /* 0x000000000f147209 */ /* 0x000fe40007810000 */
[----:B------:R-:W-:Y:S02]  /*5e90*/  FMNMX.FTZ R9, R57, R8, !PT ;  /* 0x0000000839097209 */ /* 0x000fe40007810000 */
[----:B------:R-:W-:-:S02]  /*5ea0*/  ISETP.GT.AND P4, PT, R10, 0x10, P2 ;  /* 0x000000100a00780c */ /* 0x000fc40001784270 */
[----:B------:R-:W-:Y:S02]  /*5eb0*/  FMNMX.FTZ R8, R60, R9, !PT ;  /* 0x000000093c087209 */ /* 0x000fe40007810000 */
[----:B------:R-:W-:Y:S02]  /*5ec0*/  ISETP.LT.OR P3, PT, R12, 0xa, P3 ;  /* 0x0000000a0c00780c */ /* 0x000fe40001f61670 */
[----:B------:R-:W-:Y:S02]  /*5ed0*/  FMNMX.FTZ R9, R61, R8, !PT ;  /* 0x000000083d097209 */ /* 0x000fe40007810000 */
[----:B------:R-:W-:Y:S02]  /*5ee0*/  FMNMX.FTZ R21, R27, R20, !PT ;  /* 0x000000141b157209 */ /* 0x000fe40007810000 */
[----:B------:R-:W-:Y:S02]  /*5ef0*/  FMNMX.FTZ R8, R64, R9, !PT ;  /* 0x0000000940087209 */ /* 0x000fe40007810000 */
[----:B------:R-:W-:-:S02]  /*5f00*/  ISETP.LT.OR P4, PT, R12, 0x11, P4 ;  /* 0x000000110c00780c */ /* 0x000fc40002781670 */
[----:B------:R-:W-:Y:S02]  /*5f10*/  FMNMX.FTZ R9, R65, R8, !PT ;  /* 0x0000000841097209 */ /* 0x000fe40007810000 */
[----:B------:R-:W-:Y:S02]  /*5f20*/  FSEL R31, R31, -INF , !P3 ;  /* 0xff8000001f1f7808 */ /* 0x000fe40005800000 */
[----:B------:R-:W-:Y:S02]  /*5f30*/  FMNMX.FTZ R8, R68, R9, !PT ;  /* 0x0000000944087209 */ /* 0x000fe40007810000 */
[----:B------:R-:W-:Y:S02]  /*5f40*/  FMNMX.FTZ R20, R30, R21, !PT ;  /* 0x000000151e147209 */ /* 0x000fe40007810000 */
        /* <DEDUP_REMOVED lines=17> */
[C---:B------:R-:W-:Y:S02]  /*6060*/  ISETP.GT.AND P3, PT, R10.reuse, 0x21, P2 ;  /* 0x000000210a00780c */ /* 0x040fe40001764270 */
[----:B------:R-:W-:Y:S01]  /*6070*/  FSEL R39, R39, -INF , !P4 ;  /* 0xff80000027277808 */ /* 0x000fe20006000000 */
[----:B------:R-:W0:Y:S01]  /*6080*/  SHFL.BFLY PT, R8, R9, 0x2, 0x1f ;  /* 0x0c401f0009087f89 */ /* 0x000e2200000e0000 */
[----:B------:R-:W-:-:S02]  /*6090*/  ISETP.GT.AND P4, PT, R10, 0x28, P2 ;  /* 0x000000280a00780c */ /* 0x000fc40001784270 */
[C---:B------:R-:W-:Y:S02]  /*60a0*/  ISETP.LT.OR P3, PT, R12.reuse, 0x22, P3 ;  /* 0x000000220c00780c */ /* 0x040fe40001f61670 */
[----:B------:R-:W-:Y:S02]  /*60b0*/  ISETP.LT.OR P4, PT, R12, 0x29, P4 ;  /* 0x000000290c00780c */ /* 0x000fe40002781670 */
[----:B------:R-:W-:Y:S02]  /*60c0*/  FSEL R43, R43, -INF , !P3 ;  /* 0xff8000002b2b7808 */ /* 0x000fe40005800000 */
[----:B------:R-:W-:Y:S02]  /*60d0*/  ISETP.GT.AND P3, PT, R10, 0x29, P2 ;  /* 0x000000290a00780c */ /* 0x000fe40001764270 */
[----:B------:R-:W-:Y:S02]  /*60e0*/  FSEL R46, R46, -INF , !P4 ;  /* 0xff8000002e2e7808 */ /* 0x000fe40006000000 */
[----:B------:R-:W-:-:S02]  /*60f0*/  ISETP.GT.AND P4, PT, R10, 0x30, P2 ;  /* 0x000000300a00780c */ /* 0x000fc40001784270 */
[----:B------:R-:W-:Y:S02]  /*6100*/  ISETP.LT.OR P5, PT, R12, 0x2a, P3 ;  /* 0x0000002a0c00780c */ /* 0x000fe40001fa1670 */
[----:B------:R-:W-:Y:S02]  /*6110*/  ISETP.GT.AND P3, PT, R10, 0x31, P2 ;  /* 0x000000310a00780c */ /* 0x000fe40001764270 */
[----:B------:R-:W-:Y:S02]  /*6120*/  FSEL R47, R47, -INF , !P5 ;  /* 0xff8000002f2f7808 */ /* 0x000fe40006800000 */
[----:B------:R-:W-:Y:S02]  /*6130*/  ISETP.LT.OR P4, PT, R12, 0x31, P4 ;  /* 0x000000310c00780c */ /* 0x000fe40002781670 */
[----:B------:R-:W-:Y:S02]  /*6140*/  ISETP.GT.AND P5, PT, R10, 0x38, P2 ;  /* 0x000000380a00780c */ /* 0x000fe400017a4270 */
[----:B0-----:R-:W-:-:S02]  /*6150*/  FMNMX.FTZ R13, R9, R8, !PT ;  /* 0x00000008090d7209 */ /* 0x001fc40007810000 */
[----:B------:R-:W-:Y:S02]  /*6160*/  ISETP.LT.OR P3, PT, R12, 0x32, P3 ;  /* 0x000000320c00780c */ /* 0x000fe40001f61670 */
[----:B------:R-:W-:Y:S01]  /*6170*/  FSEL R50, R50, -INF , !P4 ;  /* 0xff80000032327808 */ /* 0x000fe20006000000 */
[----:B------:R-:W0:Y:S01]  /*6180*/  SHFL.BFLY PT, R8, R13, 0x1, 0x1f ;  /* 0x0c201f000d087f89 */ /* 0x000e2200000e0000 */
[----:B------:R-:W-:Y:S02]  /*6190*/  ISETP.GT.AND P4, PT, R10, 0x39, P2 ;  /* 0x000000390a00780c */ /* 0x000fe40001784270 */
[----:B------:R-:W-:Y:S02]  /*61a0*/  FSEL R51, R51, -INF , !P3 ;  /* 0xff80000033337808 */ /* 0x000fe40005800000 */
[----:B------:R-:W-:Y:S02]  /*61b0*/  ISETP.LT.OR P5, PT, R12, 0x39, P5 ;  /* 0x000000390c00780c */ /* 0x000fe40002fa1670 */
[----:B------:R-:W-:-:S02]  /*61c0*/  ISETP.GT.AND P3, PT, R10, 0x40, P2 ;  /* 0x000000400a00780c */ /* 0x000fc40001764270 */
[----:B------:R-:W-:Y:S02]  /*61d0*/  ISETP.LT.OR P4, PT, R12, 0x3a, P4 ;  /* 0x0000003a0c00780c */ /* 0x000fe40002781670 */
[----:B------:R-:W-:Y:S02]  /*61e0*/  FSEL R54, R54, -INF , !P5 ;  /* 0xff80000036367808 */ /* 0x000fe40006800000 */
[----:B------:R-:W-:Y:S02]  /*61f0*/  ISETP.GT.AND P5, PT, R10, 0x41, P2 ;  /* 0x000000410a00780c */ /* 0x000fe400017a4270 */
[----:B------:R-:W-:Y:S02]  /*6200*/  FSEL R55, R55, -INF , !P4 ;  /* 0xff80000037377808 */ /* 0x000fe40006000000 */
[----:B------:R-:W-:Y:S02]  /*6210*/  ISETP.LT.OR P3, PT, R12, 0x41, P3 ;  /* 0x000000410c00780c */ /* 0x000fe40001f61670 */
[----:B------:R-:W-:-:S02]  /*6220*/  ISETP.GT.AND P4, PT, R10, 0x48, P2 ;  /* 0x000000480a00780c */ /* 0x000fc40001784270 */
[----:B------:R-:W-:Y:S02]  /*6230*/  ISETP.LT.OR P5, PT, R12, 0x42, P5 ;  /* 0x000000420c00780c */ /* 0x000fe40002fa1670 */
[----:B------:R-:W-:Y:S02]  /*6240*/  FSEL R58, R58, -INF , !P3 ;  /* 0xff8000003a3a7808 */ /* 0x000fe40005800000 */
[----:B0-----:R-:W-:Y:S02]  /*6250*/  FMNMX.FTZ R8, R13, R8, !PT ;  /* 0x000000080d087209 */ /* 0x001fe40007810000 */
[----:B------:R-:W-:Y:S02]  /*6260*/  ISETP.GT.AND P3, PT, R10, 0x49, P2 ;  /* 0x000000490a00780c */ /* 0x000fe40001764270 */
[C---:B------:R-:W-:Y:S01]  /*6270*/  FSETP.NEU.FTZ.AND P6, PT, R8.reuse, -INF , PT ;  /* 0xff8000000800780b */ /* 0x040fe20003fdd000 */
[----:B------:R-:W-:Y:S01]  /*6280*/  FMUL.FTZ R14, R8, UR10 ;  /* 0x0000000a080e7c20 */ /* 0x000fe20008410000 */
[----:B------:R-:W-:-:S02]  /*6290*/  FSEL R59, R59, -INF , !P5 ;  /* 0xff8000003b3b7808 */ /* 0x000fc40006800000 */
[----:B------:R-:W-:Y:S02]  /*62a0*/  ISETP.LT.OR P4, PT, R12, 0x49, P4 ;  /* 0x000000490c00780c */ /* 0x000fe40002781670 */
[----:B------:R-:W-:Y:S02]  /*62b0*/  FSEL R14, R14, RZ, P6 ;  /* 0x000000ff0e0e7208 */ /* 0x000fe40003000000 */
[----:B------:R-:W-:Y:S02]  /*62c0*/  ISETP.GT.AND P5, PT, R10, 0x50, P2 ;  /* 0x000000500a00780c */ /* 0x000fe400017a4270 */
[----:B------:R-:W-:Y:S01]  /*62d0*/  ISETP.LT.OR P3, PT, R12, 0x4a, P3 ;  /* 0x0000004a0c00780c */ /* 0x000fe20001f61670 */
[--C-:B------:R-:W-:Y:S01]  /*62e0*/  FFMA.FTZ R9, R25, UR10, -R14.reuse ;  /* 0x0000000a19097c23 */ /* 0x100fe2000801080e */
[----:B------:R-:W-:Y:S01]  /*62f0*/  FMNMX.FTZ R25, R35, R20, !PT ;  /* 0x0000001423197209 */ /* 0x000fe20007810000 */
[--C-:B------:R-:W-:Y:S01]  /*6300*/  FFMA.FTZ R148, R11, UR10, -R14.reuse ;  /* 0x0000000a0b947c23 */ /* 0x100fe2000801080e */
[--C-:B------:R-:W-:Y:S01]  /*6310*/  FFMA.FTZ R11, R29, UR10, -R14.reuse ;  /* 0x0000000a1d0b7c23 */ /* 0x100fe2000801080e */
[--C-:B------:R-:W-:Y:S01]  /*6320*/  FFMA.FTZ R13, R33, UR10, -R14.reuse ;  /* 0x0000000a210d7c23 */ /* 0x100fe2000801080e */
[----:B------:R-:W-:Y:S01]  /*6330*/  FMNMX.FTZ R20, R38, R25, !PT ;  /* 0x0000001926147209 */ /* 0x000fe20007810000 */
[--C-:B------:R-:W-:Y:S01]  /*6340*/  FFMA.FTZ R21, R37, UR10, -R14.reuse ;  /* 0x0000000a25157c23 */ /* 0x100fe2000801080e */
[----:B------:R-:W-:Y:S01]  /*6350*/  FSEL R62, R62, -INF , !P4 ;  /* 0xff8000003e3e7808 */ /* 0x000fe20006000000 */
[----:B------:R-:W-:Y:S01]  /*6360*/  MUFU.EX2 R148, R148 ;  /* 0x0000009400947308 */ /* 0x000fe20000000800 */
[----:B------:R-:W-:Y:S01]  /*6370*/  FMNMX.FTZ R25, R39, R20, !PT ;  /* 0x0000001427197209 */ /* 0x000fe20007810000 */
[--C-:B------:R-:W-:Y:S01]  /*6380*/  FFMA.FTZ R150, R28, UR10, -R14.reuse ;  /* 0x0000000a1c967c23 */ /* 0x100fe2000801080e */
[----:B------:R-:W-:Y:S01]  /*6390*/  ISETP.GT.AND P4, PT, R10, 0x51, P2 ;  /* 0x000000510a00780c */ /* 0x000fe20001784270 */
[--C-:B------:R-:W-:Y:S01]  /*63a0*/  FFMA.FTZ R144, R32, UR10, -R14.reuse ;  /* 0x0000000a20907c23 */ /* 0x100fe2000801080e */
[----:B------:R-:W-:Y:S01]  /*63b0*/  FMNMX.FTZ R20, R42, R25, !PT ;  /* 0x000000192a147209 */ /* 0x000fe20007810000 */
[--C-:B------:R-:W-:Y:S01]  /*63c0*/  FFMA.FTZ R25, R41, UR10, -R14.reuse ;  /* 0x0000000a29197c23 */ /* 0x100fe2000801080e */
[----:B------:R-:W-:Y:S01]  /*63d0*/  FSEL R63, R63, -INF , !P3 ;  /* 0xff8000003f3f7808 */ /* 0x000fe20005800000 */
[----:B------:R-:W-:Y:S01]  /*63e0*/  MUFU.EX2 R9, R9 ;  /* 0x0000000900097308 */ /* 0x000fe20000000800 */
[----:B------:R-:W-:Y:S01]  /*63f0*/  FMNMX.FTZ R29, R43, R20, !PT ;  /* 0x000000142b1d7209 */ /* 0x000fe20007810000 */
[--C-:B------:R-:W-:Y:S01]  /*6400*/  FFMA.FTZ R146, R36, UR10, -R14.reuse ;  /* 0x0000000a24927c23 */ /* 0x100fe2000801080e */
[----:B------:R-:W-:Y:S01]  /*6410*/  ISETP.LT.OR P5, PT, R12, 0x51, P5 ;  /* 0x000000510c00780c */ /* 0x000fe20002fa1670 */
[--C-:B------:R-:W-:Y:S01]  /*6420*/  FFMA.FTZ R140, R40, UR10, -R14.reuse ;  /* 0x0000000a288c7c23 */ /* 0x100fe2000801080e */
[----:B------:R-:W-:Y:S01]  /*6430*/  FMNMX.FTZ R20, R46, R29, !PT ;  /* 0x0000001d2e147209 */ /* 0x000fe20007810000 */
[--C-:B------:R-:W-:Y:S01]  /*6440*/  FFMA.FTZ R142, R44, UR10, -R14.reuse ;  /* 0x0000000a2c8e7c23 */ /* 0x100fe2000801080e */
[----:B------:R-:W-:Y:S01]  /*6450*/  ISETP.GT.AND P3, PT, R10, 0x58, P2 ;  /* 0x000000580a00780c */ /* 0x000fe20001764270 */
        /* <DEDUP_REMOVED lines=30> */
[----:B------:R-:W-:Y:S01]  /*6640*/  FFMA.FTZ R122, R84, UR10, -R14 ;  /* 0x0000000a547a7c23 */ /* 0x000fe2000801080e */
[----:B------:R-:W-:Y:S01]  /*6650*/  FSEL R70, R70, -INF , !P3 ;  /* 0xff80000046467808 */ /* 0x000fe20005800000 */
[----:B------:R-:W-:Y:S01]  /*6660*/  MUFU.EX2 R146, R146 ;  /* 0x0000009200927308 */ /* 0x000fe20000000800 */
[----:B------:R-:W-:-:S02]  /*6670*/  FMNMX.FTZ R37, R63, R20, !PT ;  /* 0x000000143f257209 */ /* 0x000fc40007810000 */
[----:B------:R-:W-:Y:S02]  /*6680*/  ISETP.GT.AND P3, PT, R10, 0x61, P2 ;  /* 0x000000610a00780c */ /* 0x000fe40001764270 */
[----:B------:R-:W-:Y:S01]  /*6690*/  FMNMX.FTZ R20, R66, R37, !PT ;  /* 0x0000002542147209 */ /* 0x000fe20007810000 */
[--C-:B------:R-:W-:Y:S01]  /*66a0*/  FFMA.FTZ R37, R53, UR10, -R14.reuse ;  /* 0x0000000a35257c23 */ /* 0x100fe2000801080e */
[----:B------:R-:W-:Y:S01]  /*66b0*/  FSEL R71, R71, -INF , !P5 ;  /* 0xff80000047477808 */ /* 0x000fe20006800000 */
[----:B------:R-:W-:Y:S01]  /*66c0*/  FFMA.FTZ R53, R69, UR10, -R14 ;  /* 0x0000000a45357c23 */ /* 0x000fe2000801080e */
[----:B------:R-:W-:Y:S01]  /*66d0*/  FMNMX.FTZ R41, R67, R20, !PT ;  /* 0x0000001443297209 */ /* 0x000fe20007810000 */
[----:B------:R-:W-:Y:S01]  /*66e0*/  MUFU.EX2 R21, R21 ;  /* 0x0000001500157308 */ /* 0x000fe20000000800 */
[----:B------:R-:W-:Y:S02]  /*66f0*/  ISETP.LT.OR P4, PT, R12, 0x61, P4 ;  /* 0x000000610c00780c */ /* 0x000fe40002781670 */
[----:B------:R-:W-:-:S02]  /*6700*/  FMNMX.FTZ R20, R70, R41, !PT ;  /* 0x0000002946147209 */ /* 0x000fc40007810000 */
[----:B------:R-:W-:Y:S02]  /*6710*/  ISETP.GT.AND P5, PT, R10, 0x68, P2 ;  /* 0x000000680a00780c */ /* 0x000fe400017a4270 */
[----:B------:R-:W-:Y:S01]  /*6720*/  ISETP.LT.OR P3, PT, R12, 0x62, P3 ;  /* 0x000000620c00780c */ /* 0x000fe20001f61670 */
[----:B------:R-:W-:Y:S01]  /*6730*/  MUFU.EX2 R140, R140 ;  /* 0x0000008c008c7308 */ /* 0x000fe20000000800 */
[----:B------:R-:W-:Y:S02]  /*6740*/  FSEL R74, R74, -INF , !P4 ;  /* 0xff8000004a4a7808 */ /* 0x000fe40006000000 */
[----:B------:R-:W-:Y:S02]  /*6750*/  FMNMX.FTZ R41, R71, R20, !PT ;  /* 0x0000001447297209 */ /* 0x000fe40007810000 */
[----:B------:R-:W-:Y:S02]  /*6760*/  ISETP.GT.AND P4, PT, R10, 0x69, P2 ;  /* 0x000000690a00780c */ /* 0x000fe40001784270 */
[----:B------:R-:W-:Y:S01]  /*6770*/  FSEL R75, R75, -INF , !P3 ;  /* 0xff8000004b4b7808 */ /* 0x000fe20005800000 */
[----:B------:R-:W-:Y:S01]  /*6780*/  MUFU.EX2 R25, R25 ;  /* 0x0000001900197308 */ /* 0x000fe20000000800 */
[----:B------:R-:W-:-:S02]  /*6790*/  ISETP.LT.OR P5, PT, R12, 0x69, P5 ;  /* 0x000000690c00780c */ /* 0x000fc40002fa1670 */
[----:B------:R-:W-:Y:S01]  /*67a0*/  FMNMX.FTZ R20, R74, R41, !PT ;  /* 0x000000294a147209 */ /* 0x000fe20007810000 */
[--C-:B------:R-:W-:Y:S01]  /*67b0*/  FFMA.FTZ R41, R57, UR10, -R14.reuse ;  /* 0x0000000a39297c23 */ /* 0x100fe2000801080e */
[----:B------:R-:W-:Y:S01]  /*67c0*/  ISETP.LT.OR P4, PT, R12, 0x6a, P4 ;  /* 0x0000006a0c00780c */ /* 0x000fe20002781670 */
[----:B------:R-:W-:Y:S01]  /*67d0*/  FFMA.FTZ R57, R73, UR10, -R14 ;  /* 0x0000000a49397c23 */ /* 0x000fe2000801080e */
[----:B------:R-:W-:Y:S01]  /*67e0*/  ISETP.GT.AND P3, PT, R10, 0x70, P2 ;  /* 0x000000700a00780c */ /* 0x000fe20001764270 */
[----:B------:R-:W-:Y:S01]  /*67f0*/  MUFU.EX2 R142, R142 ;  /* 0x0000008e008e7308 */ /* 0x000fe20000000800 */
[----:B------:R-:W-:Y:S02]  /*6800*/  FSEL R78, R78, -INF , !P5 ;  /* 0xff8000004e4e7808 */ /* 0x000fe40006800000 */
[----:B------:R-:W-:Y:S02]  /*6810*/  FMNMX.FTZ R45, R75, R20, !PT ;  /* 0x000000144b2d7209 */ /* 0x000fe40007810000 */
[----:B------:R-:W-:-:S02]  /*6820*/  FSEL R79, R79, -INF , !P4 ;  /* 0xff8000004f4f7808 */ /* 0x000fc40006000000 */
[C---:B------:R-:W-:Y:S01]  /*6830*/  ISETP.GT.AND P5, PT, R10.reuse, 0x71, P2 ;  /* 0x000000710a00780c */ /* 0x040fe200017a4270 */
[----:B------:R-:W-:Y:S01]  /*6840*/  MUFU.EX2 R29, R29 ;  /* 0x0000001d001d7308 */ /* 0x000fe20000000800 */
[C---:B------:R-:W-:Y:S02]  /*6850*/  ISETP.GT.AND P4, PT, R10.reuse, 0x78, P2 ;  /* 0x000000780a00780c */ /* 0x040fe40001784270 */
[----:B------:R-:W-:Y:S02]  /*6860*/  ISETP.GT.AND P2, PT, R10, 0x79, P2 ;  /* 0x000000790a00780c */ /* 0x000fe40001744270 */
[----:B------:R-:W-:Y:S02]  /*6870*/  ISETP.LT.OR P3, PT, R12, 0x71, P3 ;  /* 0x000000710c00780c */ /* 0x000fe40001f61670 */
[----:B------:R-:W-:Y:S01]  /*6880*/  FMNMX.FTZ R10, R78, R45, !PT ;  /* 0x0000002d4e0a7209 */ /* 0x000fe20007810000 */
[----:B------:R-:W-:Y:S01]  /*6890*/  MUFU.EX2 R136, R136 ;  /* 0x0000008800887308 */ /* 0x000fe20000000800 */
[----:B------:R-:W-:-:S02]  /*68a0*/  ISETP.LT.OR P5, PT, R12, 0x72, P5 ;  /* 0x000000720c00780c */ /* 0x000fc40002fa1670 */
[----:B------:R-:W-:Y:S02]  /*68b0*/  FSEL R82, R82, -INF , !P3 ;  /* 0xff80000052527808 */ /* 0x000fe40005800000 */
[----:B------:R-:W-:Y:S02]  /*68c0*/  FMNMX.FTZ R45, R79, R10, !PT ;  /* 0x0000000a4f2d7209 */ /* 0x000fe40007810000 */
[----:B------:R-:W-:Y:S01]  /*68d0*/  ISETP.LT.OR P4, PT, R12, 0x79, P4 ;  /* 0x000000790c00780c */ /* 0x000fe20002781670 */
[----:B------:R-:W-:Y:S01]  /*68e0*/  MUFU.EX2 R33, R33 ;  /* 0x0000002100217308 */ /* 0x000fe20000000800 */
[----:B------:R-:W-:Y:S02]  /*68f0*/  FSEL R83, R83, -INF , !P5 ;  /* 0xff80000053537808 */ /* 0x000fe40006800000 */
[----:B------:R-:W-:Y:S01]  /*6900*/  FMNMX.FTZ R10, R82, R45, !PT ;  /* 0x0000002d520a7209 */ /* 0x000fe20007810000 */
[----:B------:R-:W-:Y:S01]  /*6910*/  FFMA.FTZ R45, R61, UR10, -R14 ;  /* 0x0000000a3d2d7c23 */ /* 0x000fe2000801080e */
[----:B------:R-:W-:-:S02]  /*6920*/  ISETP.LT.OR P2, PT, R12, 0x7a, P2 ;  /* 0x0000007a0c00780c */ /* 0x000fc40001741670 */
[----:B------:R-:W-:Y:S01]  /*6930*/  FSEL R86, R86, -INF , !P4 ;  /* 0xff80000056567808 */ /* 0x000fe20006000000 */
[----:B------:R-:W-:Y:S01]  /*6940*/  MUFU.EX2 R138, R138 ;  /* 0x0000008a008a7308 */ /* 0x000fe20000000800 */
[----:B------:R-:W-:Y:S02]  /*6950*/  FMNMX.FTZ R49, R83, R10, !PT ;  /* 0x0000000a53317209 */ /* 0x000fe40007810000 */
[----:B------:R-:W-:Y:S02]  /*6960*/  FSEL R87, R87, -INF , !P2 ;  /* 0xff80000057577808 */ /* 0x000fe40005000000 */
[----:B------:R-:W-:Y:S01]  /*6970*/  FMNMX.FTZ R10, R86, R49, !PT ;  /* 0x00000031560a7209 */ /* 0x000fe20007810000 */
[--C-:B------:R-:W-:Y:S01]  /*6980*/  FFMA.FTZ R49, R65, UR10, -R14.reuse ;  /* 0x0000000a41317c23 */ /* 0x100fe2000801080e */
[----:B------:R-:W-:Y:S01]  /*6990*/  FSEL R73, R8, RZ, P6 ;  /* 0x000000ff08497208 */ /* 0x000fe20003000000 */
[----:B------:R-:W-:Y:S01]  /*69a0*/  FFMA.FTZ R65, R81, UR10, -R14 ;  /* 0x0000000a51417c23 */ /* 0x000fe2000801080e */
[----:B------:R-:W-:Y:S01]  /*69b0*/  FMNMX.FTZ R10, R87, R10, !PT ;  /* 0x0000000a570a7209 */ /* 0x000fe20007810000 */
[----:B------:R-:W-:Y:S02]  /*69c0*/  MUFU.EX2 R37, R37 ;  /* 0x0000002500257308 */ /* 0x000fe40000000800 */
[----:B------:R-:W-:-:S02]  /*69d0*/  FADD.FTZ R2, -R73, R2 ;  /* 0x0000000249027221 */ /* 0x000fc40000010100 */
[----:B------:R-:W0:Y:S04]  /*69e0*/  SHFL.BFLY PT, R61, R10, 0x2, 0x1f ;  /* 0x0c401f000a3d7f89 */ /* 0x000e2800000e0000 */
[----:B------:R-:W-:Y:S08]  /*69f0*/  MUFU.EX2 R132, R132 ;  /* 0x0000008400847308 */ /* 0x000ff00000000800 */
[----:B------:R-:W-:Y:S08]  /*6a00*/  MUFU.EX2 R41, R41 ;  /* 0x0000002900297308 */ /* 0x000ff00000000800 */
[----:B------:R-:W-:Y:S01]  /*6a10*/  MUFU.EX2 R134, R134 ;  /* 0x0000008600867308 */ /* 0x000fe20000000800 */
[----:B0-----:R-:W-:Y:S01]  /*6a20*/  FMNMX.FTZ R12, R10, R61, !PT ;  /* 0x0000003d0a0c7209 */ /* 0x001fe20007810000 */
[--C-:B------:R-:W-:Y:S01]  /*6a30*/  FFMA.FTZ R61, R77, UR10, -R14.reuse ;  /* 0x0000000a4d3d7c23 */ /* 0x100fe2000801080e */
[----:B------:R-:W-:-:S05]  /*6a40*/  FFMA.FTZ R14, R85, UR10, -R14 ;  /* 0x0000000a550e7c23 */ /* 0x000fca000801080e */
[----:B------:R-:W-:Y:S01]  /*6a50*/  MUFU.EX2 R45, R45 ;  /* 0x0000002d002d7308 */ /* 0x000fe20000000800 */
[----:B------:R-:W0:Y:S07]  /*6a60*/  SHFL.BFLY PT, R69, R12, 0x1, 0x1f ;  /* 0x0c201f000c457f89 */ /* 0x000e2e00000e0000 */
[----:B------:R1:W-:Y:S08]  /*6a70*/  MUFU.EX2 R73, R14 ;  /* 0x0000000e00497308 */ /* 0x0003f00000000800 */
[----:B------:R-:W-:Y:S08]  /*6a80*/  MUFU.EX2 R128, R128 ;  /* 0x0000008000807308 */ /* 0x000ff00000000800 */
[----:B------:R-:W-:Y:S01]  /*6a90*/  MUFU.EX2 R49, R49 ;  /* 0x0000003100317308 */ /* 0x000fe20000000800 */
[----:B0-----:R-:W-:Y:S01]  /*6aa0*/  FMNMX.FTZ R10, R12, R69, !PT ;  /* 0x000000450c0a7209 */ /* 0x001fe20007810000 */
[----:B------:R-:W-:-:S03]  /*6ab0*/  FMUL.FTZ R69, R2, UR10 ;  /* 0x0000000a02457c20 */ /* 0x000fc60008410000 */
[C---:B------:R-:W-:Y:S01]  /*6ac0*/  FSETP.NEU.FTZ.AND P2, PT, R10.reuse, -INF , PT ;  /* 0xff8000000a00780b */ /* 0x040fe20003f5d000 */
[----:B------:R-:W-:Y:S02]  /*6ad0*/  FMUL.FTZ R32, R10, UR10 ;  /* 0x0000000a0a207c20 */ /* 0x000fe40008410000 */
[----:B------:R-:W0:Y:S03]  /*6ae0*/  MUFU.EX2 R69, R69 ;  /* 0x0000004500457308 */ /* 0x000e260000000800 */
[----:B------:R-:W-:-:S05]  /*6af0*/  FSEL R32, R32, RZ, P2 ;  /* 0x000000ff20207208 */ /* 0x000fca0001000000 */
[--C-:B------:R-:W-:Y:S01]  /*6b00*/  FFMA.FTZ R151, R30, UR10, -R32.reuse ;  /* 0x0000000a1e977c23 */ /* 0x100fe20008010820 */
[--C-:B------:R-:W-:Y:S01]  /*6b10*/  FFMA.FTZ R2, R15, UR10, -R32.reuse ;  /* 0x0000000a0f027c23 */ /* 0x100fe20008010820 */
[--C-:B------:R-:W-:Y:S01]  /*6b20*/  FFMA.FTZ R149, R27, UR10, -R32.reuse ;  /* 0x0000000a1b957c23 */ /* 0x100fe20008010820 */
[--C-:B------:R-:W-:Y:S01]  /*6b30*/  FFMA.FTZ R12, R31, UR10, -R32.reuse ;  /* 0x0000000a1f0c7c23 */ /* 0x100fe20008010820 */
[--C-:B------:R-:W-:Y:S01]  /*6b40*/  FFMA.FTZ R145, R34, UR10, -R32.reuse ;  /* 0x0000000a22917c23 */ /* 0x100fe20008010820 */
[--C-:B-1----:R-:W-:Y:S01]  /*6b50*/  FFMA.FTZ R14, R35, UR10, -R32.reuse ;  /* 0x0000000a230e7c23 */ /* 0x102fe20008010820 */
[----:B------:R-:W-:Y:S01]  /*6b60*/  MUFU.EX2 R151, R151 ;  /* 0x0000009700977308 */ /* 0x000fe20000000800 */
[--C-:B------:R-:W-:Y:S01]  /*6b70*/  FFMA.FTZ R147, R38, UR10, -R32.reuse ;  /* 0x0000000a26937c23 */ /* 0x100fe20008010820 */
[----:B------:R-:W-:Y:S01]  /*6b80*/  FFMA.FTZ R20, R39, UR10, -R32 ;  /* 0x0000000a27147c23 */ /* 0x000fe20008010820 */
[----:B0-----:R-:W-:Y:S01]  /*6b90*/  FFMA.FTZ R30, R69, R5, R148 ;  /* 0x00000005451e7223 */ /* 0x001fe20000010094 */
[--C-:B------:R-:W-:Y:S01]  /*6ba0*/  FFMA.FTZ R141, R42, UR10, -R32.reuse ;  /* 0x0000000a2a8d7c23 */ /* 0x100fe20008010820 */
[--C-:B------:R-:W-:Y:S01]  /*6bb0*/  FFMA.FTZ R24, R43, UR10, -R32.reuse ;  /* 0x0000000a2b187c23 */ /* 0x100fe20008010820 */
[----:B------:R-:W-:Y:S01]  /*6bc0*/  FFMA.FTZ R143, R46, UR10, -R32 ;  /* 0x0000000a2e8f7c23 */ /* 0x000fe20008010820 */
[----:B------:R-:W-:Y:S01]  /*6bd0*/  FADD.FTZ R5, R9, R30 ;  /* 0x0000001e09057221 */ /* 0x000fe20000010000 */
[----:B------:R-:W-:Y:S01]  /*6be0*/  MUFU.EX2 R2, R2 ;  /* 0x0000000200027308 */ /* 0x000fe20000000800 */
[--C-:B------:R-:W-:Y:S01]  /*6bf0*/  FFMA.FTZ R26, R47, UR10, -R32.reuse ;  /* 0x0000000a2f1a7c23 */ /* 0x100fe20008010820 */
[--C-:B------:R-:W-:Y:S01]  /*6c00*/  FFMA.FTZ R137, R50, UR10, -R32.reuse ;  /* 0x0000000a32897c23 */ /* 0x100fe20008010820 */
[----:B------:R-:W-:Y:S01]  /*6c10*/  FADD.FTZ R30, R150, R5 ;  /* 0x00000005961e7221 */ /* 0x000fe20000010000 */
[----:B------:R-:W-:Y:S01]  /*6c20*/  FSEL R5, R10, RZ, P2 ;  /* 0x000000ff0a057208 */ /* 0x000fe20001000000 */
[--C-:B------:R-:W-:Y:S01]  /*6c30*/  FFMA.FTZ R28, R51, UR10, -R32.reuse ;  /* 0x0000000a331c7c23 */ /* 0x100fe20008010820 */
[----:B------:R-:W-:Y:S01]  /*6c40*/  FFMA.FTZ R139, R54, UR10, -R32 ;  /* 0x0000000a368b7c23 */ /* 0x000fe20008010820 */
[----:B------:R-:W-:Y:S01]  /*6c50*/  FADD.FTZ R15, R11, R30 ;  /* 0x0000001e0b0f7221 */ /* 0x000fe20000010000 */
[----:B------:R-:W-:Y:S01]  /*6c60*/  MUFU.EX2 R149, R149 ;  /* 0x0000009500957308 */ /* 0x000fe20000000800 */
[----:B------:R-:W-:Y:S01]  /*6c70*/  FADD.FTZ R5, -R5, R0 ;  /* 0x0000000005057221 */ /* 0x000fe20000010100 */
[--C-:B------:R-:W-:Y:S01]  /*6c80*/  FFMA.FTZ R55, R55, UR10, -R32.reuse ;  /* 0x0000000a37377c23 */ /* 0x100fe20008010820 */
[----:B------:R-:W-:Y:S01]  /*6c90*/  FADD.FTZ R30, R144, R15 ;  /* 0x0000000f901e7221 */ /* 0x000fe20000010000 */
[--C-:B------:R-:W-:Y:S01]  /*6ca0*/  FFMA.FTZ R133, R58, UR10, -R32.reuse ;  /* 0x0000000a3a857c23 */ /* 0x100fe20008010820 */
[----:B------:R-:W-:Y:S01]  /*6cb0*/  FMUL.FTZ R5, R5, UR10 ;  /* 0x0000000a05057c20 */ /* 0x000fe20008410000 */
[----:B------:R-:W-:Y:S01]  /*6cc0*/  FFMA.FTZ R135, R62, UR10, -R32 ;  /* 0x0000000a3e877c23 */ /* 0x000fe20008010820 */
[----:B------:R-:W-:Y:S01]  /*6cd0*/  FADD.FTZ R15, R13, R30 ;  /* 0x0000001e0d0f7221 */ /* 0x000fe20000010000 */
[----:B------:R-:W-:Y:S01]  /*6ce0*/  MUFU.EX2 R12, R12 ;  /* 0x0000000c000c7308 */ /* 0x000fe20000000800 */
[----:B------:R-:W-:Y:S01]  /*6cf0*/  F2FP.F16.F32.PACK_AB R148, R9, R148 ;  /* 0x000000940994723e */ /* 0x000fe200000000ff */
[--C-:B------:R-:W-:Y:S01]  /*6d00*/  FFMA.FTZ R129, R66, UR10, -R32.reuse ;  /* 0x0000000a42817c23 */ /* 0x100fe20008010820 */
[----:B------:R-:W-:Y:S01]  /*6d10*/  FADD.FTZ R30, R146, R15 ;  /* 0x0000000f921e7221 */ /* 0x000fe20000010000 */
[--C-:B------:R-:W-:Y:S01]  /*6d20*/  FFMA.FTZ R131, R70, UR10, -R32.reuse ;  /* 0x0000000a46837c23 */ /* 0x100fe20008010820 */
[--C-:B------:R-:W-:Y:S01]  /*6d30*/  FFMA.FTZ R125, R74, UR10, -R32.reuse ;  /* 0x0000000a4a7d7c23 */ /* 0x100fe20008010820 */
[----:B------:R-:W-:Y:S01]  /*6d40*/  FFMA.FTZ R75, R75, UR10, -R32 ;  /* 0x0000000a4b4b7c23 */ /* 0x000fe20008010820 */
[----:B------:R-:W-:Y:S01]  /*6d50*/  FADD.FTZ R27, R21, R30 ;  /* 0x0000001e151b7221 */ /* 0x000fe20000010000 */
[----:B------:R0:W1:Y:S01]  /*6d60*/  MUFU.EX2 R15, R5 ;  /* 0x00000005000f7308 */ /* 0x0000620000000800 */
[--C-:B------:R-:W-:Y:S01]  /*6d70*/  FFMA.FTZ R78, R78, UR10, -R32.reuse ;  /* 0x0000000a4e4e7c23 */ /* 0x100fe20008010820 */
[--C-:B------:R-:W-:Y:S01]  /*6d80*/  FFMA.FTZ R79, R79, UR10, -R32.reuse ;  /* 0x0000000a4f4f7c23 */ /* 0x100fe20008010820 */
[----:B------:R-:W-:Y:S01]  /*6d90*/  FADD.FTZ R30, R140, R27 ;  /* 0x0000001b8c1e7221 */ /* 0x000fe20000010000 */
[--C-:B------:R-:W-:Y:S01]  /*6da0*/  FFMA.FTZ R82, R82, UR10, -R32.reuse ;  /* 0x0000000a52527c23 */ /* 0x100fe20008010820 */
[--C-:B------:R-:W-:Y:S01]  /*6db0*/  FFMA.FTZ R83, R83, UR10, -R32.reuse ;  /* 0x0000000a53537c23 */ /* 0x100fe20008010820 */
[----:B------:R-:W-:Y:S01]  /*6dc0*/  FFMA.FTZ R86, R86, UR10, -R32 ;  /* 0x0000000a56567c23 */ /* 0x000fe20008010820 */
[----:B------:R-:W-:Y:S01]  /*6dd0*/  FADD.FTZ R27, R25, R30 ;  /* 0x0000001e191b7221 */ /* 0x000fe20000010000 */
[----:B------:R-:W2:Y:S01]  /*6de0*/  MUFU.EX2 R145, R145 ;  /* 0x0000009100917308 */ /* 0x000ea20000000800 */
[----:B------:R-:W-:Y:S01]  /*6df0*/  FFMA.FTZ R30, R59, UR10, -R32 ;  /* 0x0000000a3b1e7c23 */ /* 0x000fe20008010820 */
[----:B------:R-:W-:-:S02]  /*6e00*/  IMAD.U32 R31, RZ, RZ, UR37 ;  /* 0x00000025ff1f7e24 */ /* 0x000fc4000f8e00ff */
[----:B------:R-:W-:Y:S01]  /*6e10*/  FADD.FTZ R34, R142, R27 ;  /* 0x0000001b8e227221 */ /* 0x000fe20000010000 */
[----:B------:R-:W-:Y:S01]  /*6e20*/  ISETP.GT.AND P2, PT, R3, UR27, PT ;  /* 0x0000001b03007c0c */ /* 0x000fe2000bf44270 */
[----:B------:R-:W-:Y:S01]  /*6e30*/  UMOV UR37, UR26 ;  /* 0x0000001a00257c82 */ /* 0x000fe20008000000 */
[----:B------:R-:W-:Y:S01]  /*6e40*/  F2FP.F16.F32.PACK_AB R150, R11, R150 ;  /* 0x000000960b96723e */ /* 0x000fe200000000ff */
[----:B0-----:R-:W-:Y:S01]  /*6e50*/  FADD.FTZ R5, R29, R34 ;  /* 0x000000221d057221 */ /* 0x001fe20000010000 */
[----:B------:R-:W0:Y:S01]  /*6e60*/  MUFU.EX2 R14, R14 ;  /* 0x0000000e000e7308 */ /* 0x000e220000000800 */
[----:B-1----:R-:W-:Y:S01]  /*6e70*/  FFMA.FTZ R34, R15, R4, R2 ;  /* 0x000000040f227223 */ /* 0x002fe20000010002 */
[----:B------:R-:W-:Y:S01]  /*6e80*/  FFMA.FTZ R4, R63, UR10, -R32 ;  /* 0x0000000a3f047c23 */ /* 0x000fe20008010820 */
[----:B------:R-:W-:Y:S01]  /*6e90*/  FADD.FTZ R38, R136, R5 ;  /* 0x0000000588267221 */ /* 0x000fe20000010000 */
[----:B------:R-:W-:Y:S01]  /*6ea0*/  @!P1 LEA R31, R31, UR45, 0x3 ;  /* 0x0000002d1f1f9c11 */ /* 0x000fe2000f8e18ff */
[----:B------:R-:W-:Y:S01]  /*6eb0*/  FADD.FTZ R36, R149, R34 ;  /* 0x0000002295247221 */ /* 0x000fe20000010000 */
[----:B------:R-:W-:Y:S01]  /*6ec0*/  FFMA.FTZ R34, R67, UR10, -R32 ;  /* 0x0000000a43227c23 */ /* 0x000fe20008010820 */
[----:B------:R-:W-:Y:S01]  /*6ed0*/  FADD.FTZ R27, R33, R38 ;  /* 0x00000026211b7221 */ /* 0x000fe20000010000 */
[----:B------:R-:W1:Y:S01]  /*6ee0*/  MUFU.EX2 R147, R147 ;  /* 0x0000009300937308 */ /* 0x000e620000000800 */
[----:B------:R-:W-:Y:S01]  /*6ef0*/  FADD.FTZ R5, R151, R36 ;  /* 0x0000002497057221 */ /* 0x000fe20000010000 */
[----:B------:R-:W-:-:S02]  /*6f00*/  @!P1 VIADD R31, R31, 0x16860 ;  /* 0x000168601f1f9836 */ /* 0x000fc40000000000 */
[----:B------:R-:W-:Y:S01]  /*6f10*/  FADD.FTZ R36, R138, R27 ;  /* 0x0000001b8a247221 */ /* 0x000fe20000010000 */
[----:B------:R-:W-:Y:S01]  /*6f20*/  F2FP.F16.F32.PACK_AB R149, R149, R2 ;  /* 0x000000029595723e */ /* 0x000fe200000000ff */
[----:B------:R-:W-:Y:S01]  /*6f30*/  FADD.FTZ R38, R12, R5 ;  /* 0x000000050c267221 */ /* 0x000fe20000010000 */
[----:B------:R-:W-:Y:S01]  /*6f40*/  F2FP.F16.F32.PACK_AB R144, R13, R144 ;  /* 0x000000900d90723e */ /* 0x000fe200000000ff */
[----:B------:R-:W-:Y:S01]  /*6f50*/  FADD.FTZ R27, R37, R36 ;  /* 0x00000024251b7221 */ /* 0x000fe20000010000 */
[----:B------:R-:W3:Y:S01]  /*6f60*/  MUFU.EX2 R20, R20 ;  /* 0x0000001400147308 */ /* 0x000ee20000000800 */
[----:B--2---:R-:W-:Y:S01]  /*6f70*/  FADD.FTZ R5, R145, R38 ;  /* 0x0000002691057221 */ /* 0x004fe20000010000 */
[--C-:B------:R-:W-:Y:S01]  /*6f80*/  FFMA.FTZ R36, R71, UR10, -R32.reuse ;  /* 0x0000000a47247c23 */ /* 0x100fe20008010820 */
[----:B------:R-:W-:Y:S01]  /*6f90*/  FADD.FTZ R40, R132, R27 ;  /* 0x0000001b84287221 */ /* 0x000fe20000010000 */
[----:B------:R-:W-:Y:S01]  /*6fa0*/  FFMA.FTZ R32, R87, UR10, -R32 ;  /* 0x0000000a57207c23 */ /* 0x000fe20008010820 */
[----:B0-----:R-:W-:Y:S01]  /*6fb0*/  FADD.FTZ R38, R14, R5 ;  /* 0x000000050e267221 */ /* 0x001fe20000010000 */
[----:B------:R-:W-:Y:S01]  /*6fc0*/  @!P1 PRMT R31, RZ, 0x654, R31 ;  /* 0x00000654ff1f9816 */ /* 0x000fe2000000001f */
[----:B------:R-:W-:Y:S01]  /*6fd0*/  FADD.FTZ R27, R41, R40 ;  /* 0x00000028291b7221 */ /* 0x000fe20000010000 */
[----:B------:R-:W0:Y:S01]  /*6fe0*/  MUFU.EX2 R141, R141 ;  /* 0x0000008d008d7308 */ /* 0x000e220000000800 */
[----:B-1----:R-:W-:Y:S01]  /*6ff0*/  FADD.FTZ R5, R147, R38 ;  /* 0x0000002693057221 */ /* 0x002fe20000010000 */
[----:B------:R1:W-:Y:S01]  /*7000*/  @!P1 SYNCS.ARRIVE.TRANS64.RED.A1T0 RZ, [R31+URZ], RZ ;  /* 0x000000ff1fff99a7 */ /* 0x0003e2000810043f */
[----:B------:R-:W-:Y:S01]  /*7010*/  FADD.FTZ R40, R134, R27 ;  /* 0x0000001b86287221 */ /* 0x000fe20000010000 */
[----:B------:R-:W-:Y:S01]  /*7020*/  F2FP.F16.F32.PACK_AB R146, R21, R146 ;  /* 0x000000921592723e */ /* 0x000fe200000000ff */
[-C--:B------:R-:W-:Y:S01]  /*7030*/  FMUL.FTZ R88, R88, R69.reuse ;  /* 0x0000004558587220 */ /* 0x080fe20000410000 */
[----:B------:R-:W-:Y:S01]  /*7040*/  F2FP.F16.F32.PACK_AB R140, R25, R140 ;  /* 0x0000008c198c723e */ /* 0x000fe200000000ff */
[----:B------:R-:W-:Y:S01]  /*7050*/  FADD.FTZ R27, R45, R40 ;  /* 0x000000282d1b7221 */ /* 0x000fe20000010000 */
[----:B------:R-:W2:Y:S01]  /*7060*/  MUFU.EX2 R24, R24 ;  /* 0x0000001800187308 */ /* 0x000ea20000000800 */
[----:B---3--:R-:W-:Y:S01]  /*7070*/  FADD.FTZ R38, R20, R5 ;  /* 0x0000000514267221 */ /* 0x008fe20000010000 */
[----:B------:R-:W-:Y:S01]  /*7080*/  F2FP.F16.F32.PACK_AB R142, R29, R142 ;  /* 0x0000008e1d8e723e */ /* 0x000fe200000000ff */
[----:B------:R-:W-:Y:S01]  /*7090*/  FADD.FTZ R40, R128, R27 ;  /* 0x0000001b80287221 */ /* 0x000fe20000010000 */
[----:B------:R-:W-:Y:S01]  /*70a0*/  F2FP.F16.F32.PACK_AB R136, R33, R136 ;  /* 0x000000882188723e */ /* 0x000fe200000000ff */
[-C--:B------:R-:W-:Y:S01]  /*70b0*/  FMUL.FTZ R89, R89, R69.reuse ;  /* 0x0000004559597220 */ /* 0x080fe20000410000 */
[----:B------:R-:W-:Y:S01]  /*70c0*/  F2FP.F16.F32.PACK_AB R138, R37, R138 ;  /* 0x0000008a258a723e */ /* 0x000fe200000000ff */
[----:B------:R-:W-:Y:S01]  /*70d0*/  FADD.FTZ R27, R49, R40 ;  /* 0x00000028311b7221 */ /* 0x000fe20000010000 */
[----:B------:R-:W3:Y:S01]  /*70e0*/  MUFU.EX2 R143, R143 ;  /* 0x0000008f008f7308 */ /* 0x000ee20000000800 */
[----:B0-----:R-:W-:Y:S01]  /*70f0*/  FADD.FTZ R5, R141, R38 ;  /* 0x000000268d057221 */ /* 0x001fe20000010000 */
[----:B------:R-:W-:Y:S01]  /*7100*/  F2FP.F16.F32.PACK_AB R132, R41, R132 ;  /* 0x000000842984723e */ /* 0x000fe200000000ff */
[-C--:B------:R-:W-:Y:S01]  /*7110*/  FMUL.FTZ R92, R92, R69.reuse ;  /* 0x000000455c5c7220 */ /* 0x080fe20000410000 */
[----:B------:R-:W-:Y:S01]  /*7120*/  F2FP.F16.F32.PACK_AB R134, R45, R134 ;  /* 0x000000862d86723e */ /* 0x000fe200000000ff */
[-C--:B------:R-:W-:Y:S01]  /*7130*/  FMUL.FTZ R93, R93, R69.reuse ;  /* 0x000000455d5d7220 */ /* 0x080fe20000410000 */
[----:B------:R-:W-:Y:S01]  /*7140*/  F2FP.F16.F32.PACK_AB R128, R49, R128 ;  /* 0x000000803180723e */ /* 0x000fe200000000ff */
[-C--:B------:R-:W-:Y:S01]  /*7150*/  FMUL.FTZ R96, R96, R69.reuse ;  /* 0x0000004560607220 */ /* 0x080fe20000410000 */
[----:B------:R-:W0:Y:S01]  /*7160*/  MUFU.EX2 R26, R26 ;  /* 0x0000001a001a7308 */ /* 0x000e220000000800 */
[----:B--2---:R-:W-:Y:S01]  /*7170*/  FADD.FTZ R38, R24, R5 ;  /* 0x0000000518267221 */ /* 0x004fe20000010000 */
[-C--:B------:R-:W-:Y:S01]  /*7180*/  FMUL.FTZ R97, R97, R69.reuse ;  /* 0x0000004561617220 */ /* 0x080fe20000410000 */
[-C--:B------:R-:W-:Y:S01]  /*7190*/  FMUL.FTZ R100, R100, R69.reuse ;  /* 0x0000004564647220 */ /* 0x080fe20000410000 */
[-C--:B------:R-:W-:Y:S01]  /*71a0*/  FMUL.FTZ R101, R101, R69.reuse ;  /* 0x0000004565657220 */ /* 0x080fe20000410000 */
[-C--:B------:R-:W-:Y:S01]  /*71b0*/  FMUL.FTZ R104, R104, R69.reuse ;  /* 0x0000004568687220 */ /* 0x080fe20000410000 */
[-C--:B------:R-:W-:Y:S01]  /*71c0*/  FMUL.FTZ R105, R105, R69.reuse ;  /* 0x0000004569697220 */ /* 0x080fe20000410000 */
[-C--:B------:R-:W-:Y:S01]  /*71d0*/  FMUL.FTZ R108, R108, R69.reuse ;  /* 0x000000456c6c7220 */ /* 0x080fe20000410000 */
[----:B------:R-:W2:Y:S01]  /*71e0*/  MUFU.EX2 R130, R130 ;  /* 0x0000008200827308 */ /* 0x000ea20000000800 */
[----:B---3--:R-:W-:Y:S01]  /*71f0*/  FADD.FTZ R5, R143, R38 ;  /* 0x000000268f057221 */ /* 0x008fe20000010000 */
[-C--:B------:R-:W-:Y:S01]  /*7200*/  FMUL.FTZ R109, R109, R69.reuse ;  /* 0x000000456d6d7220 */ /* 0x080fe20000410000 */
[-C--:B------:R-:W-:Y:S01]  /*7210*/  FMUL.FTZ R112, R112, R69.reuse ;  /* 0x0000004570707220 */ /* 0x080fe20000410000 */
[-C--:B------:R-:W-:Y:S01]  /*7220*/  FMUL.FTZ R113, R113, R69.reuse ;  /* 0x0000004571717220 */ /* 0x080fe20000410000 */
[-C--:B------:R-:W-:Y:S01]  /*7230*/  FMUL.FTZ R116, R116, R69.reuse ;  /* 0x0000004574747220 */ /* 0x080fe20000410000 */
[----:B------:R-:W-:Y:S01]  /*7240*/  FMUL.FTZ R117, R117, R69 ;  /* 0x0000004575757220 */ /* 0x000fe20000410000 */
[----:B------:R-:W-:Y:S01]  /*7250*/  F2FP.F16.F32.PACK_AB R151, R12, R151 ;  /* 0x000000970c97723e */ /* 0x000fe200000000ff */
[----:B------:R-:W3:Y:S01]  /*7260*/  MUFU.EX2 R137, R137 ;  /* 0x0000008900897308 */ /* 0x000ee20000000800 */
[----:B0-----:R-:W-:Y:S01]  /*7270*/  FADD.FTZ R38, R26, R5 ;  /* 0x000000051a267221 */ /* 0x001fe20000010000 */
[----:B------:R-:W-:Y:S01]  /*7280*/  F2FP.F16.F32.PACK_AB R145, R14, R145 ;  /* 0x000000910e91723e */ /* 0x000fe200000000ff */
[----:B------:R-:W-:Y:S01]  /*7290*/  VIADD R3, R3, 0xffffffff ;  /* 0xffffffff03037836 */ /* 0x000fe20000000000 */
[----:B------:R-:W-:Y:S01]  /*72a0*/  F2FP.F16.F32.PACK_AB R147, R20, R147 ;  /* 0x000000931493723e */ /* 0x000fe200000000ff */
[----:B------:R-:W-:Y:S01]  /*72b0*/  FMUL.FTZ R90, R90, R15 ;  /* 0x0000000f5a5a7220 */ /* 0x000fe20000410000 */
[----:B------:R-:W-:Y:S01]  /*72c0*/  F2FP.F16.F32.PACK_AB R141, R24, R141 ;  /* 0x0000008d188d723e */ /* 0x000fe200000000ff */
[----:B------:R-:W-:Y:S01]  /*72d0*/  FMUL.FTZ R91, R91, R15 ;  /* 0x0000000f5b5b7220 */ /* 0x000fe20000410000 */
[----:B------:R-:W0:Y:S01]  /*72e0*/  MUFU.EX2 R53, R53 ;  /* 0x0000003500357308 */ /* 0x000e220000000800 */
[----:B--2---:R-:W-:Y:S01]  /*72f0*/  FADD.FTZ R40, R130, R27 ;  /* 0x0000001b82287221 */ /* 0x004fe20000010000 */
[----:B------:R-:W-:Y:S01]  /*7300*/  F2FP.F16.F32.PACK_AB R143, R26, R143 ;  /* 0x0000008f1a8f723e */ /* 0x000fe200000000ff */
        /* <DEDUP_REMOVED lines=11> */
[-C--:B------:R-:W-:Y:S01]  /*73c0*/  FMUL.FTZ R111, R111, R15.reuse ;  /* 0x0000000f6f6f7220 */ /* 0x080fe20000410000 */
[-C--:B------:R-:W-:Y:S01]  /*73d0*/  FMUL.FTZ R114, R114, R15.reuse ;  /* 0x0000000f72727220 */ /* 0x080fe20000410000 */
[----:B------:R-:W3:Y:S01]  /*73e0*/  MUFU.EX2 R124, R124 ;  /* 0x0000007c007c7308 */ /* 0x000ee20000000800 */
[C---:B0-----:R-:W-:Y:S01]  /*73f0*/  FADD.FTZ R9, R53.reuse, R40 ;  /* 0x0000002835097221 */ /* 0x041fe20000010000 */
[----:B------:R-:W-:Y:S01]  /*7400*/  F2FP.F16.F32.PACK_AB R130, R53, R130 ;  /* 0x000000823582723e */ /* 0x000fe200000000ff */
[-C--:B------:R-:W-:Y:S01]  /*7410*/  FMUL.FTZ R115, R115, R15.reuse ;  /* 0x0000000f73737220 */ /* 0x080fe20000410000 */
[-C--:B------:R-:W-:Y:S01]  /*7420*/  FMUL.FTZ R118, R118, R15.reuse ;  /* 0x0000000f76767220 */ /* 0x080fe20000410000 */
[----:B------:R-:W-:Y:S01]  /*7430*/  FMUL.FTZ R119, R119, R15 ;  /* 0x0000000f77777220 */ /* 0x000fe20000410000 */
[----:B------:R-:W-:-:S02]  /*7440*/  IMAD.MOV.U32 R2, RZ, RZ, R8 ;  /* 0x000000ffff027224 */ /* 0x000fc400078e0008 */
[----:B------:R-:W0:Y:S01]  /*7450*/  MUFU.EX2 R139, R139 ;  /* 0x0000008b008b7308 */ /* 0x000e220000000800 */
[C---:B--2---:R-:W-:Y:S01]  /*7460*/  FADD.FTZ R38, R28.reuse, R5 ;  /* 0x000000051c267221 */ /* 0x044fe20000010000 */
[----:B------:R-:W-:-:S06]  /*7470*/  F2FP.F16.F32.PACK_AB R137, R28, R137 ;  /* 0x000000891c89723e */ /* 0x000fcc00000000ff */
[----:B------:R-:W2:Y:S01]  /*7480*/  MUFU.EX2 R57, R57 ;  /* 0x0000003900397308 */ /* 0x000ea20000000800 */
[----:B---3--:R-:W-:-:S07]  /*7490*/  FADD.FTZ R40, R124, R9 ;  /* 0x000000097c287221 */ /* 0x008fce0000010000 */
[----:B------:R-:W3:Y:S01]  /*74a0*/  MUFU.EX2 R0, R55 ;  /* 0x0000003700007308 */ /* 0x000ee20000000800 */
[----:B0-----:R-:W-:-:S07]  /*74b0*/  FADD.FTZ R5, R139, R38 ;  /* 0x000000268b057221 */ /* 0x001fce0000010000 */
[----:B------:R-:W0:Y:S01]  /*74c0*/  MUFU.EX2 R126, R126 ;  /* 0x0000007e007e7308 */ /* 0x000e220000000800 */
[C---:B--2---:R-:W-:Y:S01]  /*74d0*/  FADD.FTZ R9, R57.reuse, R40 ;  /* 0x0000002839097221 */ /* 0x044fe20000010000 */
[----:B------:R-:W-:-:S06]  /*74e0*/  F2FP.F16.F32.PACK_AB R124, R57, R124 ;  /* 0x0000007c397c723e */ /* 0x000fcc00000000ff */
[----:B------:R-:W2:Y:S01]  /*74f0*/  MUFU.EX2 R133, R133 ;  /* 0x0000008500857308 */ /* 0x000ea20000000800 */
[C---:B---3--:R-:W-:Y:S01]  /*7500*/  FADD.FTZ R38, R0.reuse, R5 ;  /* 0x0000000500267221 */ /* 0x048fe20000010000 */
[----:B------:R-:W-:Y:S01]  /*7510*/  F2FP.F16.F32.PACK_AB R139, R0, R139 ;  /* 0x0000008b008b723e */ /* 0x000fe200000000ff */
[----:B------:R-:W-:-:S05]  /*7520*/  IMAD.MOV.U32 R0, RZ, RZ, R10 ;  /* 0x000000ffff007224 */ /* 0x000fca00078e000a */
[----:B------:R-:W3:Y:S01]  /*7530*/  MUFU.EX2 R61, R61 ;  /* 0x0000003d003d7308 */ /* 0x000ee20000000800 */
[----:B0-----:R-:W-:-:S07]  /*7540*/  FADD.FTZ R40, R126, R9 ;  /* 0x000000097e287221 */ /* 0x001fce0000010000 */
[----:B------:R-:W0:Y:S01]  /*7550*/  MUFU.EX2 R30, R30 ;  /* 0x0000001e001e7308 */ /* 0x000e220000000800 */
[----:B--2---:R-:W-:-:S07]  /*7560*/  FADD.FTZ R5, R133, R38 ;  /* 0x0000002685057221 */ /* 0x004fce0000010000 */
[----:B------:R-:W2:Y:S01]  /*7570*/  MUFU.EX2 R120, R120 ;  /* 0x0000007800787308 */ /* 0x000ea20000000800 */
[C---:B---3--:R-:W-:Y:S01]  /*7580*/  FADD.FTZ R9, R61.reuse, R40 ;  /* 0x000000283d097221 */ /* 0x048fe20000010000 */
[----:B------:R-:W-:-:S06]  /*7590*/  F2FP.F16.F32.PACK_AB R126, R61, R126 ;  /* 0x0000007e3d7e723e */ /* 0x000fcc00000000ff */
[----:B------:R-:W3:Y:S01]  /*75a0*/  MUFU.EX2 R135, R135 ;  /* 0x0000008700877308 */ /* 0x000ee20000000800 */
[C---:B0-----:R-:W-:Y:S01]  /*75b0*/  FADD.FTZ R38, R30.reuse, R5 ;  /* 0x000000051e267221 */ /* 0x041fe20000010000 */
[----:B------:R-:W-:-:S06]  /*75c0*/  F2FP.F16.F32.PACK_AB R133, R30, R133 ;  /* 0x000000851e85723e */ /* 0x000fcc00000000ff */
[----:B------:R-:W0:Y:S01]  /*75d0*/  MUFU.EX2 R65, R65 ;  /* 0x0000004100417308 */ /* 0x000e220000000800 */
[----:B--2---:R-:W-:-:S07]  /*75e0*/  FADD.FTZ R40, R120, R9 ;  /* 0x0000000978287221 */ /* 0x004fce0000010000 */
[----:B------:R-:W2:Y:S01]  /*75f0*/  MUFU.EX2 R4, R4 ;  /* 0x0000000400047308 */ /* 0x000ea20000000800 */
[----:B---3--:R-:W-:-:S07]  /*7600*/  FADD.FTZ R5, R135, R38 ;  /* 0x0000002687057221 */ /* 0x008fce0000010000 */
[----:B------:R-:W3:Y:S01]  /*7610*/  MUFU.EX2 R122, R122 ;  /* 0x0000007a007a7308 */ /* 0x000ee20000000800 */
[C---:B0-----:R-:W-:Y:S01]  /*7620*/  FADD.FTZ R9, R65.reuse, R40 ;  /* 0x0000002841097221 */ /* 0x041fe20000010000 */
[----:B------:R-:W-:-:S06]  /*7630*/  F2FP.F16.F32.PACK_AB R120, R65, R120 ;  /* 0x000000784178723e */ /* 0x000fcc00000000ff */
[----:B------:R-:W0:Y:S01]  /*7640*/  MUFU.EX2 R129, R129 ;  /* 0x0000008100817308 */ /* 0x000e220000000800 */
[C---:B--2---:R-:W-:Y:S01]  /*7650*/  FADD.FTZ R38, R4.reuse, R5 ;  /* 0x0000000504267221 */ /* 0x044fe20000010000 */
[----:B------:R-:W-:-:S06]  /*7660*/  F2FP.F16.F32.PACK_AB R135, R4, R135 ;  /* 0x000000870487723e */ /* 0x000fcc00000000ff */
[----:B------:R-:W2:Y:S01]  /*7670*/  MUFU.EX2 R34, R34 ;  /* 0x0000002200227308 */ /* 0x000ea20000000800 */
[----:B---3--:R-:W-:Y:S01]  /*7680*/  FADD.FTZ R40, R122, R9 ;  /* 0x000000097a287221 */ /* 0x008fe20000010000 */
[----:B------:R-:W-:-:S03]  /*7690*/  F2FP.F16.F32.PACK_AB R122, R73, R122 ;  /* 0x0000007a497a723e */ /* 0x000fc600000000ff */
[----:B------:R-:W-:-:S03]  /*76a0*/  FADD.FTZ R5, R73, R40 ;  /* 0x0000002849057221 */ /* 0x000fc60000010000 */
[----:B------:R-:W3:Y:S01]  /*76b0*/  MUFU.EX2 R131, R131 ;  /* 0x0000008300837308 */ /* 0x000ee20000000800 */
[----:B0-----:R-:W-:-:S07]  /*76c0*/  FADD.FTZ R9, R129, R38 ;  /* 0x0000002681097221 */ /* 0x001fce0000010000 */
[----:B------:R-:W0:Y:S01]  /*76d0*/  MUFU.EX2 R36, R36 ;  /* 0x0000002400247308 */ /* 0x000e220000000800 */
[C---:B--2---:R-:W-:Y:S01]  /*76e0*/  FADD.FTZ R38, R34.reuse, R9 ;  /* 0x0000000922267221 */ /* 0x044fe20000010000 */
[----:B------:R-:W-:-:S06]  /*76f0*/  F2FP.F16.F32.PACK_AB R129, R34, R129 ;  /* 0x000000812281723e */ /* 0x000fcc00000000ff */
[----:B------:R-:W2:Y:S01]  /*7700*/  MUFU.EX2 R125, R125 ;  /* 0x0000007d007d7308 */ /* 0x000ea20000000800 */
[----:B---3--:R-:W-:-:S07]  /*7710*/  FADD.FTZ R9, R131, R38 ;  /* 0x0000002683097221 */ /* 0x008fce0000010000 */
[----:B------:R-:W3:Y:S01]  /*7720*/  MUFU.EX2 R75, R75 ;  /* 0x0000004b004b7308 */ /* 0x000ee20000000800 */
[C---:B0-----:R-:W-:Y:S01]  /*7730*/  FADD.FTZ R38, R36.reuse, R9 ;  /* 0x0000000924267221 */ /* 0x041fe20000010000 */
[----:B------:R-:W-:-:S06]  /*7740*/  F2FP.F16.F32.PACK_AB R131, R36, R131 ;  /* 0x000000832483723e */ /* 0x000fcc00000000ff */
[----:B------:R-:W0:Y:S01]  /*7750*/  MUFU.EX2 R127, R78 ;  /* 0x0000004e007f7308 */ /* 0x000e220000000800 */
[----:B--2---:R-:W-:-:S07]  /*7760*/  FADD.FTZ R38, R125, R38 ;  /* 0x000000267d267221 */ /* 0x004fce0000010000 */
[----:B------:R-:W2:Y:S01]  /*7770*/  MUFU.EX2 R79, R79 ;  /* 0x0000004f004f7308 */ /* 0x000ea20000000800 */
[C---:B---3--:R-:W-:Y:S01]  /*7780*/  FADD.FTZ R38, R75.reuse, R38 ;  /* 0x000000264b267221 */ /* 0x048fe20000010000 */
[----:B------:R-:W-:-:S06]  /*7790*/  F2FP.F16.F32.PACK_AB R125, R75, R125 ;  /* 0x0000007d4b7d723e */ /* 0x000fcc00000000ff */
        /* <DEDUP_REMOVED lines=9> */
[----:B------:R-:W-:-:S03]  /*7830*/  F2FP.F16.F32.PACK_AB R121, R83, R121 ;  /* 0x000000795379723e */ /* 0x000fc600000000ff */
[----:B--2---:R-:W-:-:S04]  /*7840*/  FADD.FTZ R38, R123, R38 ;  /* 0x000000267b267221 */ /* 0x004fc80000010000 */
[C---:B---3--:R-:W-:Y:S01]  /*7850*/  FADD.FTZ R4, R32.reuse, R38 ;  /* 0x0000002620047221 */ /* 0x048fe20000010000 */
[----:B------:R-:W-:Y:S01]  /*7860*/  F2FP.F16.F32.PACK_AB R123, R32, R123 ;  /* 0x0000007b207b723e */ /* 0x000fe200000000ff */
[----:B-1----:R-:W-:Y:S06]  /*7870*/  @P2 BRA `(.L_x_826) ;  /* 0xffffffd000a42947 */ /* 0x002fec000383ffff */
[----:B------:R-:W-:Y:S01]  /*7880*/  IMAD.MOV.U32 R0, RZ, RZ, R10 ;  /* 0x000000ffff007224 */ /* 0x000fe200078e000a */
[----:B------:R-:W-:Y:S01]  /*7890*/  UMOV UR37, UR26 ;  /* 0x0000001a00257c82 */ /* 0x000fe20008000000 */
[----:B------:R-:W-:Y:S01]  /*78a0*/  IMAD.MOV.U32 R2, RZ, RZ, R8 ;  /* 0x000000ffff027224 */ /* 0x000fe200078e0008 */
[----:B------:R-:W-:-:S06]  /*78b0*/  UMOV UR36, UR25 ;  /* 0x0000001900247c82 */ /* 0x000fcc0008000000 */
.L_x_809:
[----:B------:R-:W0:Y:S01]  /*78c0*/  LDC R8, c[0x0][0x448] ;  /* 0x00011200ff087b82 */ /* 0x000e220000000800 */
[----:B------:R-:W-:Y:S01]  /*78d0*/  UIADD3 UR6, UR39, 0xbf, URZ ;  /* 0x000000bf27067890 */ /* 0x000fe2000fffe03f */
[----:B------:R-:W-:-:S05]  /*78e0*/  IADD3 R11, -R7, 0x1, RZ ;  /* 0x00000001070b7810 */ /* 0x000fca0007ffe1ff */
[----:B------:R-:W-:Y:S01]  /*78f0*/  IMAD.U32 R7, RZ, RZ, UR6 ;  /* 0x00000006ff077e24 */ /* 0x000fe2000f8e00ff */
[----:B------:R-:W1:Y:S01]  /*7900*/  LDC R10, c[0x0][0x9e4] ;  /* 0x00027900ff0a7b82 */ /* 0x000e620000000800 */
[----:B------:R-:W-:Y:S01]  /*7910*/  IMAD R6, R6, UR41, R11 ;  /* 0x0000002906067c24 */ /* 0x000fe2000f8e020b */
[----:B0-----:R-:W-:Y:S02]  /*7920*/  ISETP.NE.AND P5, PT, R8, 0x1, PT ;  /* 0x000000010800780c */ /* 0x001fe40003fa5270 */
[----:B-1----:R-:W-:-:S11]  /*7930*/  ISETP.GE.AND P6, PT, R10, 0x1, PT ;  /* 0x000000010a00780c */ /* 0x002fd60003fc6270 */
[----:B------:R-:W0:Y:S08]  /*7940*/  @P5 LDC R8, c[0x0][0x44c] ;  /* 0x00011300ff085b82 */ /* 0x000e300000000800 */
[----:B------:R-:W1:Y:S01]  /*7950*/  @P5 LDC R9, c[0x0][0x450] ;  /* 0x00011400ff095b82 */ /* 0x000e620000000800 */
[----:B0-----:R-:W-:-:S05]  /*7960*/  @P5 IMAD.HI.U32 R8, R8, UR6, RZ ;  /* 0x0000000608085c27 */ /* 0x001fca000f8e00ff */
[----:B-1----:R-:W-:-:S05]  /*7970*/  @P5 SHF.R.U32.HI R7, RZ, R9, R8 ;  /* 0x00000009ff075219 */ /* 0x002fca0000011608 */
[----:B------:R-:W-:-:S04]  /*7980*/  IMAD.IADD R7, R6, 0x1, R7 ;  /* 0x0000000106077824 */ /* 0x000fc800078e0207 */
[----:B------:R-:W-:Y:S01]  /*7990*/  VIADD R6, R7, -UR22 ;  /* 0x8000001607067c36 */ /* 0x000fe20008000000 */
[----:B------:R-:W-:Y:S06]  /*79a0*/  @!P6 BRA `(.L_x_827) ;  /* 0x00000000003ce947 */ /* 0x000fec0003800000 */
[----:B------:R-:W-:-:S13]  /*79b0*/  ISETP.GT.AND P2, PT, R7, -0x1, PT ;  /* 0xffffffff0700780c */ /* 0x000fda0003f44270 */
[----:B------:R-:W-:Y:S05]  /*79c0*/  @P2 BRA `(.L_x_828) ;  /* 0x00000000001c2947 */ /* 0x000fea0003800000 */
[----:B------:R-:W-:Y:S02]  /*79d0*/  ISETP.NE.AND P2, PT, R10, 0x1, PT ;  /* 0x000000010a00780c */ /* 0x000fe40003f45270 */
[----:B------:R-:W-:-:S11]  /*79e0*/  LOP3.LUT R7, RZ, R7, RZ, 0x33, !PT ;  /* 0x00000007ff077212 */ /* 0x000fd600078e33ff */
[----:B------:R-:W0:Y:S02]  /*79f0*/  @P2 LDC.64 R8, c[0x0][0x9e8] ;  /* 0x00027a00ff082b82 */ /* 0x000e240000000a00 */
[----:B0-----:R-:W-:-:S05]  /*7a00*/  @P2 IMAD.HI.U32 R8, R7, R8, RZ ;  /* 0x0000000807082227 */ /* 0x001fca00078e00ff */
[----:B------:R-:W-:-:S04]  /*7a10*/  @P2 SHF.R.U32.HI R7, RZ, R9, R8 ;  /* 0x00000009ff072219 */ /* 0x000fc80000011608 */
[----:B------:R-:W-:Y:S01]  /*7a20*/  LOP3.LUT R7, RZ, R7, RZ, 0x33, !PT ;  /* 0x00000007ff077212 */ /* 0x000fe200078e33ff */
[----:B------:R-:W-:Y:S06]  /*7a30*/  BRA `(.L_x_829) ;  /* 0x0000000000107947 */ /* 0x000fec0003800000 */
.L_x_828:
[----:B------:R-:W-:-:S13]  /*7a40*/  ISETP.NE.AND P2, PT, R10, 0x1, PT ;  /* 0x000000010a00780c */ /* 0x000fda0003f45270 */
[----:B------:R-:W0:Y:S02]  /*7a50*/  @P2 LDC.64 R8, c[0x0][0x9e8] ;  /* 0x00027a00ff082b82 */ /* 0x000e240000000a00 */
[----:B0-----:R-:W-:-:S05]  /*7a60*/  @P2 IMAD.HI.U32 R8, R7, R8, RZ ;  /* 0x0000000807082227 */ /* 0x001fca00078e00ff */
[----:B------:R-:W-:-:S07]  /*7a70*/  @P2 SHF.R.U32.HI R7, RZ, R9, R8 ;  /* 0x00000009ff072219 */ /* 0x000fce0000011608 */
.L_x_829:
[----:B------:R-:W-:-:S05]  /*7a80*/  IMAD R7, R7, R10, RZ ;  /* 0x0000000a07077224 */ /* 0x000fca00078e02ff */
[----:B------:R-:W-:-:S07]  /*7a90*/  VIMNMX R6, R6, R7, !PT ;  /* 0x0000000706067248 */ /* 0x000fce0007fe0100 */
.L_x_827:
[----:B------:R-:W-:-:S05]  /*7aa0*/  VIADD R6, R6, 0x7f ;  /* 0x0000007f06067836 */ /* 0x000fca0000000000 */
[----:B------:R-:W-:-:S04]  /*7ab0*/  SHF.R.S32.HI R7, RZ, 0x1f, R6 ;  /* 0x0000001fff077819 */ /* 0x000fc80000011406 */
[----:B------:R-:W-:-:S04]  /*7ac0*/  LEA.HI R7, R7, R6, RZ, 0x7 ;  /* 0x0000000607077211 */ /* 0x000fc800078f38ff */
[----:B------:R-:W-:-:S04]  /*7ad0*/  SHF.R.S32.HI R6, RZ, 0x7, R7 ;  /* 0x00000007ff067819 */ /* 0x000fc80000011407 */
[----:B------:R-:W-:-:S04]  /*7ae0*/  VIMNMX R6, R6, UR43, !PT ;  /* 0x0000002b06067c48 */ /* 0x000fc8000ffe0100 */
[----:B------:R-:W-:-:S13]  /*7af0*/  ISETP.GE.AND P2, PT, R3, R6, PT ;  /* 0x000000060300720c */ /* 0x000fda0003f46270 */
[----:B------:R-:W-:Y:S05]  /*7b00*/  @!P2 BRA `(.L_x_830) ;  /* 0x0000001c0030a947 */ /* 0x000fea0003800000 */
[----:B------:R-:W-:Y:S01]  /*7b10*/  IMAD.MOV.U32 R7, RZ, RZ, R0 ;  /* 0x000000ffff077224 */ /* 0x000fe200078e0000 */
[----:B------:R-:W-:Y:S01]  /*7b20*/  UMOV UR23, UR36 ;  /* 0x0000002400177c82 */ /* 0x000fe20008000000 */
[----:B------:R-:W-:Y:S01]  /*7b30*/  IMAD.MOV.U32 R9, RZ, RZ, R2 ;  /* 0x000000ffff097224 */ /* 0x000fe200078e0002 */
[----:B------:R-:W-:Y:S01]  /*7b40*/  UMOV UR21, UR37 ;  /* 0x0000002500157c82 */ /* 0x000fe20008000000 */
[----:B------:R-:W-:-:S05]  /*7b50*/  ULDC UR22, c[0x0][0x988] ;  /* 0x0002620000167ab9 */ /* 0x000fca0000000800 */
.L_x_839:
        /* <DEDUP_REMOVED lines=9> */
.L_x_832:
[----:B------:R-:W-:Y:S01]  /*7bf0*/  ULEA UR6, UR37, UR45, 0x3 ;  /* 0x0000002d25067291 */ /* 0x000fe2000f8e183f */
[----:B------:R-:W-:-:S05]  /*7c00*/  IMAD.U32 R0, RZ, RZ, UR36 ;  /* 0x00000024ff007e24 */ /* 0x000fca000f8e00ff */
[----:B------:R-:W-:-:S04]  /*7c10*/  SHF.L.U32 R0, R0, 0x1f, RZ ;  /* 0x0000001f00007819 */ /* 0x000fc800000006ff */
[----:B------:R0:W1:Y:S01]  /*7c20*/  SYNCS.PHASECHK.TRANS64.TRYWAIT P3, [UR6+0x16830], R0 ;  /* 0x01683000ff0075a7 */ /* 0x0000620008060146 */
[----:B------:R-:W-:Y:S05]  /*7c30*/  @!P0 BRA `(.L_x_833) ;  /* 0x0000000000048947 */ /* 0x000fea0003800000 */
[----:B------:R-:W-:Y:S01]  /*7c40*/  BPT.TRAP 0x1 ;  /* 0x000000040000795c */ /* 0x000fe20000300000 */
.L_x_833:
[----:B-1----:R-:W-:Y:S05]  /*7c50*/  @P3 BRA `(.L_x_831) ;  /* 0x0000000000083947 */ /* 0x002fea0003800000 */
[----:B------:R-:W1:Y:S02]  /*7c60*/  SYNCS.PHASECHK.TRANS64.TRYWAIT P3, [UR6+0x16830], R0 ;  /* 0x01683000ff0075a7 */ /* 0x000e640008060146 */
[----:B-1----:R-:W-:Y:S05]  /*7c70*/  @!P3 BRA `(.L_x_834) ;  /* 0x000000a400f0b947 */ /* 0x002fea0003800000 */
.L_x_831:
        /* <DEDUP_REMOVED lines=25> */
.L_x_836:
[----:B------:R-:W-:Y:S01]  /*7e10*/  ULEA UR6, UR21, UR45, 0x3 ;  /* 0x0000002d15067291 */ /* 0x000fe2000f8e183f */
[----:B------:R-:W-:-:S05]  /*7e20*/  IMAD.U32 R0, RZ, RZ, UR23 ;  /* 0x00000017ff007e24 */ /* 0x000fca000f8e00ff */
[----:B------:R-:W-:-:S04]  /*7e30*/  SHF.L.U32 R0, R0, 0x1f, RZ ;  /* 0x0000001f00007819 */ /* 0x000fc800000006ff */
[----:B------:R0:W1:Y:S01]  /*7e40*/  SYNCS.PHASECHK.TRANS64.TRYWAIT P2, [UR6+0x16850], R0 ;  /* 0x01685000ff0075a7 */ /* 0x0000620008040146 */
[----:B------:R-:W-:Y:S05]  /*7e50*/  @!P0 BRA `(.L_x_837) ;  /* 0x0000000000048947 */ /* 0x000fea0003800000 */
[----:B------:R-:W-:Y:S01]  /*7e60*/  BPT.TRAP 0x1 ;  /* 0x000000040000795c */ /* 0x000fe20000300000 */
.L_x_837:
[----:B-1----:R-:W-:Y:S05]  /*7e70*/  @P2 BRA `(.L_x_835) ;  /* 0x0000000000082947 */ /* 0x002fea0003800000 */
[----:B------:R-:W1:Y:S02]  /*7e80*/  SYNCS.PHASECHK.TRANS64.TRYWAIT P2, [UR6+0x16850], R0 ;  /* 0x01685000ff0075a7 */ /* 0x000e640008040146 */
[----:B-1----:R-:W-:Y:S05]  /*7e90*/  @!P2 BRA `(.L_x_838) ;  /* 0x000000a40080a947 */ /* 0x002fea0003800000 */
.L_x_835:
[----:B------:R-:W-:Y:S01]  /*7ea0*/  UIADD3 UR6, UR45, 0x400, URZ ;  /* 0x000004002d067890 */ /* 0x000fe2000fffe03f */
[----:B------:R-:W-:Y:S01]  /*7eb0*/  WARPGROUP.ARRIVE ;  /* 0x00000000000079c5 */ /* 0x000fe20000000000 */
[----:B------:R-:W-:Y:S01]  /*7ec0*/  UMOV UR7, 0x40000040 ;  /* 0x4000004000077882 */ /* 0x000fe20000000000 */
[----:B01----:R-:W-:Y:S01]  /*7ed0*/  FMNMX.FTZ R0, R24, R9, !PT ;  /* 0x0000000918007209 */ /* 0x003fe20007810000 */
[----:B------:R-:W-:Y:S01]  /*7ee0*/  USHF.R.U32.HI UR6, URZ, 0x4, UR6 ;  /* 0x000000043f067899 */ /* 0x000fe20008011606 */
[----:B------:R-:W-:Y:S02]  /*7ef0*/  UMOV UR10, UR22 ;  /* 0x00000016000a7c82 */ /* 0x000fe40008000000 */
[----:B------:R-:W-:Y:S01]  /*7f00*/  FMNMX.FTZ R11, R25, R0, !PT ;  /* 0x00000000190b7209 */ /* 0x000fe20007810000 */
[----:B------:R-:W-:Y:S01]  /*7f10*/  ULOP3.LUT UR6, UR6, 0x3fff, URZ, 0xc0, !UPT ;  /* 0x00003fff06067892 */ /* 0x000fe2000f8ec03f */
[----:B------:R-:W-:Y:S02]  /*7f20*/  UMOV UR23, UR36 ;  /* 0x0000002400177c82 */ /* 0x000fe40008000000 */
[----:B------:R-:W-:Y:S01]  /*7f30*/  FMNMX.FTZ R0, R28, R11, !PT ;  /* 0x0000000b1c007209 */ /* 0x000fe20007810000 */
[----:B------:R-:W-:-:S03]  /*7f40*/  ULEA UR11, UR21, UR6, 0xa ;  /* 0x00000006150b7291 */ /* 0x000fc6000f8e503f */
[----:B------:R-:W-:-:S04]  /*7f50*/  FMNMX.FTZ R11, R29, R0, !PT ;  /* 0x000000001d0b7209 */ /* 0x000fc80007810000 */
[----:B------:R-:W-:Y:S01]  /*7f60*/  UMOV UR6, UR11 ;  /* 0x0000000b00067c82 */ /* 0x000fe20008000000 */
[----:B------:R-:W-:Y:S01]  /*7f70*/  FMNMX.FTZ R0, R32, R11, !PT ;  /* 0x0000000b20007209 */ /* 0x000fe20007810000 */
[----:B------:R-:W-:Y:S01]  /*7f80*/  HGMMA.64x64x16.F32 R88, R148, gdesc[UR4].tnspB, R88, gsb0 ;  /* 0x40e0000494587df0 */ /* 0x000fe20008000858 */
[----:B------:R-:W-:Y:S01]  /*7f90*/  UIADD3 UR6, UR11, 0x80, URZ ;  /* 0x000000800b067890 */ /* 0x000fe2000fffe03f */
[----:B------:R-:W-:Y:S01]  /*7fa0*/  UMOV UR7, 0x40000040 ;  /* 0x4000004000077882 */ /* 0x000fe20000000000 */
        /* <DEDUP_REMOVED lines=19> */
[----:B------:R-:W-:Y:S02]  /*80e0*/  WARPGROUP.DEPBAR.LE gsb0, 0x0 ;  /* 0x00008000000079c5 */ /* 0x000fe40000010000 */
[----:B------:R-:W-:Y:S01]  /*80f0*/  WARPGROUP.ARRIVE ;  /* 0x00000000000079c5 */ /* 0x000fe20000000000 */
[----:B------:R-:W-:-:S04]  /*8100*/  FMNMX.FTZ R0, R72, R11, !PT ;  /* 0x0000000b48007209 */ /* 0x000fc80007810000 */
        /* <DEDUP_REMOVED lines=9> */
[----:B------:R-:W-:-:S05]  /*81a0*/  FMNMX.FTZ R0, R85, R0, !PT ;  /* 0x0000000055007209 */ /* 0x000fca0007810000 */
[----:B------:R-:W0:Y:S02]  /*81b0*/  SHFL.BFLY PT, R11, R0, 0x2, 0x1f ;  /* 0x0c401f00000b7f89 */ /* 0x000e2400000e0000 */
[----:B0-----:R-:W-:Y:S02]  /*81c0*/  FMNMX.FTZ R11, R0, R11, !PT ;  /* 0x0000000b000b7209 */ /* 0x001fe40007810000 */
[----:B------:R-:W-:-:S03]  /*81d0*/  FMNMX.FTZ R0, R26, R7, !PT ;  /* 0x000000071a007209 */ /* 0x000fc60007810000 */
[----:B------:R-:W0:Y:S01]  /*81e0*/  SHFL.BFLY PT, R2, R11, 0x1, 0x1f ;  /* 0x0c201f000b027f89 */ /* 0x000e2200000e0000 */
[----:B------:R-:W-:-:S04]  /*81f0*/  FMNMX.FTZ R13, R27, R0, !PT ;  /* 0x000000001b0d7209 */ /* 0x000fc80007810000 */
[----:B------:R-:W-:-:S04]  /*8200*/  FMNMX.FTZ R0, R30, R13, !PT ;  /* 0x0000000d1e007209 */ /* 0x000fc80007810000 */
[----:B------:R-:W-:-:S04]  /*8210*/  FMNMX.FTZ R21, R31, R0, !PT ;  /* 0x000000001f157209 */ /* 0x000fc80007810000 */
[----:B------:R-:W-:-:S04]  /*8220*/  FMNMX.FTZ R0, R34, R21, !PT ;  /* 0x0000001522007209 */ /* 0x000fc80007810000 */
[----:B------:R-:W-:Y:S01]  /*8230*/  FMNMX.FTZ R21, R35, R0, !PT ;  /* 0x0000000023157209 */ /* 0x000fe20007810000 */
[----:B------:R-:W-:Y:S02]  /*8240*/  WARPGROUP.DEPBAR.LE gsb0, 0x0 ;  /* 0x00008000000079c5 */ /* 0x000fe40000010000 */
[----:B------:R-:W-:Y:S01]  /*8250*/  WARPGROUP.ARRIVE ;  /* 0x00000000000079c5 */ /* 0x000fe20000000000 */
[----:B------:R-:W-:Y:S02]  /*8260*/  FMNMX.FTZ R0, R38, R21, !PT ;  /* 0x0000001526007209 */ /* 0x000fe40007810000 */
[----:B0-----:R-:W-:Y:S02]  /*8270*/  FMNMX.FTZ R2, R11, R2, !PT ;  /* 0x000000020b027209 */ /* 0x001fe40007810000 */
[----:B------:R-:W-:Y:S01]  /*8280*/  FMNMX.FTZ R21, R39, R0, !PT ;  /* 0x0000000027157209 */ /* 0x000fe20007810000 */
[----:B------:R-:W-:Y:S01]  /*8290*/  HGMMA.64x64x16.F32 R88, R140, gdesc[UR4].tnspB, R88, gsb0 ;  /* 0x40e000048c587df0 */ /* 0x000fe20008000858 */
[----:B------:R-:W-:Y:S01]  /*82a0*/  UIADD3 UR6, UR11, 0x180, URZ ;  /* 0x000001800b067890 */ /* 0x000fe2000fffe03f */
[----:B------:R-:W-:Y:S01]  /*82b0*/  FADD.FTZ R8, -R2, R9 ;  /* 0x0000000902087221 */ /* 0x000fe20000010100 */
[----:B------:R-:W-:Y:S01]  /*82c0*/  UMOV UR7, 0x40000040 ;  /* 0x4000004000077882 */ /* 0x000fe20000000000 */
[----:B------:R-:W-:Y:S01]  /*82d0*/  FMNMX.FTZ R0, R42, R21, !PT ;  /* 0x000000152a007209 */ /* 0x000fe20007810000 */
[----:B------:R-:W-:Y:S01]  /*82e0*/  FMUL.FTZ R9, R2, UR10 ;  /* 0x0000000a02097c20 */ /* 0x000fe20008410000 */
[----:B------:R-:W-:-:S02]  /*82f0*/  FMUL.FTZ R8, R8, UR10 ;  /* 0x0000000a08087c20 */ /* 0x000fc40008410000 */
[----:B------:R-:W-:Y:S01]  /*8300*/  FMNMX.FTZ R21, R43, R0, !PT ;  /* 0x000000002b157209 */ /* 0x000fe20007810000 */
[--C-:B------:R-:W-:Y:S01]  /*8310*/  FFMA.FTZ R33, R33, UR10, -R9.reuse ;  /* 0x0000000a21217c23 */ /* 0x100fe20008010809 */
[--C-:B------:R-:W-:Y:S01]  /*8320*/  FFMA.FTZ R148, R25, UR10, -R9.reuse ;  /* 0x0000000a19947c23 */ /* 0x100fe20008010809 */
[--C-:B------:R-:W-:Y:S01]  /*8330*/  FFMA.FTZ R25, R37, UR10, -R9.reuse ;  /* 0x0000000a25197c23 */ /* 0x100fe20008010809 */
[----:B------:R-:W-:Y:S01]  /*8340*/  FMNMX.FTZ R0, R46, R21, !PT ;  /* 0x000000152e007209 */ /* 0x000fe20007810000 */
[----:B------:R0:W-:Y:S01]  /*8350*/  MUFU.EX2 R13, R33 ;  /* 0x00000021000d7308 */ /* 0x0001e20000000800 */
        /* <DEDUP_REMOVED lines=18> */
[----:B0-----:R-:W-:Y:S01]  /*8480*/  FMNMX.FTZ R33, R55, R0, !PT ;  /* 0x0000000037217209 */ /* 0x001fe20007810000 */
[--C-:B------:R-:W-:Y:S01]  /*8490*/  FFMA.FTZ R12, R68, UR10, -R9.reuse ;  /* 0x0000000a440c7c23 */ /* 0x100fe20008010809 */
[--C-:B------:R-:W-:Y:S01]  /*84a0*/  FFMA.FTZ R14, R72, UR10, -R9.reuse ;  /* 0x0000000a480e7c23 */ /* 0x100fe20008010809 */
[--C-:B------:R-:W-:Y:S01]  /*84b0*/  FFMA.FTZ R20, R76, UR10, -R9.reuse ;  /* 0x0000000a4c147c23 */ /* 0x100fe20008010809 */
[----:B------:R-:W-:Y:S01]  /*84c0*/  FMNMX.FTZ R0, R58, R33, !PT ;  /* 0x000000213a007209 */ /* 0x000fe20007810000 */
[----:B------:R-:W-:Y:S01]  /*84d0*/  MUFU.EX2 R21, R45 ;  /* 0x0000002d00157308 */ /* 0x000fe20000000800 */
[--C-:B-1----:R-:W-:Y:S01]  /*84e0*/  FFMA.FTZ R24, R80, UR10, -R9.reuse ;  /* 0x0000000a50187c23 */ /* 0x102fe20008010809 */
[--C-:B------:R-:W-:Y:S01]  /*84f0*/  FFMA.FTZ R84, R84, UR10, -R9.reuse ;  /* 0x0000000a54547c23 */ /* 0x100fe20008010809 */
[----:B------:R-:W-:Y:S01]  /*8500*/  FMNMX.FTZ R33, R59, R0, !PT ;  /* 0x000000003b217209 */ /* 0x000fe20007810000 */
[----:B------:R-:W-:-:S03]  /*8510*/  FFMA.FTZ R85, R85, UR10, -R9 ;  /* 0x0000000a55557c23 */ /* 0x000fc60008010809 */
[----:B------:R-:W-:Y:S01]  /*8520*/  FMNMX.FTZ R0, R62, R33, !PT ;  /* 0x000000213e007209 */ /* 0x000fe20007810000 */
[----:B------:R-:W0:Y:S03]  /*8530*/  MUFU.EX2 R8, R8 ;  /* 0x0000000800087308 */ /* 0x000e260000000800 */
[----:B------:R-:W-:-:S04]  /*8540*/  FMNMX.FTZ R37, R63, R0, !PT ;  /* 0x000000003f257209 */ /* 0x000fc80007810000 */
[----:B------:R-:W-:Y:S01]  /*8550*/  FMNMX.FTZ R0, R66, R37, !PT ;  /* 0x0000002542007209 */ /* 0x000fe20007810000 */
[----:B------:R1:W-:Y:S03]  /*8560*/  MUFU.EX2 R33, R49 ;  /* 0x0000003100217308 */ /* 0x0003e60000000800 */
[----:B------:R-:W-:-:S04]  /*8570*/  FMNMX.FTZ R37, R67, R0, !PT ;  /* 0x0000000043257209 */ /* 0x000fc80007810000 */
[----:B------:R-:W-:Y:S01]  /*8580*/  FMNMX.FTZ R0, R70, R37, !PT ;  /* 0x0000002546007209 */ /* 0x000fe20007810000 */
[----:B------:R-:W2:Y:S01]  /*8590*/  MUFU.EX2 R148, R148 ;  /* 0x0000009400947308 */ /* 0x000ea20000000800 */
[--C-:B-1----:R-:W-:Y:S01]  /*85a0*/  FFMA.FTZ R49, R65, UR10, -R9.reuse ;  /* 0x0000000a41317c23 */ /* 0x102fe20008010809 */
[----:B------:R-:W-:Y:S01]  /*85b0*/  FFMA.FTZ R65, R81, UR10, -R9 ;  /* 0x0000000a51417c23 */ /* 0x000fe20008010809 */
[----:B------:R-:W-:Y:S01]  /*85c0*/  FMNMX.FTZ R37, R71, R0, !PT ;  /* 0x0000000047257209 */ /* 0x000fe20007810000 */
[----:B0-----:R-:W-:-:S03]  /*85d0*/  FFMA.FTZ R5, R8, R5, R11 ;  /* 0x0000000508057223 */ /* 0x001fc6000001000b */
[----:B------:R-:W-:Y:S01]  /*85e0*/  FMNMX.FTZ R0, R74, R37, !PT ;  /* 0x000000254a007209 */ /* 0x000fe20007810000 */
[----:B------:R-:W0:Y:S03]  /*85f0*/  MUFU.EX2 R150, R150 ;  /* 0x0000009600967308 */ /* 0x000e260000000800 */
[----:B------:R-:W-:-:S04]  /*8600*/  FMNMX.FTZ R37, R75, R0, !PT ;  /* 0x000000004b257209 */ /* 0x000fc80007810000 */
[----:B------:R-:W-:Y:S01]  /*8610*/  FMNMX.FTZ R0, R78, R37, !PT ;  /* 0x000000254e007209 */ /* 0x000fe20007810000 */
[----:B------:R-:W1:Y:S01]  /*8620*/  MUFU.EX2 R15, R15 ;  /* 0x0000000f000f7308 */ /* 0x000e620000000800 */
[----:B------:R-:W-:Y:S02]  /*8630*/  WARPGROUP.DEPBAR.LE gsb0, 0x0 ;  /* 0x00008000000079c5 */ /* 0x000fe40000010000 */
[----:B------:R-:W-:Y:S01]  /*8640*/  WARPGROUP.ARRIVE ;  /* 0x00000000000079c5 */ /* 0x000fe20000000000 */
[----:B------:R-:W-:Y:S01]  /*8650*/  FMNMX.FTZ R45, R79, R0, !PT ;  /* 0x000000004f2d7209 */ /* 0x000fe20007810000 */
[--C-:B------:R-:W-:Y:S01]  /*8660*/  FFMA.FTZ R140, R40, UR10, -R9.reuse ;  /* 0x0000000a288c7c23 */ /* 0x100fe20008010809 */
[----:B------:R-:W-:Y:S01]  /*8670*/  FFMA.FTZ R142, R44, UR10, -R9 ;  /* 0x0000000a2c8e7c23 */ /* 0x000fe20008010809 */
[----:B--2---:R-:W-:Y:S01]  /*8680*/  FADD.FTZ R5, R148, R5 ;  /* 0x0000000594057221 */ /* 0x004fe20000010000 */
[----:B------:R-:W-:Y:S01]  /*8690*/  FMNMX.FTZ R0, R82, R45, !PT ;  /* 0x0000002d52007209 */ /* 0x000fe20007810000 */
[----:B------:R-:W-:Y:S01]  /*86a0*/  HGMMA.64x64x16.F32 R88, R136, gdesc[UR4].tnspB, R88, gsb0 ;  /* 0x40e0000488587df0 */ /* 0x000fe20008000858 */
[----:B------:R-:W-:Y:S01]  /*86b0*/  UIADD3 UR6, UR11, 0x200, URZ ;  /* 0x000002000b067890 */ /* 0x000fe2000fffe03f */
[----:B------:R2:W-:Y:S01]  /*86c0*/  MUFU.EX2 R37, R57 ;  /* 0x0000003900257308 */ /* 0x0005e20000000800 */
[----:B------:R-:W-:Y:S01]  /*86d0*/  UMOV UR7, 0x40000040 ;  /* 0x4000004000077882 */ /* 0x000fe20000000000 */
[----:B------:R-:W-:-:S02]  /*86e0*/  FMNMX.FTZ R45, R83, R0, !PT ;  /* 0x00000000532d7209 */ /* 0x000fc40007810000 */
[----:B------:R-:W-:Y:S02]  /*86f0*/  F2FP.F16.F32.PACK_AB R148, R148, R11 ;  /* 0x0000000b9494723e */ /* 0x000fe400000000ff */
[----:B------:R-:W-:Y:S02]  /*8700*/  FMNMX.FTZ R0, R86, R45, !PT ;  /* 0x0000002d56007209 */ /* 0x000fe40007810000 */
[----:B------:R3:W-:Y:S02]  /*8710*/  MUFU.EX2 R45, R61 ;  /* 0x0000003d002d7308 */ /* 0x0007e40000000800 */
[----:B------:R-:W-:-:S05]  /*8720*/  FMNMX.FTZ R0, R87, R0, !PT ;  /* 0x0000000057007209 */ /* 0x000fca0007810000 */
[----:B--2---:R-:W2:Y:S01]  /*8730*/  SHFL.BFLY PT, R57, R0, 0x2, 0x1f ;  /* 0x0c401f0000397f89 */ /* 0x004ea200000e0000 */
[----:B------:R-:W-:Y:S01]  /*8740*/  MUFU.EX2 R144, R144 ;  /* 0x0000009000907308 */ /* 0x000fe20000000800 */
[----:B---3--:R-:W-:-:S07]  /*8750*/  FFMA.FTZ R61, R77, UR10, -R9 ;  /* 0x0000000a4d3d7c23 */ /* 0x008fce0008010809 */
[----:B------:R-:W-:Y:S08]  /*8760*/  MUFU.EX2 R146, R146 ;  /* 0x0000009200927308 */ /* 0x000ff00000000800 */
[----:B------:R-:W-:Y:S01]  /*8770*/  MUFU.EX2 R25, R25 ;  /* 0x0000001900197308 */ /* 0x000fe20000000800 */
[----:B--2---:R-:W-:Y:S01]  /*8780*/  FMNMX.FTZ R28, R0, R57, !PT ;  /* 0x00000039001c7209 */ /* 0x004fe20007810000 */
[----:B------:R-:W-:-:S06]  /*8790*/  FFMA.FTZ R57, R73, UR10, -R9 ;  /* 0x0000000a49397c23 */ /* 0x000fcc0008010809 */
[----:B------:R-:W-:Y:S01]  /*87a0*/  MUFU.EX2 R140, R140 ;  /* 0x0000008c008c7308 */ /* 0x000fe20000000800 */
[----:B------:R-:W2:Y:S07]  /*87b0*/  SHFL.BFLY PT, R69, R28, 0x1, 0x1f ;  /* 0x0c201f001c457f89 */ /* 0x000eae00000e0000 */
[----:B------:R-:W-:Y:S08]  /*87c0*/  MUFU.EX2 R29, R29 ;  /* 0x0000001d001d7308 */ /* 0x000ff00000000800 */
[----:B------:R-:W-:Y:S08]  /*87d0*/  MUFU.EX2 R142, R142 ;  /* 0x0000008e008e7308 */ /* 0x000ff00000000800 */
[----:B------:R-:W-:Y:S01]  /*87e0*/  MUFU.EX2 R41, R41 ;  /* 0x0000002900297308 */ /* 0x000fe20000000800 */
[----:B--2---:R-:W-:-:S05]  /*87f0*/  FMNMX.FTZ R0, R28, R69, !PT ;  /* 0x000000451c007209 */ /* 0x004fca0007810000 */
[----:B------:R-:W-:Y:S02]  /*8800*/  FMUL.FTZ R32, R0, UR10 ;  /* 0x0000000a00207c20 */ /* 0x000fe40008410000 */
[----:B------:R-:W-:Y:S01]  /*8810*/  MUFU.EX2 R10, R10 ;  /* 0x0000000a000a7308 */ /* 0x000fe20000000800 */
[----:B------:R-:W-:Y:S02]  /*8820*/  WARPGROUP.DEPBAR.LE gsb0, 0x0 ;  /* 0x00008000000079c5 */ /* 0x000fe40000010000 */
[----:B------:R-:W-:Y:S01]  /*8830*/  WARPGROUP.ARRIVE ;  /* 0x00000000000079c5 */ /* 0x000fe20000000000 */
[--C-:B------:R-:W-:Y:S01]  /*8840*/  FFMA.FTZ R136, R48, UR10, -R9.reuse ;  /* 0x0000000a30887c23 */ /* 0x100fe20008010809 */
[----:B------:R-:W-:-:S04]  /*8850*/  FFMA.FTZ R138, R52, UR10, -R9 ;  /* 0x0000000a348a7c23 */ /* 0x000fc80008010809 */
[----:B------:R-:W2:Y:S01]  /*8860*/  S2R R48, SR_TID.X ;  /* 0x0000000000307919 */ /* 0x000ea20000002100 */
[--C-:B------:R-:W-:Y:S01]  /*8870*/  FFMA.FTZ R149, R27, UR10, -R32.reuse ;  /* 0x0000000a1b957c23 */ /* 0x100fe20008010820 */
[----:B------:R-:W-:Y:S01]  /*8880*/  IMAD.U32 R27, RZ, RZ, UR37 ;  /* 0x00000025ff1b7e24 */ /* 0x000fe2000f8e00ff */
[----:B------:R-:W-:Y:S01]  /*8890*/  HGMMA.64x64x16.F32 R88, R132, gdesc[UR4].tnspB, R88, gsb0 ;  /* 0x40e0000484587df0 */ /* 0x000fe20008000858 */
[----:B------:R-:W-:Y:S01]  /*88a0*/  UIADD3 UR6, UR11, 0x280, URZ ;  /* 0x000002800b067890 */ /* 0x000fe2000fffe03f */
[--C-:B------:R-:W-:Y:S01]  /*88b0*/  FFMA.FTZ R26, R26, UR10, -R32.reuse ;  /* 0x0000000a1a1a7c23 */ /* 0x100fe20008010820 */
[----:B------:R-:W-:Y:S01]  /*88c0*/  UMOV UR7, 0x40000040 ;  /* 0x4000004000077882 */ /* 0x000fe20000000000 */
[----:B------:R-:W-:Y:S01]  /*88d0*/  @!P1 LEA R27, R27, UR45, 0x3 ;  /* 0x0000002d1b1b9c11 */ /* 0x000fe2000f8e18ff */
[--C-:B------:R-:W-:Y:S01]  /*88e0*/  FFMA.FTZ R151, R30, UR10, -R32.reuse ;  /* 0x0000000a1e977c23 */ /* 0x100fe20008010820 */
[----:B------:R-:W-:Y:S01]  /*88f0*/  FFMA.FTZ R30, R31, UR10, -R32 ;  /* 0x0000000a1f1e7c23 */ /* 0x000fe20008010820 */
[----:B------:R-:W-:Y:S01]  /*8900*/  VIADD R31, R22, 0x9 ;  /* 0x00000009161f7836 */ /* 0x000fe20000000000 */
[----:B------:R-:W-:Y:S01]  /*8910*/  MUFU.EX2 R26, R26 ;  /* 0x0000001a001a7308 */ /* 0x000fe20000000800 */
[----:B------:R-:W-:-:S02]  /*8920*/  @!P1 VIADD R27, R27, 0x16840 ;  /* 0x000168401b1b9836 */ /* 0x000fc40000000000 */
[--C-:B------:R-:W-:Y:S01]  /*8930*/  FFMA.FTZ R145, R34, UR10, -R32.reuse ;  /* 0x0000000a22917c23 */ /* 0x100fe20008010820 */
[--C-:B------:R-:W-:Y:S01]  /*8940*/  FFMA.FTZ R34, R35, UR10, -R32.reuse ;  /* 0x0000000a23227c23 */ /* 0x100fe20008010820 */
[--C-:B------:R-:W-:Y:S01]  /*8950*/  FFMA.FTZ R147, R38, UR10, -R32.reuse ;  /* 0x0000000a26937c23 */ /* 0x100fe20008010820 */
[--C-:B------:R-:W-:Y:S01]  /*8960*/  FFMA.FTZ R36, R39, UR10, -R32.reuse ;  /* 0x0000000a27247c23 */ /* 0x100fe20008010820 */
[----:B------:R-:W-:Y:S01]  /*8970*/  @!P1 PRMT R27, RZ, 0x654, R27 ;  /* 0x00000654ff1b9816 */ /* 0x000fe2000000001b */
[--C-:B------:R-:W-:Y:S01]  /*8980*/  FFMA.FTZ R137, R50, UR10, -R32.reuse ;  /* 0x0000000a32897c23 */ /* 0x100fe20008010820 */
[----:B------:R-:W-:Y:S01]  /*8990*/  MUFU.EX2 R149, R149 ;  /* 0x0000009500957308 */ /* 0x000fe20000000800 */
[----:B0-----:R-:W-:Y:S01]  /*89a0*/  FADD.FTZ R50, R150, R5 ;  /* 0x0000000596327221 */ /* 0x001fe20000010000 */
        /* <DEDUP_REMOVED lines=8> */
[--C-:B------:R-:W-:Y:S01]  /*8a30*/  FFMA.FTZ R46, R59, UR10, -R32.reuse ;  /* 0x0000000a3b2e7c23 */ /* 0x100fe20008010820 */
[--C-:B------:R-:W-:Y:S01]  /*8a40*/  FFMA.FTZ R75, R75, UR10, -R32.reuse ;  /* 0x0000000a4b4b7c23 */ /* 0x100fe20008010820 */
[--C-:B------:R-:W-:Y:S01]  /*8a50*/  FFMA.FTZ R79, R79, UR10, -R32.reuse ;  /* 0x0000000a4f4f7c23 */ /* 0x100fe20008010820 */
[----:B--2---:R-:W-:Y:S01]  /*8a60*/  ISETP.GE.U32.AND P2, PT, R48, 0x180, PT ;  /* 0x000001803000780c */ /* 0x004fe20003f46070 */
[--C-:B------:R-:W-:Y:S01]  /*8a70*/  FFMA.FTZ R82, R82, UR10, -R32.reuse ;  /* 0x0000000a52527c23 */ /* 0x100fe20008010820 */
[--C-:B------:R-:W-:Y:S01]  /*8a80*/  FFMA.FTZ R83, R83, UR10, -R32.reuse ;  /* 0x0000000a53537c23 */ /* 0x100fe20008010820 */
[----:B------:R-:W-:Y:S01]  /*8a90*/  MUFU.EX2 R30, R30 ;  /* 0x0000001e001e7308 */ /* 0x000fe20000000800 */
[----:B------:R-:W-:Y:S01]  /*8aa0*/  SEL R31, R31, 0x9, !P2 ;  /* 0x000000091f1f7807 */ /* 0x000fe20005000000 */
[----:B------:R-:W-:Y:S01]  /*8ab0*/  FFMA.FTZ R86, R86, UR10, -R32 ;  /* 0x0000000a56567c23 */ /* 0x000fe20008010820 */
[C---:B------:R-:W-:Y:S01]  /*8ac0*/  ISETP.GT.AND P2, PT, R3.reuse, R6, PT ;  /* 0x000000060300720c */ /* 0x040fe20003f44270 */
[----:B------:R-:W-:Y:S01]  /*8ad0*/  VIADD R3, R3, 0xffffffff ;  /* 0xffffffff03037836 */ /* 0x000fe20000000000 */
[----:B-1----:R-:W-:-:S03]  /*8ae0*/  F2FP.F16.F32.PACK_AB R150, R15, R150 ;  /* 0x000000960f96723e */ /* 0x002fc600000000ff */
[----:B------:R-:W-:Y:S08]  /*8af0*/  MUFU.EX2 R145, R145 ;  /* 0x0000009100917308 */ /* 0x000ff00000000800 */
[----:B------:R-:W-:Y:S08]  /*8b00*/  MUFU.EX2 R34, R34 ;  /* 0x0000002200227308 */ /* 0x000ff00000000800 */
[----:B------:R-:W-:Y:S08]  /*8b10*/  MUFU.EX2 R147, R147 ;  /* 0x0000009300937308 */ /* 0x000ff00000000800 */
[----:B------:R-:W-:Y:S08]  /*8b20*/  MUFU.EX2 R36, R36 ;  /* 0x0000002400247308 */ /* 0x000ff00000000800 */
[----:B------:R-:W-:Y:S01]  /*8b30*/  MUFU.EX2 R141, R141 ;  /* 0x0000008d008d7308 */ /* 0x000fe20000000800 */
[----:B------:R-:W-:-:S02]  /*8b40*/  WARPGROUP.DEPBAR.LE gsb0, 0x0 ;  /* 0x00008000000079c5 */ /* 0x000fc40000010000 */
[----:B------:R-:W-:Y:S01]  /*8b50*/  WARPGROUP.ARRIVE ;  /* 0x00000000000079c5 */ /* 0x000fe20000000000 */
[--C-:B------:R-:W-:Y:S01]  /*8b60*/  FFMA.FTZ R132, R56, UR10, -R9.reuse ;  /* 0x0000000a38847c23 */ /* 0x100fe20008010809 */
[----:B------:R-:W-:Y:S01]  /*8b70*/  FFMA.FTZ R134, R60, UR10, -R9 ;  /* 0x0000000a3c867c23 */ /* 0x000fe20008010809 */
[----:B------:R-:W-:Y:S02]  /*8b80*/  FADD.FTZ R9, -R0, R7 ;  /* 0x0000000700097221 */ /* 0x000fe40000010100 */
[----:B------:R-:W-:Y:S01]  /*8b90*/  MUFU.EX2 R38, R38 ;  /* 0x0000002600267308 */ /* 0x000fe20000000800 */
[--C-:B------:R-:W-:Y:S01]  /*8ba0*/  FFMA.FTZ R133, R58, UR10, -R32.reuse ;  /* 0x0000000a3a857c23 */ /* 0x100fe20008010820 */
[----:B------:R-:W-:Y:S01]  /*8bb0*/  HGMMA.64x64x16.F32 R88, R128, gdesc[UR4].tnspB, R88, gsb0 ;  /* 0x40e0000480587df0 */ /* 0x000fe20008000858 */
[----:B------:R-:W-:Y:S01]  /*8bc0*/  UIADD3 UR6, UR11, 0x300, URZ ;  /* 0x000003000b067890 */ /* 0x000fe2000fffe03f */
[----:B------:R-:W-:Y:S01]  /*8bd0*/  FMUL.FTZ R9, R9, UR10 ;  /* 0x0000000a09097c20 */ /* 0x000fe20008410000 */
[----:B------:R-:W-:Y:S01]  /*8be0*/  UMOV UR7, 0x40000040 ;  /* 0x4000004000077882 */ /* 0x000fe20000000000 */
[----:B------:R-:W-:-:S02]  /*8bf0*/  FFMA.FTZ R135, R62, UR10, -R32 ;  /* 0x0000000a3e877c23 */ /* 0x000fc40008010820 */
[----:B------:R-:W-:Y:S08]  /*8c00*/  MUFU.EX2 R143, R143 ;  /* 0x0000008f008f7308 */ /* 0x000ff00000000800 */
[----:B------:R-:W0:Y:S08]  /*8c10*/  MUFU.EX2 R9, R9 ;  /* 0x0000000900097308 */ /* 0x000e300000000800 */
[----:B------:R-:W1:Y:S08]  /*8c20*/  MUFU.EX2 R40, R40 ;  /* 0x0000002800287308 */ /* 0x000e700000000800 */
[----:B------:R-:W-:Y:S01]  /*8c30*/  MUFU.EX2 R136, R136 ;  /* 0x0000008800887308 */ /* 0x000fe20000000800 */
[----:B0-----:R-:W-:-:S04]  /*8c40*/  FFMA.FTZ R4, R9, R4, R26 ;  /* 0x0000000409047223 */ /* 0x001fc8000001001a */
[----:B------:R-:W-:Y:S01]  /*8c50*/  FADD.FTZ R48, R149, R4 ;  /* 0x0000000495307221 */ /* 0x000fe20000010000 */
[----:B------:R-:W-:Y:S01]  /*8c60*/  FFMA.FTZ R4, R63, UR10, -R32 ;  /* 0x0000000a3f047c23 */ /* 0x000fe20008010820 */
[----:B------:R-:W-:Y:S01]  /*8c70*/  F2FP.F16.F32.PACK_AB R149, R149, R26 ;  /* 0x0000001a9595723e */ /* 0x000fe200000000ff */
[----:B------:R-:W0:Y:S01]  /*8c80*/  MUFU.EX2 R137, R137 ;  /* 0x0000008900897308 */ /* 0x000e220000000800 */
[----:B------:R-:W-:Y:S01]  /*8c90*/  FADD.FTZ R5, R151, R48 ;  /* 0x0000003097057221 */ /* 0x000fe20000010000 */
[----:B------:R-:W-:-:S03]  /*8ca0*/  F2FP.F16.F32.PACK_AB R151, R30, R151 ;  /* 0x000000971e97723e */ /* 0x000fc600000000ff */
[----:B------:R-:W-:-:S03]  /*8cb0*/  FADD.FTZ R48, R30, R5 ;  /* 0x000000051e307221 */ /* 0x000fc60000010000 */
[----:B------:R-:W2:Y:S01]  /*8cc0*/  MUFU.EX2 R42, R42 ;  /* 0x0000002a002a7308 */ /* 0x000ea20000000800 */
[----:B------:R-:W-:Y:S01]  /*8cd0*/  FADD.FTZ R5, R145, R48 ;  /* 0x0000003091057221 */ /* 0x000fe20000010000 */
[----:B------:R-:W-:Y:S01]  /*8ce0*/  FFMA.FTZ R48, R67, UR10, -R32 ;  /* 0x0000000a43307c23 */ /* 0x000fe20008010820 */
[C---:B------:R-:W-:Y:S02]  /*8cf0*/  F2FP.F16.F32.PACK_AB R145, R34.reuse, R145 ;  /* 0x000000912291723e */ /* 0x040fe400000000ff */
[----:B------:R-:W-:-:S03]  /*8d00*/  FADD.FTZ R52, R34, R5 ;  /* 0x0000000522347221 */ /* 0x000fc60000010000 */
[----:B------:R-:W-:Y:S01]  /*8d10*/  MUFU.EX2 R138, R138 ;  /* 0x0000008a008a7308 */ /* 0x000fe20000000800 */
[----:B------:R-:W-:Y:S01]  /*8d20*/  FADD.FTZ R5, R147, R52 ;  /* 0x0000003493057221 */ /* 0x000fe20000010000 */
[----:B------:R-:W-:-:S03]  /*8d30*/  F2FP.F16.F32.PACK_AB R147, R36, R147 ;  /* 0x000000932493723e */ /* 0x000fc600000000ff */
[----:B------:R-:W-:-:S03]  /*8d40*/  FADD.FTZ R52, R36, R5 ;  /* 0x0000000524347221 */ /* 0x000fc60000010000 */
[----:B------:R-:W3:Y:S01]  /*8d50*/  MUFU.EX2 R139, R139 ;  /* 0x0000008b008b7308 */ /* 0x000ee20000000800 */
[----:B------:R-:W-:Y:S01]  /*8d60*/  FADD.FTZ R5, R141, R52 ;  /* 0x000000348d057221 */ /* 0x000fe20000010000 */
[----:B------:R-:W-:-:S03]  /*8d70*/  F2FP.F16.F32.PACK_AB R141, R38, R141 ;  /* 0x0000008d268d723e */ /* 0x000fc600000000ff */
[----:B------:R-:W-:-:S03]  /*8d80*/  FADD.FTZ R52, R38, R5 ;  /* 0x0000000526347221 */ /* 0x000fc60000010000 */
[----:B------:R-:W4:Y:S01]  /*8d90*/  MUFU.EX2 R44, R44 ;  /* 0x0000002c002c7308 */ /* 0x000f220000000800 */
[----:B------:R-:W-:Y:S01]  /*8da0*/  FADD.FTZ R5, R143, R52 ;  /* 0x000000348f057221 */ /* 0x000fe20000010000 */
[----:B-1----:R-:W-:-:S03]  /*8db0*/  F2FP.F16.F32.PACK_AB R143, R40, R143 ;  /* 0x0000008f288f723e */ /* 0x002fc600000000ff */
[----:B------:R-:W-:Y:S01]  /*8dc0*/  FADD.FTZ R52, R40, R5 ;  /* 0x0000000528347221 */ /* 0x000fe20000010000 */
[----:B------:R-:W-:Y:S02]  /*8dd0*/  WARPGROUP.DEPBAR.LE gsb0, 0x0 ;  /* 0x00008000000079c5 */ /* 0x000fe40000010000 */
[----:B------:R-:W-:Y:S01]  /*8de0*/  WARPGROUP.ARRIVE ;  /* 0x00000000000079c5 */ /* 0x000fe20000000000 */
[----:B------:R-:W-:Y:S01]  /*8df0*/  MUFU.EX2 R132, R132 ;  /* 0x0000008400847308 */ /* 0x000fe20000000800 */
[----:B0-----:R-:W-:Y:S01]  /*8e00*/  FADD.FTZ R5, R137, R52 ;  /* 0x0000003489057221 */ /* 0x001fe20000010000 */
[--C-:B------:R-:W-:Y:S01]  /*8e10*/  FFMA.FTZ R129, R66, UR10, -R32.reuse ;  /* 0x0000000a42817c23 */ /* 0x100fe20008010820 */
[----:B------:R-:W-:Y:S01]  /*8e20*/  FFMA.FTZ R131, R70, UR10, -R32 ;  /* 0x0000000a46837c23 */ /* 0x000fe20008010820 */
[C---:B--2---:R-:W-:Y:S01]  /*8e30*/  F2FP.F16.F32.PACK_AB R137, R42.reuse, R137 ;  /* 0x000000892a89723e */ /* 0x044fe200000000ff */
[----:B------:R-:W-:Y:S01]  /*8e40*/  HGMMA.64x64x16.F32 R88, R124, gdesc[UR4].tnspB, R88, gsb0 ;  /* 0x40e000047c587df0 */ /* 0x000fe20008000858 */
[----:B------:R-:W-:Y:S01]  /*8e50*/  UIADD3 UR6, UR11, 0x380, URZ ;  /* 0x000003800b067890 */ /* 0x000fe2000fffe03f */
[----:B------:R-:W-:Y:S01]  /*8e60*/  FADD.FTZ R52, R42, R5 ;  /* 0x000000052a347221 */ /* 0x000fe20000010000 */
[----:B------:R-:W-:Y:S01]  /*8e70*/  UMOV UR7, 0x40000040 ;  /* 0x4000004000077882 */ /* 0x000fe20000000000 */
[----:B------:R-:W0:Y:S02]  /*8e80*/  MUFU.EX2 R133, R133 ;  /* 0x0000008500857308 */ /* 0x000e240000000800 */
[----:B---3--:R-:W-:Y:S01]  /*8e90*/  FADD.FTZ R5, R139, R52 ;  /* 0x000000348b057221 */ /* 0x008fe20000010000 */
[----:B----4-:R-:W-:-:S03]  /*8ea0*/  F2FP.F16.F32.PACK_AB R139, R44, R139 ;  /* 0x0000008b2c8b723e */ /* 0x010fc600000000ff */
[----:B------:R-:W-:Y:S02]  /*8eb0*/  FADD.FTZ R30, R44, R5 ;  /* 0x000000052c1e7221 */ /* 0x000fe40000010000 */
[----:B------:R-:W1:Y:S08]  /*8ec0*/  MUFU.EX2 R46, R46 ;  /* 0x0000002e002e7308 */ /* 0x000e700000000800 */
[----:B------:R-:W-:Y:S01]  /*8ed0*/  MUFU.EX2 R134, R134 ;  /* 0x0000008600867308 */ /* 0x000fe20000000800 */
[----:B0-----:R-:W-:-:S07]  /*8ee0*/  FADD.FTZ R5, R133, R30 ;  /* 0x0000001e85057221 */ /* 0x001fce0000010000 */
[----:B------:R-:W0:Y:S01]  /*8ef0*/  MUFU.EX2 R135, R135 ;  /* 0x0000008700877308 */ /* 0x000e220000000800 */
[C---:B-1----:R-:W-:Y:S01]  /*8f00*/  FADD.FTZ R30, R46.reuse, R5 ;  /* 0x000000052e1e7221 */ /* 0x042fe20000010000 */
[----:B------:R-:W-:-:S06]  /*8f10*/  F2FP.F16.F32.PACK_AB R133, R46, R133 ;  /* 0x000000852e85723e */ /* 0x000fcc00000000ff */
[----:B------:R-:W1:Y:S08]  /*8f20*/  MUFU.EX2 R4, R4 ;  /* 0x0000000400047308 */ /* 0x000e700000000800 */
[----:B------:R-:W2:Y:S01]  /*8f30*/  MUFU.EX2 R129, R129 ;  /* 0x0000008100817308 */ /* 0x000ea20000000800 */
[----:B0-----:R-:W-:-:S07]  /*8f40*/  FADD.FTZ R5, R135, R30 ;  /* 0x0000001e87057221 */ /* 0x001fce0000010000 */
[----:B------:R-:W0:Y:S01]  /*8f50*/  MUFU.EX2 R49, R49 ;  /* 0x0000003100317308 */ /* 0x000e220000000800 */
[C---:B-1----:R-:W-:Y:S01]  /*8f60*/  FADD.FTZ R30, R4.reuse, R5 ;  /* 0x00000005041e7221 */ /* 0x042fe20000010000 */
[----:B------:R-:W-:-:S06]  /*8f70*/  F2FP.F16.F32.PACK_AB R135, R4, R135 ;  /* 0x000000870487723e */ /* 0x000fcc00000000ff */
[----:B------:R-:W1:Y:S01]  /*8f80*/  MUFU.EX2 R48, R48 ;  /* 0x0000003000307308 */ /* 0x000e620000000800 */
[----:B--2---:R-:W-:-:S07]  /*8f90*/  FADD.FTZ R5, R129, R30 ;  /* 0x0000001e81057221 */ /* 0x004fce0000010000 */
[----:B------:R-:W-:Y:S01]  /*8fa0*/  MUFU.EX2 R12, R12 ;  /* 0x0000000c000c7308 */ /* 0x000fe20000000800 */
[----:B0-----:R-:W-:-:S07]  /*8fb0*/  F2FP.F16.F32.PACK_AB R128, R49, R10 ;  /* 0x0000000a3180723e */ /* 0x001fce00000000ff */
[----:B------:R-:W0:Y:S01]  /*8fc0*/  MUFU.EX2 R131, R131 ;  /* 0x0000008300837308 */ /* 0x000e220000000800 */
[----:B-1----:R-:W-:Y:S01]  /*8fd0*/  FADD.FTZ R30, R48, R5 ;  /* 0x00000005301e7221 */ /* 0x002fe20000010000 */
[----:B------:R-:W-:Y:S02]  /*8fe0*/  WARPGROUP.DEPBAR.LE gsb0, 0x0 ;  /* 0x00008000000079c5 */ /* 0x000fe40000010000 */
[----:B------:R-:W-:Y:S01]  /*8ff0*/  WARPGROUP.ARRIVE ;  /* 0x00000000000079c5 */ /* 0x000fe20000000000 */
[--C-:B------:R-:W-:Y:S01]  /*9000*/  FFMA.FTZ R125, R74, UR10, -R32.reuse ;  /* 0x0000000a4a7d7c23 */ /* 0x100fe20008010820 */
[----:B------:R-:W-:Y:S01]  /*9010*/  FFMA.FTZ R127, R78, UR10, -R32 ;  /* 0x0000000a4e7f7c23 */ /* 0x000fe20008010820 */
[----:B------:R-:W-:Y:S01]  /*9020*/  F2FP.F16.F32.PACK_AB R129, R48, R129 ;  /* 0x000000813081723e */ /* 0x000fe200000000ff */
[----:B------:R-:W1:Y:S02]  /*9030*/  MUFU.EX2 R53, R53 ;  /* 0x0000003500357308 */ /* 0x000e640000000800 */
[----:B------:R-:W-:Y:S06]  /*9040*/  HGMMA.64x64x16.F32 R88, R120, gdesc[UR4].tnspB, R88, gsb0 ;  /* 0x40e0000478587df0 */ /* 0x000fec0008000858 */
[----:B------:R-:W-:Y:S01]  /*9050*/  MUFU.EX2 R14, R14 ;  /* 0x0000000e000e7308 */ /* 0x000fe20000000800 */
[----:B0-----:R-:W-:-:S07]  /*9060*/  FADD.FTZ R5, R131, R30 ;  /* 0x0000001e83057221 */ /* 0x001fce0000010000 */
[----:B------:R-:W-:Y:S01]  /*9070*/  MUFU.EX2 R125, R125 ;  /* 0x0000007d007d7308 */ /* 0x000fe20000000800 */
[----:B-1----:R-:W-:-:S07]  /*9080*/  F2FP.F16.F32.PACK_AB R130, R53, R12 ;  /* 0x0000000c3582723e */ /* 0x002fce00000000ff */
[----:B------:R-:W0:Y:S08]  /*9090*/  MUFU.EX2 R57, R57 ;  /* 0x0000003900397308 */ /* 0x000e300000000800 */
[----:B------:R-:W-:Y:S08]  /*90a0*/  MUFU.EX2 R20, R20 ;  /* 0x0000001400147308 */ /* 0x000ff00000000800 */
[----:B------:R-:W-:Y:S01]  /*90b0*/  MUFU.EX2 R127, R127 ;  /* 0x0000007f007f7308 */ /* 0x000fe20000000800 */
[----:B0-----:R-:W-:-:S07]  /*90c0*/  F2FP.F16.F32.PACK_AB R124, R57, R14 ;  /* 0x0000000e397c723e */ /* 0x001fce00000000ff */
[----:B------:R-:W0:Y:S08]  /*90d0*/  MUFU.EX2 R61, R61 ;  /* 0x0000003d003d7308 */ /* 0x000e300000000800 */
[----:B------:R-:W-:Y:S08]  /*90e0*/  MUFU.EX2 R79, R79 ;  /* 0x0000004f004f7308 */ /* 0x000ff00000000800 */
[----:B------:R-:W-:Y:S01]  /*90f0*/  MUFU.EX2 R24, R24 ;  /* 0x0000001800187308 */ /* 0x000fe20000000800 */
[----:B0-----:R-:W-:-:S07]  /*9100*/  F2FP.F16.F32.PACK_AB R126, R61, R20 ;  /* 0x000000143d7e723e */ /* 0x001fce00000000ff */
[----:B------:R-:W0:Y:S01]  /*9110*/  MUFU.EX2 R65, R65 ;  /* 0x0000004100417308 */ /* 0x000e220000000800 */
[----:B------:R-:W-:Y:S02]  /*9120*/  WARPGROUP.DEPBAR.LE gsb0, 0x0 ;  /* 0x00008000000079c5 */ /* 0x000fe40000010000 */
[----:B------:R1:W-:Y:S06]  /*9130*/  BAR.ARV R31, 0x100 ;  /* 0x0004001f0000751d */ /* 0x0003ec0000002000 */
[----:B------:R2:W-:Y:S01]  /*9140*/  @!P1 SYNCS.ARRIVE.TRANS64.RED.A1T0 RZ, [R27+URZ], RZ ;  /* 0x000000ff1bff99a7 */ /* 0x0005e2000810043f */
[----:B------:R-:W-:Y:S01]  /*9150*/  MUFU.EX2 R121, R82 ;  /* 0x0000005200797308 */ /* 0x000fe20000000800 */
[-C--:B------:R-:W-:Y:S01]  /*9160*/  FMUL.FTZ R90, R90, R9.reuse ;  /* 0x000000095a5a7220 */ /* 0x080fe20000410000 */
[-C--:B------:R-:W-:Y:S01]  /*9170*/  FMUL.FTZ R91, R91, R9.reuse ;  /* 0x000000095b5b7220 */ /* 0x080fe20000410000 */
[-C--:B------:R-:W-:Y:S01]  /*9180*/  FMUL.FTZ R94, R94, R9.reuse ;  /* 0x000000095e5e7220 */ /* 0x080fe20000410000 */
[-C--:B------:R-:W-:Y:S01]  /*9190*/  FMUL.FTZ R95, R95, R9.reuse ;  /* 0x000000095f5f7220 */ /* 0x080fe20000410000 */
[-C--:B------:R-:W-:Y:S01]  /*91a0*/  FMUL.FTZ R98, R98, R9.reuse ;  /* 0x0000000962627220 */ /* 0x080fe20000410000 */
[-C--:B------:R-:W-:Y:S01]  /*91b0*/  FMUL.FTZ R99, R99, R9.reuse ;  /* 0x0000000963637220 */ /* 0x080fe20000410000 */
[----:B--2---:R-:W-:Y:S01]  /*91c0*/  IMAD.U32 R27, RZ, RZ, UR21 ;  /* 0x00000015ff1b7e24 */ /* 0x004fe2000f8e00ff */
[----:B------:R-:W-:Y:S01]  /*91d0*/  MUFU.EX2 R83, R83 ;  /* 0x0000005300537308 */ /* 0x000fe20000000800 */
[----:B------:R-:W-:Y:S01]  /*91e0*/  UMOV UR21, UR37 ;  /* 0x0000002500157c82 */ /* 0x000fe20008000000 */
[-C--:B------:R-:W-:Y:S01]  /*91f0*/  FMUL.FTZ R102, R102, R9.reuse ;  /* 0x0000000966667220 */ /* 0x080fe20000410000 */
[-C--:B------:R-:W-:Y:S01]  /*9200*/  FMUL.FTZ R103, R103, R9.reuse ;  /* 0x0000000967677220 */ /* 0x080fe20000410000 */
[----:B------:R-:W-:Y:S01]  /*9210*/  @!P1 LEA R27, R27, UR45, 0x3 ;  /* 0x0000002d1b1b9c11 */ /* 0x000fe2000f8e18ff */
[-C--:B------:R-:W-:Y:S01]  /*9220*/  FMUL.FTZ R106, R106, R9.reuse ;  /* 0x000000096a6a7220 */ /* 0x080fe20000410000 */
[-C--:B------:R-:W-:Y:S01]  /*9230*/  FMUL.FTZ R107, R107, R9.reuse ;  /* 0x000000096b6b7220 */ /* 0x080fe20000410000 */
[----:B------:R-:W-:Y:S01]  /*9240*/  FMUL.FTZ R110, R110, R9 ;  /* 0x000000096e6e7220 */ /* 0x000fe20000410000 */
[----:B------:R-:W-:Y:S01]  /*9250*/  MUFU.EX2 R28, R84 ;  /* 0x00000054001c7308 */ /* 0x000fe20000000800 */
[----:B------:R-:W-:-:S02]  /*9260*/  @!P1 VIADD R27, R27, 0x16860 ;  /* 0x000168601b1b9836 */ /* 0x000fc40000000000 */
[-C--:B------:R-:W-:Y:S01]  /*9270*/  FMUL.FTZ R111, R111, R9.reuse ;  /* 0x000000096f6f7220 */ /* 0x080fe20000410000 */
[-C--:B------:R-:W-:Y:S01]  /*9280*/  FMUL.FTZ R114, R114, R9.reuse ;  /* 0x0000000972727220 */ /* 0x080fe20000410000 */
[-C--:B------:R-:W-:Y:S01]  /*9290*/  FMUL.FTZ R115, R115, R9.reuse ;  /* 0x0000000973737220 */ /* 0x080fe20000410000 */
[-C--:B------:R-:W-:Y:S01]  /*92a0*/  FMUL.FTZ R118, R118, R9.reuse ;  /* 0x0000000976767220 */ /* 0x080fe20000410000 */
[----:B-1----:R-:W-:Y:S01]  /*92b0*/  @!P1 PRMT R31, RZ, 0x654, R27 ;  /* 0x00000654ff1f9816 */ /* 0x002fe2000000001b */
[----:B------:R-:W-:Y:S01]  /*92c0*/  FADD.FTZ R27, R15, R50 ;  /* 0x000000320f1b7221 */ /* 0x000fe20000010000 */
[----:B------:R-:W-:Y:S01]  /*92d0*/  MUFU.EX2 R123, R86 ;  /* 0x00000056007b7308 */ /* 0x000fe20000000800 */
[----:B------:R-:W-:Y:S01]  /*92e0*/  FMUL.FTZ R119, R119, R9 ;  /* 0x0000000977777220 */ /* 0x000fe20000410000 */
[----:B------:R1:W-:Y:S01]  /*92f0*/  @!P1 SYNCS.ARRIVE.TRANS64.RED.A1T0 RZ, [R31+URZ], RZ ;  /* 0x000000ff1fff99a7 */ /* 0x0003e2000810043f */
[----:B------:R-:W-:Y:S01]  /*9300*/  FADD.FTZ R50, R144, R27 ;  /* 0x0000001b90327221 */ /* 0x000fe20000010000 */
[----:B------:R-:W-:Y:S01]  /*9310*/  F2FP.F16.F32.PACK_AB R144, R13, R144 ;  /* 0x000000900d90723e */ /* 0x000fe200000000ff */
[----:B------:R-:W-:Y:S01]  /*9320*/  FMUL.FTZ R88, R88, R8 ;  /* 0x0000000858587220 */ /* 0x000fe20000410000 */
[----:B0-----:R-:W-:Y:S01]  /*9330*/  F2FP.F16.F32.PACK_AB R120, R65, R24 ;  /* 0x000000184178723e */ /* 0x001fe200000000ff */
[----:B------:R-:W-:Y:S01]  /*9340*/  FADD.FTZ R27, R13, R50 ;  /* 0x000000320d1b7221 */ /* 0x000fe20000010000 */
[--C-:B------:R-:W-:Y:S01]  /*9350*/  FFMA.FTZ R50, R71, UR10, -R32.reuse ;  /* 0x0000000a47327c23 */ /* 0x100fe20008010820 */
[----:B------:R-:W-:Y:S01]  /*9360*/  FFMA.FTZ R32, R87, UR10, -R32 ;  /* 0x0000000a57207c23 */ /* 0x000fe20008010820 */
[----:B------:R-:W0:Y:S01]  /*9370*/  MUFU.EX2 R7, R85 ;  /* 0x0000005500077308 */ /* 0x000e220000000800 */
[----:B------:R-:W-:Y:S01]  /*9380*/  FADD.FTZ R54, R146, R27 ;  /* 0x0000001b92367221 */ /* 0x000fe20000010000 */
[----:B------:R-:W-:Y:S01]  /*9390*/  F2FP.F16.F32.PACK_AB R146, R25, R146 ;  /* 0x000000921992723e */ /* 0x000fe200000000ff */
[-C--:B------:R-:W-:Y:S01]  /*93a0*/  FMUL.FTZ R89, R89, R8.reuse ;  /* 0x0000000859597220 */ /* 0x080fe20000410000 */
[-C--:B------:R-:W-:Y:S01]  /*93b0*/  FMUL.FTZ R92, R92, R8.reuse ;  /* 0x000000085c5c7220 */ /* 0x080fe20000410000 */
[----:B------:R-:W-:Y:S01]  /*93c0*/  FADD.FTZ R27, R25, R54 ;  /* 0x00000036191b7221 */ /* 0x000fe20000010000 */
[-C--:B------:R-:W-:Y:S01]  /*93d0*/  FMUL.FTZ R93, R93, R8.reuse ;  /* 0x000000085d5d7220 */ /* 0x080fe20000410000 */
[----:B------:R-:W-:Y:S01]  /*93e0*/  FMUL.FTZ R96, R96, R8 ;  /* 0x0000000860607220 */ /* 0x000fe20000410000 */
[----:B------:R-:W2:Y:S01]  /*93f0*/  MUFU.EX2 R50, R50 ;  /* 0x0000003200327308 */ /* 0x000ea20000000800 */
[----:B------:R-:W-:Y:S01]  /*9400*/  FADD.FTZ R54, R140, R27 ;  /* 0x0000001b8c367221 */ /* 0x000fe20000010000 */
[----:B------:R-:W-:Y:S01]  /*9410*/  F2FP.F16.F32.PACK_AB R140, R29, R140 ;  /* 0x0000008c1d8c723e */ /* 0x000fe200000000ff */
[-C--:B------:R-:W-:Y:S01]  /*9420*/  FMUL.FTZ R97, R97, R8.reuse ;  /* 0x0000000861617220 */ /* 0x080fe20000410000 */
[-C--:B------:R-:W-:Y:S01]  /*9430*/  FMUL.FTZ R100, R100, R8.reuse ;  /* 0x0000000864647220 */ /* 0x080fe20000410000 */
[----:B------:R-:W-:Y:S01]  /*9440*/  FADD.FTZ R27, R29, R54 ;  /* 0x000000361d1b7221 */ /* 0x000fe20000010000 */
[-C--:B------:R-:W-:Y:S01]  /*9450*/  FMUL.FTZ R101, R101, R8.reuse ;  /* 0x0000000865657220 */ /* 0x080fe20000410000 */
[----:B------:R-:W-:Y:S01]  /*9460*/  FMUL.FTZ R104, R104, R8 ;  /* 0x0000000868687220 */ /* 0x000fe20000410000 */
[----:B------:R-:W-:Y:S01]  /*9470*/  MUFU.EX2 R32, R32 ;  /* 0x0000002000207308 */ /* 0x000fe20000000800 */
[----:B------:R-:W-:Y:S01]  /*9480*/  FADD.FTZ R54, R142, R27 ;  /* 0x0000001b8e367221 */ /* 0x000fe20000010000 */
[----:B0-----:R-:W-:Y:S01]  /*9490*/  F2FP.F16.F32.PACK_AB R122, R7, R28 ;  /* 0x0000001c077a723e */ /* 0x001fe200000000ff */
[----:B------:R-:W-:Y:S01]  /*94a0*/  FMUL.FTZ R105, R105, R8 ;  /* 0x0000000869697220 */ /* 0x000fe20000410000 */
[C---:B------:R-:W-:Y:S01]  /*94b0*/  F2FP.F16.F32.PACK_AB R142, R21.reuse, R142 ;  /* 0x0000008e158e723e */ /* 0x040fe200000000ff */
[----:B------:R-:W-:Y:S01]  /*94c0*/  FADD.FTZ R27, R21, R54 ;  /* 0x00000036151b7221 */ /* 0x000fe20000010000 */
[-C--:B------:R-:W-:Y:S01]  /*94d0*/  FMUL.FTZ R108, R108, R8.reuse ;  /* 0x000000086c6c7220 */ /* 0x080fe20000410000 */
[-C--:B------:R-:W-:Y:S01]  /*94e0*/  FMUL.FTZ R109, R109, R8.reuse ;  /* 0x000000086d6d7220 */ /* 0x080fe20000410000 */
[----:B------:R-:W-:Y:S01]  /*94f0*/  FMUL.FTZ R112, R112, R8 ;  /* 0x0000000870707220 */ /* 0x000fe20000410000 */
[----:B------:R-:W-:Y:S01]  /*9500*/  FADD.FTZ R54, R136, R27 ;  /* 0x0000001b88367221 */ /* 0x000fe20000010000 */
[C---:B--2---:R-:W-:Y:S01]  /*9510*/  FADD.FTZ R30, R50.reuse, R5 ;  /* 0x00000005321e7221 */ /* 0x044fe20000010000 */
[----:B------:R-:W-:Y:S01]  /*9520*/  F2FP.F16.F32.PACK_AB R136, R33, R136 ;  /* 0x000000882188723e */ /* 0x000fe200000000ff */
[-C--:B------:R-:W-:Y:S01]  /*9530*/  FMUL.FTZ R113, R113, R8.reuse ;  /* 0x0000000871717220 */ /* 0x080fe20000410000 */
[----:B------:R-:W-:Y:S01]  /*9540*/  FADD.FTZ R11, R33, R54 ;  /* 0x00000036210b7221 */ /* 0x000fe20000010000 */
[----:B------:R-:W-:Y:S01]  /*9550*/  FADD.FTZ R5, R125, R30 ;  /* 0x0000001e7d057221 */ /* 0x000fe20000010000 */
[----:B------:R-:W-:Y:S01]  /*9560*/  F2FP.F16.F32.PACK_AB R131, R50, R131 ;  /* 0x000000833283723e */ /* 0x000fe200000000ff */
[----:B------:R-:W-:Y:S01]  /*9570*/  FMUL.FTZ R116, R116, R8 ;  /* 0x0000000874747220 */ /* 0x000fe20000410000 */
[----:B------:R-:W-:Y:S01]  /*9580*/  FADD.FTZ R26, R138, R11 ;  /* 0x0000000b8a1a7221 */ /* 0x000fe20000010000 */
[----:B------:R-:W-:Y:S01]  /*9590*/  F2FP.F16.F32.PACK_AB R138, R41, R138 ;  /* 0x0000008a298a723e */ /* 0x000fe200000000ff */
[----:B------:R-:W-:Y:S01]  /*95a0*/  FMUL.FTZ R117, R117, R8 ;  /* 0x0000000875757220 */ /* 0x000fe20000410000 */
[----:B------:R-:W-:-:S02]  /*95b0*/  IMAD.MOV.U32 R9, RZ, RZ, R2 ;  /* 0x000000ffff097224 */ /* 0x000fc400078e0002 */
[----:B------:R-:W-:Y:S02]  /*95c0*/  FADD.FTZ R11, R41, R26 ;  /* 0x0000001a290b7221 */ /* 0x000fe40000010000 */
[----:B------:R-:W0:Y:S02]  /*95d0*/  MUFU.EX2 R26, R75 ;  /* 0x0000004b001a7308 */ /* 0x000e240000000800 */
[----:B------:R-:W-:Y:S01]  /*95e0*/  FADD.FTZ R34, R132, R11 ;  /* 0x0000000b84227221 */ /* 0x000fe20000010000 */
[----:B------:R-:W-:-:S03]  /*95f0*/  F2FP.F16.F32.PACK_AB R132, R37, R132 ;  /* 0x000000842584723e */ /* 0x000fc600000000ff */
[----:B------:R-:W-:-:S04]  /*9600*/  FADD.FTZ R11, R37, R34 ;  /* 0x00000022250b7221 */ /* 0x000fc80000010000 */
[----:B------:R-:W-:Y:S01]  /*9610*/  FADD.FTZ R34, R134, R11 ;  /* 0x0000000b86227221 */ /* 0x000fe20000010000 */
[----:B------:R-:W-:-:S03]  /*9620*/  F2FP.F16.F32.PACK_AB R134, R45, R134 ;  /* 0x000000862d86723e */ /* 0x000fc600000000ff */
[----:B------:R-:W-:Y:S01]  /*9630*/  FADD.FTZ R11, R45, R34 ;  /* 0x000000222d0b7221 */ /* 0x000fe20000010000 */
[----:B0-----:R-:W-:-:S03]  /*9640*/  FADD.FTZ R4, R26, R5 ;  /* 0x000000051a047221 */ /* 0x001fc60000010000 */
[----:B------:R-:W-:Y:S01]  /*9650*/  FADD.FTZ R34, R10, R11 ;  /* 0x0000000b0a227221 */ /* 0x000fe20000010000 */
[----:B------:R-:W-:Y:S01]  /*9660*/  F2FP.F16.F32.PACK_AB R125, R26, R125 ;  /* 0x0000007d1a7d723e */ /* 0x000fe200000000ff */
[----:B------:R-:W-:Y:S02]  /*9670*/  FADD.FTZ R4, R127, R4 ;  /* 0x000000047f047221 */ /* 0x000fe40000010000 */
[----:B------:R-:W-:Y:S01]  /*9680*/  FADD.FTZ R11, R49, R34 ;  /* 0x00000022310b7221 */ /* 0x000fe20000010000 */
[C---:B------:R-:W-:Y:S01]  /*9690*/  F2FP.F16.F32.PACK_AB R127, R79.reuse, R127 ;  /* 0x0000007f4f7f723e */ /* 0x040fe200000000ff */
[----:B------:R-:W-:Y:S02]  /*96a0*/  FADD.FTZ R4, R79, R4 ;  /* 0x000000044f047221 */ /* 0x000fe40000010000 */
[----:B------:R-:W-:Y:S02]  /*96b0*/  FADD.FTZ R34, R12, R11 ;  /* 0x0000000b0c227221 */ /* 0x000fe40000010000 */
[----:B------:R-:W-:-:S02]  /*96c0*/  FADD.FTZ R4, R121, R4 ;  /* 0x0000000479047221 */ /* 0x000fc40000010000 */
[----:B------:R-:W-:Y:S01]  /*96d0*/  FADD.FTZ R11, R53, R34 ;  /* 0x00000022350b7221 */ /* 0x000fe20000010000 */
[C---:B------:R-:W-:Y:S01]  /*96e0*/  F2FP.F16.F32.PACK_AB R121, R83.reuse, R121 ;  /* 0x000000795379723e */ /* 0x040fe200000000ff */
[----:B------:R-:W-:Y:S02]  /*96f0*/  FADD.FTZ R4, R83, R4 ;  /* 0x0000000453047221 */ /* 0x000fe40000010000 */
[----:B------:R-:W-:Y:S02]  /*9700*/  FADD.FTZ R34, R14, R11 ;  /* 0x0000000b0e227221 */ /* 0x000fe40000010000 */
[----:B------:R-:W-:Y:S02]  /*9710*/  FADD.FTZ R4, R123, R4 ;  /* 0x000000047b047221 */ /* 0x000fe40000010000 */
[----:B------:R-:W-:Y:S01]  /*9720*/  FADD.FTZ R11, R57, R34 ;  /* 0x00000022390b7221 */ /* 0x000fe20000010000 */
[C---:B------:R-:W-:Y:S01]  /*9730*/  F2FP.F16.F32.PACK_AB R123, R32.reuse, R123 ;  /* 0x0000007b207b723e */ /* 0x040fe200000000ff */
[----:B------:R-:W-:-:S02]  /*9740*/  FADD.FTZ R4, R32, R4 ;  /* 0x0000000420047221 */ /* 0x000fc40000010000 */
[----:B------:R-:W-:-:S04]  /*9750*/  FADD.FTZ R10, R20, R11 ;  /* 0x0000000b140a7221 */ /* 0x000fc80000010000 */
[----:B------:R-:W-:-:S04]  /*9760*/  FADD.FTZ R5, R61, R10 ;  /* 0x0000000a3d057221 */ /* 0x000fc80000010000 */
[----:B------:R-:W-:-:S04]  /*9770*/  FADD.FTZ R10, R24, R5 ;  /* 0x00000005180a7221 */ /* 0x000fc80000010000 */
[----:B------:R-:W-:-:S04]  /*9780*/  FADD.FTZ R5, R65, R10 ;  /* 0x0000000a41057221 */ /* 0x000fc80000010000 */
[----:B------:R-:W-:-:S04]  /*9790*/  FADD.FTZ R10, R28, R5 ;  /* 0x000000051c0a7221 */ /* 0x000fc80000010000 */
[----:B------:R-:W-:Y:S01]  /*97a0*/  FADD.FTZ R5, R7, R10 ;  /* 0x0000000a07057221 */ /* 0x000fe20000010000 */
[----:B------:R-:W-:Y:S01]  /*97b0*/  IMAD.MOV.U32 R7, RZ, RZ, R0 ;  /* 0x000000ffff077224 */ /* 0x000fe200078e0000 */
[----:B-1----:R-:W-:Y:S06]  /*97c0*/  @P2 BRA `(.L_x_839) ;  /* 0xffffffe000e42947 */ /* 0x002fec000383ffff */
.L_x_830:
[----:B------:R-:W-:-:S13]  /*97d0*/  ISETP.GE.AND P2, PT, R3, UR43, PT ;  /* 0x0000002b03007c0c */ /* 0x000fda000bf46270 */
[----:B------:R-:W-:Y:S05]  /*97e0*/  @!P2 BRA `(.L_x_840) ;  /* 0x0000002c006ca947 */ /* 0x000fea0003800000 */
[----:B------:R-:W-:Y:S01]  /*97f0*/  IMAD.MOV.U32 R7, RZ, RZ, R0 ;  /* 0x000000ffff077224 */ /* 0x000fe200078e0000 */
[----:B------:R-:W-:Y:S01]  /*9800*/  UMOV UR27, UR36 ;  /* 0x00000024001b7c82 */ /* 0x000fe20008000000 */
[----:B------:R-:W-:Y:S01]  /*9810*/  IMAD.MOV.U32 R6, RZ, RZ, R2 ;  /* 0x000000ffff067224 */ /* 0x000fe200078e0002 */
[----:B------:R-:W-:Y:S01]  /*9820*/  UMOV UR26, UR37 ;  /* 0x00000025001a7c82 */ /* 0x000fe20008000000 */
[----:B------:R-:W-:Y:S01]  /*9830*/  ULDC UR21, c[0x0][0x9e4] ;  /* 0x0002790000157ab9 */ /* 0x000fe20000000800 */
[----:B------:R-:W-:Y:S01]  /*9840*/  ULDC UR24, c[0x0][0x288] ;  /* 0x0000a20000187ab9 */ /* 0x000fe20000000800 */
[----:B------:R-:W-:Y:S01]  /*9850*/  ULDC UR25, c[0x0][0x9dc] ;  /* 0x0002770000197ab9 */ /* 0x000fe20000000800 */
[----:B------:R-:W-:Y:S01]  /*9860*/  ULDC UR22, c[0x0][0x988] ;  /* 0x0002620000167ab9 */ /* 0x000fe20000000800 */
[----:B------:R-:W-:-:S05]  /*9870*/  ULDC UR23, c[0x0][0x9e0] ;  /* 0x0002780000177ab9 */ /* 0x000fca0000000800 */
.L_x_857:
        /* <DEDUP_REMOVED lines=9> */
.L_x_842:
[----:B------:R-:W-:Y:S01]  /*9910*/  ULEA UR6, UR37, UR45, 0x3 ;  /* 0x0000002d25067291 */ /* 0x000fe2000f8e183f */
[----:B------:R-:W-:-:S05]  /*9920*/  IMAD.U32 R0, RZ, RZ, UR36 ;  /* 0x00000024ff007e24 */ /* 0x000fca000f8e00ff */
[----:B------:R-:W-:-:S04]  /*9930*/  SHF.L.U32 R0, R0, 0x1f, RZ ;  /* 0x0000001f00007819 */ /* 0x000fc800000006ff */
[----:B------:R0:W1:Y:S01]  /*9940*/  SYNCS.PHASECHK.TRANS64.TRYWAIT P3, [UR6+0x16830], R0 ;  /* 0x01683000ff0075a7 */ /* 0x0000620008060146 */
[----:B------:R-:W-:Y:S05]  /*9950*/  @!P0 BRA `(.L_x_843) ;  /* 0x0000000000048947 */ /* 0x000fea0003800000 */
[----:B------:R-:W-:Y:S01]  /*9960*/  BPT.TRAP 0x1 ;  /* 0x000000040000795c */ /* 0x000fe20000300000 */
.L_x_843:
[----:B-1----:R-:W-:Y:S05]  /*9970*/  @P3 BRA `(.L_x_841) ;  /* 0x0000000000083947 */ /* 0x002fea0003800000 */
[----:B------:R-:W1:Y:S02]  /*9980*/  SYNCS.PHASECHK.TRANS64.TRYWAIT P3, [UR6+0x16830], R0 ;  /* 0x01683000ff0075a7 */ /* 0x000e640008060146 */
[----:B-1----:R-:W-:Y:S05]  /*9990*/  @!P3 BRA `(.L_x_844) ;  /* 0x0000008800d8b947 */ /* 0x002fea0003800000 */
.L_x_841:
        /* <DEDUP_REMOVED lines=25> */
.L_x_846:
[----:B------:R-:W-:Y:S01]  /*9b30*/  ULEA UR6, UR26, UR45, 0x3 ;  /* 0x0000002d1a067291 */ /* 0x000fe2000f8e183f */
[----:B------:R-:W-:-:S05]  /*9b40*/  IMAD.U32 R0, RZ, RZ, UR27 ;  /* 0x0000001bff007e24 */ /* 0x000fca000f8e00ff */
[----:B------:R-:W-:-:S04]  /*9b50*/  SHF.L.U32 R0, R0, 0x1f, RZ ;  /* 0x0000001f00007819 */ /* 0x000fc800000006ff */
[----:B------:R0:W1:Y:S01]  /*9b60*/  SYNCS.PHASECHK.TRANS64.TRYWAIT P2, [UR6+0x16850], R0 ;  /* 0x01685000ff0075a7 */ /* 0x0000620008040146 */
[----:B------:R-:W-:Y:S05]  /*9b70*/  @!P0 BRA `(.L_x_847) ;  /* 0x0000000000048947 */ /* 0x000fea0003800000 */
[----:B------:R-:W-:Y:S01]  /*9b80*/  BPT.TRAP 0x1 ;  /* 0x000000040000795c */ /* 0x000fe20000300000 */
.L_x_847:
[----:B-1----:R-:W-:Y:S05]  /*9b90*/  @P2 BRA `(.L_x_845) ;  /* 0x0000000000082947 */ /* 0x002fea0003800000 */
[----:B------:R-:W1:Y:S02]  /*9ba0*/  SYNCS.PHASECHK.TRANS64.TRYWAIT P2, [UR6+0x16850], R0 ;  /* 0x01685000ff0075a7 */ /* 0x000e640008040146 */
[----:B-1----:R-:W-:Y:S05]  /*9bb0*/  @!P2 BRA `(.L_x_848) ;  /* 0x000000880068a947 */ /* 0x002fea0003800000 */
.L_x_845:
[----:B------:R-:W-:Y:S01]  /*9bc0*/  UIADD3 UR6, UR45, 0x400, URZ ;  /* 0x000004002d067890 */ /* 0x000fe2000fffe03f */
[----:B------:R-:W-:Y:S01]  /*9bd0*/  WARPGROUP.ARRIVE ;  /* 0x00000000000079c5 */ /* 0x000fe20000000000 */
[----:B------:R-:W-:-:S05]  /*9be0*/  UMOV UR7, 0x40000040 ;  /* 0x4000004000077882 */ /* 0x000fca0000000000 */
[----:B------:R-:W2:Y:S01]  /*9bf0*/  S2R R2, SR_TID.X ;  /* 0x0000000000027919 */ /* 0x000ea20000002100 */
[----:B------:R-:W-:Y:S01]  /*9c00*/  USHF.R.U32.HI UR6, URZ, 0x4, UR6 ;  /* 0x000000043f067899 */ /* 0x000fe20008011606 */
[----:B01----:R-:W0:Y:S01]  /*9c10*/  @P5 LDC R0, c[0x0][0x44c] ;  /* 0x00011300ff005b82 */ /* 0x003e220000000800 */
[----:B------:R-:W-:Y:S02]  /*9c20*/  VIADD R9, R17, UR39 ;  /* 0x0000002711097c36 */ /* 0x000fe40008000000 */
[----:B------:R-:W-:Y:S01]  /*9c30*/  ULOP3.LUT UR6, UR6, 0x3fff, URZ, 0xc0, !UPT ;  /* 0x00003fff06067892 */ /* 0x000fe2000f8ec03f */
[----:B------:R-:W-:-:S03]  /*9c40*/  IMAD.U32 R10, RZ, RZ, UR37 ;  /* 0x00000025ff0a7e24 */ /* 0x000fc6000f8e00ff */
[----:B------:R-:W-:Y:S01]  /*9c50*/  ULEA UR10, UR26, UR6, 0xa ;  /* 0x000000061a0a7291 */ /* 0x000fe2000f8e503f */
[----:B------:R-:W1:Y:S01]  /*9c60*/  @P5 LDC R11, c[0x0][0x450] ;  /* 0x00011400ff0b5b82 */ /* 0x000e620000000800 */
[----:B------:R-:W-:-:S05]  /*9c70*/  @!P1 LEA R10, R10, UR45, 0x3 ;  /* 0x0000002d0a0a9c11 */ /* 0x000fca000f8e18ff */
[----:B------:R-:W-:Y:S01]  /*9c80*/  UMOV UR6, UR10 ;  /* 0x0000000a00067c82 */ /* 0x000fe20008000000 */
[----:B------:R-:W-:Y:S01]  /*9c90*/  @!P1 VIADD R10, R10, 0x16840 ;  /* 0x000168400a0a9836 */ /* 0x000fe20000000000 */
[----:B------:R-:W-:Y:S01]  /*9ca0*/  HGMMA.64x64x16.F32 R88, R148, gdesc[UR4].tnspB, R88, gsb0 ;  /* 0x40e0000494587df0 */ /* 0x000fe20008000858 */
[----:B------:R-:W-:Y:S01]  /*9cb0*/  UIADD3 UR6, UR10, 0x80, URZ ;  /* 0x000000800a067890 */ /* 0x000fe2000fffe03f */
[----:B------:R-:W3:Y:S01]  /*9cc0*/  LDC R8, c[0x0][0x2f0] ;  /* 0x0000bc00ff087b82 */ /* 0x000ee20000000800 */
[----:B------:R-:W-:Y:S01]  /*9cd0*/  UMOV UR7, 0x40000040 ;  /* 0x4000004000077882 */ /* 0x000fe20000000000 */
[----:B------:R-:W-:Y:S01]  /*9ce0*/  @!P1 PRMT R10, RZ, 0x654, R10 ;  /* 0x00000654ff0a9816 */ /* 0x000fe2000000000a */
[----:B0-----:R-:W-:Y:S01]  /*9cf0*/  @P5 IMAD.HI.U32 R0, R9, R0, RZ ;  /* 0x0000000009005227 */ /* 0x001fe200078e00ff */
[----:B--2---:R-:W-:-:S03]  /*9d00*/  ISETP.GE.U32.AND P2, PT, R2, 0x180, PT ;  /* 0x000001800200780c */ /* 0x004fc60003f46070 */
[----:B------:R-:W-:Y:S01]  /*9d10*/  IMAD.SHL.U32 R2, R3, 0x80, RZ ;  /* 0x0000008003027824 */ /* 0x000fe200078e00ff */
[----:B-1----:R-:W-:Y:S01]  /*9d20*/  @P5 SHF.R.U32.HI R9, RZ, R11, R0 ;  /* 0x0000000bff095219 */ /* 0x002fe20000011600 */
[----:B------:R-:W-:-:S03]  /*9d30*/  VIADD R0, R22, 0x9 ;  /* 0x0000000916007836 */ /* 0x000fc60000000000 */
[----:B------:R-:W-:Y:S01]  /*9d40*/  IADD3 R11, -R2, 0x1, RZ ;  /* 0x00000001020b7810 */ /* 0x000fe20007ffe1ff */
[----:B------:R-:W0:Y:S01]  /*9d50*/  SHFL.IDX PT, R15, R9, RZ, 0x1c1f ;  /* 0x001c1fff090f7589 */ /* 0x000e2200000e0000 */
[----:B------:R-:W-:-:S03]  /*9d60*/  SEL R14, R0, 0x9, !P2 ;  /* 0x00000009000e7807 */ /* 0x000fc60005000000 */
[----:B------:R-:W-:-:S04]  /*9d70*/  IMAD R11, R16, -0x2, R11 ;  /* 0xfffffffe100b7824 */ /* 0x000fc800078e020b */
[----:B---3--:R-:W-:-:S04]  /*9d80*/  IMAD R11, R8, UR41, R11 ;  /* 0x00000029080b7c24 */ /* 0x008fc8000f8e020b */
[----:B------:R-:W-:-:S04]  /*9d90*/  VIADD R11, R11, -UR24 ;  /* 0x800000180b0b7c36 */ /* 0x000fc80008000000 */
[----:B------:R-:W-:-:S04]  /*9da0*/  VIADD R0, R11, UR23 ;  /* 0x000000170b007c36 */ /* 0x000fc80008000000 */
[----:B0-----:R-:W-:Y:S01]  /*9db0*/  IMAD.IADD R12, R0, 0x1, R15 ;  /* 0x00000001000c7824 */ /* 0x001fe200078e020f */
        /* <DEDUP_REMOVED lines=33> */
[----:B------:R-:W-:Y:S02]  /*9fd0*/  ULOP3.LUT UR6, URZ, UR25, URZ, 0x33, !UPT ;  /* 0x000000193f067292 */ /* 0x000fe4000f8e333f */
[----:B------:R-:W-:Y:S02]  /*9fe0*/  WARPGROUP.DEPBAR.LE gsb0, 0x0 ;  /* 0x00008000000079c5 */ /* 0x000fe40000010000 */
[----:B------:R0:W-:Y:S06]  /*9ff0*/  BAR.ARV R14, 0x100 ;  /* 0x0004000e0000751d */ /* 0x0001ec0000002000 */
[----:B------:R1:W-:Y:S02]  /*a000*/  @!P1 SYNCS.ARRIVE.TRANS64.RED.A1T0 RZ, [R10+URZ], RZ ;  /* 0x000000ff0aff99a7 */ /* 0x0003e4000810043f */
[----:B-1----:R-:W-:-:S04]  /*a010*/  VIADD R10, R11, UR6 ;  /* 0x000000060b0a7c36 */ /* 0x002fc80008000000 */
[----:B------:R-:W-:Y:S01]  /*a020*/  IMAD.IADD R13, R10, 0x1, R15 ;  /* 0x000000010a0d7824 */ /* 0x000fe200078e020f */
[----:B0-----:R-:W-:Y:S06]  /*a030*/  @!P6 BRA `(.L_x_849) ;  /* 0x00000000005ce947 */ /* 0x001fec0003800000 */
[----:B------:R-:W-:Y:S01]  /*a040*/  IMAD R11, R8, UR41, R15 ;  /* 0x00000029080b7c24 */ /* 0x000fe2000f8e020f */
[----:B------:R-:W-:Y:S03]  /*a050*/  BSSY B0, `(.L_x_850) ;  /* 0x0000011000007945 */ /* 0x000fe60003800000 */
[----:B------:R-:W-:-:S05]  /*a060*/  VIADD R11, R11, -UR24 ;  /* 0x800000180b0b7c36 */ /* 0x000fca0008000000 */
        /* <DEDUP_REMOVED lines=10> */
.L_x_851:
[----:B------:R-:W-:-:S05]  /*a110*/  IMAD.U32 R20, RZ, RZ, UR21 ;  /* 0x00000015ff147e24 */ /* 0x000fca000f8e00ff */
[----:B------:R-:W-:-:S13]  /*a120*/  ISETP.NE.AND P2, PT, R20, 0x1, PT ;  /* 0x000000011400780c */ /* 0x000fda0003f45270 */
[----:B------:R-:W0:Y:S02]  /*a130*/  @P2 LDC.64 R14, c[0x0][0x9e8] ;  /* 0x00027a00ff0e2b82 */ /* 0x000e240000000a00 */
[----:B0-----:R-:W-:-:S05]  /*a140*/  @P2 IMAD.HI.U32 R14, R11, R14, RZ ;  /* 0x0000000e0b0e2227 */ /* 0x001fca00078e00ff */
[----:B------:R-:W-:-:S07]  /*a150*/  @P2 SHF.R.U32.HI R11, RZ, R15, R14 ;  /* 0x0000000fff0b2219 */ /* 0x000fce000001160e */
.L_x_852:
[----:B------:R-:W-:Y:S05]  /*a160*/  BSYNC B0 ;  /* 0x0000000000007941 */ /* 0x000fea0003800000 */
.L_x_850:
[----:B------:R-:W-:-:S04]  /*a170*/  IMAD R11, R11, R20, -R2 ;  /* 0x000000140b0b7224 */ /* 0x000fc800078e0a02 */
[----:B------:R-:W-:-:S05]  /*a180*/  IMAD R11, R16, -0x2, R11 ;  /* 0xfffffffe100b7824 */ /* 0x000fca00078e020b */
[----:B------:R-:W-:Y:S02]  /*a190*/  VIADDMNMX R12, R11, R20, R12, PT ;  /* 0x000000140b0c7246 */ /* 0x000fe4000380010c */
[----:B------:R-:W-:-:S07]  /*a1a0*/  VIMNMX R13, R13, R11, !PT ;  /* 0x0000000b0d0d7248 */ /* 0x000fce0007fe0100 */
.L_x_849:
[----:B------:R-:W-:Y:S01]  /*a1b0*/  ISETP.GT.AND P2, PT, R3, -0x1, PT ;  /* 0xffffffff0300780c */ /* 0x000fe20003f44270 */
[----:B------:R-:W0:Y:S03]  /*a1c0*/  SHFL.IDX PT, R9, R9, 0x1, 0x1c1f ;  /* 0x003c1f0009097f89 */ /* 0x000e2600000e0000 */
[C---:B------:R-:W-:Y:S02]  /*a1d0*/  ISETP.GT.AND P4, PT, R13.reuse, RZ, P2 ;  /* 0x000000ff0d00720c */ /* 0x040fe40001784270 */
[----:B------:R-:W-:Y:S02]  /*a1e0*/  ISETP.GT.AND P3, PT, R13, 0x1, P2 ;  /* 0x000000010d00780c */ /* 0x000fe40001764270 */
[C---:B------:R-:W-:Y:S02]  /*a1f0*/  ISETP.LT.OR P4, PT, R12.reuse, 0x1, P4 ;  /* 0x000000010c00780c */ /* 0x040fe40002781670 */
[----:B------:R-:W-:-:S02]  /*a200*/  ISETP.LT.OR P3, PT, R12, 0x2, P3 ;  /* 0x000000020c00780c */ /* 0x000fc40001f61670 */
[----:B------:R-:W-:Y:S02]  /*a210*/  FSEL R11, R24, -INF , !P4 ;  /* 0xff800000180b7808 */ /* 0x000fe40006000000 */
[----:B------:R-:W-:Y:S02]  /*a220*/  FSEL R25, R25, -INF , !P3 ;  /* 0xff80000019197808 */ /* 0x000fe40005800000 */
[C---:B------:R-:W-:Y:S02]  /*a230*/  ISETP.GT.AND P4, PT, R13.reuse, 0x8, P2 ;  /* 0x000000080d00780c */ /* 0x040fe40001784270 */
[----:B------:R-:W-:Y:S02]  /*a240*/  ISETP.GT.AND P3, PT, R13, 0x9, P2 ;  /* 0x000000090d00780c */ /* 0x000fe40001764270 */
[C---:B------:R-:W-:Y:S02]  /*a250*/  ISETP.LT.OR P4, PT, R12.reuse, 0x9, P4 ;  /* 0x000000090c00780c */ /* 0x040fe40002781670 */
[----:B------:R-:W-:-:S02]  /*a260*/  ISETP.LT.OR P3, PT, R12, 0xa, P3 ;  /* 0x0000000a0c00780c */ /* 0x000fc40001f61670 */
[----:B------:R-:W-:Y:S01]  /*a270*/  FSEL R28, R28, -INF , !P4 ;  /* 0xff8000001c1c7808 */ /* 0x000fe20006000000 */
[--C-:B0-----:R-:W-:Y:S01]  /*a280*/  IMAD.IADD R0, R0, 0x1, R9.reuse ;  /* 0x0000000100007824 */ /* 0x101fe200078e0209 */
[----:B------:R-:W-:Y:S01]  /*a290*/  FSEL R29, R29, -INF , !P3 ;  /* 0xff8000001d1d7808 */ /* 0x000fe20005800000 */
[----:B------:R-:W-:Y:S01]  /*a2a0*/  IMAD.IADD R10, R10, 0x1, R9 ;  /* 0x000000010a0a7824 */ /* 0x000fe200078e0209 */
[C---:B------:R-:W-:Y:S02]  /*a2b0*/  ISETP.GT.AND P4, PT, R13.reuse, 0x10, P2 ;  /* 0x000000100d00780c */ /* 0x040fe40001784270 */
        /* <DEDUP_REMOVED lines=82> */
[----:B------:R-:W-:Y:S01]  /*a7e0*/  FSEL R85, R85, -INF , !P3 ;  /* 0xff80000055557808 */ /* 0x000fe20005800000 */
[----:B------:R-:W-:Y:S08]  /*a7f0*/  @!P6 BRA `(.L_x_853) ;  /* 0x00000000005ce947 */ /* 0x000ff00003800000 */
        /* <DEDUP_REMOVED lines=13> */
.L_x_855:
[----:B------:R-:W-:-:S05]  /*a8d0*/  IMAD.U32 R12, RZ, RZ, UR21 ;  /* 0x00000015ff0c7e24 */ /* 0x000fca000f8e00ff */
[----:B------:R-:W-:-:S13]  /*a8e0*/  ISETP.NE.AND P3, PT, R12, 0x1, PT ;  /* 0x000000010c00780c */ /* 0x000fda0003f65270 */
[----:B------:R-:W0:Y:S02]  /*a8f0*/  @P3 LDC.64 R8, c[0x0][0x9e8] ;  /* 0x00027a00ff083b82 */ /* 0x000e240000000a00 */
[----:B0-----:R-:W-:-:S05]  /*a900*/  @P3 IMAD.HI.U32 R8, R13, R8, RZ ;  /* 0x000000080d083227 */ /* 0x001fca00078e00ff */
[----:B------:R-:W-:-:S07]  /*a910*/  @P3 SHF.R.U32.HI R13, RZ, R9, R8 ;  /* 0x00000009ff0d3219 */ /* 0x000fce0000011608 */
.L_x_856:
[----:B------:R-:W-:Y:S05]  /*a920*/  BSYNC B0 ;  /* 0x0000000000007941 */ /* 0x000fea0003800000 */
.L_x_854:
[----:B------:R-:W-:-:S04]  /*a930*/  IMAD R13, R13, R12, -R2 ;  /* 0x0000000c0d0d7224 */ /* 0x000fc800078e0a02 */
[----:B------:R-:W-:-:S05]  /*a940*/  IMAD R13, R16, -0x2, R13 ;  /* 0xfffffffe100d7824 */ /* 0x000fca00078e020d */
[----:B------:R-:W-:Y:S02]  /*a950*/  VIADDMNMX R0, R13, R12, R0, PT ;  /* 0x0000000c0d007246 */ /* 0x000fe40003800100 */
[----:B------:R-:W-:-:S07]  /*a960*/  VIMNMX R10, R10, R13, !PT ;  /* 0x0000000d0a0a7248 */ /* 0x000fce0007fe0100 */
.L_x_853:
        /* <DEDUP_REMOVED lines=39> */
[C---:B------:R-:W-:Y:S02]  /*abe0*/  ISETP.GT.AND P4, PT, R10.reuse, 0x38, P2 ;  /* 0x000000380a00780c */ /* 0x040fe40001784270 */
        /* <DEDUP_REMOVED lines=26> */
[C---:B------:R-:W-:Y:S01]  /*ad90*/  ISETP.LT.OR P4, PT, R0.reuse, 0x42, P4 ;  /* 0x000000420000780c */ /* 0x040fe20002781670 */
[----:B------:R-:W0:Y:S01]  /*ada0*/  SHFL.BFLY PT, R9, R2, 0x2, 0x1f ;  /* 0x0c401f0002097f89 */ /* 0x000e2200000e0000 */
[----:B------:R-:W-:-:S02]  /*adb0*/  ISETP.LT.OR P3, PT, R0, 0x12, P3 ;  /* 0x000000120000780c */ /* 0x000fc40001f61670 */
[----:B------:R-:W-:Y:S02]  /*adc0*/  FSEL R59, R59, -INF , !P4 ;  /* 0xff8000003b3b7808 */ /* 0x000fe40006000000 */
[C---:B------:R-:W-:Y:S02]  /*add0*/  ISETP.GT.AND P4, PT, R10.reuse, 0x48, P2 ;  /* 0x000000480a00780c */ /* 0x040fe40001784270 */
[----:B------:R-:W-:Y:S02]  /*ade0*/  FSEL R35, R35, -INF , !P3 ;  /* 0xff80000023237808 */ /* 0x000fe40005800000 */
[----:B------:R-:W-:Y:S02]  /*adf0*/  ISETP.GT.AND P3, PT, R10, 0x19, P2 ;  /* 0x000000190a00780c */ /* 0x000fe40001764270 */
[C---:B------:R-:W-:Y:S02]  /*ae00*/  ISETP.LT.OR P4, PT, R0.reuse, 0x49, P4 ;  /* 0x000000490000780c */ /* 0x040fe40002781670 */
[----:B------:R-:W-:-:S02]  /*ae10*/  ISETP.LT.OR P3, PT, R0, 0x1a, P3 ;  /* 0x0000001a0000780c */ /* 0x000fc40001f61670 */
[----:B------:R-:W-:Y:S02]  /*ae20*/  FSEL R62, R62, -INF , !P4 ;  /* 0xff8000003e3e7808 */ /* 0x000fe40006000000 */
[C---:B------:R-:W-:Y:S02]  /*ae30*/  ISETP.GT.AND P4, PT, R10.reuse, RZ, P2 ;  /* 0x000000ff0a00720c */ /* 0x040fe40001784270 */
[----:B------:R-:W-:Y:S02]  /*ae40*/  FSEL R39, R39, -INF , !P3 ;  /* 0xff80000027277808 */ /* 0x000fe40005800000 */
[----:B------:R-:W-:Y:S02]  /*ae50*/  ISETP.GT.AND P3, PT, R10, 0x21, P2 ;  /* 0x000000210a00780c */ /* 0x000fe40001764270 */
[----:B------:R-:W-:Y:S02]  /*ae60*/  ISETP.LT.OR P4, PT, R0, 0x1, P4 ;  /* 0x000000010000780c */ /* 0x000fe40002781670 */
[----:B0-----:R-:W-:-:S02]  /*ae70*/  FMNMX.FTZ R2, R2, R9, !PT ;  /* 0x0000000902027209 */ /* 0x001fc40007810000 */
[----:B------:R-:W-:Y:S02]  /*ae80*/  ISETP.LT.OR P3, PT, R0, 0x22, P3 ;  /* 0x000000220000780c */ /* 0x000fe40001f61670 */
[----:B------:R-:W-:Y:S01]  /*ae90*/  FSEL R26, R26, -INF , !P4 ;  /* 0xff8000001a1a7808 */ /* 0x000fe20006000000 */
[----:B------:R-:W0:Y:S01]  /*aea0*/  SHFL.BFLY PT, R9, R2, 0x1, 0x1f ;  /* 0x0c201f0002097f89 */ /* 0x000e2200000e0000 */
[----:B------:R-:W-:Y:S02]  /*aeb0*/  FSEL R43, R43, -INF , !P3 ;  /* 0xff8000002b2b7808 */ /* 0x000fe40005800000 */
[----:B------:R-:W-:Y:S02]  /*aec0*/  ISETP.GT.AND P3, PT, R10, 0x29, P2 ;  /* 0x000000290a00780c */ /* 0x000fe40001764270 */
[----:B------:R-:W-:Y:S02]  /*aed0*/  FMNMX.FTZ R12, R26, R7, !PT ;  /* 0x000000071a0c7209 */ /* 0x000fe40007810000 */
[----:B------:R-:W-:-:S02]  /*aee0*/  ISETP.LT.OR P3, PT, R0, 0x2a, P3 ;  /* 0x0000002a0000780c */ /* 0x000fc40001f61670 */
[----:B------:R-:W-:Y:S02]  /*aef0*/  FMNMX.FTZ R15, R27, R12, !PT ;  /* 0x0000000c1b0f7209 */ /* 0x000fe40007810000 */
[----:B------:R-:W-:Y:S02]  /*af00*/  FSEL R47, R47, -INF , !P3 ;  /* 0xff8000002f2f7808 */ /* 0x000fe40005800000 */
[----:B------:R-:W-:Y:S02]  /*af10*/  ISETP.GT.AND P3, PT, R10, 0x31, P2 ;  /* 0x000000310a00780c */ /* 0x000fe40001764270 */
[----:B------:R-:W-:Y:S02]  /*af20*/  FMNMX.FTZ R12, R30, R15, !PT ;  /* 0x0000000f1e0c7209 */ /* 0x000fe40007810000 */
[----:B------:R-:W-:Y:S02]  /*af30*/  ISETP.GT.AND P4, PT, R10, 0x49, P2 ;  /* 0x000000490a00780c */ /* 0x000fe40001784270 */
[----:B------:R-:W-:-:S02]  /*af40*/  ISETP.LT.OR P3, PT, R0, 0x32, P3 ;  /* 0x000000320000780c */ /* 0x000fc40001f61670 */
[----:B------:R-:W-:Y:S02]  /*af50*/  FMNMX.FTZ R15, R31, R12, !PT ;  /* 0x0000000c1f0f7209 */ /* 0x000fe40007810000 */
[----:B------:R-:W-:Y:S02]  /*af60*/  ISETP.LT.OR P4, PT, R0, 0x4a, P4 ;  /* 0x0000004a0000780c */ /* 0x000fe40002781670 */
[----:B------:R-:W-:Y:S02]  /*af70*/  FSEL R51, R51, -INF , !P3 ;  /* 0xff80000033337808 */ /* 0x000fe40005800000 */
[----:B------:R-:W-:Y:S02]  /*af80*/  FMNMX.FTZ R12, R34, R15, !PT ;  /* 0x0000000f220c7209 */ /* 0x000fe40007810000 */
[----:B------:R-:W-:Y:S02]  /*af90*/  ISETP.GT.AND P3, PT, R10, 0x39, P2 ;  /* 0x000000390a00780c */ /* 0x000fe40001764270 */
[----:B------:R-:W-:-:S02]  /*afa0*/  FSEL R63, R63, -INF , !P4 ;  /* 0xff8000003f3f7808 */ /* 0x000fc40006000000 */
[----:B------:R-:W-:Y:S02]  /*afb0*/  ISETP.GT.AND P4, PT, R10, 0x50, P2 ;  /* 0x000000500a00780c */ /* 0x000fe40001784270 */
[----:B0-----:R-:W-:Y:S02]  /*afc0*/  FMNMX.FTZ R2, R2, R9, !PT ;  /* 0x0000000902027209 */ /* 0x001fe40007810000 */
[----:B------:R-:W-:Y:S02]  /*afd0*/  FMNMX.FTZ R21, R35, R12, !PT ;  /* 0x0000000c23157209 */ /* 0x000fe40007810000 */
[----:B------:R-:W-:Y:S01]  /*afe0*/  ISETP.LT.OR P3, PT, R0, 0x3a, P3 ;  /* 0x0000003a0000780c */ /* 0x000fe20001f61670 */
[----:B------:R-:W-:Y:S01]  /*aff0*/  FMUL.FTZ R8, R2, UR10 ;  /* 0x0000000a02087c20 */ /* 0x000fe20008410000 */
[----:B------:R-:W-:Y:S02]  /*b000*/  ISETP.LT.OR P4, PT, R0, 0x51, P4 ;  /* 0x000000510000780c */ /* 0x000fe40002781670 */
[----:B------:R-:W-:-:S02]  /*b010*/  FMNMX.FTZ R12, R38, R21, !PT ;  /* 0x00000015260c7209 */ /* 0x000fc40007810000 */
[----:B------:R-:W-:Y:S02]  /*b020*/  FSEL R55, R55, -INF , !P3 ;  /* 0xff80000037377808 */ /* 0x000fe40005800000 */
[----:B------:R-:W-:Y:S02]  /*b030*/  FSETP.NEU.FTZ.AND P3, PT, R2, -INF , PT ;  /* 0xff8000000200780b */ /* 0x000fe40003f7d000 */
[----:B------:R-:W-:Y:S02]  /*b040*/  FSEL R66, R66, -INF , !P4 ;  /* 0xff80000042427808 */ /* 0x000fe40006000000 */
[----:B------:R-:W-:Y:S02]  /*b050*/  ISETP.GT.AND P4, PT, R10, 0x51, P2 ;  /* 0x000000510a00780c */ /* 0x000fe40001784270 */
[----:B------:R-:W-:Y:S02]  /*b060*/  FMNMX.FTZ R21, R39, R12, !PT ;  /* 0x0000000c27157209 */ /* 0x000fe40007810000 */
[----:B------:R-:W-:-:S02]  /*b070*/  FSEL R8, R8, RZ, P3 ;  /* 0x000000ff08087208 */ /* 0x000fc40001800000 */
[----:B------:R-:W-:Y:S02]  /*b080*/  ISETP.LT.OR P4, PT, R0, 0x52, P4 ;  /* 0x000000520000780c */ /* 0x000fe40002781670 */
[----:B------:R-:W-:Y:S01]  /*b090*/  FMNMX.FTZ R12, R42, R21, !PT ;  /* 0x000000152a0c7209 */ /* 0x000fe20007810000 */
[--C-:B------:R-:W-:Y:S01]  /*b0a0*/  FFMA.FTZ R9, R25, UR10, -R8.reuse ;  /* 0x0000000a19097c23 */ /* 0x100fe20008010808 */
[----:B------:R-:W-:Y:S01]  /*b0b0*/  FSEL R67, R67, -INF , !P4 ;  /* 0xff80000043437808 */ /* 0x000fe20006000000 */
[--C-:B------:R-:W-:Y:S01]  /*b0c0*/  FFMA.FTZ R148, R11, UR10, -R8.reuse ;  /* 0x0000000a0b947c23 */ /* 0x100fe20008010808 */
[----:B------:R-:W-:Y:S01]  /*b0d0*/  ISETP.GT.AND P4, PT, R10, 0x58, P2 ;  /* 0x000000580a00780c */ /* 0x000fe20001784270 */
[--C-:B------:R-:W-:Y:S01]  /*b0e0*/  FFMA.FTZ R11, R29, UR10, -R8.reuse ;  /* 0x0000000a1d0b7c23 */ /* 0x100fe20008010808 */
        /* <DEDUP_REMOVED lines=14> */
[----:B------:R-:W-:Y:S01]  /*b1d0*/  ISETP.LT.OR P4, PT, R0, 0x5a, P4 ;  /* 0x0000005a0000780c */ /* 0x000fe20002781670 */
[----:B------:R-:W-:Y:S01]  /*b1e0*/  MUFU.EX2 R9, R9 ;  /* 0x0000000900097308 */ /* 0x000fe20000000800 */
[----:B------:R-:W-:Y:S01]  /*b1f0*/  FMNMX.FTZ R29, R51, R12, !PT ;  /* 0x0000000c331d7209 */ /* 0x000fe20007810000 */
[--C-:B------:R-:W-:Y:S01]  /*b200*/  FFMA.FTZ R146, R36, UR10, -R8.reuse ;  /* 0x0000000a24927c23 */ /* 0x100fe20008010808 */
[----:B------:R-:W-:Y:S01]  /*b210*/  FSEL R71, R71, -INF , !P4 ;  /* 0xff80000047477808 */ /* 0x000fe20006000000 */
[--C-:B------:R-:W-:Y:S01]  /*b220*/  FFMA.FTZ R140, R40, UR10, -R8.reuse ;  /* 0x0000000a288c7c23 */ /* 0x100fe20008010808 */
[----:B------:R-:W-:Y:S01]  /*b230*/  ISETP.GT.AND P4, PT, R10, 0x60, P2 ;  /* 0x000000600a00780c */ /* 0x000fe20001784270 */
[--C-:B------:R-:W-:Y:S01]  /*b240*/  FFMA.FTZ R142, R44, UR10, -R8.reuse ;  /* 0x0000000a2c8e7c23 */ /* 0x100fe20008010808 */
[----:B------:R-:W-:Y:S01]  /*b250*/  FMNMX.FTZ R12, R54, R29, !PT ;  /* 0x0000001d360c7209 */ /* 0x000fe20007810000 */
[----:B------:R-:W-:Y:S01]  /*b260*/  MUFU.EX2 R150, R150 ;  /* 0x0000009600967308 */ /* 0x000fe20000000800 */
[----:B------:R-:W-:Y:S01]  /*b270*/  ISETP.LT.OR P4, PT, R0, 0x61, P4 ;  /* 0x000000610000780c */ /* 0x000fe20002781670 */
[--C-:B------:R-:W-:Y:S01]  /*b280*/  FFMA.FTZ R136, R48, UR10, -R8.reuse ;  /* 0x0000000a30887c23 */ /* 0x100fe20008010808 */
[----:B------:R-:W-:Y:S01]  /*b290*/  FMNMX.FTZ R29, R55, R12, !PT ;  /* 0x0000000c371d7209 */ /* 0x000fe20007810000 */
[--C-:B------:R-:W-:Y:S01]  /*b2a0*/  FFMA.FTZ R138, R52, UR10, -R8.reuse ;  /* 0x0000000a348a7c23 */ /* 0x100fe20008010808 */
[----:B------:R-:W-:Y:S01]  /*b2b0*/  FSEL R74, R74, -INF , !P4 ;  /* 0xff8000004a4a7808 */ /* 0x000fe20006000000 */
        /* <DEDUP_REMOVED lines=11> */
[----:B------:R-:W-:Y:S01]  /*b370*/  ISETP.GT.AND P4, PT, R10, 0x68, P2 ;  /* 0x000000680a00780c */ /* 0x000fe20001784270 */
[--C-:B------:R-:W-:Y:S01]  /*b380*/  FFMA.FTZ R128, R64, UR10, -R8.reuse ;  /* 0x0000000a40807c23 */ /* 0x100fe20008010808 */
[----:B------:R-:W-:Y:S01]  /*b390*/  FMNMX.FTZ R12, R62, R33, !PT ;  /* 0x000000213e0c7209 */ /* 0x000fe20007810000 */
[--C-:B------:R-:W-:Y:S01]  /*b3a0*/  FFMA.FTZ R130, R68, UR10, -R8.reuse ;  /* 0x0000000a44827c23 */ /* 0x100fe20008010808 */
[----:B------:R-:W-:Y:S01]  /*b3b0*/  ISETP.LT.OR P4, PT, R0, 0x69, P4 ;  /* 0x000000690000780c */ /* 0x000fe20002781670 */
[--C-:B------:R-:W-:Y:S01]  /*b3c0*/  FFMA.FTZ R124, R72, UR10, -R8.reuse ;  /* 0x0000000a487c7c23 */ /* 0x100fe20008010808 */
[----:B------:R-:W-:Y:S01]  /*b3d0*/  FMNMX.FTZ R33, R63, R12, !PT ;  /* 0x0000000c3f217209 */ /* 0x000fe20007810000 */
[----:B------:R-:W-:Y:S01]  /*b3e0*/  MUFU.EX2 R13, R13 ;  /* 0x0000000d000d7308 */ /* 0x000fe20000000800 */
[----:B------:R-:W-:Y:S01]  /*b3f0*/  FSEL R78, R78, -INF , !P4 ;  /* 0xff8000004e4e7808 */ /* 0x000fe20006000000 */
[--C-:B------:R-:W-:Y:S01]  /*b400*/  FFMA.FTZ R126, R76, UR10, -R8.reuse ;  /* 0x0000000a4c7e7c23 */ /* 0x100fe20008010808 */
[----:B------:R-:W-:Y:S01]  /*b410*/  FMNMX.FTZ R12, R66, R33, !PT ;  /* 0x00000021420c7209 */ /* 0x000fe20007810000 */
        /* <DEDUP_REMOVED lines=8> */
[----:B------:R-:W-:Y:S01]  /*b4a0*/  FFMA.FTZ R122, R84, UR10, -R8 ;  /* 0x0000000a547a7c23 */ /* 0x000fe20008010808 */
[----:B------:R-:W-:-:S02]  /*b4b0*/  FSEL R79, R79, -INF , !P4 ;  /* 0xff8000004f4f7808 */ /* 0x000fc40006000000 */
[----:B------:R-:W-:Y:S01]  /*b4c0*/  ISETP.GT.AND P4, PT, R10, 0x70, P2 ;  /* 0x000000700a00780c */ /* 0x000fe20001784270 */
[----:B------:R-:W-:Y:S01]  /*b4d0*/  MUFU.EX2 R15, R15 ;  /* 0x0000000f000f7308 */ /* 0x000fe20000000800 */
[----:B------:R-:W-:Y:S02]  /*b4e0*/  FMNMX.FTZ R37, R71, R12, !PT ;  /* 0x0000000c47257209 */ /* 0x000fe40007810000 */
[----:B------:R-:W-:Y:S02]  /*b4f0*/  ISETP.LT.OR P4, PT, R0, 0x71, P4 ;  /* 0x000000710000780c */ /* 0x000fe40002781670 */
[----:B------:R-:W-:Y:S01]  /*b500*/  FMNMX.FTZ R12, R74, R37, !PT ;  /* 0x000000254a0c7209 */ /* 0x000fe20007810000 */
[----:B------:R-:W-:Y:S01]  /*b510*/  FFMA.FTZ R37, R57, UR10, -R8 ;  /* 0x0000000a39257c23 */ /* 0x000fe20008010808 */
[----:B------:R-:W-:Y:S01]  /*b520*/  FSEL R82, R82, -INF , !P4 ;  /* 0xff80000052527808 */ /* 0x000fe20006000000 */
[----:B------:R-:W-:Y:S01]  /*b530*/  MUFU.EX2 R140, R140 ;  /* 0x0000008c008c7308 */ /* 0x000fe20000000800 */
[----:B------:R-:W-:-:S02]  /*b540*/  ISETP.GT.AND P4, PT, R10, 0x71, P2 ;  /* 0x000000710a00780c */ /* 0x000fc40001784270 */
[----:B------:R-:W-:Y:S02]  /*b550*/  FMNMX.FTZ R41, R75, R12, !PT ;  /* 0x0000000c4b297209 */ /* 0x000fe40007810000 */
[----:B------:R-:W-:Y:S02]  /*b560*/  ISETP.LT.OR P4, PT, R0, 0x72, P4 ;  /* 0x000000720000780c */ /* 0x000fe40002781670 */
[----:B------:R-:W-:Y:S01]  /*b570*/  FMNMX.FTZ R12, R78, R41, !PT ;  /* 0x000000294e0c7209 */ /* 0x000fe20007810000 */
[----:B------:R-:W-:Y:S01]  /*b580*/  MUFU.EX2 R21, R21 ;  /* 0x0000001500157308 */ /* 0x000fe20000000800 */
[----:B------:R-:W-:Y:S02]  /*b590*/  FSEL R83, R83, -INF , !P4 ;  /* 0xff80000053537808 */ /* 0x000fe40006000000 */
[----:B------:R-:W-:Y:S02]  /*b5a0*/  ISETP.GT.AND P4, PT, R10, 0x78, P2 ;  /* 0x000000780a00780c */ /* 0x000fe40001784270 */
[----:B------:R-:W-:-:S02]  /*b5b0*/  FMNMX.FTZ R41, R79, R12, !PT ;  /* 0x0000000c4f297209 */ /* 0x000fc40007810000 */
[----:B------:R-:W-:Y:S01]  /*b5c0*/  ISETP.GT.AND P2, PT, R10, 0x79, P2 ;  /* 0x000000790a00780c */ /* 0x000fe20001744270 */
[----:B------:R-:W-:Y:S01]  /*b5d0*/  MUFU.EX2 R142, R142 ;  /* 0x0000008e008e7308 */ /* 0x000fe20000000800 */
[----:B------:R-:W-:Y:S02]  /*b5e0*/  ISETP.LT.OR P4, PT, R0, 0x79, P4 ;  /* 0x000000790000780c */ /* 0x000fe40002781670 */
[----:B------:R-:W-:Y:S01]  /*b5f0*/  FMNMX.FTZ R10, R82, R41, !PT ;  /* 0x00000029520a7209 */ /* 0x000fe20007810000 */
[--C-:B------:R-:W-:Y:S01]  /*b600*/  FFMA.FTZ R41, R61, UR10, -R8.reuse ;  /* 0x0000000a3d297c23 */ /* 0x100fe20008010808 */
[----:B------:R-:W-:Y:S01]  /*b610*/  ISETP.LT.OR P2, PT, R0, 0x7a, P2 ;  /* 0x0000007a0000780c */ /* 0x000fe20001741670 */
[----:B------:R-:W-:Y:S01]  /*b620*/  FFMA.FTZ R61, R81, UR10, -R8 ;  /* 0x0000000a513d7c23 */ /* 0x000fe20008010808 */
[----:B------:R-:W-:Y:S01]  /*b630*/  FSEL R86, R86, -INF , !P4 ;  /* 0xff80000056567808 */ /* 0x000fe20006000000 */
[----:B------:R-:W-:Y:S01]  /*b640*/  MUFU.EX2 R25, R25 ;  /* 0x0000001900197308 */ /* 0x000fe20000000800 */
[----:B------:R-:W-:-:S02]  /*b650*/  FMNMX.FTZ R45, R83, R10, !PT ;  /* 0x0000000a532d7209 */ /* 0x000fc40007810000 */
[----:B------:R-:W-:Y:S02]  /*b660*/  FSEL R87, R87, -INF , !P2 ;  /* 0xff80000057577808 */ /* 0x000fe40005000000 */
[----:B------:R-:W-:Y:S01]  /*b670*/  FMNMX.FTZ R0, R86, R45, !PT ;  /* 0x0000002d56007209 */ /* 0x000fe20007810000 */
[----:B------:R-:W-:Y:S01]  /*b680*/  FFMA.FTZ R45, R65, UR10, -R8 ;  /* 0x0000000a412d7c23 */ /* 0x000fe20008010808 */
[----:B------:R-:W-:Y:S01]  /*b690*/  FSEL R69, R2, RZ, P3 ;  /* 0x000000ff02457208 */ /* 0x000fe20001800000 */
[----:B------:R-:W-:Y:S01]  /*b6a0*/  MUFU.EX2 R136, R136 ;  /* 0x0000008800887308 */ /* 0x000fe20000000800 */
[----:B------:R-:W-:-:S03]  /*b6b0*/  FMNMX.FTZ R0, R87, R0, !PT ;  /* 0x0000000057007209 */ /* 0x000fc60007810000 */
[----:B------:R-:W-:Y:S02]  /*b6c0*/  FADD.FTZ R6, -R69, R6 ;  /* 0x0000000645067221 */ /* 0x000fe40000010100 */
[----:B------:R-:W0:Y:S02]  /*b6d0*/  SHFL.BFLY PT, R57, R0, 0x2, 0x1f ;  /* 0x0c401f0000397f89 */ /* 0x000e2400000e0000 */
        /* <DEDUP_REMOVED lines=15> */
[----:B------:R-:W-:Y:S03]  /*b7d0*/  MUFU.EX2 R41, R41 ;  /* 0x0000002900297308 */ /* 0x000fe60000000800 */
[----:B------:R-:W-:-:S05]  /*b7e0*/  FSEL R28, R28, RZ, P2 ;  /* 0x000000ff1c1c7208 */ /* 0x000fca0001000000 */
[----:B------:R-:W0:Y:S01]  /*b7f0*/  MUFU.EX2 R65, R65 ;  /* 0x0000004100417308 */ /* 0x000e220000000800 */
[--C-:B------:R-:W-:Y:S01]  /*b800*/  FFMA.FTZ R6, R26, UR10, -R28.reuse ;  /* 0x0000000a1a067c23 */ /* 0x100fe2000801081c */
[--C-:B------:R-:W-:Y:S01]  /*b810*/  FFMA.FTZ R151, R30, UR10, -R28.reuse ;  /* 0x0000000a1e977c23 */ /* 0x100fe2000801081c */
[--C-:B------:R-:W-:Y:S01]  /*b820*/  FFMA.FTZ R149, R27, UR10, -R28.reuse ;  /* 0x0000000a1b957c23 */ /* 0x100fe2000801081c */
[--C-:B-1----:R-:W-:Y:S01]  /*b830*/  FFMA.FTZ R8, R31, UR10, -R28.reuse ;  /* 0x0000000a1f087c23 */ /* 0x102fe2000801081c */
        /* <DEDUP_REMOVED lines=10> */
[----:B------:R-:W-:Y:S01]  /*b8e0*/  FFMA.FTZ R24, R51, UR10, -R28 ;  /* 0x0000000a33187c23 */ /* 0x000fe2000801081c */
[----:B------:R-:W-:Y:S01]  /*b8f0*/  MUFU.EX2 R149, R149 ;  /* 0x0000009500957308 */ /* 0x000fe20000000800 */
[----:B0-----:R-:W-:Y:S01]  /*b900*/  FFMA.FTZ R26, R65, R5, R148 ;  /* 0x00000005411a7223 */ /* 0x001fe20000010094 */
[--C-:B------:R-:W-:Y:S01]  /*b910*/  FFMA.FTZ R139, R54, UR10, -R28.reuse ;  /* 0x0000000a368b7c23 */ /* 0x100fe2000801081c */
[--C-:B------:R-:W-:Y:S01]  /*b920*/  FFMA.FTZ R55, R55, UR10, -R28.reuse ;  /* 0x0000000a37377c23 */ /* 0x100fe2000801081c */
[----:B------:R-:W-:Y:S01]  /*b930*/  FFMA.FTZ R133, R58, UR10, -R28 ;  /* 0x0000000a3a857c23 */ /* 0x000fe2000801081c */
[C---:B------:R-:W-:Y:S01]  /*b940*/  FADD.FTZ R5, R9.reuse, R26 ;  /* 0x0000001a09057221 */ /* 0x040fe20000010000 */
[--C-:B------:R-:W-:Y:S01]  /*b950*/  FFMA.FTZ R135, R62, UR10, -R28.reuse ;  /* 0x0000000a3e877c23 */ /* 0x100fe2000801081c */
[----:B------:R-:W-:Y:S01]  /*b960*/  F2FP.F16.F32.PACK_AB R148, R9, R148 ;  /* 0x000000940994723e */ /* 0x000fe200000000ff */
[----:B------:R-:W-:Y:S01]  /*b970*/  MUFU.EX2 R151, R151 ;  /* 0x0000009700977308 */ /* 0x000fe20000000800 */
[----:B------:R-:W-:Y:S01]  /*b980*/  FADD.FTZ R26, R150, R5 ;  /* 0x00000005961a7221 */ /* 0x000fe20000010000 */
[--C-:B------:R-:W-:Y:S01]  /*b990*/  FFMA.FTZ R129, R66, UR10, -R28.reuse ;  /* 0x0000000a42817c23 */ /* 0x100fe2000801081c */
[--C-:B------:R-:W-:Y:S01]  /*b9a0*/  FFMA.FTZ R131, R70, UR10, -R28.reuse ;  /* 0x0000000a46837c23 */ /* 0x100fe2000801081c */
[----:B------:R-:W-:Y:S01]  /*b9b0*/  FFMA.FTZ R125, R74, UR10, -R28 ;  /* 0x0000000a4a7d7c23 */ /* 0x000fe2000801081c */
[----:B------:R-:W-:Y:S01]  /*b9c0*/  FADD.FTZ R5, R11, R26 ;  /* 0x0000001a0b057221 */ /* 0x000fe20000010000 */
[----:B------:R-:W-:Y:S01]  /*b9d0*/  FSEL R26, R0, RZ, P2 ;  /* 0x000000ff001a7208 */ /* 0x000fe20001000000 */
[--C-:B------:R-:W-:Y:S01]  /*b9e0*/  FFMA.FTZ R75, R75, UR10, -R28.reuse ;  /* 0x0000000a4b4b7c23 */ /* 0x100fe2000801081c */
[----:B------:R-:W-:Y:S01]  /*b9f0*/  MUFU.EX2 R8, R8 ;  /* 0x0000000800087308 */ /* 0x000fe20000000800 */
[----:B------:R-:W-:Y:S01]  /*ba00*/  FADD.FTZ R30, R144, R5 ;  /* 0x00000005901e7221 */ /* 0x000fe20000010000 */
[--C-:B------:R-:W-:Y:S01]  /*ba10*/  FFMA.FTZ R78, R78, UR10, -R28.reuse ;  /* 0x0000000a4e4e7c23 */ /* 0x100fe2000801081c */
[----:B------:R-:W-:Y:S01]  /*ba20*/  FADD.FTZ R5, -R26, R7 ;  /* 0x000000071a057221 */ /* 0x000fe20000010100 */
[----:B------:R-:W-:Y:S01]  /*ba30*/  FFMA.FTZ R79, R79, UR10, -R28 ;  /* 0x0000000a4f4f7c23 */ /* 0x000fe2000801081c */
[----:B------:R-:W-:Y:S01]  /*ba40*/  FADD.FTZ R7, R13, R30 ;  /* 0x0000001e0d077221 */ /* 0x000fe20000010000 */
[--C-:B------:R-:W-:Y:S01]  /*ba50*/  FFMA.FTZ R82, R82, UR10, -R28.reuse ;  /* 0x0000000a52527c23 */ /* 0x100fe2000801081c */
[----:B------:R-:W-:Y:S01]  /*ba60*/  FMUL.FTZ R5, R5, UR10 ;  /* 0x0000000a05057c20 */ /* 0x000fe20008410000 */
[----:B------:R-:W-:Y:S01]  /*ba70*/  MUFU.EX2 R145, R145 ;  /* 0x0000009100917308 */ /* 0x000fe20000000800 */
[----:B------:R-:W-:Y:S01]  /*ba80*/  FADD.FTZ R30, R146, R7 ;  /* 0x00000007921e7221 */ /* 0x000fe20000010000 */
[--C-:B------:R-:W-:Y:S01]  /*ba90*/  FFMA.FTZ R83, R83, UR10, -R28.reuse ;  /* 0x0000000a53537c23 */ /* 0x100fe2000801081c */
[----:B------:R-:W-:Y:S01]  /*baa0*/  FFMA.FTZ R86, R86, UR10, -R28 ;  /* 0x0000000a56567c23 */ /* 0x000fe2000801081c */
[----:B------:R-:W-:-:S02]  /*bab0*/  IMAD.U32 R31, RZ, RZ, UR26 ;  /* 0x0000001aff1f7e24 */ /* 0x000fc4000f8e00ff */
[----:B------:R-:W-:Y:S01]  /*bac0*/  FADD.FTZ R27, R15, R30 ;  /* 0x0000001e0f1b7221 */ /* 0x000fe20000010000 */
[----:B------:R-:W-:Y:S01]  /*bad0*/  ISETP.GT.AND P2, PT, R3, UR43, PT ;  /* 0x0000002b03007c0c */ /* 0x000fe2000bf44270 */
[----:B------:R-:W-:Y:S01]  /*bae0*/  UMOV UR26, UR37 ;  /* 0x00000025001a7c82 */ /* 0x000fe20008000000 */
[----:B------:R0:W1:Y:S01]  /*baf0*/  MUFU.EX2 R7, R5 ;  /* 0x0000000500077308 */ /* 0x0000620000000800 */
[----:B------:R-:W-:Y:S01]  /*bb00*/  FADD.FTZ R30, R140, R27 ;  /* 0x0000001b8c1e7221 */ /* 0x000fe20000010000 */
[----:B------:R-:W-:Y:S01]  /*bb10*/  @!P1 LEA R31, R31, UR45, 0x3 ;  /* 0x0000002d1f1f9c11 */ /* 0x000fe2000f8e18ff */
[-C--:B------:R-:W-:Y:S01]  /*bb20*/  FMUL.FTZ R88, R88, R65.reuse ;  /* 0x0000004158587220 */ /* 0x080fe20000410000 */
[----:B------:R-:W-:Y:S01]  /*bb30*/  F2FP.F16.F32.PACK_AB R150, R11, R150 ;  /* 0x000000960b96723e */ /* 0x000fe200000000ff */
[----:B------:R-:W-:Y:S01]  /*bb40*/  FADD.FTZ R27, R21, R30 ;  /* 0x0000001e151b7221 */ /* 0x000fe20000010000 */
[----:B------:R-:W-:Y:S01]  /*bb50*/  FFMA.FTZ R30, R59, UR10, -R28 ;  /* 0x0000000a3b1e7c23 */ /* 0x000fe2000801081c */
[----:B------:R-:W-:Y:S01]  /*bb60*/  @!P1 VIADD R31, R31, 0x16860 ;  /* 0x000168601f1f9836 */ /* 0x000fe20000000000 */
[----:B------:R-:W2:Y:S01]  /*bb70*/  MUFU.EX2 R10, R10 ;  /* 0x0000000a000a7308 */ /* 0x000ea20000000800 */
[----:B------:R-:W-:Y:S01]  /*bb80*/  FADD.FTZ R32, R142, R27 ;  /* 0x0000001b8e207221 */ /* 0x000fe20000010000 */
[----:B------:R-:W-:Y:S01]  /*bb90*/  F2FP.F16.F32.PACK_AB R144, R13, R144 ;  /* 0x000000900d90723e */ /* 0x000fe200000000ff */
[-C--:B------:R-:W-:Y:S01]  /*bba0*/  FMUL.FTZ R89, R89, R65.reuse ;  /* 0x0000004159597220 */ /* 0x080fe20000410000 */
[----:B------:R-:W-:Y:S01]  /*bbb0*/  @!P1 PRMT R31, RZ, 0x654, R31 ;  /* 0x00000654ff1f9816 */ /* 0x000fe2000000001f */
[----:B0-----:R-:W-:Y:S01]  /*bbc0*/  FADD.FTZ R5, R25, R32 ;  /* 0x0000002019057221 */ /* 0x001fe20000010000 */
[----:B------:R-:W-:Y:S01]  /*bbd0*/  F2FP.F16.F32.PACK_AB R146, R15, R146 ;  /* 0x000000920f92723e */ /* 0x000fe200000000ff */
[----:B------:R-:W-:Y:S01]  /*bbe0*/  FMUL.FTZ R92, R92, R65 ;  /* 0x000000415c5c7220 */ /* 0x000fe20000410000 */
[----:B------:R-:W0:Y:S01]  /*bbf0*/  MUFU.EX2 R147, R147 ;  /* 0x0000009300937308 */ /* 0x000e220000000800 */
[----:B-1----:R-:W-:Y:S01]  /*bc00*/  FFMA.FTZ R32, R7, R4, R6 ;  /* 0x0000000407207223 */ /* 0x002fe20000010006 */
[----:B------:R-:W-:Y:S01]  /*bc10*/  FADD.FTZ R36, R136, R5 ;  /* 0x0000000588247221 */ /* 0x000fe20000010000 */
[----:B------:R-:W-:Y:S01]  /*bc20*/  FFMA.FTZ R4, R63, UR10, -R28 ;  /* 0x0000000a3f047c23 */ /* 0x000fe2000801081c */
[----:B------:R1:W-:Y:S01]  /*bc30*/  @!P1 SYNCS.ARRIVE.TRANS64.RED.A1T0 RZ, [R31+URZ], RZ ;  /* 0x000000ff1fff99a7 */ /* 0x0003e2000810043f */
[----:B------:R-:W-:Y:S01]  /*bc40*/  FADD.FTZ R34, R149, R32 ;  /* 0x0000002095227221 */ /* 0x000fe20000010000 */
[----:B------:R-:W-:Y:S01]  /*bc50*/  FADD.FTZ R27, R29, R36 ;  /* 0x000000241d1b7221 */ /* 0x000fe20000010000 */
[----:B------:R-:W-:Y:S01]  /*bc60*/  FFMA.FTZ R32, R67, UR10, -R28 ;  /* 0x0000000a43207c23 */ /* 0x000fe2000801081c */
[----:B------:R-:W3:Y:S01]  /*bc70*/  MUFU.EX2 R12, R12 ;  /* 0x0000000c000c7308 */ /* 0x000ee20000000800 */
[----:B------:R-:W-:Y:S01]  /*bc80*/  FADD.FTZ R5, R151, R34 ;  /* 0x0000002297057221 */ /* 0x000fe20000010000 */
[----:B------:R-:W-:Y:S01]  /*bc90*/  FADD.FTZ R34, R138, R27 ;  /* 0x0000001b8a227221 */ /* 0x000fe20000010000 */
[----:B------:R-:W-:Y:S01]  /*bca0*/  F2FP.F16.F32.PACK_AB R149, R149, R6 ;  /* 0x000000069595723e */ /* 0x000fe200000000ff */
[-C--:B------:R-:W-:Y:S01]  /*bcb0*/  FMUL.FTZ R90, R90, R7.reuse ;  /* 0x000000075a5a7220 */ /* 0x080fe20000410000 */
[----:B------:R-:W-:Y:S01]  /*bcc0*/  FADD.FTZ R36, R8, R5 ;  /* 0x0000000508247221 */ /* 0x000fe20000010000 */
[----:B------:R-:W-:Y:S01]  /*bcd0*/  FADD.FTZ R27, R33, R34 ;  /* 0x00000022211b7221 */ /* 0x000fe20000010000 */
[----:B------:R-:W-:Y:S01]  /*bce0*/  FFMA.FTZ R34, R71, UR10, -R28 ;  /* 0x0000000a47227c23 */ /* 0x000fe2000801081c */
[----:B------:R-:W4:Y:S01]  /*bcf0*/  MUFU.EX2 R141, R141 ;  /* 0x0000008d008d7308 */ /* 0x000f220000000800 */
[----:B------:R-:W-:Y:S01]  /*bd00*/  FADD.FTZ R5, R145, R36 ;  /* 0x0000002491057221 */ /* 0x000fe20000010000 */
[----:B------:R-:W-:Y:S01]  /*bd10*/  FADD.FTZ R38, R132, R27 ;  /* 0x0000001b84267221 */ /* 0x000fe20000010000 */
[----:B------:R-:W-:Y:S01]  /*bd20*/  FFMA.FTZ R28, R87, UR10, -R28 ;  /* 0x0000000a571c7c23 */ /* 0x000fe2000801081c */
[-C--:B------:R-:W-:Y:S01]  /*bd30*/  FMUL.FTZ R91, R91, R7.reuse ;  /* 0x000000075b5b7220 */ /* 0x080fe20000410000 */
[----:B--2---:R-:W-:Y:S01]  /*bd40*/  FADD.FTZ R36, R10, R5 ;  /* 0x000000050a247221 */ /* 0x004fe20000010000 */
[----:B------:R-:W-:Y:S01]  /*bd50*/  FADD.FTZ R27, R37, R38 ;  /* 0x00000026251b7221 */ /* 0x000fe20000010000 */
[-C--:B------:R-:W-:Y:S01]  /*bd60*/  FMUL.FTZ R94, R94, R7.reuse ;  /* 0x000000075e5e7220 */ /* 0x080fe20000410000 */
[----:B------:R-:W2:Y:S01]  /*bd70*/  MUFU.EX2 R14, R14 ;  /* 0x0000000e000e7308 */ /* 0x000ea20000000800 */
[----:B0-----:R-:W-:Y:S01]  /*bd80*/  FADD.FTZ R5, R147, R36 ;  /* 0x0000002493057221 */ /* 0x001fe20000010000 */
[----:B------:R-:W-:Y:S01]  /*bd90*/  FADD.FTZ R38, R134, R27 ;  /* 0x0000001b86267221 */ /* 0x000fe20000010000 */
[-C--:B------:R-:W-:Y:S01]  /*bda0*/  FMUL.FTZ R95, R95, R7.reuse ;  /* 0x000000075f5f7220 */ /* 0x080fe20000410000 */
[-C--:B------:R-:W-:Y:S01]  /*bdb0*/  FMUL.FTZ R98, R98, R7.reuse ;  /* 0x0000000762627220 */ /* 0x080fe20000410000 */
[----:B---3--:R-:W-:Y:S01]  /*bdc0*/  FADD.FTZ R36, R12, R5 ;  /* 0x000000050c247221 */ /* 0x008fe20000010000 */
[----:B------:R-:W-:Y:S01]  /*bdd0*/  FADD.FTZ R27, R41, R38 ;  /* 0x00000026291b7221 */ /* 0x000fe20000010000 */
[-C--:B------:R-:W-:Y:S01]  /*bde0*/  FMUL.FTZ R99, R99, R7.reuse ;  /* 0x0000000763637220 */ /* 0x080fe20000410000 */
[----:B------:R-:W0:Y:S01]  /*bdf0*/  MUFU.EX2 R128, R128 ;  /* 0x0000008000807308 */ /* 0x000e220000000800 */
[----:B----4-:R-:W-:Y:S01]  /*be00*/  FADD.FTZ R5, R141, R36 ;  /* 0x000000248d057221 */ /* 0x010fe20000010000 */
[-C--:B------:R-:W-:Y:S01]  /*be10*/  FMUL.FTZ R102, R102, R7.reuse ;  /* 0x0000000766667220 */ /* 0x080fe20000410000 */
[-C--:B------:R-:W-:Y:S01]  /*be20*/  FMUL.FTZ R103, R103, R7.reuse ;  /* 0x0000000767677220 */ /* 0x080fe20000410000 */
[-C--:B------:R-:W-:Y:S01]  /*be30*/  FMUL.FTZ R106, R106, R7.reuse ;  /* 0x000000076a6a7220 */ /* 0x080fe20000410000 */
[-C--:B------:R-:W-:Y:S01]  /*be40*/  FMUL.FTZ R107, R107, R7.reuse ;  /* 0x000000076b6b7220 */ /* 0x080fe20000410000 */
[-C--:B------:R-:W-:Y:S01]  /*be50*/  FMUL.FTZ R110, R110, R7.reuse ;  /* 0x000000076e6e7220 */ /* 0x080fe20000410000 */
[-C--:B------:R-:W-:Y:S01]  /*be60*/  FMUL.FTZ R111, R111, R7.reuse ;  /* 0x000000076f6f7220 */ /* 0x080fe20000410000 */
[----:B------:R-:W3:Y:S01]  /*be70*/  MUFU.EX2 R143, R143 ;  /* 0x0000008f008f7308 */ /* 0x000ee20000000800 */
[----:B--2---:R-:W-:Y:S01]  /*be80*/  FADD.FTZ R36, R14, R5 ;  /* 0x000000050e247221 */ /* 0x004fe20000010000 */
[-C--:B------:R-:W-:Y:S01]  /*be90*/  FMUL.FTZ R114, R114, R7.reuse ;  /* 0x0000000772727220 */ /* 0x080fe20000410000 */
[-C--:B------:R-:W-:Y:S01]  /*bea0*/  FMUL.FTZ R115, R115, R7.reuse ;  /* 0x0000000773737220 */ /* 0x080fe20000410000 */
[-C--:B------:R-:W-:Y:S01]  /*beb0*/  FMUL.FTZ R118, R118, R7.reuse ;  /* 0x0000000776767220 */ /* 0x080fe20000410000 */
[----:B------:R-:W-:Y:S01]  /*bec0*/  FMUL.FTZ R119, R119, R7 ;  /* 0x0000000777777220 */ /* 0x000fe20000410000 */
[----:B------:R-:W-:Y:S01]  /*bed0*/  F2FP.F16.F32.PACK_AB R140, R21, R140 ;  /* 0x0000008c158c723e */ /* 0x000fe200000000ff */
[-C--:B------:R-:W-:Y:S01]  /*bee0*/  FMUL.FTZ R93, R93, R65.reuse ;  /* 0x000000415d5d7220 */ /* 0x080fe20000410000 */
[----:B------:R-:W2:Y:S01]  /*bef0*/  MUFU.EX2 R45, R45 ;  /* 0x0000002d002d7308 */ /* 0x000ea20000000800 */
        /* <DEDUP_REMOVED lines=8> */
[----:B---3--:R-:W-:Y:S01]  /*bf80*/  FADD.FTZ R5, R143, R36 ;  /* 0x000000248f057221 */ /* 0x008fe20000010000 */
[----:B------:R-:W-:Y:S01]  /*bf90*/  F2FP.F16.F32.PACK_AB R132, R37, R132 ;  /* 0x000000842584723e */ /* 0x000fe200000000ff */
[-C--:B------:R-:W-:Y:S01]  /*bfa0*/  FMUL.FTZ R101, R101, R65.reuse ;  /* 0x0000004165657220 */ /* 0x080fe20000410000 */
[----:B------:R-:W-:Y:S01]  /*bfb0*/  F2FP.F16.F32.PACK_AB R134, R41, R134 ;  /* 0x000000862986723e */ /* 0x000fe200000000ff */
[-C--:B------:R-:W-:Y:S01]  /*bfc0*/  FMUL.FTZ R104, R104, R65.reuse ;  /* 0x0000004168687220 */ /* 0x080fe20000410000 */
[-C--:B------:R-:W-:Y:S01]  /*bfd0*/  FMUL.FTZ R105, R105, R65.reuse ;  /* 0x0000004169697220 */ /* 0x080fe20000410000 */
[-C--:B------:R-:W-:Y:S01]  /*bfe0*/  FMUL.FTZ R108, R108, R65.reuse ;  /* 0x000000416c6c7220 */ /* 0x080fe20000410000 */
[----:B------:R-:W3:Y:S01]  /*bff0*/  MUFU.EX2 R130, R130 ;  /* 0x0000008200827308 */ /* 0x000ee20000000800 */
[C---:B--2---:R-:W-:Y:S01]  /*c000*/  FADD.FTZ R27, R45.reuse, R38 ;  /* 0x000000262d1b7221 */ /* 0x044fe20000010000 */
[----:B------:R-:W-:Y:S01]  /*c010*/  F2FP.F16.F32.PACK_AB R128, R45, R128 ;  /* 0x000000802d80723e */ /* 0x000fe200000000ff */
[-C--:B------:R-:W-:Y:S01]  /*c020*/  FMUL.FTZ R109, R109, R65.reuse ;  /* 0x000000416d6d7220 */ /* 0x080fe20000410000 */
[-C--:B------:R-:W-:Y:S01]  /*c030*/  FMUL.FTZ R112, R112, R65.reuse ;  /* 0x0000004170707220 */ /* 0x080fe20000410000 */
[-C--:B------:R-:W-:Y:S01]  /*c040*/  FMUL.FTZ R113, R113, R65.reuse ;  /* 0x0000004171717220 */ /* 0x080fe20000410000 */
[-C--:B------:R-:W-:Y:S01]  /*c050*/  FMUL.FTZ R116, R116, R65.reuse ;  /* 0x0000004174747220 */ /* 0x080fe20000410000 */
[----:B------:R-:W-:Y:S01]  /*c060*/  FMUL.FTZ R117, R117, R65 ;  /* 0x0000004175757220 */ /* 0x000fe20000410000 */
[----:B------:R-:W2:Y:S01]  /*c070*/  MUFU.EX2 R137, R137 ;  /* 0x0000008900897308 */ /* 0x000ea20000000800 */
[----:B0-----:R-:W-:Y:S01]  /*c080*/  FADD.FTZ R36, R20, R5 ;  /* 0x0000000514247221 */ /* 0x001fe20000010000 */
[----:B------:R-:W-:Y:S01]  /*c090*/  F2FP.F16.F32.PACK_AB R151, R8, R151 ;  /* 0x000000970897723e */ /* 0x000fe200000000ff */
[----:B------:R-:W-:Y:S01]  /*c0a0*/  VIADD R3, R3, 0xffffffff ;  /* 0xffffffff03037836 */ /* 0x000fe20000000000 */
[----:B------:R-:W-:Y:S01]  /*c0b0*/  F2FP.F16.F32.PACK_AB R145, R10, R145 ;  /* 0x000000910a91723e */ /* 0x000fe200000000ff */
[----:B------:R-:W-:Y:S01]  /*c0c0*/  IMAD.MOV.U32 R6, RZ, RZ, R2 ;  /* 0x000000ffff067224 */ /* 0x000fe200078e0002 */
[----:B------:R-:W-:Y:S01]  /*c0d0*/  F2FP.F16.F32.PACK_AB R147, R12, R147 ;  /* 0x000000930c93723e */ /* 0x000fe200000000ff */
[----:B------:R-:W-:Y:S01]  /*c0e0*/  IMAD.MOV.U32 R7, RZ, RZ, R0 ;  /* 0x000000ffff077224 */ /* 0x000fe200078e0000 */
[----:B------:R-:W0:Y:S01]  /*c0f0*/  MUFU.EX2 R49, R49 ;  /* 0x0000003100317308 */ /* 0x000e220000000800 */
[----:B---3--:R-:W-:Y:S01]  /*c100*/  FADD.FTZ R38, R130, R27 ;  /* 0x0000001b82267221 */ /* 0x008fe20000010000 */
[----:B------:R-:W-:-:S02]  /*c110*/  F2FP.F16.F32.PACK_AB R141, R14, R141 ;  /* 0x0000008d0e8d723e */ /* 0x000fc400000000ff */
[----:B------:R-:W-:-:S04]  /*c120*/  F2FP.F16.F32.PACK_AB R143, R20, R143 ;  /* 0x0000008f148f723e */ /* 0x000fc800000000ff */
[----:B------:R-:W3:Y:S01]  /*c130*/  MUFU.EX2 R24, R24 ;  /* 0x0000001800187308 */ /* 0x000ee20000000800 */
[----:B--2---:R-:W-:-:S07]  /*c140*/  FADD.FTZ R5, R137, R36 ;  /* 0x0000002489057221 */ /* 0x004fce0000010000 */
[----:B------:R-:W2:Y:S01]  /*c150*/  MUFU.EX2 R124, R124 ;  /* 0x0000007c007c7308 */ /* 0x000ea20000000800 */
[C---:B0-----:R-:W-:Y:S01]  /*c160*/  FADD.FTZ R9, R49.reuse, R38 ;  /* 0x0000002631097221 */ /* 0x041fe20000010000 */
[----:B------:R-:W-:-:S06]  /*c170*/  F2FP.F16.F32.PACK_AB R130, R49, R130 ;  /* 0x000000823182723e */ /* 0x000fcc00000000ff */
[----:B------:R-:W0:Y:S01]  /*c180*/  MUFU.EX2 R139, R139 ;  /* 0x0000008b008b7308 */ /* 0x000e220000000800 */
[C---:B---3--:R-:W-:Y:S01]  /*c190*/  FADD.FTZ R36, R24.reuse, R5 ;  /* 0x0000000518247221 */ /* 0x048fe20000010000 */
[----:B------:R-:W-:-:S06]  /*c1a0*/  F2FP.F16.F32.PACK_AB R137, R24, R137 ;  /* 0x000000891889723e */ /* 0x000fcc00000000ff */
[----:B------:R-:W3:Y:S01]  /*c1b0*/  MUFU.EX2 R53, R53 ;  /* 0x0000003500357308 */ /* 0x000ee20000000800 */
[----:B--2---:R-:W-:-:S07]  /*c1c0*/  FADD.FTZ R38, R124, R9 ;  /* 0x000000097c267221 */ /* 0x004fce0000010000 */
[----:B------:R-:W2:Y:S01]  /*c1d0*/  MUFU.EX2 R26, R55 ;  /* 0x00000037001a7308 */ /* 0x000ea20000000800 */
[----:B0-----:R-:W-:-:S07]  /*c1e0*/  FADD.FTZ R5, R139, R36 ;  /* 0x000000248b057221 */ /* 0x001fce0000010000 */
[----:B------:R-:W0:Y:S01]  /*c1f0*/  MUFU.EX2 R126, R126 ;  /* 0x0000007e007e7308 */ /* 0x000e220000000800 */
[C---:B---3--:R-:W-:Y:S01]  /*c200*/  FADD.FTZ R9, R53.reuse, R38 ;  /* 0x0000002635097221 */ /* 0x048fe20000010000 */
[----:B------:R-:W-:-:S06]  /*c210*/  F2FP.F16.F32.PACK_AB R124, R53, R124 ;  /* 0x0000007c357c723e */ /* 0x000fcc00000000ff */
[----:B------:R-:W3:Y:S01]  /*c220*/  MUFU.EX2 R133, R133 ;  /* 0x0000008500857308 */ /* 0x000ee20000000800 */
[C---:B--2---:R-:W-:Y:S01]  /*c230*/  FADD.FTZ R36, R26.reuse, R5 ;  /* 0x000000051a247221 */ /* 0x044fe20000010000 */
[----:B------:R-:W-:-:S06]  /*c240*/  F2FP.F16.F32.PACK_AB R139, R26, R139 ;  /* 0x0000008b1a8b723e */ /* 0x000fcc00000000ff */
[----:B------:R-:W2:Y:S01]  /*c250*/  MUFU.EX2 R57, R57 ;  /* 0x0000003900397308 */ /* 0x000ea20000000800 */
[----:B0-----:R-:W-:-:S07]  /*c260*/  FADD.FTZ R38, R126, R9 ;  /* 0x000000097e267221 */ /* 0x001fce0000010000 */
[----:B------:R-:W0:Y:S01]  /*c270*/  MUFU.EX2 R30, R30 ;  /* 0x0000001e001e7308 */ /* 0x000e220000000800 */
[----:B---3--:R-:W-:-:S07]  /*c280*/  FADD.FTZ R5, R133, R36 ;  /* 0x0000002485057221 */ /* 0x008fce0000010000 */
[----:B------:R-:W3:Y:S01]  /*c290*/  MUFU.EX2 R120, R120 ;  /* 0x0000007800787308 */ /* 0x000ee20000000800 */
[C---:B--2---:R-:W-:Y:S01]  /*c2a0*/  FADD.FTZ R9, R57.reuse, R38 ;  /* 0x0000002639097221 */ /* 0x044fe20000010000 */
[----:B------:R-:W-:-:S06]  /*c2b0*/  F2FP.F16.F32.PACK_AB R126, R57, R126 ;  /* 0x0000007e397e723e */ /* 0x000fcc00000000ff */
[----:B------:R-:W2:Y:S01]  /*c2c0*/  MUFU.EX2 R135, R135 ;  /* 0x0000008700877308 */ /* 0x000ea20000000800 */
[C---:B0-----:R-:W-:Y:S01]  /*c2d0*/  FADD.FTZ R36, R30.reuse, R5 ;  /* 0x000000051e247221 */ /* 0x041fe20000010000 */
[----:B------:R-:W-:-:S06]  /*c2e0*/  F2FP.F16.F32.PACK_AB R133, R30, R133 ;  /* 0x000000851e85723e */ /* 0x000fcc00000000ff */
[----:B------:R-:W0:Y:S01]  /*c2f0*/  MUFU.EX2 R61, R61 ;  /* 0x0000003d003d7308 */ /* 0x000e220000000800 */
[----:B---3--:R-:W-:-:S07]  /*c300*/  FADD.FTZ R38, R120, R9 ;  /* 0x0000000978267221 */ /* 0x008fce0000010000 */
        /* <DEDUP_REMOVED lines=9> */
[----:B--2---:R-:W-:Y:S01]  /*c3a0*/  FADD.FTZ R38, R122, R9 ;  /* 0x000000097a267221 */ /* 0x004fe20000010000 */
[----:B------:R-:W-:-:S03]  /*c3b0*/  F2FP.F16.F32.PACK_AB R122, R69, R122 ;  /* 0x0000007a457a723e */ /* 0x000fc600000000ff */
[----:B------:R-:W-:-:S03]  /*c3c0*/  FADD.FTZ R5, R69, R38 ;  /* 0x0000002645057221 */ /* 0x000fc60000010000 */
[----:B------:R-:W2:Y:S01]  /*c3d0*/  MUFU.EX2 R131, R131 ;  /* 0x0000008300837308 */ /* 0x000ea20000000800 */
[----:B0-----:R-:W-:-:S07]  /*c3e0*/  FADD.FTZ R9, R129, R36 ;  /* 0x0000002481097221 */ /* 0x001fce0000010000 */
[----:B------:R-:W0:Y:S01]  /*c3f0*/  MUFU.EX2 R34, R34 ;  /* 0x0000002200227308 */ /* 0x000e220000000800 */
[C---:B---3--:R-:W-:Y:S01]  /*c400*/  FADD.FTZ R36, R32.reuse, R9 ;  /* 0x0000000920247221 */ /* 0x048fe20000010000 */
[----:B------:R-:W-:-:S06]  /*c410*/  F2FP.F16.F32.PACK_AB R129, R32, R129 ;  /* 0x000000812081723e */ /* 0x000fcc00000000ff */
[----:B------:R-:W3:Y:S01]  /*c420*/  MUFU.EX2 R125, R125 ;  /* 0x0000007d007d7308 */ /* 0x000ee20000000800 */
[----:B--2---:R-:W-:-:S07]  /*c430*/  FADD.FTZ R9, R131, R36 ;  /* 0x0000002483097221 */ /* 0x004fce0000010000 */
[----:B------:R-:W2:Y:S01]  /*c440*/  MUFU.EX2 R75, R75 ;  /* 0x0000004b004b7308 */ /* 0x000ea20000000800 */
[C---:B0-----:R-:W-:Y:S01]  /*c450*/  FADD.FTZ R36, R34.reuse, R9 ;  /* 0x0000000922247221 */ /* 0x041fe20000010000 */
[----:B------:R-:W-:-:S06]  /*c460*/  F2FP.F16.F32.PACK_AB R131, R34, R131 ;  /* 0x000000832283723e */ /* 0x000fcc00000000ff */
[----:B------:R-:W0:Y:S01]  /*c470*/  MUFU.EX2 R127, R78 ;  /* 0x0000004e007f7308 */ /* 0x000e220000000800 */
[----:B---3--:R-:W-:-:S07]  /*c480*/  FADD.FTZ R36, R125, R36 ;  /* 0x000000247d247221 */ /* 0x008fce0000010000 */
[----:B------:R-:W3:Y:S01]  /*c490*/  MUFU.EX2 R79, R79 ;  /* 0x0000004f004f7308 */ /* 0x000ee20000000800 */
[C---:B--2---:R-:W-:Y:S01]  /*c4a0*/  FADD.FTZ R36, R75.reuse, R36 ;  /* 0x000000244b247221 */ /* 0x044fe20000010000 */
[----:B------:R-:W-:-:S06]  /*c4b0*/  F2FP.F16.F32.PACK_AB R125, R75, R125 ;  /* 0x0000007d4b7d723e */ /* 0x000fcc00000000ff */
        /* <DEDUP_REMOVED lines=9> */
[----:B------:R-:W-:-:S03]  /*c550*/  F2FP.F16.F32.PACK_AB R121, R83, R121 ;  /* 0x000000795379723e */ /* 0x000fc600000000ff */
[----:B---3--:R-:W-:-:S04]  /*c560*/  FADD.FTZ R36, R123, R36 ;  /* 0x000000247b247221 */ /* 0x008fc80000010000 */
[C---:B--2---:R-:W-:Y:S01]  /*c570*/  FADD.FTZ R4, R28.reuse, R36 ;  /* 0x000000241c047221 */ /* 0x044fe20000010000 */
[----:B------:R-:W-:Y:S01]  /*c580*/  F2FP.F16.F32.PACK_AB R123, R28, R123 ;  /* 0x0000007b1c7b723e */ /* 0x000fe200000000ff */
[----:B-1----:R-:W-:Y:S06]  /*c590*/  @P2 BRA `(.L_x_857) ;  /* 0xffffffd000b82947 */ /* 0x002fec000383ffff */
.L_x_840:
[----:B------:R-:W-:Y:S06]  /*c5a0*/  BAR.ARV 0x8, 0x200 ;  /* 0x0208000000007b1d */ /* 0x000fec0000002000 */
[----:B------:R-:W-:Y:S05]  /*c5b0*/  @!P0 BRA `(.L_x_858) ;  /* 0x0000000000048947 */ /* 0x000fea0003800000 */
[----:B------:R-:W-:Y:S01]  /*c5c0*/  BPT.TRAP 0x1 ;  /* 0x000000040000795c */ /* 0x000fe20000300000 */
.L_x_858:
[----:B------:R-:W-:Y:S01]  /*c5d0*/  ULEA UR5, UR37, UR45, 0x3 ;  /* 0x0000002d25057291 */ /* 0x000fe2000f8e183f */
[----:B------:R-:W-:-:S05]  /*c5e0*/  IMAD.U32 R3, RZ, RZ, UR36 ;  /* 0x00000024ff037e24 */ /* 0x000fca000f8e00ff */
[----:B------:R-:W-:-:S04]  /*c5f0*/  SHF.L.U32 R3, R3, 0x1f, RZ ;  /* 0x0000001f03037819 */ /* 0x000fc800000006ff */
[----:B------:R0:W1:Y:S01]  /*c600*/  SYNCS.PHASECHK.TRANS64.TRYWAIT P2, [UR5+0x16850], R3 ;  /* 0x01685003ff0075a7 */ /* 0x0000620008040145 */
[----:B------:R-:W-:Y:S05]  /*c610*/  @!P0 BRA `(.L_x_859) ;  /* 0x0000000000048947 */ /* 0x000fea0003800000 */
[----:B------:R-:W-:Y:S01]  /*c620*/  BPT.TRAP 0x1 ;  /* 0x000000040000795c */ /* 0x000fe20000300000 */
.L_x_859:
[----:B-1----:R-:W-:Y:S05]  /*c630*/  @P2 BRA `(.L_x_860) ;  /* 0x0000000000082947 */ /* 0x002fea0003800000 */
[----:B------:R-:W1:Y:S02]  /*c640*/  SYNCS.PHASECHK.TRANS64.TRYWAIT P0, [UR5+0x16850], R3 ;  /* 0x01685003ff0075a7 */ /* 0x000e640008000145 */
[----:B-1----:R-:W-:Y:S05]  /*c650*/  @!P0 BRA `(.L_x_861) ;  /* 0x0000005c00d88947 */ /* 0x002fea0003800000 */
.L_x_860:
[----:B------:R-:W-:Y:S01]  /*c660*/  UIADD3 UR45, UR45, 0x400, URZ ;  /* 0x000004002d2d7890 */ /* 0x000fe2000fffe03f */
[----:B------:R-:W-:Y:S01]  /*c670*/  WARPGROUP.ARRIVE ;  /* 0x00000000000079c5 */ /* 0x000fe20000000000 */
[----:B------:R-:W-:Y:S01]  /*c680*/  UMOV UR7, 0x40000040 ;  /* 0x4000004000077882 */ /* 0x000fe20000000000 */
[----:B-1----:R-:W1:Y:S01]  /*c690*/  SHFL.BFLY PT, R6, R5, 0x2, 0x1f ;  /* 0x0c401f0005067f89 */ /* 0x002e6200000e0000 */
[----:B------:R-:W-:Y:S01]  /*c6a0*/  USHF.R.U32.HI UR45, URZ, 0x4, UR45 ;  /* 0x000000043f2d7899 */ /* 0x000fe2000801162d */
[----:B------:R-:W-:Y:S01]  /*c6b0*/  CS2R R34, SRZ ;  /* 0x0000000000227805 */ /* 0x000fe2000001ff00 */
[----:B------:R-:W-:Y:S01]  /*c6c0*/  IMAD.U32 R10, RZ, RZ, UR10 ;  /* 0x0000000aff0a7e24 */ /* 0x000fe2000f8e00ff */
[----:B0-----:R-:W0:Y:S01]  /*c6d0*/  SHFL.BFLY PT, R3, R4, 0x2, 0x1f ;  /* 0x0c401f0004037f89 */ /* 0x001e2200000e0000 */
[----:B------:R-:W-:Y:S01]  /*c6e0*/  ULOP3.LUT UR4, UR45, 0x3fff, URZ, 0xc0, !UPT ;  /* 0x00003fff2d047892 */ /* 0x000fe2000f8ec03f */
[----:B------:R-:W-:Y:S01]  /*c6f0*/  IMAD.MOV.U32 R25, RZ, RZ, -0x800000 ;  /* 0xff800000ff197424 */ /* 0x000fe200078e00ff */
[----:B------:R-:W-:Y:S01]  /*c700*/  UIADD3 UR46, UR46, 0x1, URZ ;  /* 0x000000012e2e7890 */ /* 0x000fe2000fffe03f */
[----:B------:R-:W-:Y:S01]  /*c710*/  IMAD.MOV.U32 R24, RZ, RZ, -0x800000 ;  /* 0xff800000ff187424 */ /* 0x000fe200078e00ff */
[----:B------:R-:W-:-:S02]  /*c720*/  ULEA UR4, UR37, UR4, 0xa ;  /* 0x0000000425047291 */ /* 0x000fc4000f8e503f */
[----:B------:R-:W-:-:S04]  /*c730*/  UIADD3 UR37, UR37, 0x1, URZ ;  /* 0x0000000125257890 */ /* 0x000fc8000fffe03f */
[----:B------:R-:W-:Y:S01]  /*c740*/  UISETP.NE.AND UP0, UPT, UR37, 0x2, UPT ;  /* 0x000000022500788c */ /* 0x000fe2000bf05270 */
[----:B------:R-:W-:Y:S02]  /*c750*/  UMOV UR6, UR4 ;  /* 0x0000000400067c82 */ /* 0x000fe40008000000 */
[----:B------:R-:W-:Y:S01]  /*c760*/  HGMMA.64x64x16.F32 R88, R148, gdesc[UR4].tnspB, R88, gsb0 ;  /* 0x40e0000494587df0 */ /* 0x000fe20008000858 */
[----:B------:R-:W-:Y:S01]  /*c770*/  UIADD3 UR6, UR4, 0x80, URZ ;  /* 0x0000008004067890 */ /* 0x000fe2000fffe03f */
[----:B------:R-:W-:Y:S01]  /*c780*/  UMOV UR7, 0x40000040 ;  /* 0x4000004000077882 */ /* 0x000fe20000000000 */
[----:B------:R-:W-:Y:S01]  /*c790*/  USEL UR37, UR37, URZ, UP0 ;  /* 0x0000003f25257287 */ /* 0x000fe20008000000 */
[----:B-1----:R-:W-:Y:S01]  /*c7a0*/  FADD.FTZ R6, R6, R5 ;  /* 0x0000000506067221 */ /* 0x002fe20000010000 */
[----:B0-----:R-:W-:-:S04]  /*c7b0*/  FADD.FTZ R7, R3, R4 ;  /* 0x0000000403077221 */ /* 0x001fc80000010000 */
[----:B------:R-:W0:Y:S04]  /*c7c0*/  SHFL.BFLY PT, R3, R6, 0x1, 0x1f ;  /* 0x0c201f0006037f89 */ /* 0x000e2800000e0000 */
[----:B------:R-:W1:Y:S01]  /*c7d0*/  SHFL.BFLY PT, R8, R7, 0x1, 0x1f ;  /* 0x0c201f0007087f89 */ /* 0x000e6200000e0000 */
[----:B0-----:R-:W-:Y:S01]  /*c7e0*/  FADD.FTZ R9, R6, R3 ;  /* 0x0000000306097221 */ /* 0x001fe20000010000 */
[----:B------:R-:W-:Y:S02]  /*c7f0*/  IMAD.U32 R6, RZ, RZ, UR5 ;  /* 0x00000005ff067e24 */ /* 0x000fe4000f8e00ff */
[----:B------:R-:W-:Y:S02]  /*c800*/  IMAD.U32 R3, RZ, RZ, UR10 ;  /* 0x0000000aff037e24 */ /* 0x000fe4000f8e00ff */
[----:B-1----:R-:W-:Y:S01]  /*c810*/  FADD.FTZ R8, R7, R8 ;  /* 0x0000000807087221 */ /* 0x002fe20000010000 */
[----:B------:R-:W-:Y:S01]  /*c820*/  FSETP.NE.FTZ.AND P0, PT, R9, RZ, PT ;  /* 0x000000ff0900720b */ /* 0x000fe20003f15000 */
[----:B------:R-:W-:-:S03]  /*c830*/  @!P1 VIADD R6, R6, 0x16860 ;  /* 0x0001686006069836 */ /* 0x000fc60000000000 */
[----:B------:R-:W-:Y:S02]  /*c840*/  FSETP.NE.FTZ.AND P2, PT, R8, RZ, PT ;  /* 0x000000ff0800720b */ /* 0x000fe40003f55000 */
[----:B------:R-:W-:-:S07]  /*c850*/  @!P1 PRMT R6, RZ, 0x654, R6 ;  /* 0x00000654ff069816 */ /* 0x000fce0000000006 */
[----:B------:R-:W0:Y:S01]  /*c860*/  @P0 MUFU.LG2 R4, R9 ;  /* 0x0000000900040308 */ /* 0x000e220000000c00 */
[----:B------:R-:W-:-:S03]  /*c870*/  @P0 FMUL.FTZ R3, R3, 0.69314718246459960938 ;  /* 0x3f31721803030820 */ /* 0x000fc60000410000 */
[----:B------:R-:W-:-:S04]  /*c880*/  @P2 FMUL.FTZ R10, R10, 0.69314718246459960938 ;  /* 0x3f3172180a0a2820 */ /* 0x000fc80000410000 */
[----:B------:R-:W1:Y:S08]  /*c890*/  @P2 MUFU.LG2 R5, R8 ;  /* 0x0000000800052308 */ /* 0x000e700000000c00 */
[----:B------:R-:W2:Y:S01]  /*c8a0*/  @P0 MUFU.RCP R34, R9 ;  /* 0x0000000900220308 */ /* 0x000ea20000001000 */
[----:B0-----:R-:W-:-:S04]  /*c8b0*/  @P0 FMUL.FTZ R4, R4, 0.69314718246459960938 ;  /* 0x3f31721804040820 */ /* 0x001fc80000410000 */
[----:B------:R-:W-:Y:S01]  /*c8c0*/  @P0 FFMA.FTZ R25, R3, R2, R4 ;  /* 0x0000000203190223 */ /* 0x000fe20000010004 */
[----:B------:R-:W-:Y:S02]  /*c8d0*/  PLOP3.LUT P0, PT, PT, PT, PT, 0x8, 0x0 ;  /* 0x000000000000781c */ /* 0x000fe40003f0e170 */
[----:B------:R-:W0:Y:S01]  /*c8e0*/  @P2 MUFU.RCP R35, R8 ;  /* 0x0000000800232308 */ /* 0x000e220000001000 */
[----:B------:R-:W-:Y:S02]  /*c8f0*/  WARPGROUP.DEPBAR.LE gsb0, 0x0 ;  /* 0x00008000000079c5 */ /* 0x000fe40000010000 */
[----:B------:R-:W-:Y:S01]  /*c900*/  WARPGROUP.ARRIVE ;  /* 0x00000000000079c5 */ /* 0x000fe20000000000 */
[----:B-1----:R-:W-:-:S04]  /*c910*/  @P2 FMUL.FTZ R5, R5, 0.69314718246459960938 ;  /* 0x3f31721805052820 */ /* 0x002fc80000410000 */
[----:B------:R-:W-:Y:S01]  /*c920*/  @P2 FFMA.FTZ R24, R10, R0, R5 ;  /* 0x000000000a182223 */ /* 0x000fe20000010005 */
        /* <DEDUP_REMOVED lines=23> */
[----:B------:R-:W-:Y:S01]  /*caa0*/  UIADD3 UR4, UR4, 0x380, URZ ;  /* 0x0000038004047890 */ /* 0x000fe2000fffe03f */
[----:B------:R-:W-:Y:S02]  /*cab0*/  WARPGROUP.DEPBAR.LE gsb0, 0x0 ;  /* 0x00008000000079c5 */ /* 0x000fe40000010000 */
[----:B------:R-:W-:-:S06]  /*cac0*/  WARPGROUP.ARRIVE ;  /* 0x00000000000079c5 */ /* 0x000fcc0000000000 */
[----:B------:R-:W-:Y:S01]  /*cad0*/  HGMMA.64x64x16.F32 R88, R124, gdesc[UR4].tnspB, R88, gsb0 ;  /* 0x40e000047c587df0 */ /* 0x000fe20008000858 */
[----:B------:R-:W-:Y:S01]  /*cae0*/  UMOV UR6, UR4 ;  /* 0x0000000400067c82 */ /* 0x000fe20008000000 */
[----:B------:R-:W-:Y:S01]  /*caf0*/  UMOV UR7, 0x40000040 ;  /* 0x4000004000077882 */ /* 0x000fe20000000000 */
[----:B------:R-:W-:-:S04]  /*cb00*/  USEL UR4, URZ, 0x1, UP0 ;  /* 0x000000013f047887 */ /* 0x000fc80008000000 */
[----:B------:R-:W-:Y:S01]  /*cb10*/  ULOP3.LUT UR36, UR36, UR4, URZ, 0x3c, !UPT ;  /* 0x0000000424247292 */ /* 0x000fe2000f8e3c3f */
[----:B------:R-:W-:Y:S02]  /*cb20*/  WARPGROUP.DEPBAR.LE gsb0, 0x0 ;  /* 0x00008000000079c5 */ /* 0x000fe40000010000 */
[----:B------:R-:W-:-:S06]  /*cb30*/  WARPGROUP.ARRIVE ;  /* 0x00000000000079c5 */ /* 0x000fcc0000000000 */
[----:B------:R-:W-:Y:S03]  /*cb40*/  HGMMA.64x64x16.F32 R88, R120, gdesc[UR4].tnspB, R88, gsb0 ;  /* 0x40e0000478587df0 */ /* 0x000fe60008000858 */
        /* <DEDUP_REMOVED lines=33> */
[----:B-1----:R-:W-:-:S07]  /*cd60*/  FMUL.FTZ R35, R119, R35 ;  /* 0x0000002377237220 */ /* 0x002fce0000410000 */
.L_x_791:
[----:B------:R-:W0:Y:S01]  /*cd70*/  S2R R3, SR_CgaCtaId ;  /* 0x0000000000037919 */ /* 0x000e220000008800 */
[----:B------:R-:W-:Y:S01]  /*cd80*/  MOV R0, 0x400 ;  /* 0x0000040000007802 */ /* 0x000fe20000000f00 */
[----:B------:R-:W-:Y:S01]  /*cd90*/  BSSY B0, `(.L_x_862) ;  /* 0x0000144000007945 */ /* 0x000fe20003800000 */
[----:B------:R-:W-:Y:S02]  /*cda0*/  BAR.SYNC.DEFER_BLOCKING 0x5, 0x200 ;  /* 0x0148000000007b1d */ /* 0x000fe40000010000 */
[----:B0-----:R-:W-:-:S05]  /*cdb0*/  LEA R0, R3, R0, 0x18 ;  /* 0x0000000003007211 */ /* 0x001fca00078ec0ff */
[----:B------:R-:W0:Y:S02]  /*cdc0*/  LDS R2, [R0+0x168d0] ;  /* 0x0168d00000027984 */ /* 0x000e240000000800 */
[----:B0-----:R-:W-:Y:S01]  /*cdd0*/  R2UR UR4, R2 ;  /* 0x00000000020472ca */ /* 0x001fe200000e0000 */
[----:B------:R-:W-:Y:S06]  /*cde0*/  BAR.ARV 0x4, 0x200 ;  /* 0x0108000000007b1d */ /* 0x000fec0000002000 */
[----:B------:R-:W-:Y:S08]  /*cdf0*/  @P0 BRA `(.L_x_863) ;  /* 0x0000000c00180947 */ /* 0x000ff00003800000 */
[----:B------:R-:W0:Y:S01]  /*ce00*/  S2R R5, SR_SWINHI ;  /* 0x0000000000057919 */ /* 0x000e220000002f00 */
[----:B------:R-:W1:Y:S01]  /*ce10*/  LDC R30, c[0x0][0xbe8] ;  /* 0x0002fa00ff1e7b82 */ /* 0x000e620000000800 */
[----:B------:R-:W-:Y:S01]  /*ce20*/  USHF.R.S32.HI UR12, URZ, 0x1f, UR42 ;  /* 0x0000001f3f0c7899 */ /* 0x000fe2000801142a */
[----:B------:R-:W-:Y:S01]  /*ce30*/  VIADD R47, R17, UR39 ;  /* 0x00000027112f7c36 */ /* 0x000fe20008000000 */
[----:B------:R-:W-:Y:S01]  /*ce40*/  ULDC.64 UR8, c[0x0][0xb90] ;  /* 0x0002e40000087ab9 */ /* 0x000fe20000000a00 */
[----:B------:R-:W-:Y:S01]  /*ce50*/  USHF.R.S32.HI UR13, URZ, 0x1f, UR40 ;  /* 0x0000001f3f0d7899 */ /* 0x000fe20008011428 */
[----:B------:R-:W-:Y:S01]  /*ce60*/  F2FP.F16.F32.PACK_AB R12, R12, R41 ;  /* 0x000000290c0c723e */ /* 0x000fe200000000ff */
[----:B------:R-:W-:Y:S01]  /*ce70*/  UIMAD UR5, UR12, UR8, URZ ;  /* 0x000000080c0572a4 */ /* 0x000fe2000f8e023f */
[----:B------:R-:W-:Y:S01]  /*ce80*/  F2FP.F16.F32.PACK_AB R13, R13, R106 ;  /* 0x0000006a0d0d723e */ /* 0x000fe200000000ff */
[----:B------:R-:W-:Y:S01]  /*ce90*/  UIMAD.WIDE.U32 UR6, UR42, UR8, URZ ;  /* 0x000000082a0672a5 */ /* 0x000fe2000f8e003f */
[----:B------:R-:W-:Y:S01]  /*cea0*/  F2FP.F16.F32.PACK_AB R14, R14, R37 ;  /* 0x000000250e0e723e */ /* 0x000fe200000000ff */
[----:B------:R-:W-:Y:S01]  /*ceb0*/  UIMAD UR5, UR42, UR9, UR5 ;  /* 0x000000092a0572a4 */ /* 0x000fe2000f8e0205 */
[----:B------:R-:W-:Y:S01]  /*cec0*/  F2FP.F16.F32.PACK_AB R15, R15, R110 ;  /* 0x0000006e0f0f723e */ /* 0x000fe200000000ff */
[----:B------:R-:W-:Y:S01]  /*ced0*/  ULDC.64 UR10, c[0x0][0xb98] ;  /* 0x0002e600000a7ab9 */ /* 0x000fe20000000a00 */
[----:B------:R-:W-:Y:S01]  /*cee0*/  F2FP.F16.F32.PACK_AB R32, R32, R29 ;  /* 0x0000001d2020723e */ /* 0x000fe200000000ff */
[----:B------:R-:W-:Y:S01]  /*cef0*/  UIMAD UR8, UR13, UR10, URZ ;  /* 0x0000000a0d0872a4 */ /* 0x000fe2000f8e023f */
[----:B------:R-:W-:Y:S01]  /*cf00*/  F2FP.F16.F32.PACK_AB R33, R33, R114 ;  /* 0x000000722121723e */ /* 0x000fe200000000ff */
[----:B------:R-:W-:Y:S01]  /*cf10*/  UIADD3 UR7, UR7, UR5, URZ ;  /* 0x0000000507077290 */ /* 0x000fe2000fffe03f */
[----:B------:R-:W-:Y:S01]  /*cf20*/  F2FP.F16.F32.PACK_AB R34, R34, R21 ;  /* 0x000000152222723e */ /* 0x000fe200000000ff */
[----:B------:R-:W-:Y:S01]  /*cf30*/  UIMAD UR8, UR40, UR11, UR8 ;  /* 0x0000000b280872a4 */ /* 0x000fe2000f8e0208 */
[----:B------:R-:W-:Y:S01]  /*cf40*/  F2FP.F16.F32.PACK_AB R35, R35, R118 ;  /* 0x000000762323723e */ /* 0x000fe200000000ff */
[----:B------:R-:W-:Y:S01]  /*cf50*/  UIMAD.WIDE.U32 UR6, UR40, UR10, UR6 ;  /* 0x0000000a280672a5 */ /* 0x000fe2000f8e0006 */
[----:B------:R-:W-:-:S02]  /*cf60*/  ULDC UR5, c[0x0][0xa88] ;  /* 0x0002a20000057ab9 */ /* 0x000fc40000000800 */
[----:B------:R-:W-:Y:S01]  /*cf70*/  ULDC.64 UR10, c[0x0][0xaf0] ;  /* 0x0002bc00000a7ab9 */ /* 0x000fe20000000a00 */
[----:B------:R-:W-:Y:S01]  /*cf80*/  BAR.SYNC.DEFER_BLOCKING 0x1, 0x180 ;  /* 0x0046000000007b1d */ /* 0x000fe20000010000 */
[----:B-1----:R-:W-:Y:S01]  /*cf90*/  ISETP.NE.AND P1, PT, R30, 0x1, PT ;  /* 0x000000011e00780c */ /* 0x002fe20003f25270 */
[----:B------:R-:W-:-:S04]  /*cfa0*/  IMAD.U32 R36, RZ, RZ, UR8 ;  /* 0x00000008ff247e24 */ /* 0x000fc8000f8e00ff */
[----:B------:R-:W-:Y:S01]  /*cfb0*/  ULDC.64 UR8, c[0x0][0xae8] ;  /* 0x0002ba0000087ab9 */ /* 0x000fe20000000a00 */
[----:B------:R-:W-:Y:S02]  /*cfc0*/  MOV R2, R0 ;  /* 0x0000000000027202 */ /* 0x000fe40000000f00 */
[----:B0-----:R-:W-:Y:S01]  /*cfd0*/  MOV R3, R5 ;  /* 0x0000000500037202 */ /* 0x001fe20000000f00 */
[----:B------:R-:W-:Y:S02]  /*cfe0*/  IMAD R5, R152, 0x40, R19 ;  /* 0x0000004098057824 */ /* 0x000fe400078e0213 */
[--C-:B------:R-:W-:Y:S02]  /*cff0*/  IMAD.WIDE R10, R156, 0x2, R2.reuse ;  /* 0x000000029c0a7825 */ /* 0x100fe400078e0202 */
[----:B------:R-:W0:Y:S02]  /*d000*/  @P1 LDC R20, c[0x0][0xbec] ;  /* 0x0002fb00ff141b82 */ /* 0x000e240000000800 */
[----:B------:R-:W-:Y:S01]  /*d010*/  IMAD.WIDE R2, R5, 0x2, R2 ;  /* 0x0000000205027825 */ /* 0x000fe200078e0202 */
[----:B------:R-:W-:-:S02]  /*d020*/  LOP3.LUT R4, R10, 0x380, RZ, 0xc0, !PT ;  /* 0x000003800a047812 */ /* 0x000fc400078ec0ff */
[----:B------:R-:W-:Y:S02]  /*d030*/  IADD3 R39, P0, R10, 0x60, RZ ;  /* 0x000000600a277810 */ /* 0x000fe40007f1e0ff */
[----:B------:R-:W-:Y:S01]  /*d040*/  SHF.R.U64 R5, R4, 0x3, RZ ;  /* 0x0000000304057819 */ /* 0x000fe200000012ff */
[----:B------:R-:W1:Y:S01]  /*d050*/  @P1 LDC R45, c[0x0][0xbf0] ;  /* 0x0002fc00ff2d1b82 */ /* 0x000e620000000800 */
[----:B------:R-:W-:Y:S01]  /*d060*/  LOP3.LUT R4, R39, 0x380, RZ, 0xc0, !PT ;  /* 0x0000038027047812 */ /* 0x000fe200078ec0ff */
[----:B------:R-:W-:Y:S01]  /*d070*/  IMAD.X R9, RZ, RZ, R11, P0 ;  /* 0x000000ffff097224 */ /* 0x000fe200000e060b */
[----:B------:R-:W-:Y:S02]  /*d080*/  IADD3 R27, P3, R10, 0x20, RZ ;  /* 0x000000200a1b7810 */ /* 0x000fe40007f7e0ff */
[----:B------:R-:W-:Y:S02]  /*d090*/  SHF.R.U64 R4, R4, 0x3, RZ ;  /* 0x0000000304047819 */ /* 0x000fe400000012ff */
[----:B------:R-:W-:-:S02]  /*d0a0*/  IADD3 R31, P2, R10, 0x40, RZ ;  /* 0x000000400a1f7810 */ /* 0x000fc40007f5e0ff */
[----:B------:R-:W-:Y:S02]  /*d0b0*/  LOP3.LUT R8, R4, R39, RZ, 0x3c, !PT ;  /* 0x0000002704087212 */ /* 0x000fe400078e3cff */
[----:B------:R-:W-:Y:S01]  /*d0c0*/  LOP3.LUT R4, R27, 0x380, RZ, 0xc0, !PT ;  /* 0x000003801b047812 */ /* 0x000fe200078ec0ff */
[----:B------:R-:W-:Y:S01]  /*d0d0*/  IMAD.X R7, RZ, RZ, R11, P2 ;  /* 0x000000ffff077224 */ /* 0x000fe200010e060b */
[----:B------:R-:W-:Y:S02]  /*d0e0*/  LOP3.LUT R6, R31, 0x380, RZ, 0xc0, !PT ;  /* 0x000003801f067812 */ /* 0x000fe400078ec0ff */
[----:B------:R-:W-:Y:S01]  /*d0f0*/  SHF.R.U64 R4, R4, 0x3, RZ ;  /* 0x0000000304047819 */ /* 0x000fe200000012ff */
[----:B0-----:R-:W-:Y:S01]  /*d100*/  @P1 IMAD.HI.U32 R20, R47, R20, RZ ;  /* 0x000000142f141227 */ /* 0x001fe200078e00ff */
[----:B------:R-:W-:Y:S02]  /*d110*/  SHF.R.U64 R6, R6, 0x3, RZ ;  /* 0x0000000306067819 */ /* 0x000fe400000012ff */
[----:B------:R-:W-:-:S02]  /*d120*/  IADD3 R39, P2, R2, 0x3000, RZ ;  /* 0x0000300002277810 */ /* 0x000fc40007f5e0ff */
[----:B------:R-:W-:Y:S01]  /*d130*/  LOP3.LUT R4, R4, R27, RZ, 0x3c, !PT ;  /* 0x0000001b04047212 */ /* 0x000fe200078e3cff */
[----:B------:R-:W-:Y:S01]  /*d140*/  IMAD.MOV.U32 R27, RZ, RZ, R47 ;  /* 0x000000ffff1b7224 */ /* 0x000fe200078e002f */
[----:B------:R-:W-:Y:S01]  /*d150*/  LOP3.LUT R6, R6, R31, RZ, 0x3c, !PT ;  /* 0x0000001f06067212 */ /* 0x000fe200078e3cff */
[----:B------:R-:W-:Y:S01]  /*d160*/  IMAD.X R21, RZ, RZ, R3, P2 ;  /* 0x000000ffff157224 */ /* 0x000fe200010e0603 */
[----:B------:R-:W-:Y:S02]  /*d170*/  LOP3.LUT R31, R39, 0x380, RZ, 0xc0, !PT ;  /* 0x00000380271f7812 */ /* 0x000fe400078ec0ff */
[----:B-1----:R-:W-:Y:S02]  /*d180*/  @P1 SHF.R.U32.HI R27, RZ, R45, R20 ;  /* 0x0000002dff1b1219 */ /* 0x002fe40000011614 */
[----:B------:R-:W-:Y:S02]  /*d190*/  SHF.R.U64 R20, R31, 0x3, RZ ;  /* 0x000000031f147819 */ /* 0x000fe400000012ff */
[----:B------:R-:W-:Y:S01]  /*d1a0*/  LOP3.LUT R10, R5, R10, RZ, 0x3c, !PT ;  /* 0x0000000a050a7212 */ /* 0x000fe200078e3cff */
[----:B------:R-:W-:Y:S01]  /*d1b0*/  IMAD.MOV R31, RZ, RZ, -R27 ;  /* 0x000000ffff1f7224 */ /* 0x000fe200078e0a1b */
[----:B------:R-:W-:Y:S01]  /*d1c0*/  MOV R40, R8 ;  /* 0x0000000800287202 */ /* 0x000fe20000000f00 */
[----:B------:R-:W-:Y:S01]  /*d1d0*/  IMAD.X R5, RZ, RZ, R11, P3 ;  /* 0x000000ffff057224 */ /* 0x000fe200018e060b */
[----:B------:R-:W-:Y:S01]  /*d1e0*/  MOV R44, R10 ;  /* 0x0000000a002c7202 */ /* 0x000fe20000000f00 */
[----:B------:R-:W-:Y:S01]  /*d1f0*/  IMAD R31, R30, R31, R47 ;  /* 0x0000001f1e1f7224 */ /* 0x000fe200078e022f */
[----:B------:R-:W-:-:S02]  /*d200*/  SHF.R.S32.HI R11, RZ, 0x1f, R27 ;  /* 0x0000001fff0b7819 */ /* 0x000fc4000001141b */
[----:B------:R-:W-:Y:S02]  /*d210*/  IADD3 R10, P0, R27, UR6, RZ ;  /* 0x000000061b0a7c10 */ /* 0x000fe4000ff1e0ff */
[----:B------:R-:W-:Y:S02]  /*d220*/  SHF.R.S32.HI R27, RZ, 0x1f, R31 ;  /* 0x0000001fff1b7819 */ /* 0x000fe4000001141f */
[----:B------:R-:W-:Y:S01]  /*d230*/  IADD3.X R11, R11, UR7, R36, P0, !PT ;  /* 0x000000070b0b7c10 */ /* 0x000fe200087fe424 */
[----:B------:R-:W-:Y:S01]  /*d240*/  ULDC.64 UR6, c[0x0][0xb88] ;  /* 0x0002e20000067ab9 */ /* 0x000fe20000000a00 */
[----:B------:R-:W-:Y:S01]  /*d250*/  IADD3 R43, P3, R2, 0x1800, RZ ;  /* 0x00001800022b7810 */ /* 0x000fe20007f7e0ff */
[----:B------:R-:W-:Y:S01]  /*d260*/  IMAD R8, R27, UR6, RZ ;  /* 0x000000061b087c24 */ /* 0x000fe2000f8e02ff */
[----:B------:R-:W-:Y:S01]  /*d270*/  MOV R42, R6 ;  /* 0x00000006002a7202 */ /* 0x000fe20000000f00 */
[----:B------:R-:W-:Y:S01]  /*d280*/  IMAD.WIDE.U32 R6, R31, UR6, R10 ;  /* 0x000000061f067c25 */ /* 0x000fe2000f8e000a */
[----:B------:R-:W-:-:S02]  /*d290*/  LOP3.LUT R28, R43, 0x380, RZ, 0xc0, !PT ;  /* 0x000003802b1c7812 */ /* 0x000fc400078ec0ff */
[----:B------:R-:W-:Y:S01]  /*d2a0*/  LOP3.LUT P0, RZ, R153, 0x3, RZ, 0xc0, !PT ;  /* 0x0000000399ff7812 */ /* 0x000fe2000780c0ff */
[----:B------:R-:W-:Y:S01]  /*d2b0*/  IMAD R9, R31, UR7, R8 ;  /* 0x000000071f097c24 */ /* 0x000fe2000f8e0208 */
[----:B------:R-:W-:Y:S01]  /*d2c0*/  ULDC.64 UR6, c[0x0][0xb50] ;  /* 0x0002d40000067ab9 */ /* 0x000fe20000000a00 */
[----:B------:R-:W-:Y:S01]  /*d2d0*/  VIADD R10, R155, UR39 ;  /* 0x000000279b0a7c36 */ /* 0x000fe20008000000 */
[----:B------:R-:W-:Y:S01]  /*d2e0*/  SHF.R.U64 R28, R28, 0x3, RZ ;  /* 0x000000031c1c7819 */ /* 0x000fe200000012ff */
[----:B------:R-:W-:Y:S01]  /*d2f0*/  IMAD R31, R30, UR5, RZ ;  /* 0x000000051e1f7c24 */ /* 0x000fe2000f8e02ff */
[----:B------:R-:W-:Y:S01]  /*d300*/  LEA R36, P5, R6, UR6, 0x2 ;  /* 0x0000000606247c11 */ /* 0x000fe2000f8a10ff */
[----:B------:R-:W-:Y:S01]  /*d310*/  IMAD.IADD R7, R7, 0x1, R9 ;  /* 0x0000000107077824 */ /* 0x000fe200078e0209 */
[----:B------:R-:W-:Y:S01]  /*d320*/  LOP3.LUT R28, R28, R43, RZ, 0x3c, !PT ;  /* 0x0000002b1c1c7212 */ /* 0x000fe200078e3cff */
[C---:B------:R-:W-:Y:S01]  /*d330*/  VIADD R8, R10.reuse, 0x8 ;  /* 0x000000080a087836 */ /* 0x040fe20000000000 */
[----:B------:R-:W-:Y:S01]  /*d340*/  MOV R43, R4 ;  /* 0x00000004002b7202 */ /* 0x000fe20000000f00 */
[----:B------:R-:W-:Y:S01]  /*d350*/  SHFL.IDX PT, R38, R36, 0x1, 0x1c1f ;  /* 0x003c1f0024267f89 */ /* 0x000fe200000e0000 */
[----:B------:R-:W-:Y:S01]  /*d360*/  ISETP.GE.OR P4, PT, R10, R31, P0 ;  /* 0x0000001f0a00720c */ /* 0x000fe20000786670 */
[----:B------:R-:W-:Y:S01]  /*d370*/  IMAD.X R29, RZ, RZ, R3, P3 ;  /* 0x000000ffff1d7224 */ /* 0x000fe200018e0603 */
[----:B------:R-:W-:-:S02]  /*d380*/  LEA.HI.X R45, R6, UR7, R7, 0x2, P5 ;  /* 0x00000007062d7c11 */ /* 0x000fc4000a8f1407 */
[----:B------:R-:W-:Y:S02]  /*d390*/  ISETP.GE.OR P0, PT, R8, R31, P0 ;  /* 0x0000001f0800720c */ /* 0x000fe40000706670 */
[----:B------:R-:W-:Y:S01]  /*d3a0*/  F2FP.F16.F32.PACK_AB R4, R89, R26 ;  /* 0x0000001a5904723e */ /* 0x000fe200000000ff */
[----:B------:R-:W-:Y:S01]  /*d3b0*/  SHFL.IDX PT, R27, R45, RZ, 0x1c1f ;  /* 0x001c1fff2d1b7589 */ /* 0x000fe200000e0000 */
[----:B------:R-:W-:Y:S02]  /*d3c0*/  F2FP.F16.F32.PACK_AB R5, R91, R90 ;  /* 0x0000005a5b05723e */ /* 0x000fe400000000ff */
[----:B------:R-:W-:Y:S01]  /*d3d0*/  F2FP.F16.F32.PACK_AB R6, R93, R92 ;  /* 0x0000005c5d06723e */ /* 0x000fe200000000ff */
[----:B------:R0:W1:Y:S01]  /*d3e0*/  SHFL.IDX PT, R26, R36, RZ, 0x1c1f ;  /* 0x001c1fff241a7589 */ /* 0x00006200000e0000 */
[----:B------:R-:W-:Y:S02]  /*d3f0*/  F2FP.F16.F32.PACK_AB R7, R95, R94 ;  /* 0x0000005e5f07723e */ /* 0x000fe400000000ff */
[----:B------:R-:W-:-:S02]  /*d400*/  F2FP.F16.F32.PACK_AB R8, R97, R96 ;  /* 0x000000606108723e */ /* 0x000fc400000000ff */
[----:B------:R-:W-:Y:S01]  /*d410*/  F2FP.F16.F32.PACK_AB R9, R99, R98 ;  /* 0x000000626309723e */ /* 0x000fe200000000ff */
[----:B------:R-:W-:Y:S01]  /*d420*/  STSM.16.M88.4 [R44], R4 ;  /* 0x000000042c007844 */ /* 0x000fe20000000200 */
[----:B------:R-:W-:Y:S02]  /*d430*/  F2FP.F16.F32.PACK_AB R10, R101, R100 ;  /* 0x00000064650a723e */ /* 0x000fe400000000ff */
[----:B------:R-:W-:Y:S02]  /*d440*/  F2FP.F16.F32.PACK_AB R11, R103, R102 ;  /* 0x00000066670b723e */ /* 0x000fe400000000ff */
[----:B------:R-:W-:Y:S02]  /*d450*/  LOP3.LUT R20, R20, R39, RZ, 0x3c, !PT ;  /* 0x0000002714147212 */ /* 0x000fe400078e3cff */
[----:B------:R-:W2:Y:S01]  /*d460*/  SHFL.IDX PT, R39, R45, 0x1, 0x1c1f ;  /* 0x003c1f002d277f89 */ /* 0x000ea200000e0000 */
[----:B------:R-:W-:-:S03]  /*d470*/  LOP3.LUT R37, R2, 0x380, RZ, 0xc0, !PT ;  /* 0x0000038002257812 */ /* 0x000fc600078ec0ff */
[----:B------:R3:W-:Y:S01]  /*d480*/  STSM.16.M88.4 [R43], R8 ;  /* 0x000000082b007844 */ /* 0x0007e20000000200 */
[----:B------:R-:W-:-:S03]  /*d490*/  SHF.R.U64 R37, R37, 0x3, RZ ;  /* 0x0000000325257819 */ /* 0x000fc600000012ff */
[----:B------:R4:W-:Y:S01]  /*d4a0*/  STSM.16.M88.4 [R42], R12 ;  /* 0x0000000c2a007844 */ /* 0x0009e20000000200 */
[----:B0-----:R-:W-:Y:S01]  /*d4b0*/  LOP3.LUT R36, R37, R2, RZ, 0x3c, !PT ;  /* 0x0000000225247212 */ /* 0x001fe200078e3cff */
[----:B------:R-:W-:Y:S02]  /*d4c0*/  IMAD.MOV.U32 R37, RZ, RZ, R3 ;  /* 0x000000ffff257224 */ /* 0x000fe400078e0003 */
[----:B------:R0:W-:Y:S01]  /*d4d0*/  STSM.16.M88.4 [R40], R32 ;  /* 0x0000002028007844 */ /* 0x0001e20000000200 */
[----:B------:R-:W-:Y:S06]  /*d4e0*/  BAR.SYNC.DEFER_BLOCKING 0x1, 0x180 ;  /* 0x0046000000007b1d */ /* 0x000fec0000010000 */
[----:B-1----:R1:W-:Y:S04]  /*d4f0*/  @!P4 ST.E desc[UR48][R26.64], R25 ;  /* 0x000000191a00c985 */ /* 0x0023e8000c101930 */
[----:B--2---:R2:W-:Y:S04]  /*d500*/  @!P0 ST.E desc[UR48][R38.64], R24 ;  /* 0x0000001826008985 */ /* 0x0045e8000c101930 */
[----:B------:R-:W2:Y:S04]  /*d510*/  LD.E.128 R4, desc[UR48][R36.64] ;  /* 0x0000003024047980 */ /* 0x000ea8000c101d00 */
[----:B---3--:R3:W2:Y:S04]  /*d520*/  LD.E.128 R8, desc[UR48][R28.64] ;  /* 0x000000301c087980 */ /* 0x0086a8000c101d00 */
[----:B----4-:R4:W4:Y:S01]  /*d530*/  LD.E.128 R12, desc[UR48][R20.64] ;  /* 0x00000030140c7980 */ /* 0x010922000c101d00 */
[----:B0-----:R-:W-:-:S04]  /*d540*/  IADD3 R33, P0, R2, 0x4800, RZ ;  /* 0x0000480002217810 */ /* 0x001fc80007f1e0ff */
[----:B------:R-:W-:Y:S01]  /*d550*/  LOP3.LUT R2, R33, 0x380, RZ, 0xc0, !PT ;  /* 0x0000038021027812 */ /* 0x000fe200078ec0ff */
[----:B-1----:R-:W-:Y:S02]  /*d560*/  IMAD.X R27, RZ, RZ, R3, P0 ;  /* 0x000000ffff1b7224 */ /* 0x002fe400000e0603 */
[----:B------:R-:W0:Y:S01]  /*d570*/  @P1 LDC R3, c[0x0][0xbec] ;  /* 0x0002fb00ff031b82 */ /* 0x000e220000000800 */
[----:B------:R-:W-:-:S04]  /*d580*/  SHF.R.U64 R2, R2, 0x3, RZ ;  /* 0x0000000302027819 */ /* 0x000fc800000012ff */
[----:B------:R-:W-:-:S03]  /*d590*/  LOP3.LUT R26, R2, R33, RZ, 0x3c, !PT ;  /* 0x00000021021a7212 */ /* 0x000fc600078e3cff */
[----:B------:R-:W1:Y:S01]  /*d5a0*/  @P1 LDC R33, c[0x0][0xbf0] ;  /* 0x0002fc00ff211b82 */ /* 0x000e620000000800 */
[----:B------:R-:W-:Y:S01]  /*d5b0*/  IMAD R2, R18, 0x30, R152 ;  /* 0x0000003012027824 */ /* 0x000fe200078e0298 */
[----:B------:R-:W-:Y:S02]  /*d5c0*/  UIMAD UR5, UR12, UR8, URZ ;  /* 0x000000080c0572a4 */ /* 0x000fe4000f8e023f */
[----:B------:R-:W-:Y:S01]  /*d5d0*/  UIMAD.WIDE.U32 UR6, UR42, UR8, URZ ;  /* 0x000000082a0672a5 */ /* 0x000fe2000f8e003f */
[----:B---3--:R-:W-:Y:S01]  /*d5e0*/  VIADD R28, R2, UR39 ;  /* 0x00000027021c7c36 */ /* 0x008fe20008000000 */
[----:B------:R-:W-:Y:S01]  /*d5f0*/  UIMAD UR5, UR42, UR9, UR5 ;  /* 0x000000092a0572a4 */ /* 0x000fe2000f8e0205 */
[----:B------:R-:W-:Y:S01]  /*d600*/  VIADD R36, R152, UR39 ;  /* 0x0000002798247c36 */ /* 0x000fe20008000000 */
[----:B------:R-:W-:Y:S01]  /*d610*/  UIMAD UR8, UR13, UR10, URZ ;  /* 0x0000000a0d0872a4 */ /* 0x000fe2000f8e023f */
[----:B--2---:R-:W5:Y:S01]  /*d620*/  LD.E.128 R24, desc[UR48][R26.64] ;  /* 0x000000301a187980 */ /* 0x004f62000c101d00 */
[----:B------:R-:W-:Y:S01]  /*d630*/  UIADD3 UR7, UR7, UR5, URZ ;  /* 0x0000000507077290 */ /* 0x000fe2000fffe03f */
[----:B----4-:R-:W-:Y:S01]  /*d640*/  IMAD.MOV.U32 R21, RZ, RZ, R28 ;  /* 0x000000ffff157224 */ /* 0x010fe200078e001c */
[----:B------:R-:W-:Y:S01]  /*d650*/  UIMAD UR5, UR40, UR11, UR8 ;  /* 0x0000000b280572a4 */ /* 0x000fe2000f8e0208 */
[----:B------:R-:W-:Y:S01]  /*d660*/  @!PT LDS RZ, [RZ] ;  /* 0x00000000fffff984 */ /* 0x000fe20000000800 */
[----:B------:R-:W-:Y:S01]  /*d670*/  @!PT LDS RZ, [RZ] ;  /* 0x00000000fffff984 */ /* 0x000fe20000000800 */
[----:B------:R-:W-:Y:S01]  /*d680*/  @!PT LDS RZ, [RZ] ;  /* 0x00000000fffff984 */ /* 0x000fe20000000800 */
[----:B------:R-:W-:Y:S01]  /*d690*/  @!PT LDS RZ, [RZ] ;  /* 0x00000000fffff984 */ /* 0x000fe20000000800 */
[----:B------:R2:W-:Y:S06]  /*d6a0*/  MEMBAR.ALL.CTA ;  /* 0x0000000000007992 */ /* 0x0005ec0000008000 */
[----:B--2---:R-:W2:Y:S01]  /*d6b0*/  FENCE.VIEW.ASYNC.S ;  /* 0x00000000000073c6 */ /* 0x004ea20000000000 */
[----:B------:R-:W-:Y:S01]  /*d6c0*/  UIMAD.WIDE.U32 UR40, UR40, UR10, UR6 ;  /* 0x0000000a282872a5 */ /* 0x000fe2000f8e0006 */
[----:B------:R-:W-:-:S02]  /*d6d0*/  VIADD R0, R0, 0x16820 ;  /* 0x0001682000007836 */ /* 0x000fc40000000000 */
[----:B0-----:R-:W-:Y:S01]  /*d6e0*/  @P1 IMAD.HI.U32 R2, R28, R3, RZ ;  /* 0x000000031c021227 */ /* 0x001fe200078e00ff */
[----:B------:R-:W-:Y:S01]  /*d6f0*/  UIADD3 UR5, UR41, UR5, URZ ;  /* 0x0000000529057290 */ /* 0x000fe2000fffe03f */
[----:B------:R-:W-:Y:S02]  /*d700*/  ULDC.64 UR6, c[0x0][0xae0] ;  /* 0x0002b80000067ab9 */ /* 0x000fe40000000a00 */
[----:B------:R-:W-:Y:S01]  /*d710*/  IMAD.U32 R3, RZ, RZ, UR41 ;  /* 0x00000029ff037e24 */ /* 0x000fe2000f8e00ff */
[----:B------:R-:W-:Y:S02]  /*d720*/  PRMT R0, RZ, 0x654, R0 ;  /* 0x00000654ff007816 */ /* 0x000fe40000000000 */
[----:B-1----:R-:W-:Y:S01]  /*d730*/  @P1 SHF.R.U32.HI R21, RZ, R33, R2 ;  /* 0x00000021ff151219 */ /* 0x002fe20000011602 */
[----:B------:R-:W-:Y:S02]  /*d740*/  IMAD.U32 R2, RZ, RZ, UR40 ;  /* 0x00000028ff027e24 */ /* 0x000fe4000f8e00ff */
[----:B------:R-:W-:Y:S01]  /*d750*/  IMAD.U32 R3, RZ, RZ, UR5 ;  /* 0x00000005ff037e24 */ /* 0x000fe2000f8e00ff */
[--C-:B------:R-:W-:Y:S01]  /*d760*/  SHF.R.S32.HI R20, RZ, 0x1f, R21.reuse ;  /* 0x0000001fff147819 */ /* 0x100fe20000011415 */
[----:B------:R-:W-:Y:S01]  /*d770*/  IMAD.MOV R29, RZ, RZ, -R21 ;  /* 0x000000ffff1d7224 */ /* 0x000fe200078e0a15 */
[----:B------:R-:W-:Y:S01]  /*d780*/  ULDC UR5, c[0x0][0xac8] ;  /* 0x0002b20000057ab9 */ /* 0x000fe20000000800 */
[----:B------:R-:W-:-:S04]  /*d790*/  IMAD.WIDE.U32 R2, R21, UR6, R2 ;  /* 0x0000000615027c25 */ /* 0x000fc8000f8e0002 */
[----:B------:R-:W-:Y:S02]  /*d7a0*/  IMAD R20, R20, UR6, RZ ;  /* 0x0000000614147c24 */ /* 0x000fe4000f8e02ff */
[----:B------:R-:W-:Y:S01]  /*d7b0*/  IMAD R29, R30, R29, R28 ;  /* 0x0000001d1e1d7224 */ /* 0x000fe200078e021c */
[----:B--2---:R0:W-:Y:S01]  /*d7c0*/  SYNCS.ARRIVE.TRANS64.RED.A1T0 RZ, [R0+URZ], RZ ;  /* 0x000000ff00ff79a7 */ /* 0x0041e2000810043f */
[----:B------:R-:W-:Y:S01]  /*d7d0*/  IMAD R33, R21, UR7, R20 ;  /* 0x0000000715217c24 */ /* 0x000fe2000f8e0214 */
[----:B------:R-:W-:Y:S02]  /*d7e0*/  ULDC.64 UR6, c[0x0][0xad8] ;  /* 0x0002b60000067ab9 */ /* 0x000fe40000000a00 */
[----:B------:R-:W-:Y:S01]  /*d7f0*/  SHF.R.S32.HI R20, RZ, 0x1f, R29 ;  /* 0x0000001fff147819 */ /* 0x000fe2000001141d */
[----:B------:R-:W-:Y:S02]  /*d800*/  IMAD.IADD R3, R3, 0x1, R33 ;  /* 0x0000000103037824 */ /* 0x000fe400078e0221 */
[----:B0-----:R-:W-:-:S02]  /*d810*/  VIADD R0, R36, 0x90 ;  /* 0x0000009024007836 */ /* 0x001fc40000000000 */
[----:B------:R-:W-:Y:S02]  /*d820*/  IMAD R20, R20, UR6, RZ ;  /* 0x0000000614147c24 */ /* 0x000fe4000f8e02ff */
[----:B------:R-:W-:-:S04]  /*d830*/  IMAD.WIDE.U32 R2, R29, UR6, R2 ;  /* 0x000000061d027c25 */ /* 0x000fc8000f8e0002 */
[----:B------:R-:W-:Y:S01]  /*d840*/  IMAD R21, R29, UR7, R20 ;  /* 0x000000071d157c24 */ /* 0x000fe2000f8e0214 */
[----:B------:R-:W-:Y:S01]  /*d850*/  ULDC.64 UR6, c[0x0][0xa80] ;  /* 0x0002a00000067ab9 */ /* 0x000fe20000000a00 */
[----:B------:R-:W-:Y:S01]  /*d860*/  VIADD R20, R36, 0x60 ;  /* 0x0000006024147836 */ /* 0x000fe20000000000 */
[----:B------:R-:W-:Y:S01]  /*d870*/  LEA R30, P0, R2, UR6, 0x1 ;  /* 0x00000006021e7c11 */ /* 0x000fe2000f8008ff */
[----:B------:R-:W-:-:S04]  /*d880*/  IMAD.IADD R3, R3, 0x1, R21 ;  /* 0x0000000103037824 */ /* 0x000fc800078e0215 */
[----:B------:R-:W0:Y:S01]  /*d890*/  SHFL.IDX PT, R28, R30, RZ, 0x181f ;  /* 0x00181fff1e1c7589 */ /* 0x000e2200000e0000 */
[----:B------:R-:W-:Y:S01]  /*d8a0*/  LEA.HI.X R32, R2, UR7, R3, 0x1, P0 ;  /* 0x0000000702207c11 */ /* 0x000fe200080f0c03 */
[C---:B------:R-:W-:Y:S01]  /*d8b0*/  VIADD R2, R36.reuse, 0x30 ;  /* 0x0000003024027836 */ /* 0x040fe20000000000 */
[----:B------:R-:W-:Y:S01]  /*d8c0*/  ISETP.GE.AND P0, PT, R19, UR5, PT ;  /* 0x0000000513007c0c */ /* 0x000fe2000bf06270 */
[----:B------:R-:W1:Y:S03]  /*d8d0*/  SHFL.IDX PT, R40, R30, 0x1, 0x181f ;  /* 0x00381f001e287f89 */ /* 0x000e6600000e0000 */
[-C--:B------:R-:W-:Y:S01]  /*d8e0*/  ISETP.GE.OR P1, PT, R36, R31.reuse, P0 ;  /* 0x0000001f2400720c */ /* 0x080fe20000726670 */
[----:B------:R-:W2:Y:S01]  /*d8f0*/  SHFL.IDX PT, R44, R30, 0x2, 0x181f ;  /* 0x00581f001e2c7f89 */ /* 0x000ea200000e0000 */
[-C--:B------:R-:W-:Y:S02]  /*d900*/  ISETP.GE.OR P2, PT, R2, R31.reuse, P0 ;  /* 0x0000001f0200720c */ /* 0x080fe40000746670 */
[-C--:B------:R-:W-:Y:S01]  /*d910*/  ISETP.GE.OR P3, PT, R20, R31.reuse, P0 ;  /* 0x0000001f1400720c */ /* 0x080fe20000766670 */
[----:B------:R-:W3:Y:S01]  /*d920*/  SHFL.IDX PT, R34, R32, RZ, 0x181f ;  /* 0x00181fff20227589 */ /* 0x000ee200000e0000 */
[----:B------:R-:W-:-:S03]  /*d930*/  ISETP.GE.OR P0, PT, R0, R31, P0 ;  /* 0x0000001f0000720c */ /* 0x000fc60000706670 */
[----:B------:R-:W4:Y:S04]  /*d940*/  SHFL.IDX PT, R38, R32, 0x1, 0x181f ;  /* 0x00381f0020267f89 */ /* 0x000f2800000e0000 */
[----:B------:R-:W4:Y:S01]  /*d950*/  SHFL.IDX PT, R42, R32, 0x2, 0x181f ;  /* 0x00581f00202a7f89 */ /* 0x000f2200000e0000 */
[----:B0-----:R-:W-:-:S03]  /*d960*/  @!P1 LEA R2, P4, R19, R28, 0x1 ;  /* 0x0000001c13029211 */ /* 0x001fc600078808ff */
[----:B------:R-:W0:Y:S01]  /*d970*/  SHFL.IDX PT, R30, R30, 0x3, 0x181f ;  /* 0x00781f001e1e7f89 */ /* 0x000e2200000e0000 */
[----:B-1----:R-:W-:-:S03]  /*d980*/  @!P2 LEA R20, P5, R19, R40, 0x1 ;  /* 0x000000281314a211 */ /* 0x002fc600078a08ff */
[----:B------:R-:W1:Y:S01]  /*d990*/  SHFL.IDX PT, R32, R32, 0x3, 0x181f ;  /* 0x00781f0020207f89 */ /* 0x000e6200000e0000 */
[C---:B--2---:R-:W-:Y:S02]  /*d9a0*/  @!P3 LEA R28, P6, R19.reuse, R44, 0x1 ;  /* 0x0000002c131cb211 */ /* 0x044fe400078c08ff */
[C-C-:B---3--:R-:W-:Y:S02]  /*d9b0*/  @!P1 LEA.HI.X R3, R19.reuse, R34, R157.reuse, 0x1, P4 ;  /* 0x0000002213039211 */ /* 0x148fe400020f0c9d */
[C-C-:B----4-:R-:W-:Y:S02]  /*d9c0*/  @!P2 LEA.HI.X R21, R19.reuse, R38, R157.reuse, 0x1, P5 ;  /* 0x000000261315a211 */ /* 0x150fe400028f0c9d */
[----:B------:R-:W-:Y:S01]  /*d9d0*/  @!P3 LEA.HI.X R29, R19, R42, R157, 0x1, P6 ;  /* 0x0000002a131db211 */ /* 0x000fe200030f0c9d */
[----:B------:R2:W-:Y:S04]  /*d9e0*/  @!P1 ST.E.128 desc[UR48][R2.64], R4 ;  /* 0x0000000402009985 */ /* 0x0005e8000c101d30 */
[----:B------:R2:W-:Y:S04]  /*d9f0*/  @!P2 ST.E.128 desc[UR48][R20.64], R8 ;  /* 0x000000081400a985 */ /* 0x0005e8000c101d30 */
[----:B------:R2:W-:Y:S01]  /*da00*/  @!P3 ST.E.128 desc[UR48][R28.64], R12 ;  /* 0x0000000c1c00b985 */ /* 0x0005e2000c101d30 */
[----:B01----:R-:W-:Y:S05]  /*da10*/  @P0 BRA `(.L_x_864) ;  /* 0x0000000400ec0947 */ /* 0x003fea0003800000 */
[----:B--2---:R-:W-:-:S04]  /*da20*/  LEA R2, P0, R19, R30, 0x1 ;  /* 0x0000001e13027211 */ /* 0x004fc800078008ff */
[----:B------:R-:W-:-:S05]  /*da30*/  LEA.HI.X R3, R19, R32, R157, 0x1, P0 ;  /* 0x0000002013037211 */ /* 0x000fca00000f0c9d */
[----:B-----5:R0:W-:Y:S01]  /*da40*/  ST.E.128 desc[UR48][R2.64], R24 ;  /* 0x0000001802007985 */ /* 0x0201e2000c101d30 */
[----:B------:R-:W-:Y:S05]  /*da50*/  BRA `(.L_x_864) ;  /* 0x0000000400dc7947 */ /* 0x000fea0003800000 */
.L_x_863:
[----:B------:R-:W0:Y:S01]  /*da60*/  LDC R10, c[0x0][0xbe8] ;  /* 0x0002fa00ff0a7b82 */ /* 0x000e220000000800 */
[----:B------:R-:W1:Y:S01]  /*da70*/  S2R R0, SR_TID.X ;  /* 0x0000000000007919 */ /* 0x000e620000002100 */
[----:B------:R-:W-:Y:S01]  /*da80*/  USHF.R.S32.HI UR8, URZ, 0x1f, UR42 ;  /* 0x0000001f3f087899 */ /* 0x000fe2000801142a */
[----:B------:R-:W-:Y:S01]  /*da90*/  BSSY B1, `(.L_x_865) ;  /* 0x0000031000017945 */ /* 0x000fe20003800000 */
[----:B------:R-:W-:Y:S01]  /*daa0*/  USHF.R.S32.HI UR9, URZ, 0x1f, UR40 ;  /* 0x0000001f3f097899 */ /* 0x000fe20008011428 */
[----:B------:R-:W-:Y:S01]  /*dab0*/  IMAD R6, R18, 0x30, R152 ;  /* 0x0000003012067824 */ /* 0x000fe200078e0298 */
[----:B0-----:R-:W-:Y:S01]  /*dac0*/  ISETP.NE.AND P1, PT, R10, 0x1, PT ;  /* 0x000000010a00780c */ /* 0x001fe20003f25270 */
[----:B-1----:R-:W-:-:S12]  /*dad0*/  VIADD R0, R0, 0xffffff80 ;  /* 0xffffff8000007836 */ /* 0x002fd80000000000 */
[----:B------:R-:W0:Y:S01]  /*dae0*/  @P1 LDC R9, c[0x0][0xbec] ;  /* 0x0002fb00ff091b82 */ /* 0x000e220000000800 */
[----:B------:R-:W-:-:S07]  /*daf0*/  ISETP.GE.AND P0, PT, R0, 0xc0, PT ;  /* 0x000000c00000780c */ /* 0x000fce0003f06270 */
[----:B------:R-:W1:Y:S06]  /*db00*/  @P1 LDC R11, c[0x0][0xbf0] ;  /* 0x0002fc00ff0b1b82 */ /* 0x000e6c0000000800 */
[----:B------:R-:W-:Y:S05]  /*db10*/  @P0 BRA `(.L_x_866) ;  /* 0x0000000000a00947 */ /* 0x000fea0003800000 */
[----:B------:R-:W2:Y:S01]  /*db20*/  S2R R0, SR_TID.X ;  /* 0x0000000000007919 */ /* 0x000ea20000002100 */
[----:B------:R-:W3:Y:S01]  /*db30*/  LDC R3, c[0x0][0xbe8] ;  /* 0x0002fa00ff037b82 */ /* 0x000ee20000000800 */
[----:B------:R-:W-:Y:S01]  /*db40*/  IMAD.U32 R4, RZ, RZ, UR39 ;  /* 0x00000027ff047e24 */ /* 0x000fe2000f8e00ff */
[----:B------:R-:W-:Y:S02]  /*db50*/  ULDC UR5, c[0x0][0xa88] ;  /* 0x0002a20000057ab9 */ /* 0x000fe40000000800 */
[----:B---3--:R-:W-:Y:S02]  /*db60*/  IMAD R5, R3, UR5, RZ ;  /* 0x0000000503057c24 */ /* 0x008fe4000f8e02ff */
[----:B--2---:R-:W-:-:S04]  /*db70*/  IADD3 R4, R4, -0x80, R0 ;  /* 0xffffff8004047810 */ /* 0x004fc80007ffe000 */
[----:B------:R-:W-:-:S13]  /*db80*/  ISETP.GE.AND P0, PT, R4, R5, PT ;  /* 0x000000050400720c */ /* 0x000fda0003f06270 */
[----:B------:R-:W-:Y:S05]  /*db90*/  @P0 BRA `(.L_x_866) ;  /* 0x0000000000800947 */ /* 0x000fea0003800000 */
[----:B------:R-:W-:Y:S01]  /*dba0*/  ISETP.NE.AND P0, PT, R3, 0x1, PT ;  /* 0x000000010300780c */ /* 0x000fe20003f05270 */
[----:B------:R-:W-:Y:S01]  /*dbb0*/  ULDC.64 UR10, c[0x0][0xb90] ;  /* 0x0002e400000a7ab9 */ /* 0x000fe20000000a00 */
[----:B------:R-:W-:Y:S01]  /*dbc0*/  IMAD.MOV.U32 R2, RZ, RZ, R4 ;  /* 0x000000ffff027224 */ /* 0x000fe200078e0004 */
[----:B------:R-:W-:Y:S02]  /*dbd0*/  UIMAD UR5, UR8, UR10, URZ ;  /* 0x0000000a080572a4 */ /* 0x000fe4000f8e023f */
[----:B------:R-:W-:Y:S02]  /*dbe0*/  UIMAD.WIDE.U32 UR6, UR42, UR10, URZ ;  /* 0x0000000a2a0672a5 */ /* 0x000fe4000f8e003f */
[----:B------:R-:W-:-:S03]  /*dbf0*/  UIMAD UR5, UR42, UR11, UR5 ;  /* 0x0000000b2a0572a4 */ /* 0x000fc6000f8e0205 */
[----:B------:R-:W-:Y:S01]  /*dc00*/  ULDC.64 UR10, c[0x0][0xb98] ;  /* 0x0002e600000a7ab9 */ /* 0x000fe20000000a00 */
[----:B------:R-:W-:Y:S02]  /*dc10*/  UIADD3 UR7, UR7, UR5, URZ ;  /* 0x0000000507077290 */ /* 0x000fe4000fffe03f */
[----:B------:R-:W2:Y:S01]  /*dc20*/  @P0 LDC R5, c[0x0][0xbec] ;  /* 0x0002fb00ff050b82 */ /* 0x000ea20000000800 */
[----:B------:R-:W-:Y:S02]  /*dc30*/  UIMAD UR5, UR9, UR10, URZ ;  /* 0x0000000a090572a4 */ /* 0x000fe4000f8e023f */
[----:B------:R-:W-:Y:S02]  /*dc40*/  UIMAD.WIDE.U32 UR6, UR40, UR10, UR6 ;  /* 0x0000000a280672a5 */ /* 0x000fe4000f8e0006 */
[----:B------:R-:W-:-:S03]  /*dc50*/  UIMAD UR5, UR40, UR11, UR5 ;  /* 0x0000000b280572a4 */ /* 0x000fc6000f8e0205 */
[----:B------:R-:W3:Y:S01]  /*dc60*/  @P0 LDC R7, c[0x0][0xbf0] ;  /* 0x0002fc00ff070b82 */ /* 0x000ee20000000800 */
[----:B------:R-:W-:Y:S01]  /*dc70*/  ULDC.64 UR10, c[0x0][0xb88] ;  /* 0x0002e200000a7ab9 */ /* 0x000fe20000000a00 */
[----:B--2---:R-:W-:-:S05]  /*dc80*/  @P0 IMAD.HI.U32 R0, R4, R5, RZ ;  /* 0x0000000504000227 */ /* 0x004fca00078e00ff */
[----:B---3--:R-:W-:-:S05]  /*dc90*/  @P0 SHF.R.U32.HI R2, RZ, R7, R0 ;  /* 0x00000007ff020219 */ /* 0x008fca0000011600 */
[----:B------:R-:W-:-:S04]  /*dca0*/  IMAD.MOV R5, RZ, RZ, -R2 ;  /* 0x000000ffff057224 */ /* 0x000fc800078e0a02 */
[----:B------:R-:W-:Y:S01]  /*dcb0*/  IMAD R5, R3, R5, R4 ;  /* 0x0000000503057224 */ /* 0x000fe200078e0204 */
[----:B------:R-:W-:Y:S01]  /*dcc0*/  SHF.R.S32.HI R3, RZ, 0x1f, R2 ;  /* 0x0000001fff037819 */ /* 0x000fe20000011402 */
[----:B------:R-:W-:Y:S01]  /*dcd0*/  IMAD.U32 R4, RZ, RZ, UR5 ;  /* 0x00000005ff047e24 */ /* 0x000fe2000f8e00ff */
        /* <DEDUP_REMOVED lines=12> */
.L_x_866:
[----:B------:R-:W-:Y:S05]  /*dda0*/  BSYNC B1 ;  /* 0x0000000000017941 */ /* 0x000fea0003800000 */
.L_x_865:
[----:B------:R-:W-:Y:S01]  /*ddb0*/  ULDC.64 UR10, c[0x0][0xae8] ;  /* 0x0002ba00000a7ab9 */ /* 0x000fe20000000a00 */
[----:B------:R-:W-:Y:S01]  /*ddc0*/  VIADD R6, R6, UR39 ;  /* 0x0000002706067c36 */ /* 0x000fe20008000000 */
[----:B------:R-:W-:Y:S02]  /*ddd0*/  UIMAD UR5, UR8, UR10, URZ ;  /* 0x0000000a080572a4 */ /* 0x000fe4000f8e023f */
[----:B------:R-:W-:Y:S01]  /*dde0*/  UIMAD.WIDE.U32 UR6, UR42, UR10, URZ ;  /* 0x0000000a2a0672a5 */ /* 0x000fe2000f8e003f */
[----:B0-----:R-:W-:Y:S01]  /*ddf0*/  @P1 IMAD.HI.U32 R0, R6, R9, RZ ;  /* 0x0000000906001227 */ /* 0x001fe200078e00ff */
[----:B------:R-:W-:-:S03]  /*de00*/  UIMAD UR5, UR42, UR11, UR5 ;  /* 0x0000000b2a0572a4 */ /* 0x000fc6000f8e0205 */
[----:B------:R-:W-:Y:S01]  /*de10*/  ULDC.64 UR10, c[0x0][0xaf0] ;  /* 0x0002bc00000a7ab9 */ /* 0x000fe20000000a00 */
[----:B------:R-:W-:Y:S01]  /*de20*/  UIADD3 UR7, UR7, UR5, URZ ;  /* 0x0000000507077290 */ /* 0x000fe2000fffe03f */
[----:B--2---:R-:W-:Y:S01]  /*de30*/  IMAD.MOV.U32 R5, RZ, RZ, R6 ;  /* 0x000000ffff057224 */ /* 0x004fe200078e0006 */
[----:B------:R-:W-:Y:S01]  /*de40*/  UIMAD UR5, UR9, UR10, URZ ;  /* 0x0000000a090572a4 */ /* 0x000fe2000f8e023f */
[----:B-1----:R-:W-:-:S03]  /*de50*/  @P1 SHF.R.U32.HI R5, RZ, R11, R0 ;  /* 0x0000000bff051219 */ /* 0x002fc60000011600 */
[----:B------:R-:W-:Y:S01]  /*de60*/  UIMAD UR5, UR40, UR11, UR5 ;  /* 0x0000000b280572a4 */ /* 0x000fe2000f8e0205 */
[--C-:B------:R-:W-:Y:S01]  /*de70*/  SHF.R.S32.HI R0, RZ, 0x1f, R5.reuse ;  /* 0x0000001fff007819 */ /* 0x100fe20000011405 */
[----:B------:R-:W-:Y:S01]  /*de80*/  UIMAD.WIDE.U32 UR40, UR40, UR10, UR6 ;  /* 0x0000000a282872a5 */ /* 0x000fe2000f8e0006 */
[----:B------:R-:W-:Y:S02]  /*de90*/  IMAD.MOV R7, RZ, RZ, -R5 ;  /* 0x000000ffff077224 */ /* 0x000fe400078e0a05 */
[----:B------:R-:W-:Y:S01]  /*dea0*/  ULDC.64 UR6, c[0x0][0xae0] ;  /* 0x0002b80000067ab9 */ /* 0x000fe20000000a00 */
[----:B------:R-:W-:Y:S01]  /*deb0*/  UIADD3 UR5, UR41, UR5, URZ ;  /* 0x0000000529057290 */ /* 0x000fe2000fffe03f */
[----:B------:R-:W-:Y:S02]  /*dec0*/  IMAD R7, R10, R7, R6 ;  /* 0x000000070a077224 */ /* 0x000fe400078e0206 */
[----:B------:R-:W-:Y:S02]  /*ded0*/  IMAD R0, R0, UR6, RZ ;  /* 0x0000000600007c24 */ /* 0x000fe4000f8e02ff */
[----:B------:R-:W-:-:S02]  /*dee0*/  IMAD.U32 R3, RZ, RZ, UR41 ;  /* 0x00000029ff037e24 */ /* 0x000fc4000f8e00ff */
[----:B------:R-:W-:Y:S02]  /*def0*/  IMAD.U32 R2, RZ, RZ, UR40 ;  /* 0x00000028ff027e24 */ /* 0x000fe4000f8e00ff */
[----:B------:R-:W-:Y:S01]  /*df00*/  IMAD.U32 R3, RZ, RZ, UR5 ;  /* 0x00000005ff037e24 */ /* 0x000fe2000f8e00ff */
[----:B------:R-:W-:Y:S01]  /*df10*/  ULDC UR5, c[0x0][0xac8] ;  /* 0x0002b20000057ab9 */ /* 0x000fe20000000800 */
[C---:B------:R-:W-:Y:S01]  /*df20*/  IMAD R9, R5.reuse, UR7, R0 ;  /* 0x0000000705097c24 */ /* 0x040fe2000f8e0200 */
[----:B------:R-:W-:Y:S01]  /*df30*/  SHF.R.S32.HI R0, RZ, 0x1f, R7 ;  /* 0x0000001fff007819 */ /* 0x000fe20000011407 */
[----:B------:R-:W-:Y:S01]  /*df40*/  IMAD.WIDE.U32 R2, R5, UR6, R2 ;  /* 0x0000000605027c25 */ /* 0x000fe2000f8e0002 */
[----:B------:R-:W-:-:S03]  /*df50*/  ULDC.64 UR6, c[0x0][0xad8] ;  /* 0x0002b60000067ab9 */ /* 0x000fc60000000a00 */
[----:B------:R-:W-:Y:S02]  /*df60*/  IMAD R0, R0, UR6, RZ ;  /* 0x0000000600007c24 */ /* 0x000fe4000f8e02ff */
[----:B------:R-:W-:Y:S02]  /*df70*/  IMAD.IADD R3, R3, 0x1, R9 ;  /* 0x0000000103037824 */ /* 0x000fe400078e0209 */
[C---:B------:R-:W-:Y:S02]  /*df80*/  IMAD R5, R7.reuse, UR7, R0 ;  /* 0x0000000707057c24 */ /* 0x040fe4000f8e0200 */
[----:B------:R-:W-:Y:S01]  /*df90*/  IMAD.WIDE.U32 R2, R7, UR6, R2 ;  /* 0x0000000607027c25 */ /* 0x000fe2000f8e0002 */
[----:B------:R-:W-:-:S03]  /*dfa0*/  ULDC.64 UR6, c[0x0][0xa80] ;  /* 0x0002a00000067ab9 */ /* 0x000fc60000000a00 */
[----:B------:R-:W-:Y:S01]  /*dfb0*/  IMAD.IADD R5, R3, 0x1, R5 ;  /* 0x0000000103057824 */ /* 0x000fe200078e0205 */
[----:B------:R-:W-:Y:S01]  /*dfc0*/  LEA R9, P0, R2, UR6, 0x1 ;  /* 0x0000000602097c11 */ /* 0x000fe2000f8008ff */
[----:B------:R-:W-:Y:S01]  /*dfd0*/  ULDC UR6, c[0x0][0xa88] ;  /* 0x0002a20000067ab9 */ /* 0x000fe20000000800 */
[----:B------:R-:W-:Y:S02]  /*dfe0*/  VIADD R7, R152, UR39 ;  /* 0x0000002798077c36 */ /* 0x000fe40008000000 */
[----:B------:R-:W-:Y:S01]  /*dff0*/  LEA.HI.X R11, R2, UR7, R5, 0x1, P0 ;  /* 0x00000007020b7c11 */ /* 0x000fe200080f0c05 */
[----:B------:R-:W0:Y:S01]  /*e000*/  SHFL.IDX PT, R4, R9, 0x1, 0x181f ;  /* 0x00381f0009047f89 */ /* 0x000e2200000e0000 */
[----:B------:R-:W-:Y:S01]  /*e010*/  IMAD R20, R10, UR6, RZ ;  /* 0x000000060a147c24 */ /* 0x000fe2000f8e02ff */
[----:B------:R-:W-:Y:S01]  /*e020*/  ISETP.GE.AND P0, PT, R19, UR5, PT ;  /* 0x0000000513007c0c */ /* 0x000fe2000bf06270 */
[C---:B------:R-:W-:Y:S01]  /*e030*/  VIADD R3, R7.reuse, 0x30 ;  /* 0x0000003007037836 */ /* 0x040fe20000000000 */
[----:B------:R-:W1:Y:S01]  /*e040*/  SHFL.IDX PT, R2, R9, RZ, 0x181f ;  /* 0x00181fff09027589 */ /* 0x000e6200000e0000 */
[C---:B------:R-:W-:Y:S01]  /*e050*/  VIADD R5, R7.reuse, 0x60 ;  /* 0x0000006007057836 */ /* 0x040fe20000000000 */
[CC--:B------:R-:W-:Y:S01]  /*e060*/  ISETP.GE.OR P3, PT, R7.reuse, R20.reuse, P0 ;  /* 0x000000140700720c */ /* 0x0c0fe20000766670 */
[----:B------:R-:W-:Y:S01]  /*e070*/  VIADD R7, R7, 0x90 ;  /* 0x0000009007077836 */ /* 0x000fe20000000000 */
[----:B------:R-:W2:Y:S01]  /*e080*/  SHFL.IDX PT, R6, R9, 0x2, 0x181f ;  /* 0x00581f0009067f89 */ /* 0x000ea200000e0000 */
[----:B------:R-:W-:-:S02]  /*e090*/  ISETP.GE.OR P2, PT, R3, R20, P0 ;  /* 0x000000140300720c */ /* 0x000fc40000746670 */
[-C--:B------:R-:W-:Y:S01]  /*e0a0*/  ISETP.GE.OR P1, PT, R5, R20.reuse, P0 ;  /* 0x000000140500720c */ /* 0x080fe20000726670 */
[----:B------:R-:W3:Y:S01]  /*e0b0*/  SHFL.IDX PT, R0, R11, RZ, 0x181f ;  /* 0x00181fff0b007589 */ /* 0x000ee200000e0000 */
[----:B------:R-:W-:-:S03]  /*e0c0*/  ISETP.GE.OR P0, PT, R7, R20, P0 ;  /* 0x000000140700720c */ /* 0x000fc60000706670 */
[----:B------:R-:W4:Y:S04]  /*e0d0*/  SHFL.IDX PT, R8, R9, 0x3, 0x181f ;  /* 0x00781f0009087f89 */ /* 0x000f2800000e0000 */
[----:B------:R-:W5:Y:S04]  /*e0e0*/  SHFL.IDX PT, R10, R11, 0x1, 0x181f ;  /* 0x00381f000b0a7f89 */ /* 0x000f6800000e0000 */
[----:B------:R-:W5:Y:S01]  /*e0f0*/  SHFL.IDX PT, R12, R11, 0x2, 0x181f ;  /* 0x00581f000b0c7f89 */ /* 0x000f6200000e0000 */
[----:B0-----:R-:W-:-:S03]  /*e100*/  @!P2 LEA R4, P5, R19, R4, 0x1 ;  /* 0x000000041304a211 */ /* 0x001fc600078a08ff */
[----:B------:R-:W0:Y:S01]  /*e110*/  SHFL.IDX PT, R14, R11, 0x3, 0x181f ;  /* 0x00781f000b0e7f89 */ /* 0x000e2200000e0000 */
[C---:B-1----:R-:W-:Y:S02]  /*e120*/  @!P3 LEA R2, P6, R19.reuse, R2, 0x1 ;  /* 0x000000021302b211 */ /* 0x042fe400078c08ff */
[C---:B--2---:R-:W-:Y:S02]  /*e130*/  @!P1 LEA R6, P4, R19.reuse, R6, 0x1 ;  /* 0x0000000613069211 */ /* 0x044fe400078808ff */
[C---:B---3--:R-:W-:Y:S02]  /*e140*/  @!P3 LEA.HI.X R3, R19.reuse, R0, R157, 0x1, P6 ;  /* 0x000000001303b211 */ /* 0x048fe400030f0c9d */
[----:B----4-:R-:W-:-:S03]  /*e150*/  @!P0 LEA R8, P6, R19, R8, 0x1 ;  /* 0x0000000813088211 */ /* 0x010fc600078c08ff */
[----:B------:R1:W-:Y:S01]  /*e160*/  @!P3 ST.E.128 desc[UR48][R2.64], RZ ;  /* 0x000000ff0200b985 */ /* 0x0003e2000c101d30 */
[C-C-:B-----5:R-:W-:Y:S02]  /*e170*/  @!P2 LEA.HI.X R5, R19.reuse, R10, R157.reuse, 0x1, P5 ;  /* 0x0000000a1305a211 */ /* 0x160fe400028f0c9d */
[----:B------:R-:W-:-:S03]  /*e180*/  @!P1 LEA.HI.X R7, R19, R12, R157, 0x1, P4 ;  /* 0x0000000c13079211 */ /* 0x000fc600020f0c9d */
[----:B------:R1:W-:Y:S01]  /*e190*/  @!P2 ST.E.128 desc[UR48][R4.64], RZ ;  /* 0x000000ff0400a985 */ /* 0x0003e2000c101d30 */
[----:B0-----:R-:W-:-:S03]  /*e1a0*/  @!P0 LEA.HI.X R9, R19, R14, R157, 0x1, P6 ;  /* 0x0000000e13098211 */ /* 0x001fc600030f0c9d */
[----:B------:R1:W-:Y:S04]  /*e1b0*/  @!P1 ST.E.128 desc[UR48][R6.64], RZ ;  /* 0x000000ff06009985 */ /* 0x0003e8000c101d30 */
[----:B------:R1:W-:Y:S02]  /*e1c0*/  @!P0 ST.E.128 desc[UR48][R8.64], RZ ;  /* 0x000000ff08008985 */ /* 0x0003e4000c101d30 */
.L_x_864:
[----:B------:R-:W-:Y:S05]  /*e1d0*/  BSYNC B0 ;  /* 0x0000000000007941 */ /* 0x000fea0003800000 */
.L_x_862:
[----:B------:R-:W-:Y:S02]  /*e1e0*/  ULDC UR5, c[0x0][0xc38] ;  /* 0x00030e0000057ab9 */ /* 0x000fe40000000800 */
[----:B------:R-:W-:-:S06]  /*e1f0*/  UISETP.GE.AND UP0, UPT, UR4, UR5, UPT ;  /* 0x000000050400728c */ /* 0x000fcc000bf06270 */
[----:B------:R-:W-:-:S13]  /*e200*/  PLOP3.LUT P0, PT, PT, PT, UP0, 0x80, 0x0 ;  /* 0x000000000000781c */ /* 0x000fda0003f0f008 */
[----:B------:R-:W-:Y:S05]  /*e210*/  @!P0 BRA `(.L_x_867) ;  /* 0xffffff2800d48947 */ /* 0x000fea000383ffff */
[----:B------:R-:W-:Y:S05]  /*e220*/  EXIT ;  /* 0x000000000000794d */ /* 0x000fea0003800000 */
.L_x_781:
[----:B------:R-:W-:-:S08]  /*e230*/  NOP ;  /* 0x0000000000007918 */ /* 0x000fd00000000000 */
[----:B------:R-:W0:-:S00]  /*e240*/  USETMAXREG.DEALLOC.CTAPOOL 0x20 ;  /* 0x00000020000079c8 */ /* 0x000e0000080e0500 */
[----:B0-----:R-:W-:-:S06]  /*e250*/  LOP3.LUT R0, R0, 0x3, RZ, 0xc0, !PT ;  /* 0x0000000300007812 */ /* 0x001fcc00078ec0ff */
[----:B------:R-:W0:Y:S01]  /*e260*/  S2UR UR6, SR_CTAID.X ;  /* 0x00000000000679c3 */ /* 0x000e220000002500 */
[----:B------:R-:W-:Y:S01]  /*e270*/  LOP3.LUT R23, R23, 0xfffffffb, RZ, 0xc0, !PT ;  /* 0xfffffffb17177812 */ /* 0x000fe200078ec0ff */
[----:B------:R-:W-:Y:S01]  /*e280*/  IMAD.MOV.U32 R16, RZ, RZ, RZ ;  /* 0x000000ffff107224 */ /* 0x000fe200078e00ff */
[----:B------:R1:W2:Y:S01]  /*e290*/  SHFL.IDX PT, R2, R0, RZ, 0x1f ;  /* 0x00001fff00027589 */ /* 0x0002a200000e0000 */
[----:B------:R-:W-:Y:S02]  /*e2a0*/  IMAD.MOV.U32 R24, RZ, RZ, 0x1 ;  /* 0x00000001ff187424 */ /* 0x000fe400078e00ff */
[----:B------:R-:W-:Y:S02]  /*e2b0*/  IMAD.MOV.U32 R29, RZ, RZ, RZ ;  /* 0x000000ffff1d7224 */ /* 0x000fe400078e00ff */
[----:B-1----:R-:W0:Y:S01]  /*e2c0*/  LDC R0, c[0x0][0xc38] ;  /* 0x00030e00ff007b82 */ /* 0x002e220000000800 */
[----:B--2---:R-:W-:-:S13]  /*e2d0*/  ISETP.NE.AND P0, PT, R2, RZ, PT ;  /* 0x000000ff0200720c */ /* 0x004fda0003f05270 */
[----:B------:R-:W-:Y:S01]  /*e2e0*/  @P0 LOP3.LUT R23, R23, 0x4, RZ, 0xfc, !PT ;  /* 0x0000000417170812 */ /* 0x000fe200078efcff */
[----:B------:R-:W-:Y:S06]  /*e2f0*/  @P0 BAR.ARV 0x4, 0x200 ;  /* 0x0108000000000b1d */ /* 0x000fec0000002000 */
[----:B0-----:R-:W-:-:S13]  /*e300*/  ISETP.LE.AND P0, PT, R0, UR6, PT ;  /* 0x0000000600007c0c */ /* 0x001fda000bf03270 */
[----:B------:R-:W-:Y:S05]  /*e310*/  @P0 BRA `(.L_x_868) ;  /* 0x0000003c00080947 */ /* 0x000fea0003800000 */
[----:B------:R-:W0:Y:S01]  /*e320*/  S2R R6, SR_TID.X ;  /* 0x0000000000067919 */ /* 0x000e220000002100 */
[----:B------:R-:W1:Y:S01]  /*e330*/  S2UR UR5, SR_CgaCtaId ;  /* 0x00000000000579c3 */ /* 0x000e620000008800 */
[----:B------:R-:W-:Y:S01]  /*e340*/  UMOV UR4, 0x400 ;  /* 0x0000040000047882 */ /* 0x000fe20000000000 */
[----:B------:R-:W-:Y:S01]  /*e350*/  IMAD.U32 R27, RZ, RZ, UR6 ;  /* 0x00000006ff1b7e24 */ /* 0x000fe2000f8e00ff */
[----:B------:R-:W-:Y:S01]  /*e360*/  ULDC UR42, c[0x0][0xc] ;  /* 0x00000300002a7ab9 */ /* 0x000fe20000000800 */
[----:B------:R-:W-:Y:S01]  /*e370*/  IMAD.MOV.U32 R24, RZ, RZ, 0x1 ;  /* 0x00000001ff187424 */ /* 0x000fe200078e00ff */
[----:B------:R-:W-:Y:S01]  /*e380*/  ULDC.64 UR46, c[0x0][0x198] ;  /* 0x00006600002e7ab9 */ /* 0x000fe20000000a00 */
[----:B------:R-:W-:Y:S02]  /*e390*/  IMAD.MOV.U32 R29, RZ, RZ, RZ ;  /* 0x000000ffff1d7224 */ /* 0x000fe400078e00ff */
[----:B------:R-:W-:Y:S01]  /*e3a0*/  IMAD.MOV.U32 R16, RZ, RZ, RZ ;  /* 0x000000ffff107224 */ /* 0x000fe200078e00ff */
[----:B-1----:R-:W-:-:S06]  /*e3b0*/  ULEA UR4, UR5, UR4, 0x18 ;  /* 0x0000000405047291 */ /* 0x002fcc000f8ec03f */
[----:B------:R-:W-:Y:S01]  /*e3c0*/  IMAD.U32 R17, RZ, RZ, UR4 ;  /* 0x00000004ff117e24 */ /* 0x000fe2000f8e00ff */
[C---:B0-----:R-:W-:Y:S01]  /*e3d0*/  LOP3.LUT R5, R6.reuse, 0x7f, RZ, 0xc0, !PT ;  /* 0x0000007f06057812 */ /* 0x041fe200078ec0ff */
[C---:B------:R-:W-:Y:S01]  /*e3e0*/  IMAD.SHL.U32 R0, R6.reuse, 0x8, RZ ;  /* 0x0000000806007824 */ /* 0x040fe200078e00ff */
[C---:B------:R-:W-:Y:S01]  /*e3f0*/  LOP3.LUT R28, R6.reuse, 0x1f, RZ, 0xc0, !PT ;  /* 0x0000001f061c7812 */ /* 0x040fe200078ec0ff */
[----:B------:R-:W-:Y:S02]  /*e400*/  IMAD.SHL.U32 R4, R6, 0x10, RZ ;  /* 0x0000001006047824 */ /* 0x000fe400078e00ff */
[----:B------:R-:W-:Y:S01]  /*e410*/  IMAD.SHL.U32 R3, R5, 0x8, RZ ;  /* 0x0000000805037824 */ /* 0x000fe200078e00ff */
[----:B------:R-:W-:-:S04]  /*e420*/  LOP3.LUT R2, R0, 0x1f8, RZ, 0xc0, !PT ;  /* 0x000001f800027812 */ /* 0x000fc800078ec0ff */
[----:B------:R-:W-:-:S04]  /*e430*/  LOP3.LUT R2, R2, 0x38, R6, 0x78, !PT ;  /* 0x0000003802027812 */ /* 0x000fc800078e7806 */
[----:B------:R-:W-:Y:S02]  /*e440*/  LOP3.LUT R2, R2, 0x200, R3, 0xf8, !PT ;  /* 0x0000020002027812 */ /* 0x000fe400078ef803 */
[----:B------:R-:W-:-:S03]  /*e450*/  SHF.R.U32.HI R3, RZ, 0x3, R5 ;  /* 0x00000003ff037819 */ /* 0x000fc60000011605 */
[----:B------:R-:W-:Y:S01]  /*e460*/  IMAD R26, R2, 0x2, R17 ;  /* 0x00000002021a7824 */ /* 0x000fe200078e0211 */
[----:B------:R-:W-:-:S07]  /*e470*/  LOP3.LUT R0, R3, 0x70, R4, 0xf8, !PT ;  /* 0x0000007003007812 */ /* 0x000fce00078ef804 */
.L_x_952:
[----:B------:R-:W-:Y:S01]  /*e480*/  ULDC UR8, c[0x0][0xc60] ;  /* 0x0003180000087ab9 */ /* 0x000fe20000000800 */
[C---:B------:R-:W-:Y:S01]  /*e490*/  R2UR UR7, R27.reuse ;  /* 0x000000001b0772ca */ /* 0x040fe200000e0000 */
[----:B------:R-:W-:Y:S01]  /*e4a0*/  UISETP.NE.AND UP0, UPT, UR8, 0x1, UPT ;  /* 0x000000010800788c */ /* 0x000fe2000bf05270 */
[----:B------:R-:W-:-:S10]  /*e4b0*/  R2UR UR6, R27 ;  /* 0x000000001b0672ca */ /* 0x000fd400000e0000 */
        /* <DEDUP_REMOVED lines=9> */
[----:B0-----:R-:W-:Y:S05]  /*e550*/  @!P0 BRA `(.L_x_869) ;  /* 0x0000000000208947 */ /* 0x001fea0003800000 */
        /* <DEDUP_REMOVED lines=8> */
.L_x_869:
[----:B------:R-:W-:Y:S01]  /*e5e0*/  ULDC UR9, c[0x0][0xc54] ;  /* 0x0003150000097ab9 */ /* 0x000fe20000000800 */
[----:B------:R-:W-:Y:S01]  /*e5f0*/  UMOV UR6, UR8 ;  /* 0x0000000800067c82 */ /* 0x000fe20008000000 */
[----:B------:R-:W-:-:S11]  /*e600*/  UISETP.NE.AND UP0, UPT, UR9, 0x1, UPT ;  /* 0x000000010900788c */ /* 0x000fd6000bf05270 */
[----:B------:R-:W-:Y:S02]  /*e610*/  @UP0 ULDC.64 UR10, c[0x0][0xc58] ;  /* 0x00031600000a0ab9 */ /* 0x000fe40000000a00 */
[----:B------:R-:W-:-:S04]  /*e620*/  UIMAD.WIDE.U32 UR4, UR8, UR10, URZ ;  /* 0x0000000a080472a5 */ /* 0x000fc8000f8e003f */
[----:B------:R-:W-:-:S04]  /*e630*/  @UP0 USHF.R.U32.HI UR6, URZ, UR11, UR5 ;  /* 0x0000000b3f060299 */ /* 0x000fc80008011605 */
[----:B------:R-:W-:-:S12]  /*e640*/  UIMAD UR4, UR6, UR9, URZ ;  /* 0x00000009060472a4 */ /* 0x000fd8000f8e023f */
.L_x_870:
[----:B------:R-:W-:Y:S02]  /*e650*/  ULOP3.LUT UR5, URZ, UR6, URZ, 0x33, !UPT ;  /* 0x000000063f057292 */ /* 0x000fe4000f8e333f */
[----:B------:R-:W-:Y:S01]  /*e660*/  UIADD3 UR4, UR8, -UR4, URZ ;  /* 0x8000000408047290 */ /* 0x000fe2000fffe03f */
[----:B------:R-:W-:Y:S01]  /*e670*/  ULDC UR15, c[0x0][0xc48] ;  /* 0x00031200000f7ab9 */ /* 0x000fe20000000800 */
[----:B------:R-:W-:Y:S01]  /*e680*/  ULDC UR9, c[0x0][0x448] ;  /* 0x0001120000097ab9 */ /* 0x000fe20000000800 */
[----:B------:R-:W-:Y:S01]  /*e690*/  ULDC UR41, c[0x0][0xc3c] ;  /* 0x00030f0000297ab9 */ /* 0x000fe20000000800 */
[----:B------:R-:W-:Y:S02]  /*e6a0*/  UISETP.NE.AND UP2, UPT, UR15, 0x1, UPT ;  /* 0x000000010f00788c */ /* 0x000fe4000bf45270 */
[----:B------:R-:W-:Y:S02]  /*e6b0*/  UISETP.NE.AND UP1, UPT, UR9, 0x1, UPT ;  /* 0x000000010900788c */ /* 0x000fe4000bf25270 */
[----:B------:R-:W-:Y:S01]  /*e6c0*/  UIADD3 UR41, UR5, UR41, URZ ;  /* 0x0000002905297290 */ /* 0x000fe2000fffe03f */
[----:B------:R-:W-:Y:S01]  /*e6d0*/  ULDC UR14, c[0x0][0xc54] ;  /* 0x00031500000e7ab9 */ /* 0x000fe20000000800 */
[----:B------:R-:W-:Y:S01]  /*e6e0*/  ULDC.64 UR10, c[0x0][0x418] ;  /* 0x00010600000a7ab9 */ /* 0x000fe20000000a00 */
[----:B------:R-:W-:-:S02]  /*e6f0*/  UIMAD UR14, UR7, UR14, UR4 ;  /* 0x0000000e070e72a4 */ /* 0x000fc4000f8e0204 */
[----:B------:R-:W-:Y:S01]  /*e700*/  UISETP.NE.U32.AND UP0, UPT, UR10, URZ, UPT ;  /* 0x0000003f0a00728c */ /* 0x000fe2000bf05070 */
[----:B------:R-:W-:Y:S01]  /*e710*/  ULDC.64 UR4, c[0x0][0x9e0] ;  /* 0x0002780000047ab9 */ /* 0x000fe20000000a00 */
[----:B------:R-:W-:Y:S02]  /*e720*/  UIMAD UR41, UR41, 0xc0, URZ ;  /* 0x000000c0292978a4 */ /* 0x000fe4000f8e023f */
[----:B------:R-:W-:Y:S02]  /*e730*/  UISETP.GE.AND UP3, UPT, UR5, 0x1, UPT ;  /* 0x000000010500788c */ /* 0x000fe4000bf66270 */
[----:B------:R-:W-:Y:S02]  /*e740*/  UISETP.NE.AND.EX UP0, UPT, UR11, URZ, UPT, UP0 ;  /* 0x0000003f0b00728c */ /* 0x000fe4000bf05300 */
[----:B------:R-:W-:Y:S01]  /*e750*/  UIADD3 UR9, UR41, 0xbf, URZ ;  /* 0x000000bf29097890 */ /* 0x000fe2000fffe03f */
[----:B------:R-:W-:Y:S01]  /*e760*/  ULDC UR8, c[0x0][0x424] ;  /* 0x0001090000087ab9 */ /* 0x000fe20000000800 */
[----:B------:R-:W-:Y:S01]  /*e770*/  ULDC UR6, c[0x0][0x288] ;  /* 0x0000a20000067ab9 */ /* 0x000fe20000000800 */
[----:B------:R-:W-:Y:S01]  /*e780*/  @UP2 ULDC UR10, c[0x0][0xc4c] ;  /* 0x00031300000a2ab9 */ /* 0x000fe20000000800 */
[----:B------:R-:W-:Y:S01]  /*e790*/  @UP1 ULDC UR12, c[0x0][0x44c] ;  /* 0x00011300000c1ab9 */ /* 0x000fe20000000800 */
[----:B------:R-:W-:Y:S01]  /*e7a0*/  UIADD3 UR16, -UR6, 0x1, URZ ;  /* 0x0000000106107890 */ /* 0x000fe2000fffe13f */
[----:B------:R-:W-:Y:S01]  /*e7b0*/  PLOP3.LUT P1, PT, PT, PT, UP3, 0x80, 0x0 ;  /* 0x000000000000781c */ /* 0x000fe20003f2f038 */
[----:B------:R-:W-:-:S02]  /*e7c0*/  UIMAD.WIDE.U32 UR10, UR14, UR10, URZ ;  /* 0x0000000a0e0a72a5 */ /* 0x000fc4000f8e003f */
[----:B------:R-:W-:Y:S02]  /*e7d0*/  USEL UR8, UR8, 0x1, UP0 ;  /* 0x0000000108087887 */ /* 0x000fe40008000000 */
[----:B------:R-:W-:Y:S01]  /*e7e0*/  UIMAD.WIDE.U32 UR12, UR9, UR12, URZ ;  /* 0x0000000c090c72a5 */ /* 0x000fe2000f8e003f */
[----:B------:R-:W-:Y:S01]  /*e7f0*/  ULDC UR7, c[0x0][0x2f0] ;  /* 0x0000bc0000077ab9 */ /* 0x000fe20000000800 */
[----:B------:R-:W-:Y:S01]  /*e800*/  @UP2 ULDC UR17, c[0x0][0xc50] ;  /* 0x0003140000112ab9 */ /* 0x000fe20000000800 */
[----:B------:R-:W-:Y:S01]  /*e810*/  @UP1 ULDC UR18, c[0x0][0x450] ;  /* 0x0001140000121ab9 */ /* 0x000fe20000000800 */
[----:B------:R-:W-:Y:S01]  /*e820*/  UMOV UR43, UR14 ;  /* 0x0000000e002b7c82 */ /* 0x000fe20008000000 */
[----:B------:R-:W-:Y:S02]  /*e830*/  UIMAD UR16, UR8, UR7, UR16 ;  /* 0x00000007081072a4 */ /* 0x000fe4000f8e0210 */
[----:B------:R-:W-:Y:S02]  /*e840*/  @UP2 USHF.R.U32.HI UR43, URZ, UR17, UR11 ;  /* 0x000000113f2b2299 */ /* 0x000fe4000801160b */
[----:B------:R-:W-:-:S02]  /*e850*/  @UP1 USHF.R.U32.HI UR9, URZ, UR18, UR13 ;  /* 0x000000123f091299 */ /* 0x000fc4000801160d */
[----:B------:R-:W-:Y:S02]  /*e860*/  UIADD3 UR36, -UR43, URZ, URZ ;  /* 0x0000003f2b247290 */ /* 0x000fe4000fffe13f */
[----:B------:R-:W-:Y:S02]  /*e870*/  UIADD3 UR10, UR16, UR9, URZ ;  /* 0x00000009100a7290 */ /* 0x000fe4000fffe03f */
[----:B------:R-:W-:Y:S02]  /*e880*/  UIMAD UR36, UR15, UR36, UR14 ;  /* 0x000000240f2472a4 */ /* 0x000fe4000f8e020e */
[----:B------:R-:W-:Y:S01]  /*e890*/  UIADD3 UR4, UR10, UR4, URZ ;  /* 0x000000040a047290 */ /* 0x000fe2000fffe03f */
[----:B------:R-:W-:Y:S11]  /*e8a0*/  @!P1 BRA `(.L_x_871) ;  /* 0x0000000000449947 */ /* 0x000ff60003800000 */
        /* <DEDUP_REMOVED lines=10> */
.L_x_872:
[----:B------:R-:W-:-:S11]  /*e950*/  UISETP.NE.AND UP0, UPT, UR5, 0x1, UPT ;  /* 0x000000010500788c */ /* 0x000fd6000bf05270 */
[----:B------:R-:W-:Y:S02]  /*e960*/  @UP0 ULDC.64 UR12, c[0x0][0x9e8] ;  /* 0x00027a00000c0ab9 */ /* 0x000fe40000000a00 */
[----:B------:R-:W-:-:S04]  /*e970*/  UIMAD.WIDE.U32 UR10, UR9, UR12, URZ ;  /* 0x0000000c090a72a5 */ /* 0x000fc8000f8e003f */
[----:B------:R-:W-:-:S12]  /*e980*/  @UP0 USHF.R.U32.HI UR9, URZ, UR13, UR11 ;  /* 0x0000000d3f090299 */ /* 0x000fd8000801160b */
.L_x_873:
[----:B------:R-:W-:-:S04]  /*e990*/  UIMAD UR9, UR9, UR5, UR5 ;  /* 0x00000005090972a4 */ /* 0x000fc8000f8e0205 */
[----:B------:R-:W-:-:S04]  /*e9a0*/  UISETP.LT.AND UP0, UPT, UR4, UR9, UPT ;  /* 0x000000090400728c */ /* 0x000fc8000bf01270 */
[----:B------:R-:W-:-:S12]  /*e9b0*/  USEL UR4, UR4, UR9, UP0 ;  /* 0x0000000904047287 */ /* 0x000fd80008000000 */
.L_x_871:
[----:B------:R-:W-:Y:S02]  /*e9c0*/  UIMAD UR13, UR8, UR7, 0x7f ;  /* 0x0000007f080d74a4 */ /* 0x000fe4000f8e0207 */
[----:B------:R-:W-:Y:S02]  /*e9d0*/  UIADD3 UR4, UR4, 0x7f, URZ ;  /* 0x0000007f04047890 */ /* 0x000fe4000fffe03f */
[----:B------:R-:W-:Y:S02]  /*e9e0*/  USHF.R.S32.HI UR14, URZ, 0x1f, UR13 ;  /* 0x0000001f3f0e7899 */ /* 0x000fe4000801140d */
[----:B------:R-:W-:Y:S01]  /*e9f0*/  USHF.R.S32.HI UR9, URZ, 0x1f, UR4 ;  /* 0x0000001f3f097899 */ /* 0x000fe20008011404 */
[----:B------:R-:W-:Y:S01]  /*ea00*/  @UP1 ULDC UR10, c[0x0][0x44c] ;  /* 0x00011300000a1ab9 */ /* 0x000fe20000000800 */
[----:B------:R-:W-:Y:S02]  /*ea10*/  ULEA.HI UR14, UR14, UR13, URZ, 0x7 ;  /* 0x0000000d0e0e7291 */ /* 0x000fe4000f8f383f */
[----:B------:R-:W-:-:S02]  /*ea20*/  UIMAD.WIDE.U32 UR10, UR41, UR10, URZ ;  /* 0x0000000a290a72a5 */ /* 0x000fc4000f8e003f */
[----:B------:R-:W-:Y:S01]  /*ea30*/  ULEA.HI UR9, UR9, UR4, URZ, 0x7 ;  /* 0x0000000409097291 */ /* 0x000fe2000f8f383f */
[----:B------:R-:W-:Y:S01]  /*ea40*/  @UP1 ULDC UR15, c[0x0][0x450] ;  /* 0x00011400000f1ab9 */ /* 0x000fe20000000800 */
[----:B------:R-:W-:Y:S01]  /*ea50*/  UMOV UR12, UR41 ;  /* 0x00000029000c7c82 */ /* 0x000fe20008000000 */
[----:B------:R-:W-:Y:S02]  /*ea60*/  UIMAD UR4, UR8, UR7, -UR6 ;  /* 0x00000007080472a4 */ /* 0x000fe4000f8e0a06 */
[----:B------:R-:W-:Y:S02]  /*ea70*/  USHF.R.S32.HI UR14, URZ, 0x7, UR14 ;  /* 0x000000073f0e7899 */ /* 0x000fe4000801140e */
[----:B------:R-:W-:Y:S02]  /*ea80*/  USHF.R.S32.HI UR9, URZ, 0x7, UR9 ;  /* 0x000000073f097899 */ /* 0x000fe40008011409 */
[----:B------:R-:W-:Y:S02]  /*ea90*/  @UP1 USHF.R.U32.HI UR12, URZ, UR15, UR11 ;  /* 0x0000000f3f0c1299 */ /* 0x000fe4000801160b */
[----:B------:R-:W-:-:S02]  /*eaa0*/  UISETP.LT.AND UP0, UPT, UR14, UR9, UPT ;  /* 0x000000090e00728c */ /* 0x000fc4000bf01270 */
[----:B------:R-:W-:Y:S01]  /*eab0*/  UIADD3 UR4, UR4, UR12, URZ ;  /* 0x0000000c04047290 */ /* 0x000fe2000fffe03f */
[----:B------:R-:W-:Y:S01]  /*eac0*/  ULDC UR8, c[0x0][0x9dc] ;  /* 0x0002770000087ab9 */ /* 0x000fe20000000800 */
[----:B------:R-:W-:Y:S02]  /*ead0*/  USEL UR40, UR14, UR9, UP0 ;  /* 0x000000090e287287 */ /* 0x000fe40008000000 */
        /* <DEDUP_REMOVED lines=12> */
.L_x_875:
[----:B------:R-:W-:-:S11]  /*eba0*/  UISETP.NE.AND UP0, UPT, UR5, 0x1, UPT ;  /* 0x000000010500788c */ /* 0x000fd6000bf05270 */
[----:B------:R-:W-:Y:S02]  /*ebb0*/  @UP0 ULDC.64 UR10, c[0x0][0x9e8] ;  /* 0x00027a00000a0ab9 */ /* 0x000fe40000000a00 */
[----:B------:R-:W-:-:S04]  /*ebc0*/  UIMAD.WIDE.U32 UR6, UR4, UR10, URZ ;  /* 0x0000000a040672a5 */ /* 0x000fc8000f8e003f */
[----:B------:R-:W-:-:S12]  /*ebd0*/  @UP0 USHF.R.U32.HI UR4, URZ, UR11, UR7 ;  /* 0x0000000b3f040299 */ /* 0x000fd80008011607 */
.L_x_876:
[----:B------:R-:W-:-:S04]  /*ebe0*/  UIMAD UR4, UR4, UR5, URZ ;  /* 0x00000005040472a4 */ /* 0x000fc8000f8e023f */
[----:B------:R-:W-:-:S04]  /*ebf0*/  UISETP.LT.AND UP0, UPT, UR8, UR4, UPT ;  /* 0x000000040800728c */ /* 0x000fc8000bf01270 */
[----:B------:R-:W-:-:S12]  /*ec00*/  USEL UR8, UR8, UR4, !UP0 ;  /* 0x0000000408087287 */ /* 0x000fd8000c000000 */
.L_x_874:
[----:B------:R-:W-:Y:S01]  /*ec10*/  USHF.R.S32.HI UR4, URZ, 0x1f, UR8 ;  /* 0x0000001f3f047899 */ /* 0x000fe20008011408 */
[----:B------:R-:W-:Y:S03]  /*ec20*/  BSSY B7, `(.L_x_877) ;  /* 0x0000318000077945 */ /* 0x000fe60003800000 */
[----:B------:R-:W-:-:S04]  /*ec30*/  ULEA.HI UR4, UR4, UR8, URZ, 0x7 ;  /* 0x0000000804047291 */ /* 0x000fc8000f8f383f */
[----:B------:R-:W-:-:S04]  /*ec40*/  USHF.R.S32.HI UR4, URZ, 0x7, UR4 ;  /* 0x000000073f047899 */ /* 0x000fc80008011404 */
[----:B------:R-:W-:-:S04]  /*ec50*/  UISETP.LT.AND UP0, UPT, URZ, UR4, UPT ;  /* 0x000000043f00728c */ /* 0x000fc8000bf01270 */
[----:B------:R-:W-:-:S04]  /*ec60*/  USEL UR39, URZ, UR4, !UP0 ;  /* 0x000000043f277287 */ /* 0x000fc8000c000000 */
[----:B------:R-:W-:-:S06]  /*ec70*/  UISETP.GT.AND UP0, UPT, UR40, UR39, UPT ;  /* 0x000000272800728c */ /* 0x000fcc000bf04270 */
[----:B------:R-:W-:-:S13]  /*ec80*/  PLOP3.LUT P0, PT, PT, PT, UP0, 0x80, 0x0 ;  /* 0x000000000000781c */ /* 0x000fda0003f0f008 */
[----:B------:R-:W-:Y:S05]  /*ec90*/  @P0 BRA `(.L_x_878) ;  /* 0x0000000000440947 */ /* 0x000fea0003800000 */
[----:B------:R-:W0:Y:S02]  /*eca0*/  S2R R0, SR_TID.X ;  /* 0x0000000000007919 */ /* 0x000e240000002100 */
[----:B0-----:R-:W-:-:S04]  /*ecb0*/  LOP3.LUT R0, R0, 0x7f, RZ, 0xc0, !PT ;  /* 0x0000007f00007812 */ /* 0x001fc800078ec0ff */
[----:B------:R-:W-:-:S13]  /*ecc0*/  ISETP.NE.AND P1, PT, R0, RZ, PT ;  /* 0x000000ff0000720c */ /* 0x000fda0003f25270 */
[----:B------:R-:W-:Y:S05]  /*ecd0*/  @P1 BRA `(.L_x_879) ;  /* 0x0000003000301947 */ /* 0x000fea0003800000 */
[----:B------:R-:W0:Y:S01]  /*ece0*/  S2R R7, SR_LANEID ;  /* 0x0000000000077919 */ /* 0x000e220000000000 */
[----:B------:R-:W-:Y:S01]  /*ecf0*/  VOTEU.ANY UR4, UPT, PT ;  /* 0x0000000000047886 */ /* 0x000fe200038e0100 */
[----:B------:R-:W1:Y:S01]  /*ed00*/  LDC.64 R2, c[0x0][0xc80] ;  /* 0x00032000ff027b82 */ /* 0x000e620000000a00 */
[----:B------:R-:W0:Y:S08]  /*ed10*/  FLO.U32 R0, UR4 ;  /* 0x0000000400007d00 */ /* 0x000e3000080e0000 */
[----:B------:R-:W1:Y:S01]  /*ed20*/  POPC R5, UR4 ;  /* 0x0000000400057d09 */ /* 0x000e620008000000 */
[----:B0-----:R-:W-:-:S13]  /*ed30*/  ISETP.EQ.U32.AND P0, PT, R0, R7, PT ;  /* 0x000000070000720c */ /* 0x001fda0003f02070 */
[----:B-1----:R-:W2:Y:S01]  /*ed40*/  @P0 ATOMG.E.ADD.STRONG.GPU PT, R3, desc[UR48][R2.64], R5 ;  /* 0x00000005020309a8 */ /* 0x002ea200081ee1f0 */
[----:B------:R-:W0:Y:S02]  /*ed50*/  S2R R4, SR_LTMASK ;  /* 0x0000000000047919 */ /* 0x000e240000003900 */
[----:B0-----:R-:W-:-:S04]  /*ed60*/  LOP3.LUT R4, R4, UR4, RZ, 0xc0, !PT ;  /* 0x0000000404047c12 */ /* 0x001fc8000f8ec0ff */
[----:B------:R-:W0:Y:S01]  /*ed70*/  POPC R27, R4 ;  /* 0x00000004001b7309 */ /* 0x000e220000000000 */
[----:B--2---:R-:W0:Y:S02]  /*ed80*/  SHFL.IDX PT, R0, R3, R0, 0x1f ;  /* 0x00001f0003007589 */ /* 0x004e2400000e0000 */
[----:B0-----:R-:W-:Y:S01]  /*ed90*/  IADD3 R27, R0, UR42, R27 ;  /* 0x0000002a001b7c10 */ /* 0x001fe2000fffe01b */
[----:B------:R-:W-:Y:S06]  /*eda0*/  BRA `(.L_x_879) ;  /* 0x0000002c00fc7947 */ /* 0x000fec0003800000 */
.L_x_878:
[----:B------:R-:W-:Y:S01]  /*edb0*/  VIADD R0, R17, 0xe400 ;  /* 0x0000e40011007836 */ /* 0x000fe20000000000 */
[----:B------:R-:W-:Y:S04]  /*edc0*/  BSSY B6, `(.L_x_880) ;  /* 0x0000013000067945 */ /* 0x000fe80003800000 */
[----:B------:R-:W-:-:S13]  /*edd0*/  LOP3.LUT P0, RZ, R0, 0x3ff, RZ, 0xc0, !PT ;  /* 0x000003ff00ff7812 */ /* 0x000fda000780c0ff */
[----:B------:R-:W-:Y:S05]  /*ede0*/  @!P0 BRA `(.L_x_881) ;  /* 0x0000000000408947 */ /* 0x000fea0003800000 */
[----:B------:R-:W-:Y:S01]  /*edf0*/  MOV R2, 0x0 ;  /* 0x0000000000027802 */ /* 0x000fe20000000f00 */
[----:B------:R-:W-:Y:S01]  /*ee00*/  ULDC.64 UR4, c[0x4][0xa8] ;  /* 0x01002a0000047ab9 */ /* 0x000fe20000000a00 */
[----:B------:R-:W-:Y:S01]  /*ee10*/  ULDC.64 UR6, c[0x4][0xb0] ;  /* 0x01002c0000067ab9 */ /* 0x000fe20000000a00 */
[----:B------:R-:W-:Y:S02]  /*ee20*/  IMAD.U32 R4, RZ, RZ, UR4 ;  /* 0x00000004ff047e24 */ /* 0x000fe4000f8e00ff */
[----:B------:R-:W-:Y:S01]  /*ee30*/  IMAD.U32 R5, RZ, RZ, UR5 ;  /* 0x00000005ff057e24 */ /* 0x000fe2000f8e00ff */
[----:B------:R-:W0:Y:S01]  /*ee40*/  LDC.64 R2, c[0x4][R2] ;  /* 0x0100000002027b82 */ /* 0x000e220000000a00 */
[----:B------:R-:W-:Y:S01]  /*ee50*/  ULDC.64 UR4, c[0x4][0x8] ;  /* 0x0100020000047ab9 */ /* 0x000fe20000000a00 */
        /* <DEDUP_REMOVED lines=8> */
[----:B0-----:R-:W-:Y:S05]  /*eee0*/  CALL.ABS.NOINC R2 ;  /* 0x0000000002007343 */ /* 0x001fea0003c00000 */
.L_x_881:
[----:B------:R-:W-:Y:S05]  /*eef0*/  BSYNC B6 ;  /* 0x0000000000067941 */ /* 0x000fea0003800000 */
.L_x_880:
        /* <DEDUP_REMOVED lines=8> */
[----:B------:R0:W1:Y:S01]  /*ef80*/  LDC.64 R2, c[0x4][R18] ;  /* 0x0100000012027b82 */ /* 0x0000620000000a00 */
[----:B------:R-:W-:Y:S02]  /*ef90*/  IMAD.U32 R4, RZ, RZ, UR6 ;  /* 0x00000006ff047e24 */ /* 0x000fe4000f8e00ff */
[----:B------:R-:W-:Y:S02]  /*efa0*/  IMAD.U32 R5, RZ, RZ, UR7 ;  /* 0x00000007ff057e24 */ /* 0x000fe4000f8e00ff */
[----:B------:R-:W-:Y:S02]  /*efb0*/  IMAD.U32 R6, RZ, RZ, UR8 ;  /* 0x00000008ff067e24 */ /* 0x000fe4000f8e00ff */
[----:B------:R-:W-:-:S02]  /*efc0*/  IMAD.U32 R7, RZ, RZ, UR9 ;  /* 0x00000009ff077e24 */ /* 0x000fc4000f8e00ff */
[----:B------:R-:W-:Y:S02]  /*efd0*/  IMAD.U32 R10, RZ, RZ, UR4 ;  /* 0x00000004ff0a7e24 */ /* 0x000fe4000f8e00ff */
[----:B------:R-:W-:Y:S02]  /*efe0*/  IMAD.U32 R11, RZ, RZ, UR5 ;  /* 0x00000005ff0b7e24 */ /* 0x000fe4000f8e00ff */
[----:B------:R-:W-:Y:S02]  /*eff0*/  IMAD.MOV.U32 R8, RZ, RZ, 0x70 ;  /* 0x00000070ff087424 */ /* 0x000fe400078e00ff */
[----:B------:R-:W-:Y:S02]  /*f000*/  IMAD.MOV.U32 R12, RZ, RZ, 0x1 ;  /* 0x00000001ff0c7424 */ /* 0x000fe400078e00ff */
[----:B0-----:R-:W-:-:S07]  /*f010*/  IMAD.MOV.U32 R13, RZ, RZ, RZ ;  /* 0x000000ffff0d7224 */ /* 0x001fce00078e00ff */
[----:B------:R-:W-:-:S07]  /*f020*/  LEPC R20, `(.L_x_884) ;  /* 0x000000001014794e */ /* 0x000fce0000000000 */
[----:B-1----:R-:W-:Y:S05]  /*f030*/  CALL.ABS.NOINC R2 ;  /* 0x0000000002007343 */ /* 0x002fea0003c00000 */
.L_x_884:
[----:B------:R0:W1:Y:S01]  /*f040*/  LDC.64 R2, c[0x4][R18] ;  /* 0x0100000012027b82 */ /* 0x0000620000000a00 */
[----:B------:R-:W-:Y:S01]  /*f050*/  ULDC.64 UR4, c[0x4][0xa8] ;  /* 0x01002a0000047ab9 */ /* 0x000fe20000000a00 */
[----:B------:R-:W-:Y:S01]  /*f060*/  ULDC.64 UR6, c[0x4][0xb0] ;  /* 0x01002c0000067ab9 */ /* 0x000fe20000000a00 */
[----:B------:R-:W-:Y:S02]  /*f070*/  IMAD.U32 R4, RZ, RZ, UR4 ;  /* 0x00000004ff047e24 */ /* 0x000fe4000f8e00ff */
        /* <DEDUP_REMOVED lines=11> */
.L_x_883:
[----:B------:R-:W-:Y:S05]  /*f130*/  BSYNC B6 ;  /* 0x0000000000067941 */ /* 0x000fea0003800000 */
.L_x_882:
[----:B------:R-:W-:Y:S01]  /*f140*/  ULDC.64 UR4, c[0x0][0x9f8] ;  /* 0x00027e0000047ab9 */ /* 0x000fe20000000a00 */
[----:B------:R-:W-:Y:S01]  /*f150*/  IMAD.U32 R22, RZ, RZ, UR43 ;  /* 0x0000002bff167e24 */ /* 0x000fe2000f8e00ff */
[----:B------:R-:W-:-:S04]  /*f160*/  UISETP.NE.U32.AND UP0, UPT, UR4, URZ, UPT ;  /* 0x0000003f0400728c */ /* 0x000fc8000bf05070 */
[----:B------:R-:W-:-:S06]  /*f170*/  UISETP.NE.AND.EX UP0, UPT, UR5, URZ, UPT, UP0 ;  /* 0x0000003f0500728c */ /* 0x000fcc000bf05300 */
[----:B------:R-:W-:-:S05]  /*f180*/  PLOP3.LUT P0, PT, PT, PT, UP0, 0x80, 0x0 ;  /* 0x000000000000781c */ /* 0x000fca0003f0f008 */
[----:B------:R-:W-:Y:S02]  /*f190*/  @UP0 ULDC.64 UR4, c[0x0][0x9f8] ;  /* 0x00027e0000040ab9 */ /* 0x000fe40000000a00 */
[----:B------:R-:W-:-:S06]  /*f1a0*/  @UP0 UIMAD.WIDE UR4, UR43, 0x4, UR4 ;  /* 0x000000042b0408a5 */ /* 0x000fcc000f8e0204 */
[----:B------:R-:W-:Y:S02]  /*f1b0*/  IMAD.U32 R2, RZ, RZ, UR4 ;  /* 0x00000004ff027e24 */ /* 0x000fe4000f8e00ff */
[----:B------:R-:W-:-:S05]  /*f1c0*/  IMAD.U32 R3, RZ, RZ, UR5 ;  /* 0x00000005ff037e24 */ /* 0x000fca000f8e00ff */
[----:B------:R0:W2:Y:S01]  /*f1d0*/  @P0 LDG.E R22, desc[UR48][R2.64] ;  /* 0x0000003002160981 */ /* 0x0000a2000c1e1900 */
[----:B------:R-:W-:Y:S01]  /*f1e0*/  UMOV UR4, 0xffffffff ;  /* 0xffffffff00047882 */ /* 0x000fe20000000000 */
[----:B------:R-:W-:Y:S01]  /*f1f0*/  IMAD.U32 R19, RZ, RZ, UR40 ;  /* 0x00000028ff137e24 */ /* 0x000fe2000f8e00ff */
[----:B------:R-:W-:Y:S01]  /*f200*/  LOP3.LUT R23, R23, 0xfffffffe, RZ, 0xc0, !PT ;  /* 0xfffffffe17177812 */ /* 0x000fe200078ec0ff */
[----:B------:R-:W1:Y:S02]  /*f210*/  S2R R18, SR_TID.X ;  /* 0x0000000000127919 */ /* 0x000e640000002100 */
[----:B------:R-:W-:Y:S01]  /*f220*/  VIADD R19, R19, 0xffffffff ;  /* 0xffffffff13137836 */ /* 0x000fe20000000000 */
[----:B0-----:R-:W0:Y:S02]  /*f230*/  LDC.64 R2, c[0x0][0x418] ;  /* 0x00010600ff027b82 */ /* 0x001e240000000a00 */
[----:B0-----:R-:W-:Y:S02]  /*f240*/  ISETP.NE.U32.AND P0, PT, R2, RZ, PT ;  /* 0x000000ff0200720c */ /* 0x001fe40003f05070 */
[----:B-1----:R-:W-:-:S02]  /*f250*/  SHF.R.U32.HI R20, RZ, 0x5, R18 ;  /* 0x00000005ff147819 */ /* 0x002fc40000011612 */
[----:B------:R-:W-:Y:S02]  /*f260*/  ISETP.NE.AND.EX P1, PT, R3, RZ, PT, P0 ;  /* 0x000000ff0300720c */ /* 0x000fe40003f25300 */
[----:B------:R-:W-:-:S11]  /*f270*/  LOP3.LUT R20, R20, 0x3, RZ, 0xc0, !PT ;  /* 0x0000000314147812 */ /* 0x000fd600078ec0ff */
[----:B------:R-:W-:Y:S02]  /*f280*/  @P1 LOP3.LUT R23, R23, 0x1, RZ, 0xfc, !PT ;  /* 0x0000000117171812 */ /* 0x000fe400078efcff */
[----:B--2---:R-:W-:Y:S02]  /*f290*/  SHF.R.S32.HI R25, RZ, 0x1f, R22 ;  /* 0x0000001fff197819 */ /* 0x004fe40000011416 */
[----:B------:R-:W-:Y:S01]  /*f2a0*/  SEL R18, R22, RZ, !P1 ;  /* 0x000000ff16127207 */ /* 0x000fe20004800000 */
[----:B------:R-:W-:Y:S06]  /*f2b0*/  BRA.DIV UR4, `(.L_x_885) ;  /* 0x0000003204d87947 */ /* 0x000fec000b800000 */
[----:B------:R0:W1:Y:S02]  /*f2c0*/  SHFL.IDX PT, R14, R20, RZ, 0x1f ;  /* 0x00001fff140e7589 */ /* 0x00006400000e0000 */
.L_x_967:
[----:B-1----:R-:W-:Y:S02]  /*f2d0*/  ISETP.NE.AND P0, PT, R14, RZ, PT ;  /* 0x000000ff0e00720c */ /* 0x002fe40003f05270 */
[----:B------:R-:W-:Y:S02]  /*f2e0*/  PLOP3.LUT P2, PT, PT, PT, PT, 0x8, 0x0 ;  /* 0x000000000000781c */ /* 0x000fe40003f4e170 */
[----:B------:R-:W-:-:S11]  /*f2f0*/  LOP3.LUT R23, R23, 0xfffffffd, RZ, 0xc0, !PT ;  /* 0xfffffffd17177812 */ /* 0x000fd600078ec0ff */
[----:B------:R-:W-:Y:S01]  /*f300*/  @P2 LOP3.LUT R23, R23, 0x2, RZ, 0xfc, !PT ;  /* 0x0000000217172812 */ /* 0x000fe200078efcff */
[----:B------:R-:W-:Y:S06]  /*f310*/  @P0 BRA `(.L_x_886) ;  /* 0x0000000000dc0947 */ /* 0x000fec0003800000 */
[----:B------:R-:W-:-:S03]  /*f320*/  UMOV UR4, 0xffffffff ;  /* 0xffffffff00047882 */ /* 0x000fc60000000000 */
[----:B------:R-:W-:Y:S05]  /*f330*/  BRA.DIV UR4, `(.L_x_887) ;  /* 0x0000003204d87947 */ /* 0x000fea000b800000 */
[----:B------:R-:W-:-:S13]  /*f340*/  ELECT P6, URZ, PT ;  /* 0x00000000003f782f */ /* 0x000fda00038c0000 */
.L_x_970:
[----:B------:R-:W-:Y:S05]  /*f350*/  @!P6 BRA `(.L_x_886) ;  /* 0x0000000000cce947 */ /* 0x000fea0003800000 */
[----:B------:R-:W-:Y:S01]  /*f360*/  IMAD.MOV.U32 R18, RZ, RZ, R22 ;  /* 0x000000ffff127224 */ /* 0x000fe200078e0016 */
[----:B------:R-:W-:Y:S06]  /*f370*/  @!P1 BRA `(.L_x_888) ;  /* 0x0000000000489947 */ /* 0x000fec0003800000 */
[----:B------:R-:W1:Y:S01]  /*f380*/  LDC R0, c[0x0][0x43c] ;  /* 0x00010f00ff007b82 */ /* 0x000e620000000800 */
[----:B------:R-:W-:Y:S01]  /*f390*/  IMAD.MOV.U32 R7, RZ, RZ, R19 ;  /* 0x000000ffff077224 */ /* 0x000fe200078e0013 */
[----:B------:R-:W-:Y:S02]  /*f3a0*/  ULDC.64 UR4, c[0x0][0x428] ;  /* 0x00010a0000047ab9 */ /* 0x000fe40000000a00 */
[----:B------:R-:W-:-:S04]  /*f3b0*/  IMAD R9, R25, UR4, RZ ;  /* 0x0000000419097c24 */ /* 0x000fc8000f8e02ff */
[----:B------:R-:W-:Y:S01]  /*f3c0*/  IMAD R9, R22, UR5, R9 ;  /* 0x0000000516097c24 */ /* 0x000fe2000f8e0209 */
[----:B-1----:R-:W-:-:S13]  /*f3d0*/  ISETP.NE.AND P0, PT, R0, 0x1, PT ;  /* 0x000000010000780c */ /* 0x002fda0003f05270 */
[----:B------:R-:W1:Y:S02]  /*f3e0*/  @P0 LDC.64 R4, c[0x0][0x440] ;  /* 0x00011000ff040b82 */ /* 0x000e640000000a00 */
[----:B-1----:R-:W-:-:S05]  /*f3f0*/  @P0 IMAD.HI.U32 R4, R19, R4, RZ ;  /* 0x0000000413040227 */ /* 0x002fca00078e00ff */
        /* <DEDUP_REMOVED lines=10> */
.L_x_888:
[----:B------:R-:W2:Y:S01]  /*f4a0*/  S2R R0, SR_TID.X ;  /* 0x0000000000007919 */ /* 0x000ea20000002100 */
[----:B-1----:R-:W-:Y:S01]  /*f4b0*/  IMAD R3, R16, 0x8, R17 ;  /* 0x0000000810037824 */ /* 0x002fe200078e0211 */
[----:B--2---:R-:W-:Y:S02]  /*f4c0*/  LOP3.LUT R2, R0, 0x7f, RZ, 0xc0, !PT ;  /* 0x0000007f00027812 */ /* 0x004fe400078ec0ff */
[----:B------:R-:W-:Y:S02]  /*f4d0*/  SHF.L.U32 R0, R24, 0x1f, RZ ;  /* 0x0000001f18007819 */ /* 0x000fe400000006ff */
[----:B------:R-:W-:Y:S02]  /*f4e0*/  ISETP.NE.AND P1, PT, R2, RZ, PT ;  /* 0x000000ff0200720c */ /* 0x000fe40003f25270 */
[----:B------:R-:W1:Y:S02]  /*f4f0*/  SYNCS.PHASECHK.TRANS64.TRYWAIT P0, [R3+URZ+0x16840], R0 ;  /* 0x01684000030075a7 */ /* 0x000e64000800017f */
[----:B-1----:R-:W-:Y:S09]  /*f500*/  @!P0 BRA `(.L_x_889) ;  /* 0x0000003000848947 */ /* 0x002ff20003800000 */
.L_x_971:
[----:B------:R-:W-:Y:S05]  /*f510*/  @P1 BRA `(.L_x_890) ;  /* 0x0000000000141947 */ /* 0x000fea0003800000 */
[----:B------:R-:W-:Y:S01]  /*f520*/  ISETP.NE.AND P0, PT, R28, RZ, PT ;  /* 0x000000ff1c00720c */ /* 0x000fe20003f05270 */
[----:B-1----:R-:W-:-:S04]  /*f530*/  IMAD.MOV.U32 R0, RZ, RZ, 0x4000 ;  /* 0x00004000ff007424 */ /* 0x002fc800078e00ff */
[----:B------:R2:W-:Y:S08]  /*f540*/  SYNCS.ARRIVE.TRANS64 RZ, [R3+URZ+0x16830], R0 ;  /* 0x0168300003ff79a7 */ /* 0x0005f0000800003f */
[----:B------:R-:W-:Y:S05]  /*f550*/  @!P0 BRA `(.L_x_890) ;  /* 0x0000000000048947 */ /* 0x000fea0003800000 */
[----:B------:R-:W-:Y:S01]  /*f560*/  BPT.TRAP 0x1 ;  /* 0x000000040000795c */ /* 0x000fe20000300000 */
.L_x_890:
[----:B-12---:R-:W-:Y:S01]  /*f570*/  IMAD R0, R16, 0x4000, R17 ;  /* 0x0000400010007824 */ /* 0x006fe200078e0211 */
[----:B------:R-:W-:Y:S01]  /*f580*/  R2UR UR33, R3 ;  /* 0x00000000032172ca */ /* 0x000fe200000e0000 */
[----:B------:R-:W-:Y:S01]  /*f590*/  UIADD3 UR4, UP0, UR46, 0x370, URZ ;  /* 0x000003702e047890 */ /* 0x000fe2000ff1e03f */
[----:B------:R-:W-:Y:S01]  /*f5a0*/  R2UR UR35, R19 ;  /* 0x00000000132372ca */ /* 0x000fe200000e0000 */
[----:B------:R-:W-:Y:S01]  /*f5b0*/  UMOV UR6, 0x0 ;  /* 0x0000000000067882 */ /* 0x000fe20000000000 */
[----:B------:R-:W-:Y:S01]  /*f5c0*/  R2UR UR32, R0 ;  /* 0x00000000002072ca */ /* 0x000fe200000e0000 */
[----:B------:R-:W-:Y:S01]  /*f5d0*/  UIADD3.X UR5, URZ, UR47, URZ, UP0, !UPT ;  /* 0x0000002f3f057290 */ /* 0x000fe200087fe43f */
[----:B-----5:R-:W-:Y:S01]  /*f5e0*/  R2UR UR37, R18 ;  /* 0x00000000122572ca */ /* 0x020fe200000e0000 */
[----:B------:R-:W-:Y:S01]  /*f5f0*/  UMOV UR7, 0x14f00000 ;  /* 0x14f0000000077882 */ /* 0x000fe20000000000 */
[----:B------:R-:W-:Y:S01]  /*f600*/  UMOV UR34, URZ ;  /* 0x0000003f00227c82 */ /* 0x000fe20008000000 */
[----:B------:R-:W-:-:S02]  /*f610*/  PLOP3.LUT P0, PT, PT, PT, PT, 0x80, 0x0 ;  /* 0x000000000000781c */ /* 0x000fc40003f0f070 */
[----:B------:R-:W-:Y:S02]  /*f620*/  LOP3.LUT R23, R23, 0xfffffffd, RZ, 0xc0, !PT ;  /* 0xfffffffd17177812 */ /* 0x000fe400078ec0ff */
[----:B------:R-:W-:Y:S02]  /*f630*/  UIADD3 UR33, UR33, 0x16830, URZ ;  /* 0x0001683021217890 */ /* 0x000fe4000fffe03f */
[----:B------:R-:W-:Y:S02]  /*f640*/  USHF.L.U32 UR35, UR35, 0x7, URZ ;  /* 0x0000000723237899 */ /* 0x000fe4000800063f */
[----:B------:R-:W-:-:S05]  /*f650*/  UIADD3 UR32, UR32, 0xe400, URZ ;  /* 0x0000e40020207890 */ /* 0x000fca000fffe03f */
[----:B------:R-:W-:-:S04]  /*f660*/  @P0 LOP3.LUT R23, R23, 0x2, RZ, 0xfc, !PT ;  /* 0x0000000217170812 */ /* 0x000fc800078efcff */
[----:B------:R1:W-:Y:S02]  /*f670*/  UTMALDG.4D [UR32], [UR4], desc[UR6] ;  /* 0x00000620040075b4 */ /* 0x0003e40008019000 */
[----:B-1----:R-:W-:Y:S01]  /*f680*/  NOP ;  /* 0x0000000000007918 */ /* 0x002fe20000000000 */
.L_x_886:
[----:B------:R-:W-:Y:S05]  /*f690*/  WARPSYNC.ALL ;  /* 0x0000000000007948 */ /* 0x000fea0003800000 */
[----:B------:R-:W-:Y:S01]  /*f6a0*/  VIADD R0, R17, 0x8400 ;  /* 0x0000840011007836 */ /* 0x000fe20000000000 */
[----:B------:R-:W-:Y:S01]  /*f6b0*/  USHF.R.S32.HI UR4, URZ, 0x1f, UR36 ;  /* 0x0000001f3f047899 */ /* 0x000fe20008011424 */
[----:B------:R-:W-:Y:S01]  /*f6c0*/  BAR.SYNC.DEFER_BLOCKING 0x8, 0x200 ;  /* 0x0208000000007b1d */ /* 0x000fe20000010000 */
[----:B------:R-:W-:Y:S02]  /*f6d0*/  USHF.R.S32.HI UR37, URZ, 0x1f, UR43 ;  /* 0x0000001f3f257899 */ /* 0x000fe4000801142b */
[----:B------:R-:W-:-:S03]  /*f6e0*/  LOP3.LUT P0, RZ, R0, 0x3ff, RZ, 0xc0, !PT ;  /* 0x000003ff00ff7812 */ /* 0x000fc6000780c0ff */
[----:B------:R-:W-:Y:S01]  /*f6f0*/  ULDC.64 UR6, c[0x0][0x2d8] ;  /* 0x0000b60000067ab9 */ /* 0x000fe20000000a00 */
[----:B------:R-:W-:Y:S01]  /*f700*/  BSSY B6, `(.L_x_891) ;  /* 0x0000016000067945 */ /* 0x000fe20003800000 */
[----:B------:R-:W-:Y:S02]  /*f710*/  UIMAD UR4, UR4, UR6, URZ ;  /* 0x00000006040472a4 */ /* 0x000fe4000f8e023f */
[----:B------:R-:W-:Y:S02]  /*f720*/  UIMAD.WIDE.U32 UR50, UR36, UR6, URZ ;  /* 0x00000006243272a5 */ /* 0x000fe4000f8e003f */
[----:B------:R-:W-:-:S04]  /*f730*/  UIMAD UR4, UR36, UR7, UR4 ;  /* 0x00000007240472a4 */ /* 0x000fc8000f8e0204 */
[----:B------:R-:W-:Y:S01]  /*f740*/  UIADD3 UR45, UR51, UR4, URZ ;  /* 0x00000004332d7290 */ /* 0x000fe2000fffe03f */
[----:B------:R-:W-:Y:S11]  /*f750*/  @!P0 BRA `(.L_x_892) ;  /* 0x0000000000408947 */ /* 0x000ff60003800000 */
        /* <DEDUP_REMOVED lines=14> */
[----:B0-----:R-:W-:-:S07]  /*f840*/  LEPC R20, `(.L_x_892) ;  /* 0x000000001014794e */ /* 0x001fce0000000000 */
[----:B-1----:R-:W-:Y:S05]  /*f850*/  CALL.ABS.NOINC R2 ;  /* 0x0000000002007343 */ /* 0x002fea0003c00000 */
.L_x_892:
[----:B------:R-:W-:Y:S05]  /*f860*/  BSYNC B6 ;  /* 0x0000000000067941 */ /* 0x000fea0003800000 */
.L_x_891:
[----:B------:R-:W1:Y:S01]  /*f870*/  LDC R7, c[0x0][0x448] ;  /* 0x00011200ff077b82 */ /* 0x000e620000000800 */
[----:B0-----:R-:W0:Y:S01]  /*f880*/  S2R R20, SR_TID.X ;  /* 0x0000000000147919 */ /* 0x001e220000002100 */
[----:B------:R-:W-:Y:S01]  /*f890*/  ULDC.64 UR8, c[0x0][0x2e0] ;  /* 0x0000b80000087ab9 */ /* 0x000fe20000000a00 */
[----:B------:R-:W-:Y:S01]  /*f8a0*/  UMOV UR44, UR50 ;  /* 0x00000032002c7c82 */ /* 0x000fe20008000000 */
[----:B------:R-:W-:Y:S02]  /*f8b0*/  UIMAD UR6, UR37, UR8, URZ ;  /* 0x00000008250672a4 */ /* 0x000fe4000f8e023f */
[----:B------:R-:W-:Y:S02]  /*f8c0*/  UIMAD.WIDE.U32 UR4, UR43, UR8, UR44 ;  /* 0x000000082b0472a5 */ /* 0x000fe4000f8e002c */
[----:B------:R-:W-:-:S03]  /*f8d0*/  UIMAD UR6, UR43, UR9, UR6 ;  /* 0x000000092b0672a4 */ /* 0x000fc6000f8e0206 */
[----:B------:R-:W-:Y:S01]  /*f8e0*/  ULDC.64 UR8, c[0x0][0x280] ;  /* 0x0000a00000087ab9 */ /* 0x000fe20000000a00 */
[----:B------:R-:W-:Y:S01]  /*f8f0*/  UIADD3 UR6, UR5, UR6, URZ ;  /* 0x0000000605067290 */ /* 0x000fe2000fffe03f */
[----:B------:R-:W-:-:S04]  /*f900*/  IMAD.U32 R4, RZ, RZ, UR4 ;  /* 0x00000004ff047e24 */ /* 0x000fc8000f8e00ff */
[----:B------:R-:W-:Y:S01]  /*f910*/  IMAD.MOV.U32 R2, RZ, RZ, R4 ;  /* 0x000000ffff027224 */ /* 0x000fe200078e0004 */
[----:B-1----:R-:W-:Y:S02]  /*f920*/  ISETP.NE.AND P1, PT, R7, 0x1, PT ;  /* 0x000000010700780c */ /* 0x002fe40003f25270 */
[C---:B0-----:R-:W-:Y:S01]  /*f930*/  LOP3.LUT R21, R20.reuse, 0x7f, RZ, 0xc0, !PT ;  /* 0x0000007f14157812 */ /* 0x041fe200078ec0ff */
[----:B------:R-:W-:-:S10]  /*f940*/  IMAD.SHL.U32 R20, R20, 0x10, RZ ;  /* 0x0000001014147824 */ /* 0x000fd400078e00ff */
[----:B------:R-:W0:Y:S01]  /*f950*/  @P1 LDC R3, c[0x0][0x44c] ;  /* 0x00011300ff031b82 */ /* 0x000e220000000800 */
[----:B------:R-:W-:-:S04]  /*f960*/  SHF.R.U32.HI R21, RZ, 0x3, R21 ;  /* 0x00000003ff157819 */ /* 0x000fc80000011615 */
[----:B------:R-:W-:-:S03]  /*f970*/  LOP3.LUT R20, R21, 0x70, R20, 0xf8, !PT ;  /* 0x0000007015147812 */ /* 0x000fc600078ef814 */
[----:B------:R-:W1:Y:S02]  /*f980*/  @P1 LDC R5, c[0x0][0x450] ;  /* 0x00011400ff051b82 */ /* 0x000e640000000800 */
[----:B------:R-:W-:Y:S02]  /*f990*/  VIADD R6, R20, UR41 ;  /* 0x0000002914067c36 */ /* 0x000fe40008000000 */
[----:B------:R-:W2:Y:S02]  /*f9a0*/  S2R R20, SR_TID.X ;  /* 0x0000000000147919 */ /* 0x000ea40000002100 */
[----:B------:R-:W-:Y:S02]  /*f9b0*/  IMAD.MOV.U32 R11, RZ, RZ, R6 ;  /* 0x000000ffff0b7224 */ /* 0x000fe400078e0006 */
[----:B------:R-:W3:Y:S01]  /*f9c0*/  @P1 LDC R8, c[0x0][0x450] ;  /* 0x00011400ff081b82 */ /* 0x000ee20000000800 */
[C---:B------:R-:W-:Y:S02]  /*f9d0*/  VIADD R10, R6.reuse, 0x80 ;  /* 0x00000080060a7836 */ /* 0x040fe40000000000 */
[----:B0-----:R-:W-:-:S04]  /*f9e0*/  @P1 IMAD.HI.U32 R0, R6, R3, RZ ;  /* 0x0000000306001227 */ /* 0x001fc800078e00ff */
[----:B------:R-:W-:Y:S01]  /*f9f0*/  IMAD.U32 R3, RZ, RZ, UR6 ;  /* 0x00000006ff037e24 */ /* 0x000fe2000f8e00ff */
[----:B------:R-:W-:Y:S01]  /*fa00*/  ULDC.64 UR6, c[0x0][0x2c8] ;  /* 0x0000b20000067ab9 */ /* 0x000fe20000000a00 */
[----:B-1----:R-:W-:Y:S01]  /*fa10*/  @P1 SHF.R.U32.HI R11, RZ, R5, R0 ;  /* 0x00000005ff0b1219 */ /* 0x002fe20000011600 */
[----:B------:R-:W-:Y:S01]  /*fa20*/  IMAD.U32 R5, RZ, RZ, UR5 ;  /* 0x00000005ff057e24 */ /* 0x000fe2000f8e00ff */
[----:B------:R-:W-:Y:S02]  /*fa30*/  ULDC.64 UR4, c[0x0][0x2d0] ;  /* 0x0000b40000047ab9 */ /* 0x000fe40000000a00 */
[--C-:B------:R-:W-:Y:S01]  /*fa40*/  SHF.R.S32.HI R0, RZ, 0x1f, R11.reuse ;  /* 0x0000001fff007819 */ /* 0x100fe2000001140b */
[----:B------:R-:W-:Y:S02]  /*fa50*/  IMAD.MOV R9, RZ, RZ, -R11 ;  /* 0x000000ffff097224 */ /* 0x000fe400078e0a0b */
[----:B------:R-:W-:-:S04]  /*fa60*/  IMAD.WIDE.U32 R4, R11, UR4, R2 ;  /* 0x000000040b047c25 */ /* 0x000fc8000f8e0002 */
[----:B------:R-:W-:Y:S02]  /*fa70*/  IMAD R0, R0, UR4, RZ ;  /* 0x0000000400007c24 */ /* 0x000fe4000f8e02ff */
[----:B------:R-:W-:Y:S02]  /*fa80*/  IMAD R9, R7, R9, R6 ;  /* 0x0000000907097224 */ /* 0x000fe400078e0206 */
[----:B------:R-:W-:Y:S02]  /*fa90*/  IMAD R13, R11, UR5, R0 ;  /* 0x000000050b0d7c24 */ /* 0x000fe4000f8e0200 */
[----:B--2---:R-:W-:Y:S01]  /*faa0*/  IMAD.SHL.U32 R21, R20, 0x8, RZ ;  /* 0x0000000814157824 */ /* 0x004fe200078e00ff */
[----:B------:R-:W-:Y:S01]  /*fab0*/  SHF.R.S32.HI R0, RZ, 0x1f, R9 ;  /* 0x0000001fff007819 */ /* 0x000fe20000011409 */
[----:B------:R-:W-:-:S03]  /*fac0*/  IMAD.IADD R5, R5, 0x1, R13 ;  /* 0x0000000105057824 */ /* 0x000fc600078e020d */
[----:B------:R-:W-:Y:S01]  /*fad0*/  LOP3.LUT R21, R21, 0x38, RZ, 0xc0, !PT ;  /* 0x0000003815157812 */ /* 0x000fe200078ec0ff */
[----:B------:R-:W-:Y:S02]  /*fae0*/  IMAD R0, R0, UR6, RZ ;  /* 0x0000000600007c24 */ /* 0x000fe4000f8e02ff */
[----:B------:R-:W-:-:S04]  /*faf0*/  IMAD.WIDE.U32 R4, R9, UR6, R4 ;  /* 0x0000000609047c25 */ /* 0x000fc8000f8e0004 */
[----:B------:R-:W-:Y:S01]  /*fb00*/  IMAD R11, R9, UR7, R0 ;  /* 0x00000007090b7c24 */ /* 0x000fe2000f8e0200 */
[----:B------:R-:W-:Y:S01]  /*fb10*/  LEA R0, P0, R4, UR8, 0x1 ;  /* 0x0000000804007c11 */ /* 0x000fe2000f8008ff */
[----:B------:R-:W0:Y:S02]  /*fb20*/  @P1 LDC R9, c[0x0][0x44c] ;  /* 0x00011300ff091b82 */ /* 0x000e240000000800 */
[----:B------:R-:W-:Y:S02]  /*fb30*/  IMAD.IADD R5, R5, 0x1, R11 ;  /* 0x0000000105057824 */ /* 0x000fe400078e020b */
[----:B------:R-:W-:-:S03]  /*fb40*/  IMAD.MOV.U32 R11, RZ, RZ, R10 ;  /* 0x000000ffff0b7224 */ /* 0x000fc600078e000a */
[----:B------:R-:W-:Y:S01]  /*fb50*/  LEA.HI.X R5, R4, UR9, R5, 0x1, P0 ;  /* 0x0000000904057c11 */ /* 0x000fe200080f0c05 */
[----:B0-----:R-:W-:-:S05]  /*fb60*/  @P1 IMAD.HI.U32 R9, R10, R9, RZ ;  /* 0x000000090a091227 */ /* 0x001fca00078e00ff */
[----:B---3--:R-:W-:-:S04]  /*fb70*/  @P1 SHF.R.U32.HI R11, RZ, R8, R9 ;  /* 0x00000008ff0b1219 */ /* 0x008fc80000011609 */
[--C-:B------:R-:W-:Y:S01]  /*fb80*/  SHF.R.S32.HI R4, RZ, 0x1f, R11.reuse ;  /* 0x0000001fff047819 */ /* 0x100fe2000001140b */
[----:B------:R-:W-:Y:S02]  /*fb90*/  IMAD.MOV R6, RZ, RZ, -R11 ;  /* 0x000000ffff067224 */ /* 0x000fe400078e0a0b */
[----:B------:R-:W-:-:S04]  /*fba0*/  IMAD.WIDE.U32 R2, R11, UR4, R2 ;  /* 0x000000040b027c25 */ /* 0x000fc8000f8e0002 */
[----:B------:R-:W-:Y:S02]  /*fbb0*/  IMAD R9, R7, R6, R10 ;  /* 0x0000000607097224 */ /* 0x000fe400078e020a */
[----:B------:R-:W-:Y:S01]  /*fbc0*/  IMAD R4, R4, UR4, RZ ;  /* 0x0000000404047c24 */ /* 0x000fe2000f8e02ff */
[----:B------:R-:W-:-:S03]  /*fbd0*/  ULDC UR4, c[0x0][0x2b8] ;  /* 0x0000ae0000047ab9 */ /* 0x000fc60000000800 */
[----:B------:R-:W-:Y:S01]  /*fbe0*/  IMAD R11, R11, UR5, R4 ;  /* 0x000000050b0b7c24 */ /* 0x000fe2000f8e0204 */
[----:B------:R-:W-:-:S03]  /*fbf0*/  SHF.R.S32.HI R4, RZ, 0x1f, R9 ;  /* 0x0000001fff047819 */ /* 0x000fc60000011409 */
[----:B------:R-:W-:Y:S02]  /*fc00*/  IMAD.IADD R3, R3, 0x1, R11 ;  /* 0x0000000103037824 */ /* 0x000fe400078e020b */
[----:B------:R-:W-:Y:S02]  /*fc10*/  IMAD R4, R4, UR6, RZ ;  /* 0x0000000604047c24 */ /* 0x000fe4000f8e02ff */
[----:B------:R-:W-:-:S04]  /*fc20*/  IMAD.WIDE.U32 R2, R9, UR6, R2 ;  /* 0x0000000609027c25 */ /* 0x000fc8000f8e0002 */
[----:B------:R-:W-:Y:S01]  /*fc30*/  IMAD R11, R9, UR7, R4 ;  /* 0x00000007090b7c24 */ /* 0x000fe2000f8e0204 */
[----:B------:R-:W-:-:S03]  /*fc40*/  LEA R4, P0, R2, UR8, 0x1 ;  /* 0x0000000802047c11 */ /* 0x000fc6000f8008ff */
[----:B------:R-:W-:-:S05]  /*fc50*/  IMAD.IADD R3, R3, 0x1, R11 ;  /* 0x0000000103037824 */ /* 0x000fca00078e020b */
[----:B------:R-:W-:Y:S02]  /*fc60*/  LEA.HI.X R8, R2, UR9, R3, 0x1, P0 ;  /* 0x0000000902087c11 */ /* 0x000fe400080f0c03 */
[----:B------:R-:W-:Y:S01]  /*fc70*/  ISETP.GE.AND P0, PT, R21, UR4, PT ;  /* 0x0000000415007c0c */ /* 0x000fe2000bf06270 */
[----:B------:R-:W-:-:S03]  /*fc80*/  UMOV UR4, 0xffffffff ;  /* 0xffffffff00047882 */ /* 0x000fc60000000000 */
[----:B------:R-:W-:Y:S09]  /*fc90*/  BRA.DIV UR4, `(.L_x_893) ;  /* 0x0000002a04b47947 */ /* 0x000ff2000b800000 */
[----:B------:R-:W0:Y:S01]  /*fca0*/  S2R R2, SR_TID.X ;  /* 0x0000000000027919 */ /* 0x000e220000002100 */
[----:B------:R-:W-:Y:S02]  /*fcb0*/  ULDC UR4, c[0x0][0x288] ;  /* 0x0000a20000047ab9 */ /* 0x000fe40000000800 */
[----:B------:R-:W-:Y:S01]  /*fcc0*/  IMAD R7, R7, UR4, RZ ;  /* 0x0000000407077c24 */ /* 0x000fe2000f8e02ff */
[----:B------:R-:W1:Y:S04]  /*fcd0*/  SHFL.IDX PT, R14, R0, RZ, 0x181f ;  /* 0x00181fff000e7589 */ /* 0x000e6800000e0000 */
[----:B------:R-:W-:Y:S04]  /*fce0*/  SHFL.IDX PT, R9, R5, 0x2, 0x181f ;  /* 0x00581f0005097f89 */ /* 0x000fe800000e0000 */
[----:B------:R-:W-:Y:S01]  /*fcf0*/  SHFL.IDX PT, R20, R0, 0x7, 0x181f ;  /* 0x00f81f0000147f89 */ /* 0x000fe200000e0000 */
[----:B0-----:R-:W-:-:S04]  /*fd00*/  LOP3.LUT R2, R2, 0x7f, RZ, 0xc0, !PT ;  /* 0x0000007f02027812 */ /* 0x001fc800078ec0ff */
[----:B------:R-:W-:Y:S02]  /*fd10*/  SHF.R.U32.HI R3, RZ, 0x3, R2 ;  /* 0x00000003ff037819 */ /* 0x000fe40000011602 */
[----:B------:R-:W0:Y:S03]  /*fd20*/  SHFL.IDX PT, R2, R5, RZ, 0x181f ;  /* 0x00181fff05027589 */ /* 0x000e2600000e0000 */
[----:B------:R-:W-:-:S04]  /*fd30*/  VIADD R6, R3, UR41 ;  /* 0x0000002903067c36 */ /* 0x000fc80008000000 */
[C---:B------:R-:W-:Y:S01]  /*fd40*/  VIADD R10, R6.reuse, 0x10 ;  /* 0x00000010060a7836 */ /* 0x040fe20000000000 */
[C---:B------:R-:W-:Y:S01]  /*fd50*/  ISETP.GE.AND P1, PT, R6.reuse, R7, PT ;  /* 0x000000070600720c */ /* 0x040fe20003f26270 */
[----:B------:R-:W-:-:S03]  /*fd60*/  VIADD R12, R6, 0x20 ;  /* 0x00000020060c7836 */ /* 0x000fc60000000000 */
[----:B------:R-:W-:Y:S02]  /*fd70*/  ISETP.GE.AND P3, PT, R10, R7, PT ;  /* 0x000000070a00720c */ /* 0x000fe40003f66270 */
[----:B------:R-:W2:Y:S07]  /*fd80*/  SHFL.IDX PT, R10, R0, 0x1, 0x181f ;  /* 0x00381f00000a7f89 */ /* 0x000eae00000e0000 */
[----:B-1----:R-:W-:-:S05]  /*fd90*/  @!P1 LEA R14, P2, R21, R14, 0x1 ;  /* 0x0000000e150e9211 */ /* 0x002fca00078408ff */
[----:B0-----:R-:W-:Y:S02]  /*fda0*/  @!P1 IMAD.X R3, RZ, RZ, R2, P2 ;  /* 0x000000ffff039224 */ /* 0x001fe400010e0602 */
[----:B------:R-:W-:Y:S02]  /*fdb0*/  @!P1 IMAD.MOV.U32 R2, RZ, RZ, R14 ;  /* 0x000000ffff029224 */ /* 0x000fe400078e000e */
[----:B------:R-:W-:Y:S04]  /*fdc0*/  SHFL.IDX PT, R14, R0, 0x2, 0x181f ;  /* 0x00581f00000e7f89 */ /* 0x000fe800000e0000 */
[----:B------:R0:W-:Y:S01]  /*fdd0*/  @!P1 LDGSTS.E.BYPASS.LTC128B.128 [R26+0x8400], desc[UR48][R2.64], !P0 ;  /* 0x08400000021a9fae */ /* 0x0001e2000c101d70 */
[----:B------:R-:W-:Y:S01]  /*fde0*/  ISETP.GE.AND P1, PT, R12, R7, PT ;  /* 0x000000070c00720c */ /* 0x000fe20003f26270 */
[----:B------:R-:W-:Y:S01]  /*fdf0*/  VIADD R12, R6, 0x40 ;  /* 0x00000040060c7836 */ /* 0x000fe20000000000 */
[----:B--2---:R-:W-:Y:S01]  /*fe00*/  @!P3 LEA R10, P2, R21, R10, 0x1 ;  /* 0x0000000a150ab211 */ /* 0x004fe200078408ff */
[----:B0-----:R-:W0:Y:S04]  /*fe10*/  SHFL.IDX PT, R2, R5, 0x1, 0x181f ;  /* 0x00381f0005027f89 */ /* 0x001e2800000e0000 */
[----:B0-----:R-:W-:-:S02]  /*fe20*/  @!P3 IMAD.X R3, RZ, RZ, R2, P2 ;  /* 0x000000ffff03b224 */ /* 0x001fc400010e0602 */
[----:B------:R-:W-:Y:S02]  /*fe30*/  @!P3 IMAD.MOV.U32 R2, RZ, RZ, R10 ;  /* 0x000000ffff02b224 */ /* 0x000fe400078e000a */
[----:B------:R-:W-:-:S03]  /*fe40*/  VIADD R10, R6, 0x30 ;  /* 0x00000030060a7836 */ /* 0x000fc60000000000 */
[----:B------:R0:W-:Y:S02]  /*fe50*/  @!P3 LDGSTS.E.BYPASS.LTC128B.128 [R26+0x8c00], desc[UR48][R2.64], !P0 ;  /* 0x08c00000021abfae */ /* 0x0001e4000c101d70 */
[----:B------:R-:W-:Y:S02]  /*fe60*/  ISETP.GE.AND P3, PT, R10, R7, PT ;  /* 0x000000070a00720c */ /* 0x000fe40003f66270 */
[----:B------:R-:W1:Y:S01]  /*fe70*/  SHFL.IDX PT, R10, R0, 0x3, 0x181f ;  /* 0x00781f00000a7f89 */ /* 0x000e6200000e0000 */
[----:B0-----:R-:W-:-:S03]  /*fe80*/  @!P1 LEA R2, P2, R21, R14, 0x1 ;  /* 0x0000000e15029211 */ /* 0x001fc600078408ff */
[----:B------:R-:W-:Y:S02]  /*fe90*/  SHFL.IDX PT, R14, R0, 0x4, 0x181f ;  /* 0x00981f00000e7f89 */ /* 0x000fe400000e0000 */
[----:B------:R-:W-:Y:S02]  /*fea0*/  @!P1 IMAD.X R3, RZ, RZ, R9, P2 ;  /* 0x000000ffff039224 */ /* 0x000fe400010e0609 */
[----:B------:R-:W-:Y:S04]  /*feb0*/  SHFL.IDX PT, R9, R5, 0x4, 0x181f ;  /* 0x00981f0005097f89 */ /* 0x000fe800000e0000 */
[----:B------:R0:W-:Y:S01]  /*fec0*/  @!P1 LDGSTS.E.BYPASS.LTC128B.128 [R26+0x9400], desc[UR48][R2.64], !P0 ;  /* 0x09400000021a9fae */ /* 0x0001e2000c101d70 */
[----:B------:R-:W-:Y:S01]  /*fed0*/  ISETP.GE.AND P1, PT, R12, R7, PT ;  /* 0x000000070c00720c */ /* 0x000fe20003f26270 */
[----:B------:R-:W-:Y:S01]  /*fee0*/  VIADD R12, R6, 0x60 ;  /* 0x00000060060c7836 */ /* 0x000fe20000000000 */
[----:B-1----:R-:W-:Y:S01]  /*fef0*/  @!P3 LEA R10, P2, R21, R10, 0x1 ;  /* 0x0000000a150ab211 */ /* 0x002fe200078408ff */
        /* <DEDUP_REMOVED lines=8> */
[----:B------:R0:W-:Y:S02]  /*ff80*/  SHFL.IDX PT, R14, R0, 0x6, 0x181f ;  /* 0x00d81f00000e7f89 */ /* 0x0001e400000e0000 */
[----:B------:R-:W-:Y:S02]  /*ff90*/  @!P1 IMAD.X R3, RZ, RZ, R9, P2 ;  /* 0x000000ffff039224 */ /* 0x000fe400010e0609 */
[----:B------:R-:W-:Y:S01]  /*ffa0*/  SHFL.IDX PT, R9, R5, 0x6, 0x181f ;  /* 0x00d81f0005097f89 */ /* 0x000fe200000e0000 */
[----:B0-----:R-:W-:-:S03]  /*ffb0*/  VIADD R0, R6, 0x90 ;  /* 0x0000009006007836 */ /* 0x001fc60000000000 */
[----:B------:R0:W-:Y:S01]  /*ffc0*/  @!P1 LDGSTS.E.BYPASS.LTC128B.128 [R26+0xa400], desc[UR48][R2.64], !P0 ;  /* 0x0a400000021a9fae */ /* 0x0001e2000c101d70 */
[----:B------:R-:W-:Y:S01]  /*ffd0*/  ISETP.GE.AND P1, PT, R12, R7, PT ;  /* 0x000000070c00720c */ /* 0x000fe20003f26270 */
[----:B------:R-:W-:Y:S01]  /*ffe0*/  VIADD R12, R6, 0x70 ;  /* 0x00000070060c7836 */ /* 0x000fe20000000000 */
[----:B-1----:R-:W-:Y:S01]  /*fff0*/  @!P3 LEA R10, P2, R21, R10, 0x1 ;  /* 0x0000000a150ab211 */ /* 0x002fe200078408ff */
[----:B0-----:R-:W0:Y:S04]  /*10000*/  SHFL.IDX PT, R2, R5, 0x5, 0x181f ;  /* 0x00b81f0005027f89 */ /* 0x001e2800000e0000 */
[----:B0-----:R-:W-:Y:S02]  /*10010*/  @!P3 IMAD.X R3, RZ, RZ, R2, P2 ;  /* 0x000000ffff03b224 */ /* 0x001fe400010e0602 */
[----:B------:R-:W-:-:S02]  /*10020*/  @!P3 IMAD.MOV.U32 R2, RZ, RZ, R10 ;  /* 0x000000ffff02b224 */ /* 0x000fc400078e000a */
[----:B------:R-:W0:Y:S04]  /*10030*/  SHFL.IDX PT, R10, R5, 0x7, 0x181f ;  /* 0x00f81f00050a7f89 */ /* 0x000e2800000e0000 */
[----:B------:R1:W-:Y:S01]  /*10040*/  @!P3 LDGSTS.E.BYPASS.LTC128B.128 [R26+0xac00], desc[UR48][R2.64], !P0 ;  /* 0x0ac00000021abfae */ /* 0x0003e2000c101d70 */
[----:B------:R-:W-:Y:S01]  /*10050*/  ISETP.GE.AND P3, PT, R12, R7, PT ;  /* 0x000000070c00720c */ /* 0x000fe20003f66270 */
[----:B------:R-:W-:Y:S02]  /*10060*/  VIADD R12, R6, 0x80 ;  /* 0x00000080060c7836 */ /* 0x000fe40000000000 */
[----:B------:R-:W-:Y:S01]  /*10070*/  SHFL.IDX PT, R5, R8, 0x1, 0x181f ;  /* 0x00381f0008057f89 */ /* 0x000fe200000e0000 */
[----:B-1----:R-:W-:-:S03]  /*10080*/  @!P1 LEA R2, P2, R21, R14, 0x1 ;  /* 0x0000000e15029211 */ /* 0x002fc600078408ff */
[----:B------:R-:W1:Y:S02]  /*10090*/  SHFL.IDX PT, R14, R4, RZ, 0x181f ;  /* 0x00181fff040e7589 */ /* 0x000e6400000e0000 */
[----:B------:R-:W-:Y:S02]  /*100a0*/  @!P1 IMAD.X R3, RZ, RZ, R9, P2 ;  /* 0x000000ffff039224 */ /* 0x000fe400010e0609 */
[----:B------:R-:W2:Y:S04]  /*100b0*/  SHFL.IDX PT, R9, R8, RZ, 0x181f ;  /* 0x00181fff08097589 */ /* 0x000ea800000e0000 */
[----:B------:R3:W-:Y:S01]  /*100c0*/  @!P1 LDGSTS.E.BYPASS.LTC128B.128 [R26+0xb400], desc[UR48][R2.64], !P0 ;  /* 0x0b400000021a9fae */ /* 0x0007e2000c101d70 */
[----:B------:R-:W-:Y:S02]  /*100d0*/  ISETP.GE.AND P1, PT, R12, R7, PT ;  /* 0x000000070c00720c */ /* 0x000fe40003f26270 */
[----:B---3--:R-:W-:-:S05]  /*100e0*/  @!P3 LEA R2, P2, R21, R20, 0x1 ;  /* 0x000000141502b211 */ /* 0x008fca00078408ff */
[----:B0-----:R-:W-:Y:S02]  /*100f0*/  @!P3 IMAD.X R3, RZ, RZ, R10, P2 ;  /* 0x000000ffff03b224 */ /* 0x001fe400010e060a */
[----:B------:R-:W-:-:S03]  /*10100*/  VIADD R10, R6, 0xa0 ;  /* 0x000000a0060a7836 */ /* 0x000fc60000000000 */
[----:B------:R1:W-:Y:S01]  /*10110*/  @!P3 LDGSTS.E.BYPASS.LTC128B.128 [R26+0xbc00], desc[UR48][R2.64], !P0 ;  /* 0x0bc00000021abfae */ /* 0x0003e2000c101d70 */
[----:B------:R-:W-:-:S03]  /*10120*/  ISETP.GE.AND P3, PT, R0, R7, PT ;  /* 0x000000070000720c */ /* 0x000fc60003f66270 */
[----:B------:R-:W-:Y:S04]  /*10130*/  SHFL.IDX PT, R0, R8, 0x2, 0x181f ;  /* 0x00581f0008007f89 */ /* 0x000fe800000e0000 */
[----:B------:R-:W-:Y:S01]  /*10140*/  SHFL.IDX PT, R8, R8, 0x3, 0x181f ;  /* 0x00781f0008087f89 */ /* 0x000fe200000e0000 */
[----:B-1----:R-:W-:-:S03]  /*10150*/  @!P1 LEA R2, P2, R21, R14, 0x1 ;  /* 0x0000000e15029211 */ /* 0x002fc600078408ff */
[----:B------:R-:W-:Y:S02]  /*10160*/  SHFL.IDX PT, R14, R4, 0x2, 0x181f ;  /* 0x00581f00040e7f89 */ /* 0x000fe400000e0000 */
[----:B--2---:R-:W-:Y:S02]  /*10170*/  @!P1 IMAD.X R3, RZ, RZ, R9, P2 ;  /* 0x000000ffff039224 */ /* 0x004fe400010e0609 */
[----:B------:R-:W0:Y:S04]  /*10180*/  SHFL.IDX PT, R9, R4, 0x1, 0x181f ;  /* 0x00381f0004097f89 */ /* 0x000e2800000e0000 */
[----:B------:R0:W-:Y:S01]  /*10190*/  @!P1 LDGSTS.E.BYPASS.LTC128B.128 [R26+0xc400], desc[UR48][R2.64], !P0 ;  /* 0x0c400000021a9fae */ /* 0x0001e2000c101d70 */
[----:B------:R-:W-:Y:S02]  /*101a0*/  ISETP.GE.AND P1, PT, R10, R7, PT ;  /* 0x000000070a00720c */ /* 0x000fe40003f26270 */
[----:B0-----:R-:W-:-:S05]  /*101b0*/  @!P3 LEA R2, P2, R21, R9, 0x1 ;  /* 0x000000091502b211 */ /* 0x001fca00078408ff */
[----:B------:R-:W-:-:S05]  /*101c0*/  @!P3 IMAD.X R3, RZ, RZ, R5, P2 ;  /* 0x000000ffff03b224 */ /* 0x000fca00010e0605 */
[----:B------:R0:W-:Y:S02]  /*101d0*/  @!P3 LDGSTS.E.BYPASS.LTC128B.128 [R26+0xcc00], desc[UR48][R2.64], !P0 ;  /* 0x0cc00000021abfae */ /* 0x0001e4000c101d70 */
[----:B0-----:R-:W-:Y:S02]  /*101e0*/  @!P1 LEA R2, P2, R21, R14, 0x1 ;  /* 0x0000000e15029211 */ /* 0x001fe400078408ff */
[----:B------:R0:W1:Y:S03]  /*101f0*/  SHFL.IDX PT, R14, R4, 0x3, 0x181f ;  /* 0x00781f00040e7f89 */ /* 0x00006600000e0000 */
[----:B------:R-:W-:-:S05]  /*10200*/  @!P1 IMAD.X R3, RZ, RZ, R0, P2 ;  /* 0x000000ffff039224 */ /* 0x000fca00010e0600 */
[----:B------:R0:W-:Y:S03]  /*10210*/  @!P1 LDGSTS.E.BYPASS.LTC128B.128 [R26+0xd400], desc[UR48][R2.64], !P0 ;  /* 0x0d400000021a9fae */ /* 0x0001e6000c101d70 */
.L_x_996:
[----:B------:R-:W-:Y:S02]  /*10220*/  VIADD R6, R6, 0xb0 ;  /* 0x000000b006067836 */ /* 0x000fe40000000000 */
[----:B------:R-:W-:-:S03]  /*10230*/  VIADD R0, R17, 0x16800 ;  /* 0x0001680011007836 */ /* 0x000fc60000000000 */
[----:B------:R-:W-:-:S13]  /*10240*/  ISETP.GE.AND P1, PT, R6, R7, PT ;  /* 0x000000070600720c */ /* 0x000fda0003f26270 */
[----:B01----:R-:W-:-:S05]  /*10250*/  @!P1 LEA R2, P2, R21, R14, 0x1 ;  /* 0x0000000e15029211 */ /* 0x003fca00078408ff */
[----:B------:R-:W-:-:S05]  /*10260*/  @!P1 IMAD.X R3, RZ, RZ, R8, P2 ;  /* 0x000000ffff039224 */ /* 0x000fca00010e0608 */
[----:B------:R-:W-:Y:S01]  /*10270*/  @!PT LDS RZ, [RZ] ;  /* 0x00000000fffff984 */ /* 0x000fe20000000800 */
[----:B------:R-:W-:Y:S01]  /*10280*/  @!PT LDS RZ, [RZ] ;  /* 0x00000000fffff984 */ /* 0x000fe20000000800 */
[----:B------:R-:W-:Y:S01]  /*10290*/  @!PT LDS RZ, [RZ] ;  /* 0x00000000fffff984 */ /* 0x000fe20000000800 */
[----:B------:R0:W-:Y:S01]  /*102a0*/  @!P1 LDGSTS.E.BYPASS.LTC128B.128 [R26+0xdc00], desc[UR48][R2.64], !P0 ;  /* 0x0dc00000021a9fae */ /* 0x0001e2000c101d70 */
[----:B------:R-:W-:Y:S01]  /*102b0*/  PLOP3.LUT P0, PT, PT, PT, PT, 0x80, 0x0 ;  /* 0x000000000000781c */ /* 0x000fe20003f0f070 */
[----:B------:R-:W-:-:S12]  /*102c0*/  NOP ;  /* 0x0000000000007918 */ /* 0x000fd80000000000 */
.L_x_894:
[----:B------:R-:W-:Y:S02]  /*102d0*/  PLOP3.LUT P1, PT, P1, P0, PT, 0xa2, 0x0 ;  /* 0x000000000000781c */ /* 0x000fe40000f21472 */
[----:B------:R-:W-:-:S08]  /*102e0*/  @P0 R2UR P1, UR4, R17 ;  /* 0x00000000110402ca */ /* 0x000fd00000020000 */
[----:B------:R-:W-:-:S05]  /*102f0*/  @P0 PLOP3.LUT P0, PT, P1, PT, PT, 0x80, 0x0 ;  /* 0x000000000000081c */ /* 0x000fca0000f0f070 */
[----:B------:R-:W-:Y:S01]  /*10300*/  @!P1 SYNCS.ARRIVE.TRANS64.RED.A0T1 RZ, [UR4+0x16800], RZ ;  /* 0x016800ffffff99a7 */ /* 0x000fe20008200404 */
[----:B------:R-:W-:Y:S07]  /*10310*/  @!P1 ARRIVES.LDGSTSBAR.64.TRANSCNT [UR4+0x16800] ;  /* 0x01680000ff0099b0 */ /* 0x000fee0008000a84 */
[----:B------:R-:W-:Y:S05]  /*10320*/  @P0 BRA.U.ANY `(.L_x_894) ;  /* 0xfffffffd00e80947 */ /* 0x000fea000393ffff */
[----:B------:R-:W-:-:S05]  /*10330*/  VIADD R29, R29, 0x1 ;  /* 0x000000011d1d7836 */ /* 0x000fca0000000000 */
[----:B0-----:R-:W-:-:S04]  /*10340*/  LEA.HI R2, R29, R29, RZ, 0x1 ;  /* 0x0000001d1d027211 */ /* 0x001fc800078f08ff */
[----:B------:R-:W-:-:S05]  /*10350*/  LOP3.LUT R2, R2, 0xfffffffe, RZ, 0xc0, !PT ;  /* 0xfffffffe02027812 */ /* 0x000fca00078ec0ff */
[----:B------:R-:W-:-:S05]  /*10360*/  IMAD.IADD R2, R29, 0x1, -R2 ;  /* 0x000000011d027824 */ /* 0x000fca00078e0a02 */
[----:B------:R-:W-:Y:S01]  /*10370*/  SHF.L.U32 R2, R2, 0x1f, RZ ;  /* 0x0000001f02027819 */ /* 0x000fe200000006ff */
[----:B------:R-:W-:Y:S01]  /*10380*/  NOP ;  /* 0x0000000000007918 */ /* 0x000fe20000000000 */
[----:B------:R0:W-:Y:S01]  /*10390*/  SYNCS.ARRIVE.TRANS64.A1T0 RZ, [R17+URZ+0x16800], RZ ;  /* 0x016800ff11ff79a7 */ /* 0x0001e2000810003f */
[----:B------:R-:W-:Y:S01]  /*103a0*/  BSSY B0, `(.L_x_895) ;  /* 0x0000003000007945 */ /* 0x000fe20003800000 */
[----:B------:R-:W1:Y:S03]  /*103b0*/  SYNCS.PHASECHK.TRANS64.TRYWAIT P0, [R17+URZ+0x16820], R2 ;  /* 0x01682002110075a7 */ /* 0x000e66000800017f */
[----:B01----:R-:W-:Y:S05]  /*103c0*/  @!P0 BRA `(.L_x_896) ;  /* 0x0000003000688947 */ /* 0x003fea0003800000 */
.L_x_997:
[----:B------:R-:W-:Y:S05]  /*103d0*/  BSYNC B0 ;  /* 0x0000000000007941 */ /* 0x000fea0003800000 */
.L_x_895:
[----:B------:R-:W-:-:S04]  /*103e0*/  UIADD3 UR4, UR40, -0x2, URZ ;  /* 0xfffffffe28047890 */ /* 0x000fc8000fffe03f */
[----:B------:R-:W-:-:S06]  /*103f0*/  UISETP.GE.AND UP0, UPT, UR4, UR39, UPT ;  /* 0x000000270400728c */ /* 0x000fcc000bf06270 */
[----:B------:R-:W-:-:S13]  /*10400*/  PLOP3.LUT P0, PT, PT, PT, UP0, 0x80, 0x0 ;  /* 0x000000000000781c */ /* 0x000fda0003f0f008 */
[----:B------:R-:W-:Y:S05]  /*10410*/  @!P0 BRA `(.L_x_897) ;  /* 0x0000001400688947 */ /* 0x000fea0003800000 */
[----:B0-----:R-:W-:Y:S01]  /*10420*/  IMAD R2, RZ, RZ, -UR40 ;  /* 0x80000028ff027e24 */ /* 0x001fe2000f8e02ff */
[----:B------:R-:W-:Y:S01]  /*10430*/  LOP3.LUT R7, RZ, UR39, RZ, 0x33, !PT ;  /* 0x00000027ff077c12 */ /* 0x000fe2000f8e33ff */
[----:B------:R-:W-:-:S03]  /*10440*/  IMAD.U32 R6, RZ, RZ, UR4 ;  /* 0x00000004ff067e24 */ /* 0x000fc6000f8e00ff */
[----:B------:R-:W-:-:S05]  /*10450*/  VIADDMNMX R7, R2, 0x1, R7, !PT ;  /* 0x0000000102077846 */ /* 0x000fca0007800107 */
[----:B------:R-:W-:-:S05]  /*10460*/  VIADD R2, R7, UR40 ;  /* 0x0000002807027c36 */ /* 0x000fca0008000000 */
        /* <DEDUP_REMOVED lines=22> */
[----:B------:R-:W-:-:S05]  /*105d0*/  @P0 SHF.R.U32.HI R2, RZ, R3, R4 ;  /* 0x00000003ff020219 */ /* 0x000fca0000011604 */
[----:B------:R-:W-:-:S04]  /*105e0*/  IMAD.MOV R3, RZ, RZ, -R2 ;  /* 0x000000ffff037224 */ /* 0x000fc800078e0a02 */
[----:B------:R-:W-:Y:S01]  /*105f0*/  IMAD R6, R5, R3, R6 ;  /* 0x0000000305067224 */ /* 0x000fe200078e0206 */
[--C-:B------:R-:W-:Y:S01]  /*10600*/  SHF.R.S32.HI R3, RZ, 0x1f, R2.reuse ;  /* 0x0000001fff037819 */ /* 0x100fe20000011402 */
[----:B------:R-:W0:Y:S02]  /*10610*/  LDC.64 R4, c[0x0][0x418] ;  /* 0x00010600ff047b82 */ /* 0x000e240000000a00 */
[----:B------:R-:W-:-:S04]  /*10620*/  IMAD.WIDE.U32 R2, R22, UR4, R2 ;  /* 0x0000000416027c25 */ /* 0x000fc8000f8e0002 */
[----:B------:R-:W-:Y:S01]  /*10630*/  IMAD.IADD R11, R11, 0x1, R3 ;  /* 0x000000010b0b7824 */ /* 0x000fe200078e0203 */
[----:B0-----:R-:W-:-:S04]  /*10640*/  LEA R4, P0, R2, R4, 0x2 ;  /* 0x0000000402047211 */ /* 0x001fc800078010ff */
[----:B------:R-:W-:-:S05]  /*10650*/  LEA.HI.X R5, R2, R5, R11, 0x2, P0 ;  /* 0x0000000502057211 */ /* 0x000fca00000f140b */
[----:B------:R0:W5:Y:S04]  /*10660*/  LDG.E R4, desc[UR48][R4.64] ;  /* 0x0000003004047981 */ /* 0x000168000c1e1900 */
.L_x_901:
[----:B------:R-:W0:Y:S01]  /*10670*/  S2R R2, SR_TID.X ;  /* 0x0000000000027919 */ /* 0x000e220000002100 */
[----:B------:R-:W-:Y:S01]  /*10680*/  IMAD R3, R8, 0x8, R17 ;  /* 0x0000000808037824 */ /* 0x000fe200078e0211 */
[----:B------:R-:W-:Y:S01]  /*10690*/  BSSY B1, `(.L_x_902) ;  /* 0x0000006000017945 */ /* 0x000fe20003800000 */
[----:B0-----:R-:W-:Y:S02]  /*106a0*/  LOP3.LUT R5, R2, 0x7f, RZ, 0xc0, !PT ;  /* 0x0000007f02057812 */ /* 0x001fe400078ec0ff */
[----:B------:R-:W-:Y:S02]  /*106b0*/  SHF.L.U32 R2, R9, 0x1f, RZ ;  /* 0x0000001f09027819 */ /* 0x000fe400000006ff */
[----:B------:R-:W-:Y:S02]  /*106c0*/  ISETP.NE.AND P1, PT, R5, RZ, PT ;  /* 0x000000ff0500720c */ /* 0x000fe40003f25270 */
[----:B------:R-:W0:Y:S02]  /*106d0*/  SYNCS.PHASECHK.TRANS64.TRYWAIT P0, [R3+URZ+0x16840], R2 ;  /* 0x01684002030075a7 */ /* 0x000e24000800017f */
[----:B0-----:R-:W-:Y:S09]  /*106e0*/  @!P0 BRA `(.L_x_903) ;  /* 0x0000002c00b48947 */ /* 0x001ff20003800000 */
.L_x_998:
[----:B------:R-:W-:Y:S05]  /*106f0*/  BSYNC B1 ;  /* 0x0000000000017941 */ /* 0x000fea0003800000 */
.L_x_902:
[----:B------:R-:W-:Y:S04]  /*10700*/  BSSY B1, `(.L_x_904) ;  /* 0x0000007000017945 */ /* 0x000fe80003800000 */
[----:B------:R-:W-:Y:S05]  /*10710*/  @P1 BRA `(.L_x_905) ;  /* 0x0000000000141947 */ /* 0x000fea0003800000 */
[----:B------:R-:W-:Y:S01]  /*10720*/  ISETP.NE.AND P0, PT, R28, RZ, PT ;  /* 0x000000ff1c00720c */ /* 0x000fe20003f05270 */
[----:B0-----:R-:W-:-:S04]  /*10730*/  IMAD.MOV.U32 R2, RZ, RZ, 0x4000 ;  /* 0x00004000ff027424 */ /* 0x001fc800078e00ff */
[----:B------:R1:W-:Y:S08]  /*10740*/  SYNCS.ARRIVE.TRANS64 RZ, [R3+URZ+0x16830], R2 ;  /* 0x0168300203ff79a7 */ /* 0x0003f0000800003f */
[----:B------:R-:W-:Y:S05]  /*10750*/  @!P0 BRA `(.L_x_905) ;  /* 0x0000000000048947 */ /* 0x000fea0003800000 */
[----:B------:R-:W-:Y:S01]  /*10760*/  BPT.TRAP 0x1 ;  /* 0x000000040000795c */ /* 0x000fe20000300000 */
.L_x_905:
[----:B------:R-:W-:Y:S05]  /*10770*/  BSYNC B1 ;  /* 0x0000000000017941 */ /* 0x000fea0003800000 */
.L_x_904:
[----:B------:R-:W-:Y:S01]  /*10780*/  IMAD.MOV.U32 R10, RZ, RZ, RZ ;  /* 0x000000ffff0a7224 */ /* 0x000fe200078e00ff */
[----:B------:R-:W-:Y:S01]  /*10790*/  UIADD3 UR4, UP0, UR46, 0x370, URZ ;  /* 0x000003702e047890 */ /* 0x000fe2000ff1e03f */
[----:B01----:R-:W-:Y:S01]  /*107a0*/  IMAD R2, R8, 0x4000, R17 ;  /* 0x0000400008027824 */ /* 0x003fe200078e0211 */
[----:B------:R-:W-:Y:S01]  /*107b0*/  PLOP3.LUT P0, PT, PT, PT, PT, 0x80, 0x0 ;  /* 0x000000000000781c */ /* 0x000fe20003f0f070 */
[----:B------:R-:W-:Y:S01]  /*107c0*/  VIADD R3, R3, 0x16830 ;  /* 0x0001683003037836 */ /* 0x000fe20000000000 */
[----:B------:R-:W-:Y:S01]  /*107d0*/  R2UR UR10, R10 ;  /* 0x000000000a0a72ca */ /* 0x000fe200000e0000 */
[----:B------:R-:W-:Y:S01]  /*107e0*/  VIADD R2, R2, 0xe400 ;  /* 0x0000e40002027836 */ /* 0x000fe20000000000 */
[----:B------:R-:W-:Y:S01]  /*107f0*/  UIADD3.X UR5, URZ, UR47, URZ, UP0, !UPT ;  /* 0x0000002f3f057290 */ /* 0x000fe200087fe43f */
[----:B------:R-:W-:Y:S01]  /*10800*/  IMAD.SHL.U32 R5, R6, 0x80, RZ ;  /* 0x0000008006057824 */ /* 0x000fe200078e00ff */
[----:B------:R-:W-:Y:S01]  /*10810*/  UMOV UR6, 0x0 ;  /* 0x0000000000067882 */ /* 0x000fe20000000000 */
[----:B------:R-:W-:-:S10]  /*10820*/  UMOV UR7, 0x14f00000 ;  /* 0x14f0000000077882 */ /* 0x000fd40000000000 */
.L_x_906:
[----:B------:R-:W-:-:S13]  /*10830*/  @P0 ELECT P2, URZ, PT ;  /* 0x00000000003f082f */ /* 0x000fda0003840000 */
[----:B-----5:R-:W-:Y:S01]  /*10840*/  @P2 R2UR UR13, R4 ;  /* 0x00000000040d22ca */ /* 0x020fe200000e0000 */
[----:B------:R-:W-:Y:S01]  /*10850*/  UMOV UR12, UR36 ;  /* 0x00000024000c7c82 */ /* 0x000fe20008000000 */
[----:B------:R-:W-:Y:S02]  /*10860*/  @P2 R2UR UR11, R5 ;  /* 0x00000000050b22ca */ /* 0x000fe400000e0000 */
[----:B------:R-:W-:Y:S02]  /*10870*/  @P2 R2UR UR9, R3 ;  /* 0x00000000030922ca */ /* 0x000fe400000e0000 */
[----:B------:R-:W-:Y:S02]  /*10880*/  @P2 R2UR UR8, R2 ;  /* 0x00000000020822ca */ /* 0x000fe400000e0000 */
[----:B------:R-:W-:Y:S02]  /*10890*/  @P2 PLOP3.LUT P0, PT, P2, PT, PT, 0x8, 0x0 ;  /* 0x000000000000281c */ /* 0x000fe4000170e170 */
        /* <DEDUP_REMOVED lines=8> */
.L_x_999:
[----:B------:R-:W-:Y:S05]  /*10920*/  BSYNC B1 ;  /* 0x0000000000017941 */ /* 0x000fea0003800000 */
.L_x_907:
[----:B------:R-:W-:Y:S01]  /*10930*/  BSSY B1, `(.L_x_909) ;  /* 0x000000a000017945 */ /* 0x000fe20003800000 */
[----:B0-----:R-:W-:Y:S02]  /*10940*/  IMAD.MOV.U32 R2, RZ, RZ, 0x0 ;  /* 0x00000000ff027424 */ /* 0x001fe400078e00ff */
[----:B------:R-:W-:Y:S01]  /*10950*/  IMAD.MOV.U32 R3, RZ, RZ, 0x14f00000 ;  /* 0x14f00000ff037424 */ /* 0x000fe200078e00ff */
[----:B------:R-:W-:Y:S06]  /*10960*/  @P1 BRA `(.L_x_910) ;  /* 0x0000000000181947 */ /* 0x000fec0003800000 */
[----:B------:R-:W-:Y:S01]  /*10970*/  ISETP.NE.AND P0, PT, R28, RZ, PT ;  /* 0x000000ff1c00720c */ /* 0x000fe20003f05270 */
[----:B------:R-:W-:Y:S02]  /*10980*/  IMAD R5, R16, 0x8, R17 ;  /* 0x0000000810057824 */ /* 0x000fe400078e0211 */
[----:B------:R-:W-:-:S04]  /*10990*/  IMAD.MOV.U32 R12, RZ, RZ, 0x4000 ;  /* 0x00004000ff0c7424 */ /* 0x000fc800078e00ff */
[----:B------:R0:W-:Y:S06]  /*109a0*/  SYNCS.ARRIVE.TRANS64 RZ, [R5+URZ+0x16850], R12 ;  /* 0x0168500c05ff79a7 */ /* 0x0001ec000800003f */
[----:B------:R-:W-:Y:S05]  /*109b0*/  @!P0 BRA `(.L_x_910) ;  /* 0x0000000000048947 */ /* 0x000fea0003800000 */
[----:B------:R-:W-:Y:S01]  /*109c0*/  BPT.TRAP 0x1 ;  /* 0x000000040000795c */ /* 0x000fe20000300000 */
.L_x_910:
[----:B------:R-:W-:Y:S05]  /*109d0*/  BSYNC B1 ;  /* 0x0000000000017941 */ /* 0x000fea0003800000 */
.L_x_909:
[----:B------:R-:W-:Y:S01]  /*109e0*/  R2UR UR10, R10 ;  /* 0x000000000a0a72ca */ /* 0x000fe200000e0000 */
[----:B------:R-:W-:Y:S01]  /*109f0*/  UIADD3 UR4, UP0, UR46, 0x470, URZ ;  /* 0x000004702e047890 */ /* 0x000fe2000ff1e03f */
[----:B------:R-:W-:Y:S01]  /*10a00*/  R2UR UR6, R2 ;  /* 0x00000000020672ca */ /* 0x000fe200000e0000 */
[C-C-:B------:R-:W-:Y:S01]  /*10a10*/  IMAD R2, R16.reuse, 0x8, R17.reuse ;  /* 0x0000000810027824 */ /* 0x140fe200078e0211 */
[----:B------:R-:W-:Y:S01]  /*10a20*/  R2UR UR7, R3 ;  /* 0x00000000030772ca */ /* 0x000fe200000e0000 */
[----:B------:R-:W-:Y:S01]  /*10a30*/  IMAD R3, R16, 0x4000, R17 ;  /* 0x0000400010037824 */ /* 0x000fe200078e0211 */
[----:B------:R-:W-:Y:S01]  /*10a40*/  PLOP3.LUT P0, PT, PT, PT, PT, 0x80, 0x0 ;  /* 0x000000000000781c */ /* 0x000fe20003f0f070 */
[----:B0-----:R-:W-:Y:S01]  /*10a50*/  IMAD.SHL.U32 R5, R19, 0x80, RZ ;  /* 0x0000008013057824 */ /* 0x001fe200078e00ff */
[----:B------:R-:W-:Y:S01]  /*10a60*/  UIADD3.X UR5, URZ, UR47, URZ, UP0, !UPT ;  /* 0x0000002f3f057290 */ /* 0x000fe200087fe43f */
[----:B------:R-:W-:Y:S02]  /*10a70*/  VIADD R3, R3, 0x400 ;  /* 0x0000040003037836 */ /* 0x000fe40000000000 */
[----:B------:R-:W-:-:S09]  /*10a80*/  VIADD R2, R2, 0x16850 ;  /* 0x0001685002027836 */ /* 0x000fd20000000000 */
.L_x_911:
[----:B------:R-:W-:-:S13]  /*10a90*/  @P0 ELECT P1, URZ, PT ;  /* 0x00000000003f082f */ /* 0x000fda0003820000 */
[----:B------:R-:W-:Y:S01]  /*10aa0*/  @P1 R2UR UR13, R18 ;  /* 0x00000000120d12ca */ /* 0x000fe200000e0000 */
        /* <DEDUP_REMOVED lines=8> */
[----:B------:R-:W-:Y:S02]  /*10b30*/  IMAD.MOV.U32 R18, RZ, RZ, R4 ;  /* 0x000000ffff127224 */ /* 0x000fe400078e0004 */
[----:B------:R-:W-:-:S07]  /*10b40*/  IMAD.MOV.U32 R19, RZ, RZ, R6 ;  /* 0x000000ffff137224 */ /* 0x000fce00078e0006 */
.L_x_900:
[----:B------:R-:W-:Y:S05]  /*10b50*/  BSYNC B0 ;  /* 0x0000000000007941 */ /* 0x000fea0003800000 */
.L_x_899:
[----:B------:R-:W-:Y:S01]  /*10b60*/  UIADD3 UR4, UR40, -0x3, URZ ;  /* 0xfffffffd28047890 */ /* 0x000fe2000fffe03f */
[----:B------:R-:W-:Y:S02]  /*10b70*/  IMAD.MOV.U32 R16, RZ, RZ, R8 ;  /* 0x000000ffff107224 */ /* 0x000fe400078e0008 */
[----:B------:R-:W-:-:S03]  /*10b80*/  IMAD.MOV.U32 R24, RZ, RZ, R9 ;  /* 0x000000ffff187224 */ /* 0x000fc600078e0009 */
[----:B------:R-:W-:-:S07]  /*10b90*/  IMAD.U32 R6, RZ, RZ, UR4 ;  /* 0x00000004ff067e24 */ /* 0x000fce000f8e00ff */
.L_x_898:
[----:B------:R-:W-:Y:S01]  /*10ba0*/  ULOP3.LUT UR4, URZ, UR40, URZ, 0x33, !UPT ;  /* 0x000000283f047292 */ /* 0x000fe2000f8e333f */
[----:B------:R-:W-:Y:S01]  /*10bb0*/  VIADD R7, R7, 0xfffffffe ;  /* 0xfffffffe07077836 */ /* 0x000fe20000000000 */
[----:B------:R-:W-:Y:S04]  /*10bc0*/  BSSY B0, `(.L_x_897) ;  /* 0x00000df000007945 */ /* 0x000fe80003800000 */
[----:B------:R-:W-:-:S13]  /*10bd0*/  ISETP.NE.AND P0, PT, R7, UR4, PT ;  /* 0x0000000407007c0c */ /* 0x000fda000bf05270 */
[----:B------:R-:W-:Y:S05]  /*10be0*/  @!P0 BRA `(.L_x_912) ;  /* 0x0000000c00708947 */ /* 0x000fea0003800000 */
[----:B------:R-:W-:-:S07]  /*10bf0*/  IMAD.MOV.U32 R4, RZ, RZ, R18 ;  /* 0x000000ffff047224 */ /* 0x000fce00078e0012 */
.L_x_939:
[----:B------:R-:W-:Y:S01]  /*10c00*/  LOP3.LUT P1, RZ, R23, 0x2, RZ, 0xc0, !PT ;  /* 0x0000000217ff7812 */ /* 0x000fe2000782c0ff */
[----:B------:R-:W-:Y:S01]  /*10c10*/  VIADD R7, R16, 0x1 ;  /* 0x0000000110077836 */ /* 0x000fe20000000000 */
[----:B------:R-:W-:Y:S05]  /*10c20*/  YIELD ;  /* 0x0000000000007946 */ /* 0x000fea0003800000 */
[----:B------:R-:W-:Y:S01]  /*10c30*/  ISETP.NE.AND P0, PT, R7, 0x2, PT ;  /* 0x000000020700780c */ /* 0x000fe20003f05270 */
[----:B------:R-:W-:Y:S03]  /*10c40*/  BSSY B1, `(.L_x_913) ;  /* 0x0000067000017945 */ /* 0x000fe60003800000 */
[----:B------:R-:W-:-:S02]  /*10c50*/  SEL R3, RZ, 0x1, P0 ;  /* 0x00000001ff037807 */ /* 0x000fc40000000000 */
[----:B------:R-:W-:Y:S02]  /*10c60*/  SEL R7, R7, RZ, P0 ;  /* 0x000000ff07077207 */ /* 0x000fe40000000000 */
[----:B------:R-:W-:Y:S01]  /*10c70*/  LOP3.LUT R8, R24, R3, RZ, 0x3c, !PT ;  /* 0x0000000318087212 */ /* 0x000fe200078e3cff */
[----:B------:R-:W-:Y:S06]  /*10c80*/  @!P1 BRA `(.L_x_914) ;  /* 0x0000000400889947 */ /* 0x000fec0003800000 */
[----:B------:R-:W-:Y:S01]  /*10c90*/  LOP3.LUT P1, RZ, R23, 0x1, RZ, 0xc0, !PT ;  /* 0x0000000117ff7812 */ /* 0x000fe2000782c0ff */
[----:B------:R-:W-:-:S12]  /*10ca0*/  IMAD.MOV.U32 R9, RZ, RZ, R6 ;  /* 0x000000ffff097224 */ /* 0x000fd800078e0006 */
[----:B------:R-:W-:Y:S05]  /*10cb0*/  @!P1 BRA `(.L_x_915) ;  /* 0x00000000004c9947 */ /* 0x000fea0003800000 */
[----:B------:R-:W0:Y:S01]  /*10cc0*/  LDC R9, c[0x0][0x43c] ;  /* 0x00010f00ff097b82 */ /* 0x000e220000000800 */
[----:B------:R-:W-:Y:S01]  /*10cd0*/  IMAD.MOV.U32 R10, RZ, RZ, R6 ;  /* 0x000000ffff0a7224 */ /* 0x000fe200078e0006 */
[----:B------:R-:W-:Y:S02]  /*10ce0*/  ULDC.64 UR4, c[0x0][0x428] ;  /* 0x00010a0000047ab9 */ /* 0x000fe40000000a00 */
[----:B------:R-:W-:-:S04]  /*10cf0*/  IMAD R5, R25, UR4, RZ ;  /* 0x0000000419057c24 */ /* 0x000fc8000f8e02ff */
[----:B------:R-:W-:Y:S01]  /*10d00*/  IMAD R5, R22, UR5, R5 ;  /* 0x0000000516057c24 */ /* 0x000fe2000f8e0205 */
[----:B0-----:R-:W-:-:S13]  /*10d10*/  ISETP.NE.AND P0, PT, R9, 0x1, PT ;  /* 0x000000010900780c */ /* 0x001fda0003f05270 */
[----:B------:R-:W0:Y:S02]  /*10d20*/  @P0 LDC.64 R2, c[0x0][0x440] ;  /* 0x00011000ff020b82 */ /* 0x000e240000000a00 */
[----:B0-----:R-:W-:-:S05]  /*10d30*/  @P0 IMAD.HI.U32 R2, R6, R2, RZ ;  /* 0x0000000206020227 */ /* 0x001fca00078e00ff */
[----:B------:R-:W-:-:S04]  /*10d40*/  @P0 SHF.R.U32.HI R10, RZ, R3, R2 ;  /* 0x00000003ff0a0219 */ /* 0x000fc80000011602 */
[--C-:B------:R-:W-:Y:S01]  /*10d50*/  SHF.R.S32.HI R3, RZ, 0x1f, R10.reuse ;  /* 0x0000001fff037819 */ /* 0x100fe2000001140a */
[----:B------:R-:W-:-:S04]  /*10d60*/  IMAD.MOV.U32 R2, RZ, RZ, R10 ;  /* 0x000000ffff027224 */ /* 0x000fc800078e000a */
[----:B------:R-:W-:Y:S01]  /*10d70*/  IMAD.WIDE.U32 R2, R22, UR4, R2 ;  /* 0x0000000416027c25 */ /* 0x000fe2000f8e0002 */
[----:B------:R-:W-:-:S03]  /*10d80*/  ULDC.64 UR4, c[0x0][0x418] ;  /* 0x0001060000047ab9 */ /* 0x000fc60000000a00 */
[----:B------:R-:W-:Y:S01]  /*10d90*/  IMAD.IADD R3, R5, 0x1, R3 ;  /* 0x0000000105037824 */ /* 0x000fe200078e0203 */
[----:B------:R-:W-:-:S04]  /*10da0*/  LEA R4, P0, R2, UR4, 0x2 ;  /* 0x0000000402047c11 */ /* 0x000fc8000f8010ff */
[----:B------:R-:W-:-:S05]  /*10db0*/  LEA.HI.X R5, R2, UR5, R3, 0x2, P0 ;  /* 0x0000000502057c11 */ /* 0x000fca00080f1403 */
[----:B------:R0:W5:Y:S01]  /*10dc0*/  LDG.E R4, desc[UR48][R4.64] ;  /* 0x0000003004047981 */ /* 0x000162000c1e1900 */
[----:B------:R-:W-:-:S04]  /*10dd0*/  IMAD.MOV R2, RZ, RZ, -R10 ;  /* 0x000000ffff027224 */ /* 0x000fc800078e0a0a */
[----:B------:R-:W-:-:S07]  /*10de0*/  IMAD R9, R9, R2, R6 ;  /* 0x0000000209097224 */ /* 0x000fce00078e0206 */
.L_x_915:
        /* <DEDUP_REMOVED lines=8> */
.L_x_1000:
[----:B------:R-:W-:Y:S05]  /*10e70*/  BSYNC B2 ;  /* 0x0000000000027941 */ /* 0x000fea0003800000 */
.L_x_916:
[----:B------:R-:W-:Y:S04]  /*10e80*/  BSSY B2, `(.L_x_918) ;  /* 0x0000007000027945 */ /* 0x000fe80003800000 */
[----:B------:R-:W-:Y:S05]  /*10e90*/  @P1 BRA `(.L_x_919) ;  /* 0x0000000000141947 */ /* 0x000fea0003800000 */
[----:B------:R-:W-:Y:S01]  /*10ea0*/  ISETP.NE.AND P0, PT, R28, RZ, PT ;  /* 0x000000ff1c00720c */ /* 0x000fe20003f05270 */
[----:B0-----:R-:W-:-:S04]  /*10eb0*/  IMAD.MOV.U32 R2, RZ, RZ, 0x4000 ;  /* 0x00004000ff027424 */ /* 0x001fc800078e00ff */
[----:B------:R1:W-:Y:S08]  /*10ec0*/  SYNCS.ARRIVE.TRANS64 RZ, [R3+URZ+0x16830], R2 ;  /* 0x0168300203ff79a7 */ /* 0x0003f0000800003f */
[----:B------:R-:W-:Y:S05]  /*10ed0*/  @!P0 BRA `(.L_x_919) ;  /* 0x0000000000048947 */ /* 0x000fea0003800000 */
[----:B------:R-:W-:Y:S01]  /*10ee0*/  BPT.TRAP 0x1 ;  /* 0x000000040000795c */ /* 0x000fe20000300000 */
.L_x_919:
[----:B------:R-:W-:Y:S05]  /*10ef0*/  BSYNC B2 ;  /* 0x0000000000027941 */ /* 0x000fea0003800000 */
.L_x_918:
        /* <DEDUP_REMOVED lines=11> */
.L_x_920:
        /* <DEDUP_REMOVED lines=15> */
.L_x_1001:
[----:B------:R-:W-:Y:S05]  /*110a0*/  BSYNC B2 ;  /* 0x0000000000027941 */ /* 0x000fea0003800000 */
.L_x_921:
[----:B------:R-:W-:Y:S01]  /*110b0*/  BSSY B2, `(.L_x_923) ;  /* 0x0000009000027945 */ /* 0x000fe20003800000 */
[----:B------:R-:W-:Y:S02]  /*110c0*/  IMAD.MOV.U32 R2, RZ, RZ, 0x0 ;  /* 0x00000000ff027424 */ /* 0x000fe400078e00ff */
[----:B------:R-:W-:Y:S01]  /*110d0*/  IMAD.MOV.U32 R3, RZ, RZ, 0x14f00000 ;  /* 0x14f00000ff037424 */ /* 0x000fe200078e00ff */
[----:B------:R-:W-:Y:S06]  /*110e0*/  @P1 BRA `(.L_x_924) ;  /* 0x0000000000141947 */ /* 0x000fec0003800000 */
[----:B------:R-:W-:Y:S01]  /*110f0*/  ISETP.NE.AND P0, PT, R28, RZ, PT ;  /* 0x000000ff1c00720c */ /* 0x000fe20003f05270 */
[----:B------:R-:W-:-:S04]  /*11100*/  IMAD.MOV.U32 R12, RZ, RZ, 0x4000 ;  /* 0x00004000ff0c7424 */ /* 0x000fc800078e00ff */
[----:B------:R1:W-:Y:S08]  /*11110*/  SYNCS.ARRIVE.TRANS64 RZ, [R5+URZ+0x50], R12 ;  /* 0x0000500c05ff79a7 */ /* 0x0003f0000800003f */
[----:B------:R-:W-:Y:S05]  /*11120*/  @!P0 BRA `(.L_x_924) ;  /* 0x0000000000048947 */ /* 0x000fea0003800000 */
[----:B------:R-:W-:Y:S01]  /*11130*/  BPT.TRAP 0x1 ;  /* 0x000000040000795c */ /* 0x000fe20000300000 */
.L_x_924:
[----:B------:R-:W-:Y:S05]  /*11140*/  BSYNC B2 ;  /* 0x0000000000027941 */ /* 0x000fea0003800000 */
.L_x_923:
[----:B------:R-:W-:Y:S01]  /*11150*/  R2UR UR7, R3 ;  /* 0x00000000030772ca */ /* 0x000fe200000e0000 */
[----:B------:R-:W-:Y:S01]  /*11160*/  IMAD R16, R16, 0x4000, R17 ;  /* 0x0000400010107824 */ /* 0x000fe200078e0211 */
[----:B------:R-:W-:Y:S01]  /*11170*/  R2UR UR10, R10 ;  /* 0x000000000a0a72ca */ /* 0x000fe200000e0000 */
[----:B------:R-:W-:Y:S01]  /*11180*/  UIADD3 UR4, UP0, UR46, 0x470, URZ ;  /* 0x000004702e047890 */ /* 0x000fe2000ff1e03f */
[----:B------:R-:W-:Y:S01]  /*11190*/  R2UR UR6, R2 ;  /* 0x00000000020672ca */ /* 0x000fe200000e0000 */
[----:B------:R-:W-:Y:S01]  /*111a0*/  IMAD.SHL.U32 R2, R19, 0x80, RZ ;  /* 0x0000008013027824 */ /* 0x000fe200078e00ff */
[----:B------:R-:W-:Y:S01]  /*111b0*/  PLOP3.LUT P0, PT, PT, PT, PT, 0x80, 0x0 ;  /* 0x000000000000781c */ /* 0x000fe20003f0f070 */
[----:B01----:R-:W-:Y:S01]  /*111c0*/  VIADD R5, R5, 0x50 ;  /* 0x0000005005057836 */ /* 0x003fe20000000000 */
[----:B------:R-:W-:Y:S01]  /*111d0*/  UIADD3.X UR5, URZ, UR47, URZ, UP0, !UPT ;  /* 0x0000002f3f057290 */ /* 0x000fe200087fe43f */
[----:B------:R-:W-:-:S11]  /*111e0*/  VIADD R16, R16, 0x400 ;  /* 0x0000040010107836 */ /* 0x000fd60000000000 */
.L_x_925:
        /* <DEDUP_REMOVED lines=12> */
.L_x_914:
[----:B------:R-:W-:Y:S05]  /*112b0*/  BSYNC B1 ;  /* 0x0000000000017941 */ /* 0x000fea0003800000 */
.L_x_913:
[----:B------:R-:W-:Y:S01]  /*112c0*/  LOP3.LUT P1, RZ, R23, 0x2, RZ, 0xc0, !PT ;  /* 0x0000000217ff7812 */ /* 0x000fe2000782c0ff */
[----:B------:R-:W-:Y:S01]  /*112d0*/  VIADD R16, R7, 0x1 ;  /* 0x0000000107107836 */ /* 0x000fe20000000000 */
[----:B------:R-:W-:Y:S01]  /*112e0*/  BSSY B1, `(.L_x_926) ;  /* 0x0000069000017945 */ /* 0x000fe20003800000 */
[----:B------:R-:W-:-:S03]  /*112f0*/  VIADD R9, R6, 0xffffffff ;  /* 0xffffffff06097836 */ /* 0x000fc60000000000 */
        /* <DEDUP_REMOVED lines=21> */
[----:B------:R-:W-:Y:S01]  /*11450*/  IMAD R10, R10, R4, R9 ;  /* 0x000000040a0a7224 */ /* 0x000fe200078e0209 */
[----:B------:R-:W-:Y:S01]  /*11460*/  LEA R4, P0, R2, UR4, 0x2 ;  /* 0x0000000402047c11 */ /* 0x000fe2000f8010ff */
[----:B------:R-:W-:-:S05]  /*11470*/  IMAD.IADD R5, R5, 0x1, R3 ;  /* 0x0000000105057824 */ /* 0x000fca00078e0203 */
[----:B------:R-:W-:-:S05]  /*11480*/  LEA.HI.X R5, R2, UR5, R5, 0x2, P0 ;  /* 0x0000000502057c11 */ /* 0x000fca00080f1405 */
[----:B------:R0:W5:Y:S02]  /*11490*/  LDG.E R4, desc[UR48][R4.64] ;  /* 0x0000003004047981 */ /* 0x000164000c1e1900 */
.L_x_928:
[----:B------:R-:W0:Y:S01]  /*114a0*/  S2R R2, SR_TID.X ;  /* 0x0000000000027919 */ /* 0x000e220000002100 */
[----:B------:R-:W-:Y:S01]  /*114b0*/  SHF.L.U32 R3, R24, 0x1f, RZ ;  /* 0x0000001f18037819 */ /* 0x000fe200000006ff */
[----:B------:R-:W-:Y:S01]  /*114c0*/  BSSY B2, `(.L_x_929) ;  /* 0x0000006000027945 */ /* 0x000fe20003800000 */
[----:B0-----:R-:W-:Y:S01]  /*114d0*/  LOP3.LUT R5, R2, 0x7f, RZ, 0xc0, !PT ;  /* 0x0000007f02057812 */ /* 0x001fe200078ec0ff */
[----:B------:R-:W-:-:S03]  /*114e0*/  IMAD R2, R16, 0x8, R17 ;  /* 0x0000000810027824 */ /* 0x000fc600078e0211 */
[----:B------:R-:W-:Y:S01]  /*114f0*/  ISETP.NE.AND P1, PT, R5, RZ, PT ;  /* 0x000000ff0500720c */ /* 0x000fe20003f25270 */
[----:B------:R-:W0:Y:S02]  /*11500*/  SYNCS.PHASECHK.TRANS64.TRYWAIT P0, [R2+URZ+0x16840], R3 ;  /* 0x01684003020075a7 */ /* 0x000e24000800017f */
[----:B0-----:R-:W-:Y:S10]  /*11510*/  @!P0 BRA `(.L_x_930) ;  /* 0x0000002000788947 */ /* 0x001ff40003800000 */
.L_x_1002:
[----:B------:R-:W-:Y:S05]  /*11520*/  BSYNC B2 ;  /* 0x0000000000027941 */ /* 0x000fea0003800000 */
.L_x_929:
[----:B------:R-:W-:Y:S04]  /*11530*/  BSSY B2, `(.L_x_931) ;  /* 0x0000007000027945 */ /* 0x000fe80003800000 */
[----:B------:R-:W-:Y:S05]  /*11540*/  @P1 BRA `(.L_x_932) ;  /* 0x0000000000141947 */ /* 0x000fea0003800000 */
[----:B------:R-:W-:Y:S01]  /*11550*/  ISETP.NE.AND P0, PT, R28, RZ, PT ;  /* 0x000000ff1c00720c */ /* 0x000fe20003f05270 */
[----:B0-----:R-:W-:-:S04]  /*11560*/  IMAD.MOV.U32 R3, RZ, RZ, 0x4000 ;  /* 0x00004000ff037424 */ /* 0x001fc800078e00ff */
[----:B------:R1:W-:Y:S08]  /*11570*/  SYNCS.ARRIVE.TRANS64 RZ, [R2+URZ+0x16830], R3 ;  /* 0x0168300302ff79a7 */ /* 0x0003f0000800003f */
[----:B------:R-:W-:Y:S05]  /*11580*/  @!P0 BRA `(.L_x_932) ;  /* 0x0000000000048947 */ /* 0x000fea0003800000 */
[----:B------:R-:W-:Y:S01]  /*11590*/  BPT.TRAP 0x1 ;  /* 0x000000040000795c */ /* 0x000fe20000300000 */
.L_x_932:
[----:B------:R-:W-:Y:S05]  /*115a0*/  BSYNC B2 ;  /* 0x0000000000027941 */ /* 0x000fea0003800000 */
.L_x_931:
[----:B------:R-:W-:Y:S01]  /*115b0*/  IMAD.MOV.U32 R11, RZ, RZ, RZ ;  /* 0x000000ffff0b7224 */ /* 0x000fe200078e00ff */
[----:B------:R-:W-:Y:S01]  /*115c0*/  UIADD3 UR4, UP0, UR46, 0x370, URZ ;  /* 0x000003702e047890 */ /* 0x000fe2000ff1e03f */
[C---:B01----:R-:W-:Y:S01]  /*115d0*/  IMAD R3, R16.reuse, 0x4000, R17 ;  /* 0x0000400010037824 */ /* 0x043fe200078e0211 */
[----:B------:R-:W-:Y:S01]  /*115e0*/  PLOP3.LUT P0, PT, PT, PT, PT, 0x80, 0x0 ;  /* 0x000000000000781c */ /* 0x000fe20003f0f070 */
[----:B------:R-:W-:Y:S01]  /*115f0*/  IMAD R2, R16, 0x8, R0 ;  /* 0x0000000810027824 */ /* 0x000fe200078e0200 */
[----:B------:R-:W-:Y:S01]  /*11600*/  R2UR UR10, R11 ;  /* 0x000000000b0a72ca */ /* 0x000fe200000e0000 */
[----:B------:R-:W-:Y:S01]  /*11610*/  VIADD R3, R3, 0xe400 ;  /* 0x0000e40003037836 */ /* 0x000fe20000000000 */
[----:B------:R-:W-:Y:S01]  /*11620*/  UIADD3.X UR5, URZ, UR47, URZ, UP0, !UPT ;  /* 0x0000002f3f057290 */ /* 0x000fe200087fe43f */
[----:B------:R-:W-:Y:S01]  /*11630*/  VIADD R2, R2, 0x30 ;  /* 0x0000003002027836 */ /* 0x000fe20000000000 */
[----:B------:R-:W-:Y:S01]  /*11640*/  UMOV UR6, 0x0 ;  /* 0x0000000000067882 */ /* 0x000fe20000000000 */
[----:B------:R-:W-:Y:S01]  /*11650*/  IMAD.SHL.U32 R5, R10, 0x80, RZ ;  /* 0x000000800a057824 */ /* 0x000fe200078e00ff */
[----:B------:R-:W-:-:S09]  /*11660*/  UMOV UR7, 0x14f00000 ;  /* 0x14f0000000077882 */ /* 0x000fd20000000000 */
.L_x_933:
        /* <DEDUP_REMOVED lines=15> */
.L_x_1003:
[----:B------:R-:W-:Y:S05]  /*11760*/  BSYNC B2 ;  /* 0x0000000000027941 */ /* 0x000fea0003800000 */
.L_x_934:
[----:B------:R-:W-:Y:S01]  /*11770*/  BSSY B2, `(.L_x_936) ;  /* 0x0000009000027945 */ /* 0x000fe20003800000 */
[----:B------:R-:W-:Y:S02]  /*11780*/  IMAD.MOV.U32 R2, RZ, RZ, 0x0 ;  /* 0x00000000ff027424 */ /* 0x000fe400078e00ff */
[----:B------:R-:W-:Y:S01]  /*11790*/  IMAD.MOV.U32 R3, RZ, RZ, 0x14f00000 ;  /* 0x14f00000ff037424 */ /* 0x000fe200078e00ff */
[----:B------:R-:W-:Y:S06]  /*117a0*/  @P1 BRA `(.L_x_937) ;  /* 0x0000000000141947 */ /* 0x000fec0003800000 */
[----:B------:R-:W-:Y:S01]  /*117b0*/  ISETP.NE.AND P0, PT, R28, RZ, PT ;  /* 0x000000ff1c00720c */ /* 0x000fe20003f05270 */
[----:B0-----:R-:W-:-:S04]  /*117c0*/  IMAD.MOV.U32 R8, RZ, RZ, 0x4000 ;  /* 0x00004000ff087424 */ /* 0x001fc800078e00ff */
[----:B------:R1:W-:Y:S08]  /*117d0*/  SYNCS.ARRIVE.TRANS64 RZ, [R5+URZ+0x50], R8 ;  /* 0x0000500805ff79a7 */ /* 0x0003f0000800003f */
[----:B------:R-:W-:Y:S05]  /*117e0*/  @!P0 BRA `(.L_x_937) ;  /* 0x0000000000048947 */ /* 0x000fea0003800000 */
[----:B------:R-:W-:Y:S01]  /*117f0*/  BPT.TRAP 0x1 ;  /* 0x000000040000795c */ /* 0x000fe20000300000 */
.L_x_937:
[----:B------:R-:W-:Y:S05]  /*11800*/  BSYNC B2 ;  /* 0x0000000000027941 */ /* 0x000fea0003800000 */
.L_x_936:
[----:B------:R-:W-:Y:S01]  /*11810*/  R2UR UR10, R11 ;  /* 0x000000000b0a72ca */ /* 0x000fe200000e0000 */
[----:B------:R-:W-:Y:S01]  /*11820*/  UIADD3 UR4, UP0, UR46, 0x470, URZ ;  /* 0x000004702e047890 */ /* 0x000fe2000ff1e03f */
[----:B------:R-:W-:Y:S01]  /*11830*/  R2UR UR6, R2 ;  /* 0x00000000020672ca */ /* 0x000fe200000e0000 */
[----:B------:R-:W-:Y:S01]  /*11840*/  IMAD R2, R7, 0x4000, R17 ;  /* 0x0000400007027824 */ /* 0x000fe200078e0211 */
[----:B------:R-:W-:Y:S01]  /*11850*/  R2UR UR7, R3 ;  /* 0x00000000030772ca */ /* 0x000fe200000e0000 */
[----:B------:R-:W-:Y:S01]  /*11860*/  IMAD.SHL.U32 R3, R19, 0x80, RZ ;  /* 0x0000008013037824 */ /* 0x000fe200078e00ff */
[----:B------:R-:W-:Y:S01]  /*11870*/  PLOP3.LUT P0, PT, PT, PT, PT, 0x80, 0x0 ;  /* 0x000000000000781c */ /* 0x000fe20003f0f070 */
[----:B01----:R-:W-:Y:S01]  /*11880*/  VIADD R5, R5, 0x50 ;  /* 0x0000005005057836 */ /* 0x003fe20000000000 */
[----:B------:R-:W-:Y:S01]  /*11890*/  UIADD3.X UR5, URZ, UR47, URZ, UP0, !UPT ;  /* 0x0000002f3f057290 */ /* 0x000fe200087fe43f */
[----:B------:R-:W-:-:S11]  /*118a0*/  VIADD R2, R2, 0x400 ;  /* 0x0000040002027836 */ /* 0x000fd60000000000 */
.L_x_938:
        /* <DEDUP_REMOVED lines=12> */
.L_x_927:
[----:B------:R-:W-:Y:S05]  /*11970*/  BSYNC B1 ;  /* 0x0000000000017941 */ /* 0x000fea0003800000 */
.L_x_926:
[----:B------:R-:W-:Y:S01]  /*11980*/  ISETP.GT.AND P0, PT, R9, UR39, PT ;  /* 0x0000002709007c0c */ /* 0x000fe2000bf04270 */
[----:B------:R-:W-:-:S12]  /*11990*/  VIADD R6, R6, 0xfffffffe ;  /* 0xfffffffe06067836 */ /* 0x000fd80000000000 */
[----:B------:R-:W-:Y:S05]  /*119a0*/  @P0 BRA `(.L_x_939) ;  /* 0xfffffff000940947 */ /* 0x000fea000383ffff */
.L_x_912:
[----:B------:R-:W-:Y:S05]  /*119b0*/  BSYNC B0 ;  /* 0x0000000000007941 */ /* 0x000fea0003800000 */
.L_x_897:
        /* <DEDUP_REMOVED lines=17> */
.L_x_941:
[----:B------:R-:W-:Y:S05]  /*11ad0*/  BSYNC B0 ;  /* 0x0000000000007941 */ /* 0x000fea0003800000 */
.L_x_940:
[----:B------:R-:W-:Y:S01]  /*11ae0*/  LOP3.LUT P0, RZ, R23, 0x2, RZ, 0xc0, !PT ;  /* 0x0000000217ff7812 */ /* 0x000fe2000780c0ff */
[----:B------:R-:W-:-:S12]  /*11af0*/  BSSY B0, `(.L_x_942) ;  /* 0x0000025000007945 */ /* 0x000fd80003800000 */
[----:B------:R-:W-:Y:S05]  /*11b00*/  @!P0 BRA `(.L_x_943) ;  /* 0x00000000008c8947 */ /* 0x000fea0003800000 */
[----:B------:R-:W-:Y:S01]  /*11b10*/  IMAD R3, R16, 0x8, R17 ;  /* 0x0000000810037824 */ /* 0x000fe200078e0211 */
[----:B------:R-:W-:Y:S01]  /*11b20*/  SHF.L.U32 R0, R24, 0x1f, RZ ;  /* 0x0000001f18007819 */ /* 0x000fe200000006ff */
[----:B------:R-:W-:Y:S01]  /*11b30*/  BSSY B1, `(.L_x_944) ;  /* 0x0000004000017945 */ /* 0x000fe20003800000 */
[----:B------:R-:W-:Y:S02]  /*11b40*/  ISETP.NE.AND P2, PT, R6, RZ, PT ;  /* 0x000000ff0600720c */ /* 0x000fe40003f45270 */
[----:B------:R-:W1:Y:S02]  /*11b50*/  SYNCS.PHASECHK.TRANS64.TRYWAIT P0, [R3+URZ+0x16860], R0 ;  /* 0x01686000030075a7 */ /* 0x000e64000800017f */
[----:B-1----:R-:W-:Y:S09]  /*11b60*/  @!P0 BRA `(.L_x_945) ;  /* 0x0000001c000c8947 */ /* 0x002ff20003800000 */
.L_x_1004:
[----:B------:R-:W-:Y:S05]  /*11b70*/  BSYNC B1 ;  /* 0x0000000000017941 */ /* 0x000fea0003800000 */
.L_x_944:
[----:B------:R-:W-:Y:S04]  /*11b80*/  BSSY B1, `(.L_x_946) ;  /* 0x0000007000017945 */ /* 0x000fe80003800000 */
[----:B------:R-:W-:Y:S05]  /*11b90*/  @P2 BRA `(.L_x_947) ;  /* 0x0000000000142947 */ /* 0x000fea0003800000 */
[----:B------:R-:W-:Y:S01]  /*11ba0*/  ISETP.NE.AND P0, PT, R28, RZ, PT ;  /* 0x000000ff1c00720c */ /* 0x000fe20003f05270 */
[----:B-1----:R-:W-:-:S04]  /*11bb0*/  IMAD.MOV.U32 R0, RZ, RZ, 0x4000 ;  /* 0x00004000ff007424 */ /* 0x002fc800078e00ff */
[----:B------:R2:W-:Y:S08]  /*11bc0*/  SYNCS.ARRIVE.TRANS64 RZ, [R3+URZ+0x16850], R0 ;  /* 0x0168500003ff79a7 */ /* 0x0005f0000800003f */
[----:B------:R-:W-:Y:S05]  /*11bd0*/  @!P0 BRA `(.L_x_947) ;  /* 0x0000000000048947 */ /* 0x000fea0003800000 */
[----:B------:R-:W-:Y:S01]  /*11be0*/  BPT.TRAP 0x1 ;  /* 0x000000040000795c */ /* 0x000fe20000300000 */
.L_x_947:
[----:B------:R-:W-:Y:S05]  /*11bf0*/  BSYNC B1 ;  /* 0x0000000000017941 */ /* 0x000fea0003800000 */
.L_x_946:
[----:B-12---:R-:W-:Y:S01]  /*11c00*/  IMAD R0, R16, 0x4000, R17 ;  /* 0x0000400010007824 */ /* 0x006fe200078e0211 */
[----:B------:R-:W-:Y:S01]  /*11c10*/  UIADD3 UR4, UP0, UR46, 0x470, URZ ;  /* 0x000004702e047890 */ /* 0x000fe2000ff1e03f */
[----:B------:R-:W-:Y:S01]  /*11c20*/  PLOP3.LUT P0, PT, PT, PT, PT, 0x80, 0x0 ;  /* 0x000000000000781c */ /* 0x000fe20003f0f070 */
[----:B------:R-:W-:Y:S01]  /*11c30*/  IMAD.SHL.U32 R19, R19, 0x80, RZ ;  /* 0x0000008013137824 */ /* 0x000fe200078e00ff */
[----:B------:R-:W-:Y:S01]  /*11c40*/  UMOV UR6, 0x0 ;  /* 0x0000000000067882 */ /* 0x000fe20000000000 */
[----:B0-----:R-:W-:Y:S01]  /*11c50*/  VIADD R2, R3, 0x16850 ;  /* 0x0001685003027836 */ /* 0x001fe20000000000 */
[----:B------:R-:W-:Y:S01]  /*11c60*/  UIADD3.X UR5, URZ, UR47, URZ, UP0, !UPT ;  /* 0x0000002f3f057290 */ /* 0x000fe200087fe43f */
[----:B------:R-:W-:Y:S01]  /*11c70*/  VIADD R0, R0, 0x400 ;  /* 0x0000040000007836 */ /* 0x000fe20000000000 */
[----:B------:R-:W-:Y:S01]  /*11c80*/  UMOV UR7, 0x14f00000 ;  /* 0x14f0000000077882 */ /* 0x000fe20000000000 */
[----:B------:R-:W-:-:S09]  /*11c90*/  UMOV UR10, URZ ;  /* 0x0000003f000a7c82 */ /* 0x000fd20008000000 */
.L_x_948:
        /* <DEDUP_REMOVED lines=9> */
[----:B-1----:R-:W-:Y:S05]  /*11d30*/  @P0 BRA.U.ANY `(.L_x_948) ;  /* 0xfffffffd00d80947 */ /* 0x002fea000393ffff */
.L_x_943:
[----:B------:R-:W-:Y:S05]  /*11d40*/  BSYNC B0 ;  /* 0x0000000000007941 */ /* 0x000fea0003800000 */
.L_x_942:
[----:B------:R-:W-:-:S05]  /*11d50*/  VIADD R16, R16, 0x1 ;  /* 0x0000000110107836 */ /* 0x000fca0000000000 */
[----:B------:R-:W-:-:S04]  /*11d60*/  ISETP.NE.AND P0, PT, R16, 0x2, PT ;  /* 0x000000021000780c */ /* 0x000fc80003f05270 */
[----:B------:R-:W-:Y:S02]  /*11d70*/  SEL R3, RZ, 0x1, P0 ;  /* 0x00000001ff037807 */ /* 0x000fe40000000000 */
[----:B------:R-:W-:Y:S02]  /*11d80*/  SEL R16, R16, RZ, P0 ;  /* 0x000000ff10107207 */ /* 0x000fe40000000000 */
[----:B------:R-:W-:-:S07]  /*11d90*/  LOP3.LUT R24, R24, R3, RZ, 0x3c, !PT ;  /* 0x0000000318187212 */ /* 0x000fce00078e3cff */
.L_x_879:
[----:B------:R-:W-:Y:S05]  /*11da0*/  BSYNC B7 ;  /* 0x0000000000077941 */ /* 0x000fea0003800000 */
.L_x_877:
[----:B------:R-:W-:-:S13]  /*11db0*/  LOP3.LUT P0, RZ, R23, 0x4, RZ, 0xc0, !PT ;  /* 0x0000000417ff7812 */ /* 0x000fda000780c0ff */
[----:B------:R-:W-:Y:S05]  /*11dc0*/  @!P0 BRA `(.L_x_949) ;  /* 0x0000000000248947 */ /* 0x000fea0003800000 */
[----:B------:R-:W-:Y:S05]  /*11dd0*/  WARPSYNC.ALL ;  /* 0x0000000000007948 */ /* 0x000fea0003800000 */
[----:B------:R-:W1:Y:S08]  /*11de0*/  S2UR UR5, SR_CgaCtaId ;  /* 0x00000000000579c3 */ /* 0x000e700000008800 */
[----:B------:R-:W-:Y:S06]  /*11df0*/  BAR.SYNC.DEFER_BLOCKING 0x5, 0x200 ;  /* 0x0148000000007b1d */ /* 0x000fec0000010000 */
[----:B------:R-:W-:-:S02]  /*11e00*/  UMOV UR4, 0x400 ;  /* 0x0000040000047882 */ /* 0x000fc40000000000 */
[----:B-1----:R-:W-:-:S06]  /*11e10*/  ULEA UR4, UR5, UR4, 0x18 ;  /* 0x0000000405047291 */ /* 0x002fcc000f8ec03f */
[----:B0-----:R-:W-:-:S05]  /*11e20*/  IMAD.U32 R17, RZ, RZ, UR4 ;  /* 0x00000004ff117e24 */ /* 0x001fca000f8e00ff */
[----:B------:R0:W1:Y:S01]  /*11e30*/  LDS R27, [R17+0x168d0] ;  /* 0x0168d000111b7984 */ /* 0x0000620000000800 */
[----:B------:R-:W-:Y:S06]  /*11e40*/  BAR.ARV 0x4, 0x200 ;  /* 0x0108000000007b1d */ /* 0x000fec0000002000 */
[----:B------:R-:W-:Y:S05]  /*11e50*/  BRA `(.L_x_950) ;  /* 0x00000000002c7947 */ /* 0x000fea0003800000 */
.L_x_949:
[----:B------:R-:W-:-:S03]  /*11e60*/  UMOV UR4, 0xffffffff ;  /* 0xffffffff00047882 */ /* 0x000fc60000000000 */
[----:B------:R-:W-:Y:S05]  /*11e70*/  BRA.DIV UR4, `(.L_x_951) ;  /* 0x0000001a045c7947 */ /* 0x000fea000b800000 */
[----:B------:R1:W2:Y:S02]  /*11e80*/  SHFL.IDX PT, R14, R27, RZ, 0x1f ;  /* 0x00001fff1b0e7589 */ /* 0x0002a400000e0000 */
.L_x_1007:
[----:B------:R-:W0:Y:S01]  /*11e90*/  @!P1 S2R R3, SR_CgaCtaId ;  /* 0x0000000000039919 */ /* 0x000e220000008800 */
[----:B------:R-:W-:Y:S05]  /*11ea0*/  WARPSYNC.ALL ;  /* 0x0000000000007948 */ /* 0x000fea0003800000 */
[----:B------:R-:W-:Y:S01]  /*11eb0*/  BAR.SYNC.DEFER_BLOCKING 0x4, 0x200 ;  /* 0x0108000000007b1d */ /* 0x000fe20000010000 */
[----:B------:R-:W-:-:S04]  /*11ec0*/  @!P1 MOV R0, 0x400 ;  /* 0x0000040000009802 */ /* 0x000fc80000000f00 */
[----:B0-----:R-:W-:-:S05]  /*11ed0*/  @!P1 LEA R17, R3, R0, 0x18 ;  /* 0x0000000003119211 */ /* 0x001fca00078ec0ff */
[----:B------:R1:W-:Y:S02]  /*11ee0*/  @!P1 STS [R17+0x168d0], R27 ;  /* 0x0168d01b11009388 */ /* 0x0003e40000000800 */
[----:B-12---:R-:W-:Y:S01]  /*11ef0*/  IMAD.MOV.U32 R27, RZ, RZ, R14 ;  /* 0x000000ffff1b7224 */ /* 0x006fe200078e000e */
[----:B------:R-:W-:Y:S06]  /*11f00*/  BAR.ARV 0x5, 0x200 ;  /* 0x0148000000007b1d */ /* 0x000fec0000002000 */
.L_x_950:
[----:B------:R-:W-:Y:S02]  /*11f10*/  ULDC UR4, c[0x0][0xc38] ;  /* 0x00030e0000047ab9 */ /* 0x000fe40000000800 */
[----:B-1----:R-:W-:-:S13]  /*11f20*/  ISETP.GE.AND P0, PT, R27, UR4, PT ;  /* 0x000000041b007c0c */ /* 0x002fda000bf06270 */
[----:B------:R-:W-:Y:S05]  /*11f30*/  @!P0 BRA `(.L_x_952) ;  /* 0xffffffc400508947 */ /* 0x000fea000383ffff */
.L_x_868:
[----:B------:R-:W1:Y:S01]  /*11f40*/  S2R R3, SR_CgaCtaId ;  /* 0x0000000000037919 */ /* 0x000e620000008800 */
[----:B------:R-:W-:Y:S01]  /*11f50*/  VIADD R29, R29, 0x1 ;  /* 0x000000011d1d7836 */ /* 0x000fe20000000000 */
[----:B------:R-:W-:Y:S01]  /*11f60*/  MOV R2, 0x400 ;  /* 0x0000040000027802 */ /* 0x000fe20000000f00 */
[----:B------:R-:W-:Y:S03]  /*11f70*/  BSSY B0, `(.L_x_953) ;  /* 0x0000008000007945 */ /* 0x000fe60003800000 */
[----:B------:R-:W-:-:S04]  /*11f80*/  LEA.HI R0, R29, R29, RZ, 0x1 ;  /* 0x0000001d1d007211 */ /* 0x000fc800078f08ff */
[----:B------:R-:W-:-:S05]  /*11f90*/  LOP3.LUT R0, R0, 0xfffffffe, RZ, 0xc0, !PT ;  /* 0xfffffffe00007812 */ /* 0x000fca00078ec0ff */
[----:B------:R-:W-:-:S05]  /*11fa0*/  IMAD.IADD R0, R29, 0x1, -R0 ;  /* 0x000000011d007824 */ /* 0x000fca00078e0a00 */
[----:B------:R-:W-:Y:S02]  /*11fb0*/  SHF.L.U32 R0, R0, 0x1f, RZ ;  /* 0x0000001f00007819 */ /* 0x000fe400000006ff */
[----:B-1----:R-:W-:-:S04]  /*11fc0*/  LEA R9, R3, R2, 0x18 ;  /* 0x0000000203097211 */ /* 0x002fc800078ec0ff */
[----:B------:R-:W1:Y:S02]  /*11fd0*/  SYNCS.PHASECHK.TRANS64.TRYWAIT P0, [R9+URZ+0x16820], R0 ;  /* 0x01682000090075a7 */ /* 0x000e64000800017f */
[----:B-1----:R-:W-:Y:S05]  /*11fe0*/  @!P0 BRA `(.L_x_954) ;  /* 0x0000001800288947 */ /* 0x002fea0003800000 */
.L_x_1008:
[----:B------:R-:W-:Y:S05]  /*11ff0*/  BSYNC B0 ;  /* 0x0000000000007941 */ /* 0x000fea0003800000 */
.L_x_953:
[----:B------:R-:W-:-:S03]  /*12000*/  UMOV UR4, 0xffffffff ;  /* 0xffffffff00047882 */ /* 0x000fc60000000000 */
[----:B------:R-:W-:Y:S05]  /*12010*/  BRA.DIV UR4, `(.L_x_955) ;  /* 0x0000001a04307947 */ /* 0x000fea000b800000 */
[----:B-1----:R-:W1:Y:S02]  /*12020*/  S2R R0, SR_TID.X ;  /* 0x0000000000007919 */ /* 0x002e640000002100 */
[----:B-1----:R-:W-:-:S04]  /*12030*/  SHF.R.U32.HI R0, RZ, 0x5, R0 ;  /* 0x00000005ff007819 */ /* 0x002fc80000011600 */
[----:B------:R-:W-:-:S05]  /*12040*/  LOP3.LUT R0, R0, 0x3, RZ, 0xc0, !PT ;  /* 0x0000000300007812 */ /* 0x000fca00078ec0ff */
[----:B------:R1:W2:Y:S02]  /*12050*/  SHFL.IDX PT, R14, R0, RZ, 0x1f ;  /* 0x00001fff000e7589 */ /* 0x0002a400000e0000 */
.L_x_1011:
[----:B--2---:R-:W-:Y:S01]  /*12060*/  ISETP.NE.AND P0, PT, R14, RZ, PT ;  /* 0x000000ff0e00720c */ /* 0x004fe20003f05270 */
[----:B------:R-:W-:-:S12]  /*12070*/  BSSY B0, `(.L_x_956) ;  /* 0x0000024000007945 */ /* 0x000fd80003800000 */
[----:B------:R-:W-:Y:S05]  /*12080*/  @P0 BRA `(.L_x_957) ;  /* 0x0000000000880947 */ /* 0x000fea0003800000 */
[----:B------:R-:W-:-:S03]  /*12090*/  UMOV UR4, 0xffffffff ;  /* 0xffffffff00047882 */ /* 0x000fc60000000000 */
[----:B------:R-:W-:Y:S05]  /*120a0*/  BRA.DIV UR4, `(.L_x_958) ;  /* 0x0000001a04407947 */ /* 0x000fea000b800000 */
[----:B------:R-:W-:-:S13]  /*120b0*/  ELECT P6, URZ, PT ;  /* 0x00000000003f782f */ /* 0x000fda00038c0000 */
.L_x_1014:
[----:B------:R-:W-:Y:S05]  /*120c0*/  @!P6 BRA `(.L_x_957) ;  /* 0x000000000078e947 */ /* 0x000fea0003800000 */
[----:B------:R-:W-:-:S06]  /*120d0*/  ULOP3.LUT UR4, UR38, 0x2, URZ, 0xfc, !UPT ;  /* 0x0000000226047892 */ /* 0x000fcc000f8efc3f */
[----:B-1----:R-:W-:-:S05]  /*120e0*/  IMAD.U32 R0, RZ, RZ, UR4 ;  /* 0x00000004ff007e24 */ /* 0x002fca000f8e00ff */
[----:B------:R-:W-:-:S13]  /*120f0*/  ISETP.NE.AND P2, PT, R0, 0x3, PT ;  /* 0x000000030000780c */ /* 0x000fda0003f45270 */
[----:B------:R-:W-:Y:S05]  /*12100*/  @!P2 BRA `(.L_x_959) ;  /* 0x000000000004a947 */ /* 0x000fea0003800000 */
[----:B------:R-:W-:Y:S01]  /*12110*/  BPT.TRAP 0x1 ;  /* 0x000000040000795c */ /* 0x000fe20000300000 */
.L_x_959:
        /* <DEDUP_REMOVED lines=12> */
.L_x_1015:
[----:B------:R-:W2:Y:S02]  /*121e0*/  SYNCS.PHASECHK.TRANS64.TRYWAIT P0, [R3+URZ], R0 ;  /* 0x00000000030075a7 */ /* 0x000ea4000800017f */
[----:B--2---:R-:W-:Y:S05]  /*121f0*/  @!P0 BRA `(.L_x_961) ;  /* 0x0000001800208947 */ /* 0x004fea0003800000 */
.L_x_1016:
[----:B------:R-:W-:Y:S05]  /*12200*/  @!P2 BRA `(.L_x_962) ;  /* 0x000000000004a947 */ /* 0x000fea0003800000 */
[----:B------:R-:W-:Y:S01]  /*12210*/  BPT.TRAP 0x1 ;  /* 0x000000040000795c */ /* 0x000fe20000300000 */
.L_x_962:
[----:B--2---:R-:W-:-:S04]  /*12220*/  VIADD R3, R9, 0x16860 ;  /* 0x0001686009037836 */ /* 0x004fc80000000000 */
[----:B------:R-:W-:-:S04]  /*12230*/  IMAD R5, R16, 0x8, R3 ;  /* 0x0000000810057824 */ /* 0x000fc800078e0203 */
[----:B------:R-:W2:Y:S02]  /*12240*/  SYNCS.PHASECHK.TRANS64.TRYWAIT P0, [R5+URZ], R2 ;  /* 0x00000002050075a7 */ /* 0x000ea4000800017f */
[----:B--2---:R-:W-:Y:S05]  /*12250*/  @!P0 BRA `(.L_x_963) ;  /* 0x00000018001c8947 */ /* 0x004fea0003800000 */
.L_x_1017:
[----:B------:R-:W-:-:S07]  /*12260*/  IMAD R3, R4, 0x8, R3 ;  /* 0x0000000804037824 */ /* 0x000fce00078e0203 */
.L_x_964:
[----:B---3--:R3:W4:Y:S02]  /*12270*/  SYNCS.PHASECHK.TRANS64.TRYWAIT P0, [R3+URZ], R0 ;  /* 0x00000000030075a7 */ /* 0x008724000800017f */
[----:B----4-:R-:W-:Y:S05]  /*12280*/  @!P0 NANOSLEEP.SYNCS 0x989680 ;  /* 0x009896800000895d */ /* 0x010fea0003900000 */
[----:B------:R-:W4:Y:S02]  /*12290*/  @!P0 SYNCS.PHASECHK.TRANS64 P0, [R3+URZ], R0 ;  /* 0x00000000030085a7 */ /* 0x000f24000800007f */
[----:B----4-:R-:W-:Y:S05]  /*122a0*/  @!P0 BRA `(.L_x_964) ;  /* 0xfffffffc00f08947 */ /* 0x010fea000383ffff */
.L_x_957:
[----:B------:R-:W-:Y:S05]  /*122b0*/  BSYNC B0 ;  /* 0x0000000000007941 */ /* 0x000fea0003800000 */
.L_x_956:
[----:B------:R-:W-:Y:S05]  /*122c0*/  EXIT ;  /* 0x000000000000794d */ /* 0x000fea0003800000 */
.L_x_793:
[----:B0-----:R-:W-:-:S04]  /*122d0*/  IMAD.U32 R3, RZ, RZ, UR45 ;  /* 0x0000002dff037e24 */ /* 0x001fc8000f8e00ff */
[----:B------:R0:W1:Y:S03]  /*122e0*/  SYNCS.PHASECHK.TRANS64.TRYWAIT P1, [R3+URZ+0x16800], R0 ;  /* 0x01680000030075a7 */ /* 0x000066000802017f */
[----:B-1----:R-:W-:Y:S05]  /*122f0*/  @!P1 NANOSLEEP.SYNCS 0x989680 ;  /* 0x009896800000995d */ /* 0x002fea0003900000 */
[----:B------:R-:W1:Y:S02]  /*12300*/  @!P1 SYNCS.PHASECHK.TRANS64 P1, [R3+URZ+0x16800], R0 ;  /* 0x01680000030095a7 */ /* 0x000e64000802007f */
[----:B-1----:R-:W-:Y:S05]  /*12310*/  @!P1 BRA `(.L_x_793) ;  /* 0xfffffffc00ec9947 */ /* 0x002fea000383ffff */
[----:B------:R-:W-:Y:S05]  /*12320*/  BRA `(.L_x_965) ;  /* 0xfffffef400847947 */ /* 0x000fea000383ffff */
.L_x_797:
[----:B-1----:R1:W2:Y:S02]  /*12330*/  SYNCS.PHASECHK.TRANS64.TRYWAIT P2, [R5+URZ+0x16830], R0 ;  /* 0x01683000050075a7 */ /* 0x0022a4000804017f */
[----:B--2---:R-:W-:Y:S05]  /*12340*/  @!P2 NANOSLEEP.SYNCS 0x989680 ;  /* 0x009896800000a95d */ /* 0x004fea0003900000 */
[----:B------:R-:W2:Y:S02]  /*12350*/  @!P2 SYNCS.PHASECHK.TRANS64 P2, [R5+URZ+0x16830], R0 ;  /* 0x016830000500a5a7 */ /* 0x000ea4000804007f */
[----:B--2---:R-:W-:Y:S05]  /*12360*/  @!P2 BRA `(.L_x_797) ;  /* 0xfffffffc00f0a947 */ /* 0x004fea000383ffff */
[----:B------:R-:W-:Y:S05]  /*12370*/  BRA `(.L_x_796) ;  /* 0xfffffef400a87947 */ /* 0x000fea000383ffff */
.L_x_813:
[----:B-1----:R-:W-:-:S04]  /*12380*/  IMAD.U32 R7, RZ, RZ, UR6 ;  /* 0x00000006ff077e24 */ /* 0x002fc8000f8e00ff */
[----:B------:R1:W2:Y:S03]  /*12390*/  SYNCS.PHASECHK.TRANS64.TRYWAIT P2, [R7+URZ+0x16830], R6 ;  /* 0x01683006070075a7 */ /* 0x0002a6000804017f */
[----:B--2---:R-:W-:Y:S05]  /*123a0*/  @!P2 NANOSLEEP.SYNCS 0x989680 ;  /* 0x009896800000a95d */ /* 0x004fea0003900000 */
[----:B------:R-:W2:Y:S02]  /*123b0*/  @!P2 SYNCS.PHASECHK.TRANS64 P2, [R7+URZ+0x16830], R6 ;  /* 0x016830060700a5a7 */ /* 0x000ea4000804007f */
[----:B--2---:R-:W-:Y:S05]  /*123c0*/  @!P2 BRA `(.L_x_813) ;  /* 0xfffffffc00eca947 */ /* 0x004fea000383ffff */
[----:B------:R-:W-:Y:S05]  /*123d0*/  BRA `(.L_x_810) ;  /* 0xffffff2800147947 */ /* 0x000fea000383ffff */
.L_x_817:
[----:B-1----:R-:W-:-:S04]  /*123e0*/  IMAD.U32 R7, RZ, RZ, UR6 ;  /* 0x00000006ff077e24 */ /* 0x002fc8000f8e00ff */
[----:B------:R1:W2:Y:S03]  /*123f0*/  SYNCS.PHASECHK.TRANS64.TRYWAIT P2, [R7+URZ+0x16850], R6 ;  /* 0x01685006070075a7 */ /* 0x0002a6000804017f */
[----:B--2---:R-:W-:Y:S05]  /*12400*/  @!P2 NANOSLEEP.SYNCS 0x989680 ;  /* 0x009896800000a95d */ /* 0x004fea0003900000 */
[----:B------:R-:W2:Y:S02]  /*12410*/  @!P2 SYNCS.PHASECHK.TRANS64 P2, [R7+URZ+0x16850], R6 ;  /* 0x016850060700a5a7 */ /* 0x000ea4000804007f */
[----:B--2---:R-:W-:Y:S05]  /*12420*/  @!P2 BRA `(.L_x_817) ;  /* 0xfffffffc00eca947 */ /* 0x004fea000383ffff */
[----:B------:R-:W-:Y:S05]  /*12430*/  BRA `(.L_x_814) ;  /* 0xffffff2800847947 */ /* 0x000fea000383ffff */
.L_x_834:
[----:B-1----:R-:W-:-:S04]  /*12440*/  IMAD.U32 R11, RZ, RZ, UR6 ;  /* 0x00000006ff0b7e24 */ /* 0x002fc8000f8e00ff */
[----:B------:R1:W2:Y:S03]  /*12450*/  SYNCS.PHASECHK.TRANS64.TRYWAIT P3, [R11+URZ+0x16830], R0 ;  /* 0x016830000b0075a7 */ /* 0x0002a6000806017f */
[----:B--2---:R-:W-:Y:S05]  /*12460*/  @!P3 NANOSLEEP.SYNCS 0x989680 ;  /* 0x009896800000b95d */ /* 0x004fea0003900000 */
[----:B------:R-:W2:Y:S02]  /*12470*/  @!P3 SYNCS.PHASECHK.TRANS64 P3, [R11+URZ+0x16830], R0 ;  /* 0x016830000b00b5a7 */ /* 0x000ea4000806007f */
[----:B--2---:R-:W-:Y:S05]  /*12480*/  @!P3 BRA `(.L_x_834) ;  /* 0xfffffffc00ecb947 */ /* 0x004fea000383ffff */
[----:B------:R-:W-:Y:S05]  /*12490*/  BRA `(.L_x_831) ;  /* 0xffffff5400f87947 */ /* 0x000fea000383ffff */
.L_x_838:
[----:B-1----:R-:W-:-:S04]  /*124a0*/  IMAD.U32 R11, RZ, RZ, UR6 ;  /* 0x00000006ff0b7e24 */ /* 0x002fc8000f8e00ff */
[----:B------:R1:W2:Y:S03]  /*124b0*/  SYNCS.PHASECHK.TRANS64.TRYWAIT P2, [R11+URZ+0x16850], R0 ;  /* 0x016850000b0075a7 */ /* 0x0002a6000804017f */
[----:B--2---:R-:W-:Y:S05]  /*124c0*/  @!P2 NANOSLEEP.SYNCS 0x989680 ;  /* 0x009896800000a95d */ /* 0x004fea0003900000 */
[----:B------:R-:W2:Y:S02]  /*124d0*/  @!P2 SYNCS.PHASECHK.TRANS64 P2, [R11+URZ+0x16850], R0 ;  /* 0x016850000b00a5a7 */ /* 0x000ea4000804007f */
[----:B--2---:R-:W-:Y:S05]  /*124e0*/  @!P2 BRA `(.L_x_838) ;  /* 0xfffffffc00eca947 */ /* 0x004fea000383ffff */
[----:B------:R-:W-:Y:S05]  /*124f0*/  BRA `(.L_x_835) ;  /* 0xffffff5800687947 */ /* 0x000fea000383ffff */
.L_x_844:
[----:B-1----:R-:W-:-:S04]  /*12500*/  IMAD.U32 R9, RZ, RZ, UR6 ;  /* 0x00000006ff097e24 */ /* 0x002fc8000f8e00ff */
[----:B------:R1:W2:Y:S03]  /*12510*/  SYNCS.PHASECHK.TRANS64.TRYWAIT P3, [R9+URZ+0x16830], R0 ;  /* 0x01683000090075a7 */ /* 0x0002a6000806017f */
[----:B--2---:R-:W-:Y:S05]  /*12520*/  @!P3 NANOSLEEP.SYNCS 0x989680 ;  /* 0x009896800000b95d */ /* 0x004fea0003900000 */
[----:B------:R-:W2:Y:S02]  /*12530*/  @!P3 SYNCS.PHASECHK.TRANS64 P3, [R9+URZ+0x16830], R0 ;  /* 0x016830000900b5a7 */ /* 0x000ea4000806007f */
[----:B--2---:R-:W-:Y:S05]  /*12540*/  @!P3 BRA `(.L_x_844) ;  /* 0xfffffffc00ecb947 */ /* 0x004fea000383ffff */
[----:B------:R-:W-:Y:S05]  /*12550*/  BRA `(.L_x_841) ;  /* 0xffffff7400107947 */ /* 0x000fea000383ffff */
.L_x_848:
[----:B-1----:R-:W-:-:S04]  /*12560*/  IMAD.U32 R9, RZ, RZ, UR6 ;  /* 0x00000006ff097e24 */ /* 0x002fc8000f8e00ff */
[----:B------:R1:W2:Y:S03]  /*12570*/  SYNCS.PHASECHK.TRANS64.TRYWAIT P2, [R9+URZ+0x16850], R0 ;  /* 0x01685000090075a7 */ /* 0x0002a6000804017f */
[----:B--2---:R-:W-:Y:S05]  /*12580*/  @!P2 NANOSLEEP.SYNCS 0x989680 ;  /* 0x009896800000a95d */ /* 0x004fea0003900000 */
[----:B------:R-:W2:Y:S02]  /*12590*/  @!P2 SYNCS.PHASECHK.TRANS64 P2, [R9+URZ+0x16850], R0 ;  /* 0x016850000900a5a7 */ /* 0x000ea4000804007f */
[----:B--2---:R-:W-:Y:S05]  /*125a0*/  @!P2 BRA `(.L_x_848) ;  /* 0xfffffffc00eca947 */ /* 0x004fea000383ffff */
[----:B------:R-:W-:Y:S05]  /*125b0*/  BRA `(.L_x_845) ;  /* 0xffffff7400807947 */ /* 0x000fea000383ffff */
.L_x_861:
[----:B-1----:R-:W-:-:S04]  /*125c0*/  IMAD.U32 R6, RZ, RZ, UR5 ;  /* 0x00000005ff067e24 */ /* 0x002fc8000f8e00ff */
[----:B------:R1:W2:Y:S03]  /*125d0*/  SYNCS.PHASECHK.TRANS64.TRYWAIT P0, [R6+URZ+0x16850], R3 ;  /* 0x01685003060075a7 */ /* 0x0002a6000800017f */
[----:B--2---:R-:W-:Y:S05]  /*125e0*/  @!P0 NANOSLEEP.SYNCS 0x989680 ;  /* 0x009896800000895d */ /* 0x004fea0003900000 */
[----:B------:R-:W2:Y:S02]  /*125f0*/  @!P0 SYNCS.PHASECHK.TRANS64 P0, [R6+URZ+0x16850], R3 ;  /* 0x01685003060085a7 */ /* 0x000ea4000800007f */
[----:B--2---:R-:W-:Y:S05]  /*12600*/  @!P0 BRA `(.L_x_861) ;  /* 0xfffffffc00ec8947 */ /* 0x004fea000383ffff */
[----:B------:R-:W-:Y:S05]  /*12610*/  BRA `(.L_x_860) ;  /* 0xffffffa000107947 */ /* 0x000fea000383ffff */
.L_x_885:
[----:B------:R-:W-:Y:S02]  /*12620*/  IMAD.MOV.U32 R13, RZ, RZ, R20 ;  /* 0x000000ffff0d7224 */ /* 0x000fe400078e0014 */
[----:B------:R-:W-:Y:S02]  /*12630*/  IMAD.MOV.U32 R12, RZ, RZ, RZ ;  /* 0x000000ffff0c7224 */ /* 0x000fe400078e00ff */
[----:B------:R-:W-:Y:S02]  /*12640*/  IMAD.MOV.U32 R11, RZ, RZ, 0x1f ;  /* 0x0000001fff0b7424 */ /* 0x000fe400078e00ff */
[----:B------:R-:W-:-:S07]  /*12650*/  IMAD.MOV.U32 R15, RZ, RZ, -0x1 ;  /* 0xffffffffff0f7424 */ /* 0x000fce00078e00ff */
[----:B------:R-:W-:Y:S05]  /*12660*/  WARPSYNC.COLLECTIVE R15, `(.L_x_966) ;  /* 0x000000000f087348 */ /* 0x000fea0003c00000 */
[----:B------:R0:W1:Y:S02]  /*12670*/  SHFL.IDX P6, R14, R13, R12, R11 ;  /* 0x0000000c0d0e7389 */ /* 0x00006400000c000b */
[----:B01----:R-:W-:Y:S01]  /*12680*/  ENDCOLLECTIVE ;  /* 0x000000000000791b */ /* 0x003fe20003800000 */
.L_x_966:
[----:B------:R-:W-:Y:S05]  /*12690*/  BRA `(.L_x_967) ;  /* 0xffffffcc000c7947 */ /* 0x000fea000383ffff */
.L_x_887:
[----:B------:R-:W-:Y:S01]  /*126a0*/  BSSY B0, `(.L_x_968) ;  /* 0x0000006000007945 */ /* 0x000fe20003800000 */
[----:B------:R-:W-:-:S07]  /*126b0*/  IMAD.MOV.U32 R15, RZ, RZ, -0x1 ;  /* 0xffffffffff0f7424 */ /* 0x000fce00078e00ff */
[----:B0-----:R-:W-:Y:S05]  /*126c0*/  WARPSYNC.COLLECTIVE R15, `(.L_x_969) ;  /* 0x000000000f0c7348 */ /* 0x001fea0003c00000 */
[----:B------:R-:W-:Y:S02]  /*126d0*/  ELECT P6, UR62, PT ;  /* 0x00000000003e782f */ /* 0x000fe400038c0000 */
[----:B------:R-:W-:Y:S01]  /*126e0*/  MOV R14, UR62 ;  /* 0x0000003e000e7c02 */ /* 0x000fe20008000f00 */
[----:B0-----:R-:W-:Y:S10]  /*126f0*/  ENDCOLLECTIVE ;  /* 0x000000000000791b */ /* 0x001ff40003800000 */
.L_x_969:
[----:B------:R-:W-:Y:S05]  /*12700*/  BSYNC B0 ;  /* 0x0000000000007941 */ /* 0x000fea0003800000 */
.L_x_968:
[----:B------:R-:W-:Y:S05]  /*12710*/  BRA `(.L_x_970) ;  /* 0xffffffcc000c7947 */ /* 0x000fea000383ffff */
.L_x_889:
[----:B-1----:R1:W2:Y:S02]  /*12720*/  SYNCS.PHASECHK.TRANS64.TRYWAIT P0, [R3+URZ+0x16840], R0 ;  /* 0x01684000030075a7 */ /* 0x0022a4000800017f */
[----:B--2---:R-:W-:Y:S05]  /*12730*/  @!P0 NANOSLEEP.SYNCS 0x989680 ;  /* 0x009896800000895d */ /* 0x004fea0003900000 */
[----:B------:R-:W2:Y:S02]  /*12740*/  @!P0 SYNCS.PHASECHK.TRANS64 P0, [R3+URZ+0x16840], R0 ;  /* 0x01684000030085a7 */ /* 0x000ea4000800007f */
[----:B--2---:R-:W-:Y:S05]  /*12750*/  @!P0 BRA `(.L_x_889) ;  /* 0xfffffffc00f08947 */ /* 0x004fea000383ffff */
[----:B------:R-:W-:Y:S05]  /*12760*/  BRA `(.L_x_971) ;  /* 0xffffffcc00687947 */ /* 0x000fea000383ffff */
.L_x_893:
[----:B------:R-:W-:Y:S01]  /*12770*/  IMAD.MOV.U32 R13, RZ, RZ, R5 ;  /* 0x000000ffff0d7224 */ /* 0x000fe200078e0005 */
[----:B------:R-:W-:Y:S01]  /*12780*/  LOP3.LUT R20, R20, 0x7f, RZ, 0xc0, !PT ;  /* 0x0000007f14147812 */ /* 0x000fe200078ec0ff */
[----:B------:R-:W-:Y:S02]  /*12790*/  IMAD.MOV.U32 R12, RZ, RZ, RZ ;  /* 0x000000ffff0c7224 */ /* 0x000fe400078e00ff */
[----:B------:R-:W-:Y:S01]  /*127a0*/  IMAD.MOV.U32 R11, RZ, RZ, 0x181f ;  /* 0x0000181fff0b7424 */ /* 0x000fe200078e00ff */
[----:B------:R-:W-:Y:S01]  /*127b0*/  SHF.R.U32.HI R20, RZ, 0x3, R20 ;  /* 0x00000003ff147819 */ /* 0x000fe20000011614 */
[----:B------:R-:W-:-:S04]  /*127c0*/  IMAD.MOV.U32 R15, RZ, RZ, -0x1 ;  /* 0xffffffffff0f7424 */ /* 0x000fc800078e00ff */
[----:B------:R-:W-:-:S07]  /*127d0*/  VIADD R6, R20, UR41 ;  /* 0x0000002914067c36 */ /* 0x000fce0008000000 */
[----:B------:R-:W-:Y:S05]  /*127e0*/  WARPSYNC.COLLECTIVE R15, `(.L_x_972) ;  /* 0x000000000f087348 */ /* 0x000fea0003c00000 */
[----:B------:R0:W1:Y:S02]  /*127f0*/  SHFL.IDX P6, R14, R13, R12, R11 ;  /* 0x0000000c0d0e7389 */ /* 0x00006400000c000b */
[----:B01----:R-:W-:Y:S01]  /*12800*/  ENDCOLLECTIVE ;  /* 0x000000000000791b */ /* 0x003fe20003800000 */
.L_x_972:
[----:B------:R-:W-:Y:S02]  /*12810*/  VIADD R10, R6, 0x10 ;  /* 0x00000010060a7836 */ /* 0x000fe40000000000 */
[----:B------:R-:W-:Y:S02]  /*12820*/  IMAD.MOV.U32 R13, RZ, RZ, R0 ;  /* 0x000000ffff0d7224 */ /* 0x000fe400078e0000 */
[----:B------:R-:W-:-:S07]  /*12830*/  IMAD.MOV.U32 R2, RZ, RZ, R14 ;  /* 0x000000ffff027224 */ /* 0x000fce00078e000e */
[----:B------:R-:W-:Y:S05]  /*12840*/  WARPSYNC.COLLECTIVE R15, `(.L_x_973) ;  /* 0x000000000f087348 */ /* 0x000fea0003c00000 */
[----:B------:R0:W1:Y:S02]  /*12850*/  SHFL.IDX P6, R14, R13, R12, R11 ;  /* 0x0000000c0d0e7389 */ /* 0x00006400000c000b */
[----:B01----:R-:W-:Y:S01]  /*12860*/  ENDCOLLECTIVE ;  /* 0x000000000000791b */ /* 0x003fe20003800000 */
.L_x_973:
[----:B------:R-:W-:Y:S02]  /*12870*/  ULDC UR4, c[0x0][0x288] ;  /* 0x0000a20000047ab9 */ /* 0x000fe40000000800 */
[----:B------:R-:W-:-:S05]  /*12880*/  IMAD R7, R7, UR4, RZ ;  /* 0x0000000407077c24 */ /* 0x000fca000f8e02ff */
[----:B------:R-:W-:Y:S01]  /*12890*/  ISETP.GE.AND P1, PT, R6, R7, PT ;  /* 0x000000070600720c */ /* 0x000fe20003f26270 */
[----:B------:R-:W-:Y:S02]  /*128a0*/  IMAD.MOV.U32 R13, RZ, RZ, R5 ;  /* 0x000000ffff0d7224 */ /* 0x000fe400078e0005 */
[----:B------:R-:W-:-:S10]  /*128b0*/  IMAD.MOV.U32 R12, RZ, RZ, 0x1 ;  /* 0x00000001ff0c7424 */ /* 0x000fd400078e00ff */
[----:B------:R-:W-:-:S05]  /*128c0*/  @!P1 LEA R14, P2, R21, R14, 0x1 ;  /* 0x0000000e150e9211 */ /* 0x000fca00078408ff */
[----:B------:R-:W-:Y:S02]  /*128d0*/  @!P1 IMAD.X R3, RZ, RZ, R2, P2 ;  /* 0x000000ffff039224 */ /* 0x000fe400010e0602 */
[----:B------:R-:W-:-:S07]  /*128e0*/  @!P1 IMAD.MOV.U32 R2, RZ, RZ, R14 ;  /* 0x000000ffff029224 */ /* 0x000fce00078e000e */
[----:B------:R-:W-:Y:S05]  /*128f0*/  WARPSYNC.COLLECTIVE R15, `(.L_x_974) ;  /* 0x000000000f087348 */ /* 0x000fea0003c00000 */
[----:B------:R0:W1:Y:S02]  /*12900*/  SHFL.IDX P6, R14, R13, R12, R11 ;  /* 0x0000000c0d0e7389 */ /* 0x00006400000c000b */
[----:B01----:R-:W-:Y:S01]  /*12910*/  ENDCOLLECTIVE ;  /* 0x000000000000791b */ /* 0x003fe20003800000 */
.L_x_974:
        /* <DEDUP_REMOVED lines=10> */
.L_x_975:
[----:B------:R-:W-:Y:S02]  /*129c0*/  IMAD.MOV.U32 R13, RZ, RZ, R5 ;  /* 0x000000ffff0d7224 */ /* 0x000fe400078e0005 */
[----:B------:R-:W-:Y:S02]  /*129d0*/  IMAD.MOV.U32 R12, RZ, RZ, 0x2 ;  /* 0x00000002ff0c7424 */ /* 0x000fe400078e00ff */
[----:B------:R-:W-:-:S07]  /*129e0*/  IMAD.MOV.U32 R10, RZ, RZ, R14 ;  /* 0x000000ffff0a7224 */ /* 0x000fce00078e000e */
[----:B------:R-:W-:Y:S05]  /*129f0*/  WARPSYNC.COLLECTIVE R15, `(.L_x_976) ;  /* 0x000000000f087348 */ /* 0x000fea0003c00000 */
[----:B------:R0:W1:Y:S02]  /*12a00*/  SHFL.IDX P6, R14, R13, R12, R11 ;  /* 0x0000000c0d0e7389 */ /* 0x00006400000c000b */
[----:B01----:R-:W-:Y:S01]  /*12a10*/  ENDCOLLECTIVE ;  /* 0x000000000000791b */ /* 0x003fe20003800000 */
.L_x_976:
[----:B------:R-:W-:-:S05]  /*12a20*/  @!P1 LEA R10, P2, R21, R10, 0x1 ;  /* 0x0000000a150a9211 */ /* 0x000fca00078408ff */
[----:B------:R-:W-:Y:S02]  /*12a30*/  @!P1 IMAD.X R3, RZ, RZ, R2, P2 ;  /* 0x000000ffff039224 */ /* 0x000fe400010e0602 */
[----:B------:R-:W-:Y:S02]  /*12a40*/  @!P1 IMAD.MOV.U32 R2, RZ, RZ, R10 ;  /* 0x000000ffff029224 */ /* 0x000fe400078e000a */
[----:B------:R-:W-:Y:S02]  /*12a50*/  VIADD R10, R6, 0x20 ;  /* 0x00000020060a7836 */ /* 0x000fe40000000000 */
[----:B------:R-:W-:Y:S01]  /*12a60*/  IMAD.MOV.U32 R13, RZ, RZ, R0 ;  /* 0x000000ffff0d7224 */ /* 0x000fe200078e0000 */
[----:B------:R-:W-:Y:S01]  /*12a70*/  @!PT LDS RZ, [RZ] ;  /* 0x00000000fffff984 */ /* 0x000fe20000000800 */
[----:B------:R-:W-:Y:S01]  /*12a80*/  @!PT LDS RZ, [RZ] ;  /* 0x00000000fffff984 */ /* 0x000fe20000000800 */
[----:B------:R-:W-:Y:S01]  /*12a90*/  @!PT LDS RZ, [RZ] ;  /* 0x00000000fffff984 */ /* 0x000fe20000000800 */
[----:B------:R0:W-:Y:S02]  /*12aa0*/  @!P1 LDGSTS.E.BYPASS.LTC128B.128 [R26+0x8c00], desc[UR48][R2.64], !P0 ;  /* 0x08c00000021a9fae */ /* 0x0001e4000c101d70 */
[----:B------:R-:W-:Y:S01]  /*12ab0*/  ISETP.GE.AND P1, PT, R10, R7, PT ;  /* 0x000000070a00720c */ /* 0x000fe20003f26270 */
[----:B------:R-:W-:-:S02]  /*12ac0*/  VIADD R10, R6, 0x30 ;  /* 0x00000030060a7836 */ /* 0x000fc40000000000 */
[----:B------:R-:W-:-:S10]  /*12ad0*/  IMAD.MOV.U32 R9, RZ, RZ, R14 ;  /* 0x000000ffff097224 */ /* 0x000fd400078e000e */
[----:B0-----:R-:W-:Y:S05]  /*12ae0*/  WARPSYNC.COLLECTIVE R15, `(.L_x_977) ;  /* 0x000000000f087348 */ /* 0x001fea0003c00000 */
[----:B------:R1:W2:Y:S02]  /*12af0*/  SHFL.IDX P6, R14, R13, R12, R11 ;  /* 0x0000000c0d0e7389 */ /* 0x0002a400000c000b */
[----:B012---:R-:W-:Y:S01]  /*12b00*/  ENDCOLLECTIVE ;  /* 0x000000000000791b */ /* 0x007fe20003800000 */
.L_x_977:
[----:B------:R-:W-:Y:S02]  /*12b10*/  IMAD.MOV.U32 R13, RZ, RZ, R5 ;  /* 0x000000ffff0d7224 */ /* 0x000fe400078e0005 */
[----:B------:R-:W-:Y:S01]  /*12b20*/  IMAD.MOV.U32 R12, RZ, RZ, 0x3 ;  /* 0x00000003ff0c7424 */ /* 0x000fe200078e00ff */
[----:B------:R-:W-:-:S13]  /*12b30*/  @!P1 LEA R2, P2, R21, R14, 0x1 ;  /* 0x0000000e15029211 */ /* 0x000fda00078408ff */
[----:B------:R-:W-:Y:S05]  /*12b40*/  WARPSYNC.COLLECTIVE R15, `(.L_x_978) ;  /* 0x000000000f087348 */ /* 0x000fea0003c00000 */
[----:B------:R0:W1:Y:S02]  /*12b50*/  SHFL.IDX P6, R14, R13, R12, R11 ;  /* 0x0000000c0d0e7389 */ /* 0x00006400000c000b */
[----:B01----:R-:W-:Y:S01]  /*12b60*/  ENDCOLLECTIVE ;  /* 0x000000000000791b */ /* 0x003fe20003800000 */
.L_x_978:
[----:B------:R-:W-:-:S05]  /*12b70*/  @!P1 IMAD.X R3, RZ, RZ, R9, P2 ;  /* 0x000000ffff039224 */ /* 0x000fca00010e0609 */
        /* <DEDUP_REMOVED lines=10> */
.L_x_979:
[----:B------:R-:W-:Y:S02]  /*12c20*/  IMAD.MOV.U32 R13, RZ, RZ, R5 ;  /* 0x000000ffff0d7224 */ /* 0x000fe400078e0005 */
[----:B------:R-:W-:Y:S02]  /*12c30*/  IMAD.MOV.U32 R12, RZ, RZ, 0x4 ;  /* 0x00000004ff0c7424 */ /* 0x000fe400078e00ff */
[----:B------:R-:W-:-:S07]  /*12c40*/  IMAD.MOV.U32 R10, RZ, RZ, R14 ;  /* 0x000000ffff0a7224 */ /* 0x000fce00078e000e */
[----:B------:R-:W-:Y:S05]  /*12c50*/  WARPSYNC.COLLECTIVE R15, `(.L_x_980) ;  /* 0x000000000f087348 */ /* 0x000fea0003c00000 */
[----:B------:R0:W1:Y:S02]  /*12c60*/  SHFL.IDX P6, R14, R13, R12, R11 ;  /* 0x0000000c0d0e7389 */ /* 0x00006400000c000b */
[----:B01----:R-:W-:Y:S01]  /*12c70*/  ENDCOLLECTIVE ;  /* 0x000000000000791b */ /* 0x003fe20003800000 */
.L_x_980:
        /* <DEDUP_REMOVED lines=15> */
.L_x_981:
[----:B------:R-:W-:Y:S02]  /*12d70*/  IMAD.MOV.U32 R13, RZ, RZ, R5 ;  /* 0x000000ffff0d7224 */ /* 0x000fe400078e0005 */
[----:B------:R-:W-:Y:S01]  /*12d80*/  IMAD.MOV.U32 R12, RZ, RZ, 0x5 ;  /* 0x00000005ff0c7424 */ /* 0x000fe200078e00ff */
[----:B------:R-:W-:-:S13]  /*12d90*/  @!P1 LEA R2, P2, R21, R14, 0x1 ;  /* 0x0000000e15029211 */ /* 0x000fda00078408ff */
[----:B------:R-:W-:Y:S05]  /*12da0*/  WARPSYNC.COLLECTIVE R15, `(.L_x_982) ;  /* 0x000000000f087348 */ /* 0x000fea0003c00000 */
[----:B------:R0:W1:Y:S02]  /*12db0*/  SHFL.IDX P6, R14, R13, R12, R11 ;  /* 0x0000000c0d0e7389 */ /* 0x00006400000c000b */
[----:B01----:R-:W-:Y:S01]  /*12dc0*/  ENDCOLLECTIVE ;  /* 0x000000000000791b */ /* 0x003fe20003800000 */
.L_x_982:
        /* <DEDUP_REMOVED lines=11> */
.L_x_983:
[----:B------:R-:W-:Y:S02]  /*12e80*/  IMAD.MOV.U32 R13, RZ, RZ, R5 ;  /* 0x000000ffff0d7224 */ /* 0x000fe400078e0005 */
[----:B------:R-:W-:Y:S02]  /*12e90*/  IMAD.MOV.U32 R12, RZ, RZ, 0x6 ;  /* 0x00000006ff0c7424 */ /* 0x000fe400078e00ff */
[----:B------:R-:W-:-:S07]  /*12ea0*/  IMAD.MOV.U32 R10, RZ, RZ, R14 ;  /* 0x000000ffff0a7224 */ /* 0x000fce00078e000e */
[----:B------:R-:W-:Y:S05]  /*12eb0*/  WARPSYNC.COLLECTIVE R15, `(.L_x_984) ;  /* 0x000000000f087348 */ /* 0x000fea0003c00000 */
[----:B------:R0:W1:Y:S02]  /*12ec0*/  SHFL.IDX P6, R14, R13, R12, R11 ;  /* 0x0000000c0d0e7389 */ /* 0x00006400000c000b */
[----:B01----:R-:W-:Y:S01]  /*12ed0*/  ENDCOLLECTIVE ;  /* 0x000000000000791b */ /* 0x003fe20003800000 */
.L_x_984:
        /* <DEDUP_REMOVED lines=10> */
[----:B------:R-:W-:-:S12]  /*12f80*/  IMAD.MOV.U32 R9, RZ, RZ, R14 ;  /* 0x000000ffff097224 */ /* 0x000fd800078e000e */
[----:B0-----:R-:W-:Y:S05]  /*12f90*/  WARPSYNC.COLLECTIVE R15, `(.L_x_985) ;  /* 0x000000000f087348 */ /* 0x001fea0003c00000 */
[----:B------:R1:W2:Y:S02]  /*12fa0*/  SHFL.IDX P6, R14, R13, R12, R11 ;  /* 0x0000000c0d0e7389 */ /* 0x0002a400000c000b */
[----:B012---:R-:W-:Y:S01]  /*12fb0*/  ENDCOLLECTIVE ;  /* 0x000000000000791b */ /* 0x007fe20003800000 */
.L_x_985:
[----:B------:R-:W-:Y:S02]  /*12fc0*/  IMAD.MOV.U32 R13, RZ, RZ, R5 ;  /* 0x000000ffff0d7224 */ /* 0x000fe400078e0005 */
[----:B------:R-:W-:Y:S01]  /*12fd0*/  IMAD.MOV.U32 R12, RZ, RZ, 0x7 ;  /* 0x00000007ff0c7424 */ /* 0x000fe200078e00ff */
[----:B------:R-:W-:-:S13]  /*12fe0*/  @!P1 LEA R2, P2, R21, R14, 0x1 ;  /* 0x0000000e15029211 */ /* 0x000fda00078408ff */
[----:B------:R-:W-:Y:S05]  /*12ff0*/  WARPSYNC.COLLECTIVE R15, `(.L_x_986) ;  /* 0x000000000f087348 */ /* 0x000fea0003c00000 */
[----:B------:R0:W1:Y:S02]  /*13000*/  SHFL.IDX P6, R14, R13, R12, R11 ;  /* 0x0000000c0d0e7389 */ /* 0x00006400000c000b */
[----:B01----:R-:W-:Y:S01]  /*13010*/  ENDCOLLECTIVE ;  /* 0x000000000000791b */ /* 0x003fe20003800000 */
.L_x_986:
[----:B------:R-:W-:-:S05]  /*13020*/  @!P1 IMAD.X R3, RZ, RZ, R9, P2 ;  /* 0x000000ffff039224 */ /* 0x000fca00010e0609 */
[----:B------:R-:W-:Y:S01]  /*13030*/  @!PT LDS RZ, [RZ] ;  /* 0x00000000fffff984 */ /* 0x000fe20000000800 */
[----:B------:R-:W-:Y:S01]  /*13040*/  @!PT LDS RZ, [RZ] ;  /* 0x00000000fffff984 */ /* 0x000fe20000000800 */
[----:B------:R-:W-:Y:S01]  /*13050*/  @!PT LDS RZ, [RZ] ;  /* 0x00000000fffff984 */ /* 0x000fe20000000800 */
[----:B------:R0:W-:Y:S01]  /*13060*/  @!P1 LDGSTS.E.BYPASS.LTC128B.128 [R26+0xb400], desc[UR48][R2.64], !P0 ;  /* 0x0b400000021a9fae */ /* 0x0001e2000c101d70 */
[----:B------:R-:W-:Y:S02]  /*13070*/  IMAD.MOV.U32 R13, RZ, RZ, R0 ;  /* 0x000000ffff0d7224 */ /* 0x000fe400078e0000 */
[----:B------:R-:W-:-:S05]  /*13080*/  VIADD R0, R6, 0x70 ;  /* 0x0000007006007836 */ /* 0x000fca0000000000 */
[----:B------:R-:W-:Y:S01]  /*13090*/  ISETP.GE.AND P1, PT, R0, R7, PT ;  /* 0x000000070000720c */ /* 0x000fe20003f26270 */
[----:B------:R-:W-:Y:S02]  /*130a0*/  VIADD R0, R6, 0x80 ;  /* 0x0000008006007836 */ /* 0x000fe40000000000 */
[----:B------:R-:W-:-:S10]  /*130b0*/  IMAD.MOV.U32 R10, RZ, RZ, R14 ;  /* 0x000000ffff0a7224 */ /* 0x000fd400078e000e */
[----:B0-----:R-:W-:Y:S05]  /*130c0*/  WARPSYNC.COLLECTIVE R15, `(.L_x_987) ;  /* 0x000000000f087348 */ /* 0x001fea0003c00000 */
[----:B------:R1:W2:Y:S02]  /*130d0*/  SHFL.IDX P6, R14, R13, R12, R11 ;  /* 0x0000000c0d0e7389 */ /* 0x0002a400000c000b */
[----:B012---:R-:W-:Y:S01]  /*130e0*/  ENDCOLLECTIVE ;  /* 0x000000000000791b */ /* 0x007fe20003800000 */
.L_x_987:
[----:B------:R-:W-:Y:S02]  /*130f0*/  IMAD.MOV.U32 R13, RZ, RZ, R8 ;  /* 0x000000ffff0d7224 */ /* 0x000fe400078e0008 */
[----:B------:R-:W-:Y:S02]  /*13100*/  IMAD.MOV.U32 R12, RZ, RZ, RZ ;  /* 0x000000ffff0c7224 */ /* 0x000fe400078e00ff */
[----:B------:R-:W-:-:S07]  /*13110*/  IMAD.MOV.U32 R20, RZ, RZ, R14 ;  /* 0x000000ffff147224 */ /* 0x000fce00078e000e */
[----:B------:R-:W-:Y:S05]  /*13120*/  WARPSYNC.COLLECTIVE R15, `(.L_x_988) ;  /* 0x000000000f087348 */ /* 0x000fea0003c00000 */
[----:B------:R0:W1:Y:S02]  /*13130*/  SHFL.IDX P6, R14, R13, R12, R11 ;  /* 0x0000000c0d0e7389 */ /* 0x00006400000c000b */
[----:B01----:R-:W-:Y:S01]  /*13140*/  ENDCOLLECTIVE ;  /* 0x000000000000791b */ /* 0x003fe20003800000 */
.L_x_988:
[----:B------:R-:W-:-:S05]  /*13150*/  @!P1 LEA R2, P2, R21, R20, 0x1 ;  /* 0x0000001415029211 */ /* 0x000fca00078408ff */
[----:B------:R-:W-:-:S05]  /*13160*/  @!P1 IMAD.X R3, RZ, RZ, R10, P2 ;  /* 0x000000ffff039224 */ /* 0x000fca00010e060a */
[----:B------:R-:W-:Y:S01]  /*13170*/  @!PT LDS RZ, [RZ] ;  /* 0x00000000fffff984 */ /* 0x000fe20000000800 */
[----:B------:R-:W-:Y:S01]  /*13180*/  @!PT LDS RZ, [RZ] ;  /* 0x00000000fffff984 */ /* 0x000fe20000000800 */
[----:B------:R-:W-:Y:S01]  /*13190*/  @!PT LDS RZ, [RZ] ;  /* 0x00000000fffff984 */ /* 0x000fe20000000800 */
[----:B------:R0:W-:Y:S01]  /*131a0*/  @!P1 LDGSTS.E.BYPASS.LTC128B.128 [R26+0xbc00], desc[UR48][R2.64], !P0 ;  /* 0x0bc00000021a9fae */ /* 0x0001e2000c101d70 */
[----:B------:R-:W-:Y:S01]  /*131b0*/  IMAD.MOV.U32 R13, RZ, RZ, R4 ;  /* 0x000000ffff0d7224 */ /* 0x000fe200078e0004 */
[----:B------:R-:W-:Y:S01]  /*131c0*/  ISETP.GE.AND P1, PT, R0, R7, PT ;  /* 0x000000070000720c */ /* 0x000fe20003f26270 */
[----:B------:R-:W-:Y:S02]  /*131d0*/  VIADD R0, R6, 0x90 ;  /* 0x0000009006007836 */ /* 0x000fe40000000000 */
[----:B------:R-:W-:-:S10]  /*131e0*/  IMAD.MOV.U32 R9, RZ, RZ, R14 ;  /* 0x000000ffff097224 */ /* 0x000fd400078e000e */
[----:B0-----:R-:W-:Y:S05]  /*131f0*/  WARPSYNC.COLLECTIVE R15, `(.L_x_989) ;  /* 0x000000000f087348 */ /* 0x001fea0003c00000 */
[----:B------:R1:W2:Y:S02]  /*13200*/  SHFL.IDX P6, R14, R13, R12, R11 ;  /* 0x0000000c0d0e7389 */ /* 0x0002a400000c000b */
[----:B012---:R-:W-:Y:S01]  /*13210*/  ENDCOLLECTIVE ;  /* 0x000000000000791b */ /* 0x007fe20003800000 */
.L_x_989:
[----:B------:R-:W-:Y:S02]  /*13220*/  IMAD.MOV.U32 R13, RZ, RZ, R8 ;  /* 0x000000ffff0d7224 */ /* 0x000fe400078e0008 */
[----:B------:R-:W-:Y:S01]  /*13230*/  IMAD.MOV.U32 R12, RZ, RZ, 0x1 ;  /* 0x00000001ff0c7424 */ /* 0x000fe200078e00ff */
[----:B------:R-:W-:-:S13]  /*13240*/  @!P1 LEA R2, P2, R21, R14, 0x1 ;  /* 0x0000000e15029211 */ /* 0x000fda00078408ff */
[----:B------:R-:W-:Y:S05]  /*13250*/  WARPSYNC.COLLECTIVE R15, `(.L_x_990) ;  /* 0x000000000f087348 */ /* 0x000fea0003c00000 */
[----:B------:R0:W1:Y:S02]  /*13260*/  SHFL.IDX P6, R14, R13, R12, R11 ;  /* 0x0000000c0d0e7389 */ /* 0x00006400000c000b */
[----:B01----:R-:W-:Y:S01]  /*13270*/  ENDCOLLECTIVE ;  /* 0x000000000000791b */ /* 0x003fe20003800000 */
.L_x_990:
[----:B------:R-:W-:-:S05]  /*13280*/  @!P1 IMAD.X R3, RZ, RZ, R9, P2 ;  /* 0x000000ffff039224 */ /* 0x000fca00010e0609 */
[----:B------:R-:W-:Y:S01]  /*13290*/  @!PT LDS RZ, [RZ] ;  /* 0x00000000fffff984 */ /* 0x000fe20000000800 */
[----:B------:R-:W-:Y:S01]  /*132a0*/  @!PT LDS RZ, [RZ] ;  /* 0x00000000fffff984 */ /* 0x000fe20000000800 */
[----:B------:R-:W-:Y:S01]  /*132b0*/  @!PT LDS RZ, [RZ] ;  /* 0x00000000fffff984 */ /* 0x000fe20000000800 */
[----:B------:R0:W-:Y:S01]  /*132c0*/  @!P1 LDGSTS.E.BYPASS.LTC128B.128 [R26+0xc400], desc[UR48][R2.64], !P0 ;  /* 0x0c400000021a9fae */ /* 0x0001e2000c101d70 */
[----:B------:R-:W-:Y:S01]  /*132d0*/  ISETP.GE.AND P1, PT, R0, R7, PT ;  /* 0x000000070000720c */ /* 0x000fe20003f26270 */
[----:B------:R-:W-:Y:S02]  /*132e0*/  IMAD.MOV.U32 R13, RZ, RZ, R4 ;  /* 0x000000ffff0d7224 */ /* 0x000fe400078e0004 */
[----:B------:R-:W-:-:S10]  /*132f0*/  IMAD.MOV.U32 R5, RZ, RZ, R14 ;  /* 0x000000ffff057224 */ /* 0x000fd400078e000e */
[----:B0-----:R-:W-:Y:S05]  /*13300*/  WARPSYNC.COLLECTIVE R15, `(.L_x_991) ;  /* 0x000000000f087348 */ /* 0x001fea0003c00000 */
[----:B------:R1:W2:Y:S02]  /*13310*/  SHFL.IDX P6, R14, R13, R12, R11 ;  /* 0x0000000c0d0e7389 */ /* 0x0002a400000c000b */
[----:B012---:R-:W-:Y:S01]  /*13320*/  ENDCOLLECTIVE ;  /* 0x000000000000791b */ /* 0x007fe20003800000 */
.L_x_991:
[----:B------:R-:W-:Y:S02]  /*13330*/  IMAD.MOV.U32 R13, RZ, RZ, R8 ;  /* 0x000000ffff0d7224 */ /* 0x000fe400078e0008 */
[----:B------:R-:W-:Y:S02]  /*13340*/  IMAD.MOV.U32 R12, RZ, RZ, 0x2 ;  /* 0x00000002ff0c7424 */ /* 0x000fe400078e00ff */
[----:B------:R-:W-:-:S07]  /*13350*/  IMAD.MOV.U32 R9, RZ, RZ, R14 ;  /* 0x000000ffff097224 */ /* 0x000fce00078e000e */
[----:B------:R-:W-:Y:S05]  /*13360*/  WARPSYNC.COLLECTIVE R15, `(.L_x_992) ;  /* 0x000000000f087348 */ /* 0x000fea0003c00000 */
[----:B------:R0:W1:Y:S02]  /*13370*/  SHFL.IDX P6, R14, R13, R12, R11 ;  /* 0x0000000c0d0e7389 */ /* 0x00006400000c000b */
[----:B01----:R-:W-:Y:S01]  /*13380*/  ENDCOLLECTIVE ;  /* 0x000000000000791b */ /* 0x003fe20003800000 */
.L_x_992:
        /* <DEDUP_REMOVED lines=11> */
.L_x_993:
[----:B------:R-:W-:-:S05]  /*13440*/  VIADD R2, R6, 0xa0 ;  /* 0x000000a006027836 */ /* 0x000fca0000000000 */
[----:B------:R-:W-:Y:S01]  /*13450*/  ISETP.GE.AND P1, PT, R2, R7, PT ;  /* 0x000000070200720c */ /* 0x000fe20003f26270 */
[----:B------:R-:W-:Y:S02]  /*13460*/  IMAD.MOV.U32 R13, RZ, RZ, R8 ;  /* 0x000000ffff0d7224 */ /* 0x000fe400078e0008 */
[----:B------:R-:W-:-:S10]  /*13470*/  IMAD.MOV.U32 R12, RZ, RZ, 0x3 ;  /* 0x00000003ff0c7424 */ /* 0x000fd400078e00ff */
[----:B------:R-:W-:-:S13]  /*13480*/  @!P1 LEA R2, P2, R21, R14, 0x1 ;  /* 0x0000000e15029211 */ /* 0x000fda00078408ff */
[----:B------:R-:W-:Y:S05]  /*13490*/  WARPSYNC.COLLECTIVE R15, `(.L_x_994) ;  /* 0x000000000f087348 */ /* 0x000fea0003c00000 */
[----:B------:R0:W1:Y:S02]  /*134a0*/  SHFL.IDX P6, R14, R13, R12, R11 ;  /* 0x0000000c0d0e7389 */ /* 0x00006400000c000b */
[----:B01----:R-:W-:Y:S01]  /*134b0*/  ENDCOLLECTIVE ;  /* 0x000000000000791b */ /* 0x003fe20003800000 */
.L_x_994:
        /* <DEDUP_REMOVED lines=10> */
.L_x_995:
[----:B------:R-:W-:Y:S05]  /*13560*/  BRA `(.L_x_996) ;  /* 0xffffffcc002c7947 */ /* 0x000fea000383ffff */
.L_x_896:
[----:B0-----:R0:W1:Y:S02]  /*13570*/  SYNCS.PHASECHK.TRANS64.TRYWAIT P0, [R17+URZ+0x16820], R2 ;  /* 0x01682002110075a7 */ /* 0x001064000800017f */
[----:B-1----:R-:W-:Y:S05]  /*13580*/  @!P0 NANOSLEEP.SYNCS 0x989680 ;  /* 0x009896800000895d */ /* 0x002fea0003900000 */
[----:B------:R-:W1:Y:S02]  /*13590*/  @!P0 SYNCS.PHASECHK.TRANS64 P0, [R17+URZ+0x16820], R2 ;  /* 0x01682002110085a7 */ /* 0x000e64000800007f */
[----:B-1----:R-:W-:Y:S05]  /*135a0*/  @!P0 BRA `(.L_x_896) ;  /* 0xfffffffc00f08947 */ /* 0x002fea000383ffff */
[----:B------:R-:W-:Y:S05]  /*135b0*/  BRA `(.L_x_997) ;  /* 0xffffffcc00847947 */ /* 0x000fea000383ffff */
.L_x_903:
[----:B0-----:R0:W1:Y:S02]  /*135c0*/  SYNCS.PHASECHK.TRANS64.TRYWAIT P0, [R3+URZ+0x16840], R2 ;  /* 0x01684002030075a7 */ /* 0x001064000800017f */
[----:B-1----:R-:W-:Y:S05]  /*135d0*/  @!P0 NANOSLEEP.SYNCS 0x989680 ;  /* 0x009896800000895d */ /* 0x002fea0003900000 */
[----:B------:R-:W1:Y:S02]  /*135e0*/  @!P0 SYNCS.PHASECHK.TRANS64 P0, [R3+URZ+0x16840], R2 ;  /* 0x01684002030085a7 */ /* 0x000e64000800007f */
[----:B-1----:R-:W-:Y:S05]  /*135f0*/  @!P0 BRA `(.L_x_903) ;  /* 0xfffffffc00f08947 */ /* 0x002fea000383ffff */
[----:B------:R-:W-:Y:S05]  /*13600*/  BRA `(.L_x_998) ;  /* 0xffffffd000387947 */ /* 0x000fea000383ffff */
.L_x_908:
[----:B0-----:R0:W1:Y:S02]  /*13610*/  SYNCS.PHASECHK.TRANS64.TRYWAIT P0, [R2+URZ+0x60], R3 ;  /* 0x00006003020075a7 */ /* 0x001064000800017f */
[----:B-1----:R-:W-:Y:S05]  /*13620*/  @!P0 NANOSLEEP.SYNCS 0x989680 ;  /* 0x009896800000895d */ /* 0x002fea0003900000 */
[----:B------:R-:W1:Y:S02]  /*13630*/  @!P0 SYNCS.PHASECHK.TRANS64 P0, [R2+URZ+0x60], R3 ;  /* 0x00006003020085a7 */ /* 0x000e64000800007f */
[----:B-1----:R-:W-:Y:S05]  /*13640*/  @!P0 BRA `(.L_x_908) ;  /* 0xfffffffc00f08947 */ /* 0x002fea000383ffff */
[----:B------:R-:W-:Y:S05]  /*13650*/  BRA `(.L_x_999) ;  /* 0xffffffd000b07947 */ /* 0x000fea000383ffff */
.L_x_917:
[----:B0-----:R0:W1:Y:S02]  /*13660*/  SYNCS.PHASECHK.TRANS64.TRYWAIT P0, [R3+URZ+0x16840], R2 ;  /* 0x01684002030075a7 */ /* 0x001064000800017f */
[----:B-1----:R-:W-:Y:S05]  /*13670*/  @!P0 NANOSLEEP.SYNCS 0x989680 ;  /* 0x009896800000895d */ /* 0x002fea0003900000 */
[----:B------:R-:W1:Y:S02]  /*13680*/  @!P0 SYNCS.PHASECHK.TRANS64 P0, [R3+URZ+0x16840], R2 ;  /* 0x01684002030085a7 */ /* 0x000e64000800007f */
[----:B-1----:R-:W-:Y:S05]  /*13690*/  @!P0 BRA `(.L_x_917) ;  /* 0xfffffffc00f08947 */ /* 0x002fea000383ffff */
[----:B------:R-:W-:Y:S05]  /*136a0*/  BRA `(.L_x_1000) ;  /* 0xffffffd400f07947 */ /* 0x000fea000383ffff */
.L_x_922:
[----:B0-----:R0:W1:Y:S02]  /*136b0*/  SYNCS.PHASECHK.TRANS64.TRYWAIT P0, [R5+URZ+0x60], R24 ;  /* 0x00006018050075a7 */ /* 0x001064000800017f */
[----:B-1----:R-:W-:Y:S05]  /*136c0*/  @!P0 NANOSLEEP.SYNCS 0x989680 ;  /* 0x009896800000895d */ /* 0x002fea0003900000 */
[----:B------:R-:W1:Y:S02]  /*136d0*/  @!P0 SYNCS.PHASECHK.TRANS64 P0, [R5+URZ+0x60], R24 ;  /* 0x00006018050085a7 */ /* 0x000e64000800007f */
[----:B-1----:R-:W-:Y:S05]  /*136e0*/  @!P0 BRA `(.L_x_922) ;  /* 0xfffffffc00f08947 */ /* 0x002fea000383ffff */
[----:B------:R-:W-:Y:S05]  /*136f0*/  BRA `(.L_x_1001) ;  /* 0xffffffd800687947 */ /* 0x000fea000383ffff */
.L_x_930:
[----:B0-----:R0:W1:Y:S02]  /*13700*/  SYNCS.PHASECHK.TRANS64.TRYWAIT P0, [R2+URZ+0x16840], R3 ;  /* 0x01684003020075a7 */ /* 0x001064000800017f */
[----:B-1----:R-:W-:Y:S05]  /*13710*/  @!P0 NANOSLEEP.SYNCS 0x989680 ;  /* 0x009896800000895d */ /* 0x002fea0003900000 */
[----:B------:R-:W1:Y:S02]  /*13720*/  @!P0 SYNCS.PHASECHK.TRANS64 P0, [R2+URZ+0x16840], R3 ;  /* 0x01684003020085a7 */ /* 0x000e64000800007f */
[----:B-1----:R-:W-:Y:S05]  /*13730*/  @!P0 BRA `(.L_x_930) ;  /* 0xfffffffc00f08947 */ /* 0x002fea000383ffff */
[----:B------:R-:W-:Y:S05]  /*13740*/  BRA `(.L_x_1002) ;  /* 0xffffffdc00747947 */ /* 0x000fea000383ffff */
.L_x_935:
[----:B0-----:R0:W1:Y:S02]  /*13750*/  SYNCS.PHASECHK.TRANS64.TRYWAIT P0, [R5+URZ+0x60], R8 ;  /* 0x00006008050075a7 */ /* 0x001064000800017f */
[----:B-1----:R-:W-:Y:S05]  /*13760*/  @!P0 NANOSLEEP.SYNCS 0x989680 ;  /* 0x009896800000895d */ /* 0x002fea0003900000 */
[----:B------:R-:W1:Y:S02]  /*13770*/  @!P0 SYNCS.PHASECHK.TRANS64 P0, [R5+URZ+0x60], R8 ;  /* 0x00006008050085a7 */ /* 0x000e64000800007f */
[----:B-1----:R-:W-:Y:S05]  /*13780*/  @!P0 BRA `(.L_x_935) ;  /* 0xfffffffc00f08947 */ /* 0x002fea000383ffff */
[----:B------:R-:W-:Y:S05]  /*13790*/  BRA `(.L_x_1003) ;  /* 0xffffffdc00f07947 */ /* 0x000fea000383ffff */
.L_x_945:
[----:B-1----:R1:W2:Y:S02]  /*137a0*/  SYNCS.PHASECHK.TRANS64.TRYWAIT P0, [R3+URZ+0x16860], R0 ;  /* 0x01686000030075a7 */ /* 0x0022a4000800017f */
[----:B--2---:R-:W-:Y:S05]  /*137b0*/  @!P0 NANOSLEEP.SYNCS 0x989680 ;  /* 0x009896800000895d */ /* 0x004fea0003900000 */
[----:B------:R-:W2:Y:S02]  /*137c0*/  @!P0 SYNCS.PHASECHK.TRANS64 P0, [R3+URZ+0x16860], R0 ;  /* 0x01686000030085a7 */ /* 0x000ea4000800007f */
[----:B--2---:R-:W-:Y:S05]  /*137d0*/  @!P0 BRA `(.L_x_945) ;  /* 0xfffffffc00f08947 */ /* 0x004fea000383ffff */
[----:B------:R-:W-:Y:S05]  /*137e0*/  BRA `(.L_x_1004) ;  /* 0xffffffe000e07947 */ /* 0x000fea000383ffff */
.L_x_951:
[----:B------:R-:W-:Y:S01]  /*137f0*/  BSSY B0, `(.L_x_1005) ;  /* 0x0000008000007945 */ /* 0x000fe20003800000 */
[----:B------:R-:W-:Y:S02]  /*13800*/  IMAD.MOV.U32 R13, RZ, RZ, R27 ;  /* 0x000000ffff0d7224 */ /* 0x000fe400078e001b */
[----:B------:R-:W-:Y:S02]  /*13810*/  IMAD.MOV.U32 R12, RZ, RZ, RZ ;  /* 0x000000ffff0c7224 */ /* 0x000fe400078e00ff */
[----:B------:R-:W-:Y:S02]  /*13820*/  IMAD.MOV.U32 R11, RZ, RZ, 0x1f ;  /* 0x0000001fff0b7424 */ /* 0x000fe400078e00ff */
[----:B------:R-:W-:-:S07]  /*13830*/  IMAD.MOV.U32 R15, RZ, RZ, -0x1 ;  /* 0xffffffffff0f7424 */ /* 0x000fce00078e00ff */
[----:B0-----:R-:W-:Y:S05]  /*13840*/  WARPSYNC.COLLECTIVE R15, `(.L_x_1006) ;  /* 0x000000000f087348 */ /* 0x001fea0003c00000 */
[----:B------:R1:W2:Y:S02]  /*13850*/  SHFL.IDX P6, R14, R13, R12, R11 ;  /* 0x0000000c0d0e7389 */ /* 0x0002a400000c000b */
[----:B012---:R-:W-:Y:S01]  /*13860*/  ENDCOLLECTIVE ;  /* 0x000000000000791b */ /* 0x007fe20003800000 */
.L_x_1006:
[----:B------:R-:W-:Y:S05]  /*13870*/  BSYNC B0 ;  /* 0x0000000000007941 */ /* 0x000fea0003800000 */
.L_x_1005:
[----:B------:R-:W-:Y:S05]  /*13880*/  BRA `(.L_x_1007) ;  /* 0xffffffe400807947 */ /* 0x000fea000383ffff */
.L_x_954:
[----:B-1----:R1:W2:Y:S02]  /*13890*/  SYNCS.PHASECHK.TRANS64.TRYWAIT P0, [R9+URZ+0x16820], R0 ;  /* 0x01682000090075a7 */ /* 0x0022a4000800017f */
[----:B--2---:R-:W-:Y:S05]  /*138a0*/  @!P0 NANOSLEEP.SYNCS 0x989680 ;  /* 0x009896800000895d */ /* 0x004fea0003900000 */
[----:B------:R-:W2:Y:S02]  /*138b0*/  @!P0 SYNCS.PHASECHK.TRANS64 P0, [R9+URZ+0x16820], R0 ;  /* 0x01682000090085a7 */ /* 0x000ea4000800007f */
[----:B--2---:R-:W-:Y:S05]  /*138c0*/  @!P0 BRA `(.L_x_954) ;  /* 0xfffffffc00f08947 */ /* 0x004fea000383ffff */
[----:B------:R-:W-:Y:S05]  /*138d0*/  BRA `(.L_x_1008) ;  /* 0xffffffe400c47947 */ /* 0x000fea000383ffff */
.L_x_955:
        /* <DEDUP_REMOVED lines=11> */
.L_x_1010:
[----:B------:R-:W-:Y:S05]  /*13990*/  BSYNC B0 ;  /* 0x0000000000007941 */ /* 0x000fea0003800000 */
.L_x_1009:
[----:B------:R-:W-:Y:S05]  /*139a0*/  BRA `(.L_x_1011) ;  /* 0xffffffe400ac7947 */ /* 0x000fea000383ffff */
.L_x_958:
[----:B------:R-:W-:Y:S01]  /*139b0*/  BSSY B1, `(.L_x_1012) ;  /* 0x0000006000017945 */ /* 0x000fe20003800000 */
[----:B------:R-:W-:-:S07]  /*139c0*/  IMAD.MOV.U32 R15, RZ, RZ, -0x1 ;  /* 0xffffffffff0f7424 */ /* 0x000fce00078e00ff */
[----:B01----:R-:W-:Y:S05]  /*139d0*/  WARPSYNC.COLLECTIVE R15, `(.L_x_1013) ;  /* 0x000000000f0c7348 */ /* 0x003fea0003c00000 */
[----:B------:R-:W-:Y:S02]  /*139e0*/  ELECT P6, UR62, PT ;  /* 0x00000000003e782f */ /* 0x000fe400038c0000 */
[----:B------:R-:W-:Y:S01]  /*139f0*/  MOV R14, UR62 ;  /* 0x0000003e000e7c02 */ /* 0x000fe20008000f00 */
[----:B01----:R-:W-:Y:S10]  /*13a00*/  ENDCOLLECTIVE ;  /* 0x000000000000791b */ /* 0x003ff40003800000 */
.L_x_1013:
[----:B------:R-:W-:Y:S05]  /*13a10*/  BSYNC B1 ;  /* 0x0000000000017941 */ /* 0x000fea0003800000 */
.L_x_1012:
[----:B------:R-:W-:Y:S05]  /*13a20*/  BRA `(.L_x_1014) ;  /* 0xffffffe400a47947 */ /* 0x000fea000383ffff */
.L_x_960:
[----:B-1----:R1:W2:Y:S02]  /*13a30*/  SYNCS.PHASECHK.TRANS64.TRYWAIT P0, [R7+URZ], R2 ;  /* 0x00000002070075a7 */ /* 0x0022a4000800017f */
[----:B--2---:R-:W-:Y:S05]  /*13a40*/  @!P0 NANOSLEEP.SYNCS 0x989680 ;  /* 0x009896800000895d */ /* 0x004fea0003900000 */
[----:B------:R-:W2:Y:S02]  /*13a50*/  @!P0 SYNCS.PHASECHK.TRANS64 P0, [R7+URZ], R2 ;  /* 0x00000002070085a7 */ /* 0x000ea4000800007f */
[----:B--2---:R-:W-:Y:S05]  /*13a60*/  @!P0 BRA `(.L_x_960) ;  /* 0xfffffffc00f08947 */ /* 0x004fea000383ffff */
[----:B------:R-:W-:Y:S05]  /*13a70*/  BRA `(.L_x_1015) ;  /* 0xffffffe400d87947 */ /* 0x000fea000383ffff */
.L_x_961:
[----:B--2---:R2:W3:Y:S02]  /*13a80*/  SYNCS.PHASECHK.TRANS64.TRYWAIT P0, [R3+URZ], R0 ;  /* 0x00000000030075a7 */ /* 0x0044e4000800017f */
[----:B---3--:R-:W-:Y:S05]  /*13a90*/  @!P0 NANOSLEEP.SYNCS 0x989680 ;  /* 0x009896800000895d */ /* 0x008fea0003900000 */
[----:B------:R-:W3:Y:S02]  /*13aa0*/  @!P0 SYNCS.PHASECHK.TRANS64 P0, [R3+URZ], R0 ;  /* 0x00000000030085a7 */ /* 0x000ee4000800007f */
[----:B---3--:R-:W-:Y:S05]  /*13ab0*/  @!P0 BRA `(.L_x_961) ;  /* 0xfffffffc00f08947 */ /* 0x008fea000383ffff */
[----:B------:R-:W-:Y:S05]  /*13ac0*/  BRA `(.L_x_1016) ;  /* 0xffffffe400cc7947 */ /* 0x000fea000383ffff */
.L_x_963:
[----:B--2---:R2:W3:Y:S02]  /*13ad0*/  SYNCS.PHASECHK.TRANS64.TRYWAIT P0, [R5+URZ], R2 ;  /* 0x00000002050075a7 */ /* 0x0044e4000800017f */
[----:B---3--:R-:W-:Y:S05]  /*13ae0*/  @!P0 NANOSLEEP.SYNCS 0x989680 ;  /* 0x009896800000895d */ /* 0x008fea0003900000 */
[----:B------:R-:W3:Y:S02]  /*13af0*/  @!P0 SYNCS.PHASECHK.TRANS64 P0, [R5+URZ], R2 ;  /* 0x00000002050085a7 */ /* 0x000ee4000800007f */
[----:B---3--:R-:W-:Y:S05]  /*13b00*/  @!P0 BRA `(.L_x_963) ;  /* 0xfffffffc00f08947 */ /* 0x008fea000383ffff */
[----:B------:R-:W-:Y:S05]  /*13b10*/  BRA `(.L_x_1017) ;  /* 0xffffffe400d07947 */ /* 0x000fea000383ffff */
.L_x_1018:
        /* <DEDUP_REMOVED lines=14> */
.L_x_2644:


//--------------------- .text._ZN7cutlass13device_kernelIN5flash11enable_sm90INS1_16FlashAttnFwdSm90INS1_25CollectiveMainloopFwdSm90ILi2EN4cute5tupleIJNS5_1CILi1EEES8_S8_EEENS6_IJNS7_ILi192EEENS7_ILi128EEENS7_ILi64EEEEEELi64ENS_6half_tEfNS_4arch4Sm90ELb0ELb1ELb0ELb1ELb0ELb0ELb0ELb1ELb1ELb1ELb0ELb0EEENS1_21CollectiveEpilogueFwdINS6_IJSA_SC_SB_EEES9_SE_SG_Li384ELb1ELb1ELb0ELb0EEENS1_36VarlenDynamicPersistentTileSchedulerILi192ELi128ELi384ELi128ELb0ELb1ELb1ELb1ELb0ELb1EEEEEEEEEvNT_6ParamsE --------------------------
	.section	.text._ZN7cutlass13device_kernelIN5flash11enable_sm90INS1_16FlashAttnFwdSm90INS1_25CollectiveMainloopFwdSm90ILi2EN4cute5tupleIJNS5_1CILi1EEES8_S8_EEENS6_IJNS7_ILi192EEENS7_ILi128EEENS7_ILi64EEEEEELi64ENS_6half_tEfNS_4arch4Sm90ELb0ELb1ELb0ELb1ELb0ELb0ELb0ELb1ELb1ELb1ELb0ELb0EEENS1_21CollectiveEpilogueFwdINS6_IJSA_SC_SB_EEES9_SE_SG_Li384ELb1ELb1ELb0ELb0EEENS1_36VarlenDynamicPersistentTileSchedulerILi192ELi128ELi384ELi128ELb0ELb1ELb1ELb1ELb0ELb1EEEEEEEEEvNT_6ParamsE,"ax",@progbits
	.align	128
.text._ZN7cutlass13device_kernelIN5flash11enable_sm90INS1_16FlashAttnFwdSm90INS1_25CollectiveMainloopFwdSm90ILi2EN4cute5tupleIJNS5_1CILi1EEES8_S8_EEENS6_IJNS7_ILi192EEENS7_ILi128EEENS7_ILi64EEEEEELi64ENS_6half_tEfNS_4arch4Sm90ELb0ELb1ELb0ELb1ELb0ELb0ELb0ELb1ELb1ELb1ELb0ELb0EEENS1_21CollectiveEpilogueFwdINS6_IJSA_SC_SB_EEES9_SE_SG_Li384ELb1ELb1ELb0ELb0EEENS1_36VarlenDynamicPersistentTileSchedulerILi192ELi128ELi384ELi128ELb0ELb1ELb1ELb1ELb0ELb1EEEEEEEEEvNT_6ParamsE:
        .type           _ZN7cutlass13device_kernelIN5flash11enable_sm90INS1_16FlashAttnFwdSm90INS1_25CollectiveMainloopFwdSm90ILi2EN4cute5tupleIJNS5_1CILi1EEES8_S8_EEENS6_IJNS7_ILi192EEENS7_ILi128EEENS7_ILi64EEEEEELi64ENS_6half_tEfNS_4arch4Sm90ELb0ELb1ELb0ELb1ELb0ELb0ELb0ELb1ELb1ELb1ELb0ELb0EEENS1_21CollectiveEpilogueFwdINS6_IJSA_SC_SB_EEES9_SE_SG_Li384ELb1ELb1ELb0ELb0EEENS1_36VarlenDynamicPersistentTileSchedulerILi192ELi128ELi384ELi128ELb0ELb1ELb1ELb1ELb0ELb1EEEEEEEEEvNT_6ParamsE,@function
        .size           _ZN7cutlass13device_kernelIN5flash11enable_sm90INS1_16FlashAttnFwdSm90INS1_25CollectiveMainloopFwdSm90ILi2EN4cute5tupleIJNS5_1CILi1EEES8_S8_EEENS6_IJNS7_ILi192EEENS7_ILi128EEENS7_ILi64EEEEEELi64ENS_6half_tEfNS_4arch4Sm90ELb0ELb1ELb0ELb1ELb0ELb0ELb0ELb1ELb1ELb1ELb0ELb0EEENS1_21CollectiveEpilogueFwdINS6_IJSA_SC_SB_EEES9_SE_SG_Li384ELb1ELb1ELb0ELb0EEENS1_36VarlenDynamicPersistentTileSchedulerILi192ELi128ELi384ELi128ELb0ELb1ELb1ELb1ELb0ELb1EEEEEEEEEvNT_6ParamsE,(.L_x_2645 - _ZN7cutlass13device_kernelIN5flash11enable_sm90INS1_16FlashAttnFwdSm90INS1_25CollectiveMainloopFwdSm90ILi2EN4cute5tupleIJNS5_1CILi1EEES8_S8_EEENS6_IJNS7_ILi192EEENS7_ILi128EEENS7_ILi64EEEEEELi64ENS_6half_tEfNS_4arch4Sm90ELb0ELb1ELb0ELb1ELb0ELb0ELb0ELb1ELb1ELb1ELb0ELb0EEENS1_21CollectiveEpilogueFwdINS6_IJSA_SC_SB_EEES9_SE_SG_Li384ELb1ELb1ELb0ELb0EEENS1_36VarlenDynamicPersistentTileSchedulerILi192ELi128ELi384ELi128ELb0ELb1ELb1ELb1ELb0ELb1EEEEEEEEEvNT_6ParamsE)
        .other          _ZN7cutlass13device_kernelIN5flash11enable_sm90INS1_16FlashAttnFwdSm90INS1_25CollectiveMainloopFwdSm90ILi2EN4cute5tupleIJNS5_1CILi1EEES8_S8_EEENS6_IJNS7_ILi192EEENS7_ILi128EEENS7_ILi64EEEEEELi64ENS_6half_tEfNS_4arch4Sm90ELb0ELb1ELb0ELb1ELb0ELb0ELb0ELb1ELb1ELb1ELb0ELb0EEENS1_21CollectiveEpilogueFwdINS6_IJSA_SC_SB_EEES9_SE_SG_Li384ELb1ELb1ELb0ELb0EEENS1_36VarlenDynamicPersistentTileSchedulerILi192ELi128ELi384ELi128ELb0ELb1ELb1ELb1ELb0ELb1EEEEEEEEEvNT_6ParamsE,@"STO_CUDA_ENTRY STV_DEFAULT"
_ZN7cutlass13device_kernelIN5flash11enable_sm90INS1_16FlashAttnFwdSm90INS1_25CollectiveMainloopFwdSm90ILi2EN4cute5tupleIJNS5_1CILi1EEES8_S8_EEENS6_IJNS7_ILi192EEENS7_ILi128EEENS7_ILi64EEEEEELi64ENS_6half_tEfNS_4arch4Sm90ELb0ELb1ELb0ELb1ELb0ELb0ELb0ELb1ELb1ELb1ELb0ELb0EEENS1_21CollectiveEpilogueFwdINS6_IJSA_SC_SB_EEES9_SE_SG_Li384ELb1ELb1ELb0ELb0EEENS1_36VarlenDynamicPersistentTileSchedulerILi192ELi128ELi384ELi128ELb0ELb1ELb1ELb1ELb0ELb1EEEEEEEEEvNT_6ParamsE:
        /* <DEDUP_REMOVED lines=18> */
.L_x_1020:
[----:B------:R-:W-:Y:S05]  /*0120*/  BSYNC B0 ;  /* 0x0000000000007941 */ /* 0x000fea0003800000 */
.L_x_1019:
        /* <DEDUP_REMOVED lines=41> */
.L_x_1021:
        /* <DEDUP_REMOVED lines=22> */
.L_x_1022:
        /* <DEDUP_REMOVED lines=18> */
.L_x_1023:
        /* <DEDUP_REMOVED lines=22> */
.L_x_1024:
        /* <DEDUP_REMOVED lines=22> */
.L_x_1025:
[----:B------:R-:W-:Y:S01]  /*0900*/  PLOP3.LUT P0, PT, PT, PT, UP0, 0x80, 0x0 ;  /* 0x000000000000781c */ /* 0x000fe20003f0f008 */
[----:B------:R-:W-:Y:S01]  /*0910*/  UMOV UR36, 0x1 ;  /* 0x0000000100247882 */ /* 0x000fe20000000000 */
[----:B------:R-:W-:Y:S01]  /*0920*/  NOP ;  /* 0x0000000000007918 */ /* 0x000fe20000000000 */
[----:B------:R-:W-:Y:S01]  /*0930*/  USEL UR36, UR36, 0x2, !UP0 ;  /* 0x0000000224247887 */ /* 0x000fe2000c000000 */
[----:B------:R-:W-:Y:S01]  /*0940*/  ULDC.64 UR50, c[0x0][0x208] ;  /* 0x0000820000327ab9 */ /* 0x000fe20000000a00 */
[----:B012-4-:R-:W-:Y:S08]  /*0950*/  BAR.SYNC.DEFER_BLOCKING 0x0 ;  /* 0x0000000000007b1d */ /* 0x017ff00000010000 */
[----:B------:R-:W-:Y:S05]  /*0960*/  @!P0 BRA `(.L_x_1026) ;  /* 0x000000dc00988947 */ /* 0x000fea0003800000 */
.L_x_1027:
        /* <DEDUP_REMOVED lines=8> */
[----:B-1----:R-:W-:Y:S01]  /*09f0*/  ULEA UR4, UR5, UR4, 0x18 ;  /* 0x0000000405047291 */ /* 0x002fe2000f8ec03f */
[----:B0-----:R-:W-:-:S04]  /*0a00*/  LOP3.LUT R0, R2, 0xffffff80, RZ, 0xc0, !PT ;  /* 0xffffff8002007812 */ /* 0x001fc800078ec0ff */
[----:B------:R-:W-:-:S13]  /*0a10*/  ISETP.NE.AND P0, PT, R0, 0x80, PT ;  /* 0x000000800000780c */ /* 0x000fda0003f05270 */
[----:B------:R-:W-:Y:S08]  /*0a20*/  @!P0 BAR.ARV 0x9, 0x100 ;  /* 0x0244000000008b1d */ /* 0x000ff00000002000 */
[----:B------:R-:W-:Y:S06]  /*0a30*/  BAR.SYNC.DEFER_BLOCKING 0x5, 0x200 ;  /* 0x0148000000007b1d */ /* 0x000fec0000010000 */
[----:B------:R-:W0:Y:S01]  /*0a40*/  LDS.128 R4, [UR4+0x168d0] ;  /* 0x0168d004ff047984 */ /* 0x000e220008000c00 */
[----:B------:R-:W-:Y:S01]  /*0a50*/  ULDC UR4, c[0x0][0xc3c] ;  /* 0x00030f0000047ab9 */ /* 0x000fe20000000800 */
[----:B------:R-:W-:Y:S06]  /*0a60*/  BAR.ARV 0x4, 0x200 ;  /* 0x0108000000007b1d */ /* 0x000fec0000002000 */
[----:B0-----:R-:W-:-:S13]  /*0a70*/  ISETP.GE.AND P0, PT, R7, UR4, PT ;  /* 0x0000000407007c0c */ /* 0x001fda000bf06270 */
[----:B------:R-:W-:Y:S05]  /*0a80*/  @P0 EXIT ;  /* 0x000000000000094d */ /* 0x000fea0003800000 */
[----:B------:R-:W-:Y:S01]  /*0a90*/  VIADD R157, R2, 0xffffff80 ;  /* 0xffffff80029d7836 */ /* 0x000fe20000000000 */
[----:B------:R-:W-:Y:S01]  /*0aa0*/  R2UR UR6, R7 ;  /* 0x00000000070672ca */ /* 0x000fe200000e0000 */
[----:B------:R-:W-:Y:S01]  /*0ab0*/  ULOP3.LUT UR48, UR36, 0x1, URZ, 0xfc, !UPT ;  /* 0x0000000124307892 */ /* 0x000fe2000f8efc3f */
[----:B------:R-:W-:Y:S01]  /*0ac0*/  R2UR UR7, R6 ;  /* 0x00000000060772ca */ /* 0x000fe200000e0000 */
[----:B------:R-:W-:Y:S01]  /*0ad0*/  UMOV UR47, URZ ;  /* 0x0000003f002f7c82 */ /* 0x000fe20008000000 */
[----:B------:R-:W-:Y:S01]  /*0ae0*/  SHF.R.S32.HI R0, RZ, 0x1f, R157 ;  /* 0x0000001fff007819 */ /* 0x000fe2000001149d */
[----:B------:R-:W-:Y:S01]  /*0af0*/  UMOV UR46, URZ ;  /* 0x0000003f002e7c82 */ /* 0x000fe20008000000 */
[----:B------:R-:W-:Y:S01]  /*0b00*/  R2UR UR5, R5 ;  /* 0x00000000050572ca */ /* 0x000fe200000e0000 */
[----:B------:R-:W-:Y:S01]  /*0b10*/  UMOV UR37, URZ ;  /* 0x0000003f00257c82 */ /* 0x000fe20008000000 */
[CC--:B------:R-:W-:Y:S02]  /*0b20*/  LEA.HI R153, R0.reuse, R157.reuse, RZ, 0x7 ;  /* 0x0000009d00997211 */ /* 0x0c0fe400078f38ff */
[----:B------:R-:W-:-:S02]  /*0b30*/  LEA.HI R3, R0, R157, RZ, 0x5 ;  /* 0x0000009d00037211 */ /* 0x000fc400078f28ff */
[----:B------:R-:W-:Y:S02]  /*0b40*/  LOP3.LUT R152, R153, 0xffffff80, RZ, 0xc0, !PT ;  /* 0xffffff8099987812 */ /* 0x000fe400078ec0ff */
[CC--:B------:R-:W-:Y:S01]  /*0b50*/  LEA.HI R2, R0.reuse, R157.reuse, RZ, 0x4 ;  /* 0x0000009d00027211 */ /* 0x0c0fe200078f20ff */
[----:B------:R-:W-:Y:S01]  /*0b60*/  IMAD.SHL.U32 R3, R3, 0x20, RZ ;  /* 0x0000002003037824 */ /* 0x000fe200078e00ff */
[----:B------:R-:W-:Y:S01]  /*0b70*/  LEA.HI R10, R0, R157, RZ, 0x2 ;  /* 0x0000009d000a7211 */ /* 0x000fe200078f10ff */
[C---:B------:R-:W-:Y:S01]  /*0b80*/  IMAD.IADD R152, R157.reuse, 0x1, -R152 ;  /* 0x000000019d987824 */ /* 0x040fe200078e0a98 */
[----:B------:R-:W-:Y:S02]  /*0b90*/  LOP3.LUT R4, R2, 0x3fffff0, RZ, 0xc0, !PT ;  /* 0x03fffff002047812 */ /* 0x000fe400078ec0ff */
[----:B------:R-:W-:Y:S02]  /*0ba0*/  SHF.R.S32.HI R5, RZ, 0x4, R2 ;  /* 0x00000004ff057819 */ /* 0x000fe40000011402 */
[----:B------:R-:W-:Y:S01]  /*0bb0*/  SHF.R.S32.HI R7, RZ, 0x1f, R152 ;  /* 0x0000001fff077819 */ /* 0x000fe20000011498 */
[----:B------:R-:W-:Y:S01]  /*0bc0*/  IMAD.IADD R4, R157, 0x1, -R4 ;  /* 0x000000019d047824 */ /* 0x000fe200078e0a04 */
[----:B------:R-:W-:-:S02]  /*0bd0*/  LOP3.LUT R3, R3, 0xfffffc00, RZ, 0xc0, !PT ;  /* 0xfffffc0003037812 */ /* 0x000fc400078ec0ff */
[----:B------:R-:W-:Y:S02]  /*0be0*/  LEA.HI R6, R7, R152, RZ, 0x2 ;  /* 0x0000009807067211 */ /* 0x000fe400078f10ff */
[----:B------:R-:W-:Y:S01]  /*0bf0*/  LEA.HI R2, R2, R5, RZ, 0x1 ;  /* 0x0000000502027211 */ /* 0x000fe200078f08ff */
[----:B------:R-:W-:Y:S01]  /*0c00*/  IMAD R3, R4, 0x40, R3 ;  /* 0x0000004004037824 */ /* 0x000fe200078e0203 */
[--C-:B------:R-:W-:Y:S02]  /*0c10*/  SHF.R.S32.HI R8, RZ, 0x2, R6.reuse ;  /* 0x00000002ff087819 */ /* 0x100fe40000011406 */
[----:B------:R-:W-:Y:S02]  /*0c20*/  SHF.R.S32.HI R9, RZ, 0x1f, R6 ;  /* 0x0000001fff097819 */ /* 0x000fe40000011406 */
[----:B------:R-:W-:Y:S02]  /*0c30*/  SHF.R.S32.HI R153, RZ, 0x7, R153 ;  /* 0x00000007ff997819 */ /* 0x000fe40000011499 */
[----:B------:R-:W-:-:S02]  /*0c40*/  LOP3.LUT R10, R10, 0xfffffffc, RZ, 0xc0, !PT ;  /* 0xfffffffc0a0a7812 */ /* 0x000fc400078ec0ff */
[----:B------:R-:W-:Y:S01]  /*0c50*/  LEA.HI R9, R9, R8, RZ, 0x3 ;  /* 0x0000000809097211 */ /* 0x000fe200078f18ff */
[----:B------:R-:W-:Y:S01]  /*0c60*/  IMAD.HI R4, R153, 0x55555556, RZ ;  /* 0x5555555699047827 */ /* 0x000fe200078e02ff */
[----:B------:R-:W-:Y:S02]  /*0c70*/  LOP3.LUT R2, R2, 0x1ffffffe, RZ, 0xc0, !PT ;  /* 0x1ffffffe02027812 */ /* 0x000fe400078ec0ff */
[----:B------:R-:W-:Y:S01]  /*0c80*/  LEA.HI R0, R0, R157, RZ, 0x3 ;  /* 0x0000009d00007211 */ /* 0x000fe200078f18ff */
[----:B------:R-:W-:Y:S01]  /*0c90*/  IMAD.IADD R10, R157, 0x1, -R10 ;  /* 0x000000019d0a7824 */ /* 0x000fe200078e0a0a */
[----:B------:R-:W-:Y:S01]  /*0ca0*/  LOP3.LUT R9, R9, 0xfffffff8, RZ, 0xc0, !PT ;  /* 0xfffffff809097812 */ /* 0x000fe200078ec0ff */
[----:B------:R-:W-:Y:S01]  /*0cb0*/  IMAD.IADD R2, R5, 0x1, -R2 ;  /* 0x0000000105027824 */ /* 0x000fe200078e0a02 */
[----:B------:R-:W-:Y:S02]  /*0cc0*/  LEA.HI R7, R7, R152, RZ, 0x5 ;  /* 0x0000009807077211 */ /* 0x000fe400078f28ff */
[----:B------:R-:W-:Y:S01]  /*0cd0*/  LOP3.LUT R18, R0, 0xfffffff8, RZ, 0xc0, !PT ;  /* 0xfffffff800127812 */ /* 0x000fe200078ec0ff */
[----:B------:R-:W-:Y:S01]  /*0ce0*/  IMAD.IADD R8, R8, 0x1, -R9 ;  /* 0x0000000108087824 */ /* 0x000fe200078e0a09 */
[----:B------:R-:W-:Y:S01]  /*0cf0*/  LEA.HI R4, R4, R4, RZ, 0x1 ;  /* 0x0000000404047211 */ /* 0x000fe200078f08ff */
[----:B------:R-:W-:Y:S01]  /*0d00*/  IMAD R155, R2, 0x8, R3 ;  /* 0x00000008029b7824 */ /* 0x000fe200078e0203 */
[----:B------:R-:W-:Y:S01]  /*0d10*/  LEA.HI R5, R10, R10, RZ, 0x1 ;  /* 0x0000000a0a057211 */ /* 0x000fe200078f08ff */
[----:B------:R-:W-:Y:S01]  /*0d20*/  IMAD.IADD R18, R157, 0x1, -R18 ;  /* 0x000000019d127824 */ /* 0x000fe200078e0a12 */
[----:B------:R-:W-:Y:S01]  /*0d30*/  SHF.R.S32.HI R7, RZ, 0x5, R7 ;  /* 0x00000005ff077819 */ /* 0x000fe20000011407 */
[----:B------:R-:W-:Y:S01]  /*0d40*/  IMAD R4, R4, -0x3, R153 ;  /* 0xfffffffd04047824 */ /* 0x000fe200078e0299 */
[----:B------:R-:W-:Y:S01]  /*0d50*/  LOP3.LUT R5, R5, 0x1ffffffe, RZ, 0xc0, !PT ;  /* 0x1ffffffe05057812 */ /* 0x000fe200078ec0ff */
[----:B------:R-:W-:Y:S01]  /*0d60*/  IMAD.SHL.U32 R19, R18, 0x8, RZ ;  /* 0x0000000812137824 */ /* 0x000fe200078e00ff */
[----:B------:R-:W-:Y:S01]  /*0d70*/  LOP3.LUT R3, R6, 0x7ffffffc, RZ, 0xc0, !PT ;  /* 0x7ffffffc06037812 */ /* 0x000fe200078ec0ff */
[----:B------:R-:W-:Y:S01]  /*0d80*/  IMAD R7, R7, 0x10, R8 ;  /* 0x0000001007077824 */ /* 0x000fe200078e0208 */
[----:B------:R-:W-:Y:S01]  /*0d90*/  SHF.R.S32.HI R23, RZ, 0x3, R0 ;  /* 0x00000003ff177819 */ /* 0x000fe20000011400 */
[----:B------:R-:W-:Y:S01]  /*0da0*/  IMAD.IADD R5, R10, 0x1, -R5 ;  /* 0x000000010a057824 */ /* 0x000fe200078e0a05 */
[----:B------:R-:W-:Y:S01]  /*0db0*/  SHF.R.S32.HI R156, RZ, 0x1f, R19 ;  /* 0x0000001fff9c7819 */ /* 0x000fe20000011413 */
[----:B------:R-:W-:-:S02]  /*0dc0*/  IMAD R154, R4, 0x40, R7 ;  /* 0x00000040049a7824 */ /* 0x000fc400078e0207 */
[----:B------:R-:W-:Y:S02]  /*0dd0*/  IMAD.IADD R16, R152, 0x1, -R3 ;  /* 0x0000000198107824 */ /* 0x000fe400078e0a03 */
[----:B------:R-:W-:-:S07]  /*0de0*/  IMAD R17, R5, 0x8, R154 ;  /* 0x0000000805117824 */ /* 0x000fce00078e029a */
.L_x_1115:
[----:B------:R-:W-:Y:S01]  /*0df0*/  ULDC.64 UR8, c[0x0][0xa28] ;  /* 0x00028a0000087ab9 */ /* 0x000fe20000000a00 */
[----:B------:R-:W-:Y:S01]  /*0e00*/  ULDC UR4, c[0x0][0x424] ;  /* 0x0001090000047ab9 */ /* 0x000fe20000000800 */
[----:B------:R-:W-:-:S04]  /*0e10*/  UISETP.NE.U32.AND UP0, UPT, UR8, URZ, UPT ;  /* 0x0000003f0800728c */ /* 0x000fc8000bf05070 */
[----:B------:R-:W-:-:S03]  /*0e20*/  UISETP.NE.AND.EX UP0, UPT, UR9, URZ, UPT, UP0 ;  /* 0x0000003f0900728c */ /* 0x000fc6000bf05300 */
[----:B------:R-:W-:Y:S02]  /*0e30*/  ULDC.64 UR8, c[0x0][0xa18] ;  /* 0x0002860000087ab9 */ /* 0x000fe40000000a00 */
[----:B------:R-:W-:Y:S01]  /*0e40*/  UISETP.NE.U32.AND UP1, UPT, UR8, URZ, UPT ;  /* 0x0000003f0800728c */ /* 0x000fe2000bf25070 */
[----:B------:R-:W-:-:S03]  /*0e50*/  PLOP3.LUT P0, PT, PT, PT, UP0, 0x80, 0x0 ;  /* 0x000000000000781c */ /* 0x000fc60003f0f008 */
[----:B------:R-:W-:-:S03]  /*0e60*/  UISETP.NE.AND.EX UP1, UPT, UR9, URZ, UPT, UP1 ;  /* 0x0000003f0900728c */ /* 0x000fc6000bf25310 */
[----:B------:R-:W-:Y:S02]  /*0e70*/  @UP0 ULDC.64 UR8, c[0x0][0xa28] ;  /* 0x00028a0000080ab9 */ /* 0x000fe40000000a00 */
[----:B------:R-:W-:Y:S01]  /*0e80*/  @UP0 UIMAD.WIDE UR8, UR6, 0x4, UR8 ;  /* 0x00000004060808a5 */ /* 0x000fe2000f8e0208 */
[----:B------:R-:W-:-:S05]  /*0e90*/  PLOP3.LUT P2, PT, PT, PT, UP1, 0x80, 0x0 ;  /* 0x000000000000781c */ /* 0x000fca0003f4f018 */
[----:B------:R-:W-:Y:S01]  /*0ea0*/  @UP1 ULDC.64 UR10, c[0x0][0xa18] ;  /* 0x00028600000a1ab9 */ /* 0x000fe20000000a00 */
[----:B012---:R-:W-:Y:S02]  /*0eb0*/  IMAD.U32 R2, RZ, RZ, UR8 ;  /* 0x00000008ff027e24 */ /* 0x007fe4000f8e00ff */
[----:B------:R-:W-:Y:S01]  /*0ec0*/  IMAD.U32 R3, RZ, RZ, UR9 ;  /* 0x00000009ff037e24 */ /* 0x000fe2000f8e00ff */
[----:B------:R-:W-:-:S04]  /*0ed0*/  @UP1 UIMAD.WIDE UR8, UR6, 0x4, UR10 ;  /* 0x00000004060818a5 */ /* 0x000fc8000f8e020a */
[----:B------:R-:W2:Y:S02]  /*0ee0*/  @P0 LDG.E R2, desc[UR50][R2.64] ;  /* 0x0000003202020981 */ /* 0x000ea4000c1e1900 */
[----:B------:R-:W-:Y:S02]  /*0ef0*/  IMAD.U32 R4, RZ, RZ, UR8 ;  /* 0x00000008ff047e24 */ /* 0x000fe4000f8e00ff */
[----:B------:R-:W-:Y:S01]  /*0f00*/  IMAD.U32 R5, RZ, RZ, UR9 ;  /* 0x00000009ff057e24 */ /* 0x000fe2000f8e00ff */
[----:B------:R-:W-:-:S04]  /*0f10*/  ULDC.64 UR8, c[0x0][0x418] ;  /* 0x0001060000087ab9 */ /* 0x000fc80000000a00 */
[----:B------:R-:W3:Y:S01]  /*0f20*/  @P2 LDG.E R4, desc[UR50][R4.64] ;  /* 0x0000003204042981 */ /* 0x000ee2000c1e1900 */
[----:B------:R-:W-:Y:S01]  /*0f30*/  UISETP.NE.U32.AND UP0, UPT, UR8, URZ, UPT ;  /* 0x0000003f0800728c */ /* 0x000fe2000bf05070 */
[----:B------:R-:W-:Y:S01]  /*0f40*/  UMOV UR42, URZ ;  /* 0x0000003f002a7c82 */ /* 0x000fe20008000000 */
[----:B------:R-:W-:Y:S02]  /*0f50*/  ULDC UR38, c[0x0][0x288] ;  /* 0x0000a20000267ab9 */ /* 0x000fe40000000800 */
[----:B------:R-:W-:Y:S01]  /*0f60*/  UISETP.NE.AND.EX UP0, UPT, UR9, URZ, UPT, UP0 ;  /* 0x0000003f0900728c */ /* 0x000fe2000bf05300 */
[----:B------:R-:W-:Y:S02]  /*0f70*/  UMOV UR39, UR7 ;  /* 0x0000000700277c82 */ /* 0x000fe40008000000 */
[----:B------:R-:W-:Y:S01]  /*0f80*/  ULDC.64 UR8, c[0x0][0xa20] ;  /* 0x0002880000087ab9 */ /* 0x000fe20000000a00 */
[----:B------:R-:W-:Y:S01]  /*0f90*/  USEL UR4, UR4, 0x1, UP0 ;  /* 0x0000000104047887 */ /* 0x000fe20008000000 */
[----:B------:R-:W-:Y:S01]  /*0fa0*/  ISETP.NE.U32.AND P1, PT, RZ, UR8, PT ;  /* 0x00000008ff007c0c */ /* 0x000fe2000bf25070 */
[----:B------:R-:W-:-:S02]  /*0fb0*/  ULDC UR8, c[0x0][0x2f0] ;  /* 0x0000bc0000087ab9 */ /* 0x000fc40000000800 */
[----:B------:R-:W-:Y:S01]  /*0fc0*/  UIMAD UR4, UR4, UR8, URZ ;  /* 0x00000008040472a4 */ /* 0x000fe2000f8e023f */
[----:B------:R-:W-:Y:S02]  /*0fd0*/  ISETP.NE.AND.EX P1, PT, RZ, UR9, PT, P1 ;  /* 0x00000009ff007c0c */ /* 0x000fe4000bf25310 */
[----:B--2---:R-:W-:Y:S02]  /*0fe0*/  @P0 R2UR UR42, R2 ;  /* 0x00000000022a02ca */ /* 0x004fe400000e0000 */
[----:B---3--:R-:W-:Y:S01]  /*0ff0*/  @P2 R2UR UR38, R4 ;  /* 0x00000000042622ca */ /* 0x008fe200000e0000 */
[----:B-----5:R-:W-:-:S14]  /*1000*/  @P2 BRA `(.L_x_1028) ;  /* 0x0000000000342947 */ /* 0x020fdc0003800000 */
        /* <DEDUP_REMOVED lines=13> */
.L_x_1028:
[----:B------:R-:W-:Y:S01]  /*10e0*/  UMOV UR40, UR6 ;  /* 0x0000000600287c82 */ /* 0x000fe20008000000 */
[----:B------:R-:W-:Y:S05]  /*10f0*/  @!P1 BRA `(.L_x_1029) ;  /* 0x00000000001c9947 */ /* 0x000fea0003800000 */
[----:B------:R-:W-:Y:S02]  /*1100*/  ULDC.64 UR8, c[0x0][0xa20] ;  /* 0x0002880000087ab9 */ /* 0x000fe40000000a00 */
[----:B------:R-:W-:-:S06]  /*1110*/  UIMAD.WIDE UR6, UR6, 0x4, UR8 ;  /* 0x00000004060678a5 */ /* 0x000fcc000f8e0208 */
[----:B------:R-:W-:Y:S02]  /*1120*/  IMAD.U32 R2, RZ, RZ, UR6 ;  /* 0x00000006ff027e24 */ /* 0x000fe4000f8e00ff */
[----:B------:R-:W-:-:S05]  /*1130*/  IMAD.U32 R3, RZ, RZ, UR7 ;  /* 0x00000007ff037e24 */ /* 0x000fca000f8e00ff */
[----:B------:R-:W2:Y:S02]  /*1140*/  LDG.E R2, desc[UR50][R2.64] ;  /* 0x0000003202027981 */ /* 0x000ea4000c1e1900 */
[----:B--2---:R-:W-:Y:S01]  /*1150*/  R2UR UR4, R2 ;  /* 0x00000000020472ca */ /* 0x004fe200000e0000 */
[----:B------:R-:W-:-:S14]  /*1160*/  BRA `(.L_x_1030) ;  /* 0x0000000000347947 */ /* 0x000fdc0003800000 */
.L_x_1029:
        /* <DEDUP_REMOVED lines=13> */
.L_x_1030:
[----:B------:R-:W-:Y:S01]  /*1240*/  ULDC UR6, c[0x0][0x448] ;  /* 0x0001120000067ab9 */ /* 0x000fe20000000800 */
[----:B------:R-:W-:Y:S02]  /*1250*/  UIMAD UR41, UR5, 0xc0, URZ ;  /* 0x000000c0052978a4 */ /* 0x000fe4000f8e023f */
[----:B------:R-:W-:Y:S02]  /*1260*/  UISETP.NE.AND UP0, UPT, UR6, 0x1, UPT ;  /* 0x000000010600788c */ /* 0x000fe4000bf05270 */
[----:B------:R-:W-:Y:S02]  /*1270*/  UIADD3 UR8, UR41, 0xbf, URZ ;  /* 0x000000bf29087890 */ /* 0x000fe4000fffe03f */
[----:B------:R-:W-:-:S03]  /*1280*/  UIADD3 UR42, -UR42, UR4, URZ ;  /* 0x000000042a2a7290 */ /* 0x000fc6000fffe13f */
[----:B------:R-:W-:Y:S01]  /*1290*/  ULDC.64 UR4, c[0x0][0x9e0] ;  /* 0x0002780000047ab9 */ /* 0x000fe20000000a00 */
[----:B------:R-:W-:Y:S02]  /*12a0*/  UIADD3 UR9, UR42, 0x1, -UR38 ;  /* 0x000000012a097890 */ /* 0x000fe4000fffe826 */
[----:B------:R-:W-:Y:S01]  /*12b0*/  UISETP.GE.AND UP1, UPT, UR5, 0x1, UPT ;  /* 0x000000010500788c */ /* 0x000fe2000bf26270 */
[----:B------:R-:W-:Y:S01]  /*12c0*/  @UP0 ULDC UR6, c[0x0][0x44c] ;  /* 0x0001130000060ab9 */ /* 0x000fe20000000800 */
[----:B------:R-:W-:Y:S01]  /*12d0*/  @UP0 ULDC UR10, c[0x0][0x450] ;  /* 0x00011400000a0ab9 */ /* 0x000fe20000000800 */
[----:B------:R-:W-:-:S03]  /*12e0*/  UIMAD.WIDE.U32 UR6, UR8, UR6, URZ ;  /* 0x00000006080672a5 */ /* 0x000fc6000f8e003f */
[----:B------:R-:W-:Y:S01]  /*12f0*/  PLOP3.LUT P1, PT, PT, PT, UP1, 0x80, 0x0 ;  /* 0x000000000000781c */ /* 0x000fe20003f2f018 */
[----:B------:R-:W-:-:S04]  /*1300*/  @UP0 USHF.R.U32.HI UR8, URZ, UR10, UR7 ;  /* 0x0000000a3f080299 */ /* 0x000fc80008011607 */
[----:B------:R-:W-:-:S04]  /*1310*/  UIADD3 UR8, UR9, UR8, URZ ;  /* 0x0000000809087290 */ /* 0x000fc8000fffe03f */
[----:B------:R-:W-:-:S06]  /*1320*/  UIADD3 UR4, UR8, UR4, URZ ;  /* 0x0000000408047290 */ /* 0x000fcc000fffe03f */
[----:B------:R-:W-:Y:S01]  /*1330*/  IMAD.U32 R0, RZ, RZ, UR4 ;  /* 0x00000004ff007e24 */ /* 0x000fe2000f8e00ff */
[----:B------:R-:W-:Y:S06]  /*1340*/  @!P1 BRA `(.L_x_1031) ;  /* 0x0000000000409947 */ /* 0x000fec0003800000 */
        /* <DEDUP_REMOVED lines=10> */
.L_x_1032:
[----:B------:R-:W-:-:S11]  /*13f0*/  UISETP.NE.AND UP1, UPT, UR5, 0x1, UPT ;  /* 0x000000010500788c */ /* 0x000fd6000bf25270 */
[----:B------:R-:W-:Y:S02]  /*1400*/  @UP1 ULDC.64 UR8, c[0x0][0x9e8] ;  /* 0x00027a0000081ab9 */ /* 0x000fe40000000a00 */
[----:B------:R-:W-:-:S04]  /*1410*/  UIMAD.WIDE.U32 UR6, UR4, UR8, URZ ;  /* 0x00000008040672a5 */ /* 0x000fc8000f8e003f */
[----:B------:R-:W-:-:S12]  /*1420*/  @UP1 USHF.R.U32.HI UR4, URZ, UR9, UR7 ;  /* 0x000000093f041299 */ /* 0x000fd80008011607 */
.L_x_1033:
[----:B------:R-:W-:-:S06]  /*1430*/  UIMAD UR4, UR4, UR5, UR5 ;  /* 0x00000005040472a4 */ /* 0x000fcc000f8e0205 */
[----:B------:R-:W-:-:S07]  /*1440*/  VIMNMX R0, R0, UR4, PT ;  /* 0x0000000400007c48 */ /* 0x000fce000bfe0100 */
.L_x_1031:
[----:B------:R-:W-:Y:S01]  /*1450*/  UIADD3 UR4, UR42, 0x7f, URZ ;  /* 0x0000007f2a047890 */ /* 0x000fe2000fffe03f */
        /* <DEDUP_REMOVED lines=10> */
[----:B------:R-:W-:-:S02]  /*1500*/  UIADD3 UR49, UR42, -UR38, URZ ;  /* 0x800000262a317290 */ /* 0x000fc4000fffe03f */
        /* <DEDUP_REMOVED lines=17> */
.L_x_1035:
[----:B------:R-:W-:-:S11]  /*1620*/  UISETP.NE.AND UP0, UPT, UR5, 0x1, UPT ;  /* 0x000000010500788c */ /* 0x000fd6000bf05270 */
[----:B------:R-:W-:Y:S02]  /*1630*/  @UP0 ULDC.64 UR10, c[0x0][0x9e8] ;  /* 0x00027a00000a0ab9 */ /* 0x000fe40000000a00 */
[----:B------:R-:W-:-:S04]  /*1640*/  UIMAD.WIDE.U32 UR6, UR4, UR10, URZ ;  /* 0x0000000a040672a5 */ /* 0x000fc8000f8e003f */
[----:B------:R-:W-:-:S12]  /*1650*/  @UP0 USHF.R.U32.HI UR4, URZ, UR11, UR7 ;  /* 0x0000000b3f040299 */ /* 0x000fd80008011607 */
.L_x_1036:
[----:B------:R-:W-:-:S04]  /*1660*/  UIMAD UR4, UR4, UR5, URZ ;  /* 0x00000005040472a4 */ /* 0x000fc8000f8e023f */
[----:B------:R-:W-:-:S04]  /*1670*/  UISETP.LT.AND UP0, UPT, UR9, UR4, UPT ;  /* 0x000000040900728c */ /* 0x000fc8000bf01270 */
[----:B------:R-:W-:-:S12]  /*1680*/  USEL UR9, UR9, UR4, !UP0 ;  /* 0x0000000409097287 */ /* 0x000fd8000c000000 */
.L_x_1034:
[----:B------:R-:W-:Y:S01]  /*1690*/  USHF.R.S32.HI UR4, URZ, 0x1f, UR9 ;  /* 0x0000001f3f047899 */ /* 0x000fe20008011409 */
[----:B------:R-:W-:Y:S02]  /*16a0*/  PLOP3.LUT P0, PT, PT, PT, PT, 0x80, 0x0 ;  /* 0x000000000000781c */ /* 0x000fe40003f0f070 */
[----:B------:R-:W-:Y:S02]  /*16b0*/  CS2R R20, SRZ ;  /* 0x0000000000147805 */ /* 0x000fe4000001ff00 */
[----:B------:R-:W-:Y:S01]  /*16c0*/  CS2R R118, SRZ ;  /* 0x0000000000767805 */ /* 0x000fe2000001ff00 */
[----:B------:R-:W-:Y:S01]  /*16d0*/  ULEA.HI UR4, UR4, UR9, URZ, 0x7 ;  /* 0x0000000904047291 */ /* 0x000fe2000f8f383f */
[----:B------:R-:W-:Y:S02]  /*16e0*/  CS2R R116, SRZ ;  /* 0x0000000000747805 */ /* 0x000fe4000001ff00 */
[----:B------:R-:W-:Y:S02]  /*16f0*/  CS2R R114, SRZ ;  /* 0x0000000000727805 */ /* 0x000fe4000001ff00 */
[----:B------:R-:W-:Y:S01]  /*1700*/  CS2R R112, SRZ ;  /* 0x0000000000707805 */ /* 0x000fe2000001ff00 */
[----:B------:R-:W-:Y:S01]  /*1710*/  USHF.R.S32.HI UR4, URZ, 0x7, UR4 ;  /* 0x000000073f047899 */ /* 0x000fe20008011404 */
[----:B------:R-:W-:Y:S01]  /*1720*/  CS2R R14, SRZ ;  /* 0x00000000000e7805 */ /* 0x000fe2000001ff00 */
[----:B------:R-:W-:Y:S01]  /*1730*/  IMAD.MOV.U32 R110, RZ, RZ, RZ ;  /* 0x000000ffff6e7224 */ /* 0x000fe200078e00ff */
[----:B------:R-:W-:Y:S01]  /*1740*/  CS2R R24, SRZ ;  /* 0x0000000000187805 */ /* 0x000fe2000001ff00 */
[----:B------:R-:W-:Y:S01]  /*1750*/  UISETP.LT.AND UP0, UPT, URZ, UR4, UPT ;  /* 0x000000043f00728c */ /* 0x000fe2000bf01270 */
[----:B------:R-:W-:Y:S01]  /*1760*/  CS2R R12, SRZ ;  /* 0x00000000000c7805 */ /* 0x000fe2000001ff00 */
[----:B------:R-:W-:Y:S01]  /*1770*/  IMAD.MOV.U32 R106, RZ, RZ, RZ ;  /* 0x000000ffff6a7224 */ /* 0x000fe200078e00ff */
[----:B------:R-:W-:Y:S01]  /*1780*/  CS2R R102, SRZ ;  /* 0x0000000000667805 */ /* 0x000fe2000001ff00 */
[----:B------:R-:W-:Y:S01]  /*1790*/  USEL UR43, URZ, UR4, !UP0 ;  /* 0x000000043f2b7287 */ /* 0x000fe2000c000000 */
[----:B------:R-:W-:Y:S01]  /*17a0*/  IMAD.MOV.U32 R27, RZ, RZ, RZ ;  /* 0x000000ffff1b7224 */ /* 0x000fe200078e00ff */
[----:B------:R-:W-:-:S02]  /*17b0*/  CS2R R100, SRZ ;  /* 0x0000000000647805 */ /* 0x000fc4000001ff00 */
[----:B------:R-:W-:Y:S02]  /*17c0*/  CS2R R98, SRZ ;  /* 0x0000000000627805 */ /* 0x000fe4000001ff00 */
[----:B------:R-:W-:Y:S02]  /*17d0*/  CS2R R96, SRZ ;  /* 0x0000000000607805 */ /* 0x000fe4000001ff00 */
[----:B------:R-:W-:Y:S02]  /*17e0*/  CS2R R94, SRZ ;  /* 0x00000000005e7805 */ /* 0x000fe4000001ff00 */
[----:B------:R-:W-:Y:S02]  /*17f0*/  ISETP.GT.AND P1, PT, R88, UR43, PT ;  /* 0x0000002b58007c0c */ /* 0x000fe4000bf24270 */
[----:B------:R-:W-:Y:S02]  /*1800*/  CS2R R92, SRZ ;  /* 0x00000000005c7805 */ /* 0x000fe4000001ff00 */
[----:B------:R-:W-:Y:S01]  /*1810*/  CS2R R90, SRZ ;  /* 0x00000000005a7805 */ /* 0x000fe2000001ff00 */
[----:B------:R-:W-:-:S08]  /*1820*/  IMAD.MOV.U32 R89, RZ, RZ, RZ ;  /* 0x000000ffff597224 */ /* 0x000fd000078e00ff */
        /* <DEDUP_REMOVED lines=32> */
.L_x_1038:
        /* <DEDUP_REMOVED lines=9> */
.L_x_1236:
[----:B------:R-:W-:Y:S05]  /*1ac0*/  @!P0 BRA `(.L_x_1040) ;  /* 0x0000000000048947 */ /* 0x000fea0003800000 */
[----:B------:R-:W-:Y:S01]  /*1ad0*/  BPT.TRAP 0x1 ;  /* 0x000000040000795c */ /* 0x000fe20000300000 */
.L_x_1040:
[----:B------:R-:W-:Y:S02]  /*1ae0*/  IMAD.U32 R5, RZ, RZ, UR37 ;  /* 0x00000025ff057e24 */ /* 0x000fe4000f8e00ff */
[----:B0-----:R-:W-:-:S03]  /*1af0*/  IMAD.U32 R0, RZ, RZ, UR46 ;  /* 0x0000002eff007e24 */ /* 0x001fc6000f8e00ff */
[----:B------:R-:W-:Y:S02]  /*1b00*/  LEA R5, R5, UR45, 0x3 ;  /* 0x0000002d05057c11 */ /* 0x000fe4000f8e18ff */
[----:B------:R-:W-:-:S04]  /*1b10*/  SHF.L.U32 R0, R0, 0x1f, RZ ;  /* 0x0000001f00007819 */ /* 0x000fc800000006ff */
[----:B------:R0:W1:Y:S01]  /*1b20*/  SYNCS.PHASECHK.TRANS64.TRYWAIT P2, [R5+URZ+0x16830], R0 ;  /* 0x01683000050075a7 */ /* 0x000062000804017f */
[----:B------:R-:W-:Y:S05]  /*1b30*/  @!P0 BRA `(.L_x_1041) ;  /* 0x0000000000048947 */ /* 0x000fea0003800000 */
[----:B------:R-:W-:Y:S01]  /*1b40*/  BPT.TRAP 0x1 ;  /* 0x000000040000795c */ /* 0x000fe20000300000 */
.L_x_1041:
[----:B------:R-:W2:Y:S02]  /*1b50*/  S2R R2, SR_TID.X ;  /* 0x0000000000027919 */ /* 0x000ea40000002100 */
[----:B--2---:R-:W-:Y:S01]  /*1b60*/  LOP3.LUT P1, RZ, R2, 0x7f, RZ, 0xc0, !PT ;  /* 0x0000007f02ff7812 */ /* 0x004fe2000782c0ff */
[----:B-1----:R-:W-:-:S12]  /*1b70*/  @P2 BRA `(.L_x_1042) ;  /* 0x0000000000082947 */ /* 0x002fd80003800000 */
[----:B------:R-:W1:Y:S02]  /*1b80*/  SYNCS.PHASECHK.TRANS64.TRYWAIT P2, [R5+URZ+0x16830], R0 ;  /* 0x01683000050075a7 */ /* 0x000e64000804017f */
[----:B-1----:R-:W-:Y:S05]  /*1b90*/  @!P2 BRA `(.L_x_1043) ;  /* 0x0000012400a0a947 */ /* 0x002fea0003800000 */
.L_x_1042:
[----:B------:R-:W-:Y:S05]  /*1ba0*/  WARPSYNC.ALL ;  /* 0x0000000000007948 */ /* 0x000fea0003800000 */
[----:B------:R-:W-:Y:S01]  /*1bb0*/  UIADD3 UR4, UR45, 0xe400, URZ ;  /* 0x0000e4002d047890 */ /* 0x000fe2000fffe03f */
[----:B------:R-:W-:Y:S01]  /*1bc0*/  WARPGROUP.ARRIVE ;  /* 0x00000000000079c5 */ /* 0x000fe20000000000 */
[----:B------:R-:W-:Y:S01]  /*1bd0*/  ULOP3.LUT UR16, UR52, 0x10000, URZ, 0xfc, !UPT ;  /* 0x0001000034107892 */ /* 0x000fe2000f8efc3f */
[----:B01----:R-:W-:Y:S01]  /*1be0*/  VIADD R0, R17, UR41 ;  /* 0x0000002911007c36 */ /* 0x003fe20008000000 */
[----:B------:R-:W-:Y:S01]  /*1bf0*/  USHF.R.U32.HI UR4, URZ, 0x4, UR4 ;  /* 0x000000043f047899 */ /* 0x000fe20008011604 */
[----:B------:R-:W-:Y:S01]  /*1c00*/  IMAD.MOV.U32 R3, RZ, RZ, -0x80 ;  /* 0xffffff80ff037424 */ /* 0x000fe200078e00ff */
[----:B------:R-:W-:Y:S01]  /*1c10*/  UMOV UR17, 0x40000040 ;  /* 0x4000004000117882 */ /* 0x000fe20000000000 */
[----:B------:R-:W-:Y:S01]  /*1c20*/  UMOV UR19, 0x40000040 ;  /* 0x4000004000137882 */ /* 0x000fe20000000000 */
[----:B------:R-:W-:Y:S01]  /*1c30*/  ULOP3.LUT UR4, UR4, 0x3fff, URZ, 0xc0, !UPT ;  /* 0x00003fff04047892 */ /* 0x000fe2000f8ec03f */
[----:B------:R-:W-:Y:S01]  /*1c40*/  IMAD.MOV.U32 R6, RZ, RZ, R0 ;  /* 0x000000ffff067224 */ /* 0x000fe200078e0000 */
[----:B------:R-:W-:Y:S01]  /*1c50*/  UMOV UR5, 0x40000040 ;  /* 0x4000004000057882 */ /* 0x000fe20000000000 */
[----:B------:R-:W-:Y:S01]  /*1c60*/  UMOV UR7, 0x40000040 ;  /* 0x4000004000077882 */ /* 0x000fe20000000000 */
[----:B------:R-:W-:Y:S01]  /*1c70*/  ULOP3.LUT UR20, UR4, 0x10000, URZ, 0xfc, !UPT ;  /* 0x0001000004147892 */ /* 0x000fe2000f8efc3f */
[----:B------:R-:W-:Y:S01]  /*1c80*/  IMAD R4, R88, R3, 0x80 ;  /* 0x0000008058047424 */ /* 0x000fe200078e0203 */
[----:B------:R-:W-:Y:S01]  /*1c90*/  UIADD3 UR4, UR16, 0x2, URZ ;  /* 0x0000000210047890 */ /* 0x000fe2000fffe03f */
[----:B------:R-:W-:Y:S01]  /*1ca0*/  IMAD.U32 R7, RZ, RZ, UR38 ;  /* 0x00000026ff077e24 */ /* 0x000fe2000f8e00ff */
[----:B------:R-:W-:Y:S01]  /*1cb0*/  ULEA UR18, UR37, UR20, 0xa ;  /* 0x0000001425127291 */ /* 0x000fe2000f8e503f */
[----:B------:R-:W-:Y:S01]  /*1cc0*/  VIADD R3, R4, 0x1 ;  /* 0x0000000104037836 */ /* 0x000fe20000000000 */
[----:B------:R-:W-:Y:S01]  /*1cd0*/  UIADD3 UR8, UR16, 0x4, URZ ;  /* 0x0000000410087890 */ /* 0x000fe2000fffe03f */
[----:B------:R-:W-:Y:S01]  /*1ce0*/  LEA R8, R88, 0xffffff80, 0x7 ;  /* 0xffffff8058087811 */ /* 0x000fe200078e38ff */
[----:B------:R-:W-:-:S02]  /*1cf0*/  UIADD3 UR6, UR18, 0x2, URZ ;  /* 0x0000000212067890 */ /* 0x000fc4000fffe03f */
[----:B------:R-:W-:Y:S01]  /*1d00*/  UIADD3 UR10, UR18, 0x4, URZ ;  /* 0x00000004120a7890 */ /* 0x000fe2000fffe03f */
[----:B------:R-:W-:Y:S02]  /*1d10*/  UMOV UR9, 0x40000040 ;  /* 0x4000004000097882 */ /* 0x000fe40000000000 */
[----:B------:R-:W-:Y:S01]  /*1d20*/  HGMMA.64x128x16.F32 R24, gdesc[UR16], RZ, !UPT, gsb0 ;  /* 0x01e00000101879f0 */ /* 0x000fe2000c0008ff */
[----:B------:R-:W-:Y:S01]  /*1d30*/  UMOV UR11, 0x40000040 ;  /* 0x40000040000b7882 */ /* 0x000fe20000000000 */
[----:B------:R-:W-:Y:S02]  /*1d40*/  UIADD3 UR12, UR16, 0x6, URZ ;  /* 0x00000006100c7890 */ /* 0x000fe4000fffe03f */
        /* <DEDUP_REMOVED lines=16> */
[----:B------:R-:W-:Y:S02]  /*1e50*/  ULDC.64 UR6, c[0x0][0x9e0] ;  /* 0x0002780000067ab9 */ /* 0x000fe40000000a00 */
[----:B------:R-:W-:Y:S01]  /*1e60*/  UISETP.GE.AND UP1, UPT, UR7, 0x1, UPT ;  /* 0x000000010700788c */ /* 0x000fe2000bf26270 */
[----:B------:R-:W-:Y:S01]  /*1e70*/  @!P1 PRMT R0, RZ, 0x654, R0 ;  /* 0x00000654ff009816 */ /* 0x000fe20000000000 */
[----:B------:R-:W0:Y:S04]  /*1e80*/  SHFL.IDX PT, R5, R6, RZ, 0x1c1f ;  /* 0x001c1fff06057589 */ /* 0x000e2800000e0000 */
        /* <DEDUP_REMOVED lines=10> */
[----:B-1----:R-:W-:Y:S02]  /*1f30*/  IMAD R0, R16, -0x2, R3 ;  /* 0xfffffffe10007824 */ /* 0x002fe400078e0203 */
[----:B------:R-:W-:-:S03]  /*1f40*/  VIADD R3, R4, UR42 ;  /* 0x0000002a04037c36 */ /* 0x000fc60008000000 */
[----:B------:R-:W-:Y:S01]  /*1f50*/  IADD3 R0, -R7, UR42, R0 ;  /* 0x0000002a07007c10 */ /* 0x000fe2000fffe100 */
[----:B------:R-:W-:-:S04]  /*1f60*/  IMAD R10, R16, -0x2, R3 ;  /* 0xfffffffe100a7824 */ /* 0x000fc800078e0203 */
[C---:B------:R-:W-:Y:S02]  /*1f70*/  VIADD R91, R0.reuse, UR6 ;  /* 0x00000006005b7c36 */ /* 0x040fe40008000000 */
[----:B------:R-:W-:-:S03]  /*1f80*/  VIADD R12, R0, UR10 ;  /* 0x0000000a000c7c36 */ /* 0x000fc60008000000 */
[----:B0-----:R-:W-:Y:S01]  /*1f90*/  VIADDMNMX R0, R5, R91, R10, PT ;  /* 0x0000005b05007246 */ /* 0x001fe2000380010a */
[----:B------:R-:W-:Y:S01]  /*1fa0*/  IMAD.IADD R2, R12, 0x1, R5 ;  /* 0x000000010c027824 */ /* 0x000fe200078e0205 */
[----:B------:R-:W-:Y:S06]  /*1fb0*/  @P2 BRA `(.L_x_1044) ;  /* 0x00000000005c2947 */ /* 0x000fec0003800000 */
[----:B------:R-:W-:Y:S01]  /*1fc0*/  IMAD.U32 R14, RZ, RZ, UR38 ;  /* 0x00000026ff0e7e24 */ /* 0x000fe2000f8e00ff */
[----:B------:R-:W-:Y:S04]  /*1fd0*/  BSSY B0, `(.L_x_1045) ;  /* 0x0000011000007945 */ /* 0x000fe80003800000 */
[----:B------:R-:W-:-:S04]  /*1fe0*/  IADD3 R3, -R14, UR42, R5 ;  /* 0x0000002a0e037c10 */ /* 0x000fc8000fffe105 */
        /* <DEDUP_REMOVED lines=10> */
.L_x_1046:
[----:B------:R-:W-:-:S06]  /*2090*/  UISETP.NE.AND UP2, UPT, UR7, 0x1, UPT ;  /* 0x000000010700788c */ /* 0x000fcc000bf45270 */
[----:B------:R-:W-:-:S05]  /*20a0*/  PLOP3.LUT P2, PT, PT, PT, UP2, 0x80, 0x0 ;  /* 0x000000000000781c */ /* 0x000fca0003f4f028 */
[----:B------:R-:W-:-:S08]  /*20b0*/  @UP2 ULDC.64 UR10, c[0x0][0x9e8] ;  /* 0x00027a00000a2ab9 */ /* 0x000fd00000000a00 */
[----:B------:R-:W-:-:S05]  /*20c0*/  @P2 IMAD.HI.U32 R5, R3, UR10, RZ ;  /* 0x0000000a03052c27 */ /* 0x000fca000f8e00ff */
[----:B------:R-:W-:-:S07]  /*20d0*/  @P2 SHF.R.U32.HI R3, RZ, UR11, R5 ;  /* 0x0000000bff032c19 */ /* 0x000fce0008011605 */
.L_x_1047:
[----:B------:R-:W-:Y:S05]  /*20e0*/  BSYNC B0 ;  /* 0x0000000000007941 */ /* 0x000fea0003800000 */
.L_x_1045:
[----:B------:R-:W-:-:S04]  /*20f0*/  IMAD R3, R3, UR7, -R8 ;  /* 0x0000000703037c24 */ /* 0x000fc8000f8e0a08 */
[----:B------:R-:W-:-:S05]  /*2100*/  IMAD R3, R16, -0x2, R3 ;  /* 0xfffffffe10037824 */ /* 0x000fca00078e0203 */
[----:B------:R-:W-:Y:S02]  /*2110*/  VIMNMX R2, R2, R3, !PT ;  /* 0x0000000302027248 */ /* 0x000fe40007fe0100 */
[----:B------:R-:W-:-:S07]  /*2120*/  VIADDMNMX R0, R3, UR7, R0, PT ;  /* 0x0000000703007c46 */ /* 0x000fce000b800100 */
.L_x_1044:
[----:B------:R-:W2:Y:S01]  /*2130*/  LDL.LU R14, [R1] ;  /* 0x00000000010e7983 */ /* 0x000ea20000300800 */
[C---:B------:R-:W-:Y:S02]  /*2140*/  ISETP.GE.AND P4, PT, R4.reuse, 0x9, PT ;  /* 0x000000090400780c */ /* 0x040fe40003f86270 */
[C---:B------:R-:W-:Y:S01]  /*2150*/  ISETP.GE.AND P2, PT, R4.reuse, 0x2, PT ;  /* 0x000000020400780c */ /* 0x040fe20003f46270 */
[----:B------:R-:W0:Y:S01]  /*2160*/  SHFL.IDX PT, R3, R6, 0x1, 0x1c1f ;  /* 0x003c1f0006037f89 */ /* 0x000e2200000e0000 */
[----:B------:R-:W-:Y:S02]  /*2170*/  ISETP.GE.AND P5, PT, R4, 0xa, PT ;  /* 0x0000000a0400780c */ /* 0x000fe40003fa6270 */
[----:B------:R-:W-:-:S04]  /*2180*/  ISETP.GT.AND P3, PT, R2, 0x1, !P2 ;  /* 0x000000010200780c */ /* 0x000fc80005764270 */
[----:B------:R-:W-:-:S04]  /*2190*/  ISETP.LT.OR P3, PT, R0, 0x2, P3 ;  /* 0x000000020000780c */ /* 0x000fc80001f61670 */
[----:B------:R-:W-:Y:S02]  /*21a0*/  FSEL R129, R25, -INF , !P3 ;  /* 0xff80000019817808 */ /* 0x000fe40005800000 */
[----:B------:R-:W-:-:S04]  /*21b0*/  ISETP.GT.AND P3, PT, R2, 0x9, !P5 ;  /* 0x000000090200780c */ /* 0x000fc80006f64270 */
[----:B------:R-:W-:-:S04]  /*21c0*/  ISETP.LT.OR P3, PT, R0, 0xa, P3 ;  /* 0x0000000a0000780c */ /* 0x000fc80001f61670 */
[----:B------:R-:W-:Y:S02]  /*21d0*/  FSEL R125, R29, -INF , !P3 ;  /* 0xff8000001d7d7808 */ /* 0x000fe40005800000 */
[----:B--2---:R-:W-:-:S04]  /*21e0*/  LOP3.LUT R14, R14, 0xfffffffd, RZ, 0xc0, !PT ;  /* 0xfffffffd0e0e7812 */ /* 0x004fc800078ec0ff */
[----:B------:R-:W-:Y:S02]  /*21f0*/  @P4 LOP3.LUT R14, R14, 0x2, RZ, 0xfc, !PT ;  /* 0x000000020e0e4812 */ /* 0x000fe400078efcff */
[----:B------:R-:W-:Y:S02]  /*2200*/  ISETP.GT.AND P4, PT, R2, 0x8, !P4 ;  /* 0x000000080200780c */ /* 0x000fe40006784270 */
[----:B------:R-:W-:Y:S02]  /*2210*/  LOP3.LUT R14, R14, 0xfffffffb, RZ, 0xc0, !PT ;  /* 0xfffffffb0e0e7812 */ /* 0x000fe400078ec0ff */
[----:B------:R-:W-:Y:S02]  /*2220*/  ISETP.LT.OR P4, PT, R0, 0x9, P4 ;  /* 0x000000090000780c */ /* 0x000fe40002781670 */
[----:B------:R-:W-:Y:S02]  /*2230*/  @P5 LOP3.LUT R14, R14, 0x4, RZ, 0xfc, !PT ;  /* 0x000000040e0e5812 */ /* 0x000fe400078efcff */
[----:B------:R-:W-:-:S02]  /*2240*/  ISETP.GE.AND P5, PT, R4, 0x11, PT ;  /* 0x000000110400780c */ /* 0x000fc40003fa6270 */
[----:B------:R-:W-:Y:S02]  /*2250*/  FSEL R127, R28, -INF , !P4 ;  /* 0xff8000001c7f7808 */ /* 0x000fe40006000000 */
        /* <DEDUP_REMOVED lines=9> */
[----:B------:R-:W-:Y:S02]  /*22f0*/  ISETP.GE.AND P4, PT, R4, 0x19, PT ;  /* 0x000000190400780c */ /* 0x000fe40003f86270 */
[----:B------:R-:W-:Y:S02]  /*2300*/  ISETP.LT.OR P3, PT, R0, 0x12, P3 ;  /* 0x000000120000780c */ /* 0x000fe40001f61670 */
[----:B------:R-:W-:Y:S02]  /*2310*/  LOP3.LUT R14, R14, 0xfeffffff, RZ, 0xc0, !PT ;  /* 0xfeffffff0e0e7812 */ /* 0x000fe400078ec0ff */
        /* <DEDUP_REMOVED lines=150> */
[----:B------:R-:W-:Y:S01]  /*2c80*/  ISETP.GE.AND P6, PT, R4, 0x7a, PT ;  /* 0x0000007a0400780c */ /* 0x000fe20003fc6270 */
[----:B0-----:R-:W-:-:S12]  /*2c90*/  IMAD.IADD R4, R12, 0x1, R3 ;  /* 0x000000010c047824 */ /* 0x001fd800078e0203 */
[----:B------:R-:W-:Y:S02]  /*2ca0*/  @P6 LOP3.LUT R14, R14, 0x8000000, RZ, 0xfc, !PT ;  /* 0x080000000e0e6812 */ /* 0x000fe400078efcff */
[----:B------:R-:W-:Y:S02]  /*2cb0*/  ISETP.GT.AND P6, PT, R2, 0x79, !P6 ;  /* 0x000000790200780c */ /* 0x000fe400077c4270 */
[----:B------:R-:W-:Y:S01]  /*2cc0*/  VIADDMNMX R2, R3, R91, R10, PT ;  /* 0x0000005b03027246 */ /* 0x000fe2000380010a */
[----:B------:R0:W-:Y:S01]  /*2cd0*/  STL [R1], R14 ;  /* 0x0000000e01007387 */ /* 0x0001e20000100800 */
[----:B------:R-:W-:-:S04]  /*2ce0*/  ISETP.LT.OR P6, PT, R0, 0x7a, P6 ;  /* 0x0000007a0000780c */ /* 0x000fc800037c1670 */
[----:B------:R-:W-:Y:S02]  /*2cf0*/  FSEL R85, R85, -INF , !P6 ;  /* 0xff80000055557808 */ /* 0x000fe40007000000 */
[----:B------:R-:W-:-:S13]  /*2d00*/  PLOP3.LUT P6, PT, PT, PT, UP1, 0x40, 0x0 ;  /* 0x000000000000781c */ /* 0x000fda0003fce818 */
[----:B0-----:R-:W-:Y:S05]  /*2d10*/  @P6 BRA `(.L_x_1048) ;  /* 0x0000000000646947 */ /* 0x001fea0003800000 */
        /* <DEDUP_REMOVED lines=14> */
.L_x_1050:
[----:B------:R-:W-:-:S06]  /*2e00*/  UISETP.NE.AND UP2, UPT, UR7, 0x1, UPT ;  /* 0x000000010700788c */ /* 0x000fcc000bf45270 */
[----:B------:R-:W-:-:S05]  /*2e10*/  PLOP3.LUT P6, PT, PT, PT, UP2, 0x80, 0x0 ;  /* 0x000000000000781c */ /* 0x000fca0003fcf028 */
[----:B------:R-:W-:-:S08]  /*2e20*/  @UP2 ULDC.64 UR10, c[0x0][0x9e8] ;  /* 0x00027a00000a2ab9 */ /* 0x000fd00000000a00 */
[----:B------:R-:W-:Y:S01]  /*2e30*/  @P6 IMAD.HI.U32 R3, R0, UR10, RZ ;  /* 0x0000000a00036c27 */ /* 0x000fe2000f8e00ff */
[----:B------:R-:W-:-:S13]  /*2e40*/  PLOP3.LUT P6, PT, PT, PT, UP2, 0x80, 0x0 ;  /* 0x000000000000781c */ /* 0x000fda0003fcf028 */
[----:B------:R-:W-:-:S07]  /*2e50*/  @P6 SHF.R.U32.HI R0, RZ, UR11, R3 ;  /* 0x0000000bff006c19 */ /* 0x000fce0008011603 */
.L_x_1051:
[----:B------:R-:W-:Y:S05]  /*2e60*/  BSYNC B0 ;  /* 0x0000000000007941 */ /* 0x000fea0003800000 */
.L_x_1049:
[----:B------:R-:W-:-:S04]  /*2e70*/  IMAD R3, R0, UR7, -R8 ;  /* 0x0000000700037c24 */ /* 0x000fc8000f8e0a08 */
[----:B------:R-:W-:-:S05]  /*2e80*/  IMAD R3, R16, -0x2, R3 ;  /* 0xfffffffe10037824 */ /* 0x000fca00078e0203 */
[----:B------:R-:W-:Y:S02]  /*2e90*/  VIMNMX R4, R4, R3, !PT ;  /* 0x0000000304047248 */ /* 0x000fe40007fe0100 */
[----:B------:R-:W-:-:S07]  /*2ea0*/  VIADDMNMX R2, R3, UR7, R2, PT ;  /* 0x0000000703027c46 */ /* 0x000fce000b800102 */
.L_x_1048:
[----:B------:R-:W-:Y:S01]  /*2eb0*/  ISETP.GT.AND P2, PT, R4, 0x1, !P2 ;  /* 0x000000010400780c */ /* 0x000fe20005744270 */
[----:B------:R-:W-:Y:S01]  /*2ec0*/  ULDC UR10, c[0x0][0x988] ;  /* 0x00026200000a7ab9 */ /* 0x000fe20000000800 */
[----:B------:R-:W-:Y:S01]  /*2ed0*/  LOP3.LUT P6, RZ, R14, 0x8, RZ, 0xc0, !PT ;  /* 0x000000080eff7812 */ /* 0x000fe200078cc0ff */
[----:B------:R-:W-:Y:S01]  /*2ee0*/  @UP0 ULDC UR15, c[0x0][0x450] ;  /* 0x00011400000f0ab9 */ /* 0x000fe20000000800 */
[----:B------:R-:W-:Y:S01]  /*2ef0*/  ISETP.LT.OR P2, PT, R2, 0x2, P2 ;  /* 0x000000020200780c */ /* 0x000fe20001741670 */
[----:B------:R-:W-:Y:S01]  /*2f00*/  UMOV UR14, UR41 ;  /* 0x00000029000e7c82 */ /* 0x000fe20008000000 */
        /* <DEDUP_REMOVED lines=16> */
[----:B------:R-:W-:Y:S02]  /*3010*/  ISETP.GT.AND P2, PT, R4, 0x10, !P6 ;  /* 0x000000100400780c */ /* 0x000fe40007744270 */
[----:B------:R-:W-:Y:S02]  /*3020*/  FMNMX.FTZ R0, R109, R0, !PT ;  /* 0x000000006d007209 */ /* 0x000fe40007810000 */
[----:B------:R-:W-:Y:S02]  /*3030*/  ISETP.LT.OR P2, PT, R2, 0x11, P2 ;  /* 0x000000110200780c */ /* 0x000fe40001741670 */
[----:B------:R-:W-:Y:S02]  /*3040*/  LOP3.LUT P6, RZ, R14, 0x8000, RZ, 0xc0, !PT ;  /* 0x000080000eff7812 */ /* 0x000fe400078cc0ff */
        /* <DEDUP_REMOVED lines=53> */
[----:B------:R-:W-:Y:S01]  /*33a0*/  FMNMX.FTZ R8, R85, R0, !PT ;  /* 0x0000000055087209 */ /* 0x000fe20007810000 */
[----:B------:R-:W-:Y:S01]  /*33b0*/  IMAD.U32 R0, RZ, RZ, UR10 ;  /* 0x0000000aff007e24 */ /* 0x000fe2000f8e00ff */
[----:B------:R-:W-:Y:S01]  /*33c0*/  ISETP.LT.OR P2, PT, R2, 0x31, P2 ;  /* 0x000000310200780c */ /* 0x000fe20001741670 */
[----:B------:R-:W-:Y:S01]  /*33d0*/  @UP0 ULDC UR10, c[0x0][0x44c] ;  /* 0x00011300000a0ab9 */ /* 0x000fe20000000800 */
[----:B------:R-:W-:Y:S01]  /*33e0*/  ISETP.GT.AND P3, PT, R4, 0x70, !P3 ;  /* 0x000000700400780c */ /* 0x000fe20005f64270 */
[----:B------:R-:W0:Y:S01]  /*33f0*/  SHFL.BFLY PT, R3, R8, 0x2, 0x1f ;  /* 0x0c401f0008037f89 */ /* 0x000e2200000e0000 */
[----:B------:R-:W-:Y:S01]  /*3400*/  FSEL R39, R50, -INF , !P2 ;  /* 0xff80000032277808 */ /* 0x000fe20005000000 */
[----:B------:R-:W-:Y:S01]  /*3410*/  UIMAD.WIDE.U32 UR10, UR41, UR10, URZ ;  /* 0x0000000a290a72a5 */ /* 0x000fe2000f8e003f */
[----:B------:R-:W-:-:S02]  /*3420*/  LOP3.LUT P2, RZ, R14, 0x20000, RZ, 0xc0, !PT ;  /* 0x000200000eff7812 */ /* 0x000fc4000784c0ff */
[C---:B------:R-:W-:Y:S01]  /*3430*/  ISETP.GT.AND P4, PT, R4.reuse, 0x71, !P4 ;  /* 0x000000710400780c */ /* 0x040fe20006784270 */
[----:B------:R-:W-:Y:S01]  /*3440*/  @UP0 USHF.R.U32.HI UR14, URZ, UR15, UR11 ;  /* 0x0000000f3f0e0299 */ /* 0x000fe2000801160b */
[----:B------:R-:W-:Y:S02]  /*3450*/  ISETP.GT.AND P2, PT, R4, 0x31, !P2 ;  /* 0x000000310400780c */ /* 0x000fe40005744270 */
[C---:B------:R-:W-:Y:S01]  /*3460*/  ISETP.LT.OR P3, PT, R2.reuse, 0x71, P3 ;  /* 0x000000710200780c */ /* 0x040fe20001f61670 */
[----:B------:R-:W-:Y:S01]  /*3470*/  UIADD3 UR49, UR49, UR14, URZ ;  /* 0x0000000e31317290 */ /* 0x000fe2000fffe03f */
[----:B------:R-:W-:Y:S02]  /*3480*/  ISETP.LT.OR P2, PT, R2, 0x32, P2 ;  /* 0x000000320200780c */ /* 0x000fe40001741670 */
[----:B------:R-:W-:Y:S01]  /*3490*/  ISETP.GT.AND P5, PT, R4, 0x78, !P5 ;  /* 0x000000780400780c */ /* 0x000fe20006fa4270 */
[----:B------:R-:W-:Y:S01]  /*34a0*/  UIADD3 UR6, UR49, UR6, URZ ;  /* 0x0000000631067290 */ /* 0x000fe2000fffe03f */
[----:B------:R-:W-:-:S02]  /*34b0*/  FSEL R51, R51, -INF , !P2 ;  /* 0xff80000033337808 */ /* 0x000fc40005000000 */
[----:B------:R-:W-:Y:S02]  /*34c0*/  LOP3.LUT P2, RZ, R14, 0x10000, RZ, 0xc0, !PT ;  /* 0x000100000eff7812 */ /* 0x000fe4000784c0ff */
[----:B------:R-:W-:Y:S02]  /*34d0*/  ISETP.LT.OR P4, PT, R2, 0x72, P4 ;  /* 0x000000720200780c */ /* 0x000fe40002781670 */
[----:B------:R-:W-:Y:S02]  /*34e0*/  ISETP.GT.AND P2, PT, R4, 0x38, !P2 ;  /* 0x000000380400780c */ /* 0x000fe40005744270 */
[C---:B------:R-:W-:Y:S02]  /*34f0*/  ISETP.LT.OR P5, PT, R2.reuse, 0x79, P5 ;  /* 0x000000790200780c */ /* 0x040fe40002fa1670 */
[----:B------:R-:W-:Y:S02]  /*3500*/  ISETP.LT.OR P2, PT, R2, 0x39, P2 ;  /* 0x000000390200780c */ /* 0x000fe40001741670 */
[----:B0-----:R-:W-:-:S02]  /*3510*/  FMNMX.FTZ R10, R8, R3, !PT ;  /* 0x00000003080a7209 */ /* 0x001fc40007810000 */
[----:B------:R-:W-:Y:S02]  /*3520*/  FSEL R47, R54, -INF , !P2 ;  /* 0xff800000362f7808 */ /* 0x000fe40005000000 */
[----:B------:R-:W-:Y:S01]  /*3530*/  ISETP.GT.AND P2, PT, R4, 0x39, !P6 ;  /* 0x000000390400780c */ /* 0x000fe20007744270 */
[----:B------:R-:W0:Y:S01]  /*3540*/  SHFL.BFLY PT, R3, R10, 0x1, 0x1f ;  /* 0x0c201f000a037f89 */ /* 0x000e2200000e0000 */
[----:B------:R-:W-:Y:S02]  /*3550*/  LOP3.LUT P6, RZ, R14, 0x10, RZ, 0xc0, !PT ;  /* 0x000000100eff7812 */ /* 0x000fe400078cc0ff */
[----:B------:R-:W-:Y:S02]  /*3560*/  ISETP.LT.OR P2, PT, R2, 0x3a, P2 ;  /* 0x0000003a0200780c */ /* 0x000fe40001741670 */
[----:B------:R-:W-:Y:S02]  /*3570*/  FSEL R83, R83, -INF , !P4 ;  /* 0xff80000053537808 */ /* 0x000fe40006000000 */
[----:B------:R-:W-:-:S02]  /*3580*/  FSEL R55, R55, -INF , !P2 ;  /* 0xff80000037377808 */ /* 0x000fc40005000000 */
[----:B------:R-:W-:-:S04]  /*3590*/  LOP3.LUT P2, RZ, R14, 0x4000, RZ, 0xc0, !PT ;  /* 0x000040000eff7812 */ /* 0x000fc8000784c0ff */
[----:B------:R-:W-:-:S04]  /*35a0*/  ISETP.GT.AND P2, PT, R4, 0x40, !P2 ;  /* 0x000000400400780c */ /* 0x000fc80005744270 */
[----:B------:R-:W-:-:S04]  /*35b0*/  ISETP.LT.OR P2, PT, R2, 0x41, P2 ;  /* 0x000000410200780c */ /* 0x000fc80001741670 */
[----:B------:R-:W-:Y:S02]  /*35c0*/  FSEL R43, R58, -INF , !P2 ;  /* 0xff8000003a2b7808 */ /* 0x000fe40005000000 */
[----:B------:R-:W-:Y:S02]  /*35d0*/  LOP3.LUT P2, RZ, R14, 0x2000, RZ, 0xc0, !PT ;  /* 0x000020000eff7812 */ /* 0x000fe4000784c0ff */
[----:B0-----:R-:W-:Y:S02]  /*35e0*/  FMNMX.FTZ R3, R10, R3, !PT ;  /* 0x000000030a037209 */ /* 0x001fe40007810000 */
[----:B------:R-:W-:-:S03]  /*35f0*/  ISETP.GT.AND P2, PT, R4, 0x41, !P2 ;  /* 0x000000410400780c */ /* 0x000fc60005744270 */
[----:B------:R-:W-:Y:S01]  /*3600*/  FMUL.FTZ R6, R3, R0 ;  /* 0x0000000003067220 */ /* 0x000fe20000410000 */
        /* <DEDUP_REMOVED lines=42> */
[-CC-:B------:R-:W-:Y:S01]  /*38b0*/  FFMA.FTZ R136, R105, R0.reuse, -R6.reuse ;  /* 0x0000000069887223 */ /* 0x180fe20000010806 */
[----:B------:R-:W-:Y:S01]  /*38c0*/  ISETP.LT.OR P2, PT, R2, 0x1, P2 ;  /* 0x000000010200780c */ /* 0x000fe20001741670 */
[-CC-:B------:R-:W-:Y:S01]  /*38d0*/  FFMA.FTZ R132, R25, R0.reuse, -R6.reuse ;  /* 0x0000000019847223 */ /* 0x180fe20000010806 */
[----:B------:R-:W-:Y:S01]  /*38e0*/  FSEL R105, R82, -INF , !P3 ;  /* 0xff80000052697808 */ /* 0x000fe20005800000 */
[-CC-:B------:R-:W-:Y:S01]  /*38f0*/  FFMA.FTZ R25, R57, R0.reuse, -R6.reuse ;  /* 0x0000000039197223 */ /* 0x180fe20000010806 */
[----:B------:R-:W-:Y:S01]  /*3900*/  FSEL R26, R26, -INF , !P2 ;  /* 0xff8000001a1a7808 */ /* 0x000fe20005000000 */
[-CC-:B------:R-:W-:Y:S01]  /*3910*/  FFMA.FTZ R134, R21, R0.reuse, -R6.reuse ;  /* 0x0000000015867223 */ /* 0x180fe20000010806 */
[----:B------:R-:W-:Y:S01]  /*3920*/  LOP3.LUT P2, RZ, R14, 0x4000000, RZ, 0xc0, !PT ;  /* 0x040000000eff7812 */ /* 0x000fe2000784c0ff */
[-CC-:B------:R-:W-:Y:S01]  /*3930*/  FFMA.FTZ R21, R61, R0.reuse, -R6.reuse ;  /* 0x000000003d157223 */ /* 0x180fe20000010806 */
[----:B------:R-:W-:Y:S01]  /*3940*/  FMNMX.FTZ R8, R26, R101, !PT ;  /* 0x000000651a087209 */ /* 0x000fe20007810000 */
[-CC-:B------:R-:W-:Y:S01]  /*3950*/  FFMA.FTZ R148, R131, R0.reuse, -R6.reuse ;  /* 0x0000000083947223 */ /* 0x180fe20000010806 */
[----:B------:R-:W-:Y:S01]  /*3960*/  ISETP.GT.AND P2, PT, R4, 0x69, !P2 ;  /* 0x000000690400780c */ /* 0x000fe20005744270 */
[--C-:B------:R-:W-:Y:S01]  /*3970*/  FFMA.FTZ R129, R129, R0, -R6.reuse ;  /* 0x0000000081817223 */ /* 0x100fe20000010806 */
[----:B------:R-:W-:Y:S01]  /*3980*/  FMNMX.FTZ R8, R53, R8, !PT ;  /* 0x0000000835087209 */ /* 0x000fe20007810000 */
[--C-:B------:R-:W-:Y:S01]  /*3990*/  FFMA.FTZ R150, R127, R0, -R6.reuse ;  /* 0x000000007f967223 */ /* 0x100fe20000010806 */
[----:B------:R-:W-:Y:S01]  /*39a0*/  ISETP.LT.OR P2, PT, R2, 0x6a, P2 ;  /* 0x0000006a0200780c */ /* 0x000fe20001741670 */
[----:B------:R-:W-:Y:S01]  /*39b0*/  MUFU.EX2 R148, R148 ;  /* 0x0000009400947308 */ /* 0x000fe20000000800 */
[----:B------:R-:W-:Y:S01]  /*39c0*/  FMNMX.FTZ R8, R99, R8, !PT ;  /* 0x0000000863087209 */ /* 0x000fe20007810000 */
[-CC-:B------:R-:W-:Y:S01]  /*39d0*/  FFMA.FTZ R125, R125, R0.reuse, -R6.reuse ;  /* 0x000000007d7d7223 */ /* 0x180fe20000010806 */
[----:B------:R-:W-:Y:S01]  /*39e0*/  FSEL R79, R79, -INF , !P2 ;  /* 0xff8000004f4f7808 */ /* 0x000fe20005000000 */
[--C-:B------:R-:W-:Y:S01]  /*39f0*/  FFMA.FTZ R144, R123, R0, -R6.reuse ;  /* 0x000000007b907223 */ /* 0x100fe20000010806 */
[----:B------:R-:W-:Y:S01]  /*3a00*/  FMNMX.FTZ R8, R31, R8, !PT ;  /* 0x000000081f087209 */ /* 0x000fe20007810000 */
[--C-:B------:R-:W-:Y:S01]  /*3a10*/  FFMA.FTZ R138, R103, R0, -R6.reuse ;  /* 0x00000000678a7223 */ /* 0x100fe20000010806 */
[----:B------:R-:W-:Y:S01]  /*3a20*/  ISETP.GT.AND P6, PT, R4, 0x79, !P6 ;  /* 0x000000790400780c */ /* 0x000fe200077c4270 */
[----:B------:R-:W0:Y:S01]  /*3a30*/  MUFU.EX2 R129, R129 ;  /* 0x0000008100817308 */ /* 0x000e220000000800 */
[----:B------:R-:W-:Y:S01]  /*3a40*/  FMNMX.FTZ R8, R97, R8, !PT ;  /* 0x0000000861087209 */ /* 0x000fe20007810000 */
[-CC-:B------:R-:W-:Y:S01]  /*3a50*/  FFMA.FTZ R128, R11, R0.reuse, -R6.reuse ;  /* 0x000000000b807223 */ /* 0x180fe20000010806 */
[----:B------:R-:W-:Y:S01]  /*3a60*/  ISETP.LT.OR P6, PT, R2, 0x7a, P6 ;  /* 0x0000007a0200780c */ /* 0x000fe200037c1670 */
[--C-:B------:R-:W-:Y:S01]  /*3a70*/  FFMA.FTZ R130, R13, R0, -R6.reuse ;  /* 0x000000000d827223 */ /* 0x100fe20000010806 */
[----:B------:R-:W-:Y:S01]  /*3a80*/  FMNMX.FTZ R8, R41, R8, !PT ;  /* 0x0000000829087209 */ /* 0x000fe20007810000 */
[--C-:B------:R-:W-:Y:S01]  /*3a90*/  FFMA.FTZ R124, R7, R0, -R6.reuse ;  /* 0x00000000077c7223 */ /* 0x100fe20000010806 */
[----:B------:R-:W-:Y:S01]  /*3aa0*/  FSEL R57, R86, -INF , !P5 ;  /* 0xff80000056397808 */ /* 0x000fe20006800000 */
[----:B------:R-:W1:Y:S01]  /*3ab0*/  MUFU.EX2 R150, R150 ;  /* 0x0000009600967308 */ /* 0x000e620000000800 */
[----:B------:R-:W-:Y:S01]  /*3ac0*/  FMNMX.FTZ R8, R95, R8, !PT ;  /* 0x000000085f087209 */ /* 0x000fe20007810000 */
[-CC-:B------:R-:W-:Y:S01]  /*3ad0*/  FFMA.FTZ R126, R9, R0.reuse, -R6.reuse ;  /* 0x00000000097e7223 */ /* 0x180fe20000010806 */
[----:B------:R-:W-:Y:S01]  /*3ae0*/  FSEL R87, R87, -INF , !P6 ;  /* 0xff80000057577808 */ /* 0x000fe20007000000 */
[--C-:B------:R-:W-:Y:S01]  /*3af0*/  FFMA.FTZ R120, R15, R0, -R6.reuse ;  /* 0x000000000f787223 */ /* 0x100fe20000010806 */
[----:B------:R-:W-:Y:S01]  /*3b00*/  FMNMX.FTZ R8, R33, R8, !PT ;  /* 0x0000000821087209 */ /* 0x000fe20007810000 */
[-CC-:B------:R-:W-:Y:S01]  /*3b10*/  FFMA.FTZ R122, R5, R0.reuse, -R6.reuse ;  /* 0x00000000057a7223 */ /* 0x180fe20000010806 */
[--C-:B------:R-:W-:Y:S01]  /*3b20*/  FFMA.FTZ R115, R115, R0, -R6.reuse ;  /* 0x0000000073737223 */ /* 0x100fe20000010806 */
[----:B------:R-:W2:Y:S01]  /*3b30*/  MUFU.EX2 R125, R125 ;  /* 0x0000007d007d7308 */ /* 0x000ea20000000800 */
        /* <DEDUP_REMOVED lines=18> */
[----:B------:R-:W-:Y:S01]  /*3c60*/  FFMA.FTZ R5, R85, R0, -R6 ;  /* 0x0000000055057223 */ /* 0x000fe20000010806 */
[----:B------:R-:W3:Y:S01]  /*3c70*/  MUFU.EX2 R144, R144 ;  /* 0x0000009000907308 */ /* 0x000ee20000000800 */
[----:B------:R-:W-:-:S04]  /*3c80*/  FMNMX.FTZ R8, R47, R8, !PT ;  /* 0x000000082f087209 */ /* 0x000fc80007810000 */
[----:B------:R-:W-:-:S03]  /*3c90*/  FMNMX.FTZ R8, R55, R8, !PT ;  /* 0x0000000837087209 */ /* 0x000fc60007810000 */
[----:B------:R-:W4:Y:S01]  /*3ca0*/  MUFU.EX2 R115, R115 ;  /* 0x0000007300737308 */ /* 0x000f220000000800 */
[----:B------:R-:W-:-:S04]  /*3cb0*/  FMNMX.FTZ R8, R43, R8, !PT ;  /* 0x000000082b087209 */ /* 0x000fc80007810000 */
[----:B------:R-:W-:-:S03]  /*3cc0*/  FMNMX.FTZ R8, R59, R8, !PT ;  /* 0x000000083b087209 */ /* 0x000fc60007810000 */
[----:B------:R-:W5:Y:S01]  /*3cd0*/  MUFU.EX2 R146, R146 ;  /* 0x0000009200927308 */ /* 0x000f620000000800 */
        /* <DEDUP_REMOVED lines=11> */
[----:B------:R-:W-:Y:S01]  /*3d90*/  MUFU.EX2 R142, R142 ;  /* 0x0000008e008e7308 */ /* 0x000fe20000000800 */
        /* <DEDUP_REMOVED lines=8> */
[----:B------:R-:W-:Y:S02]  /*3e20*/  MUFU.EX2 R49, R49 ;  /* 0x0000003100317308 */ /* 0x000fe40000000800 */
[----:B------:R-:W0:Y:S06]  /*3e30*/  SHFL.BFLY PT, R61, R8, 0x2, 0x1f ;  /* 0x0c401f00083d7f89 */ /* 0x000e2c00000e0000 */
[----:B------:R-:W-:Y:S08]  /*3e40*/  MUFU.EX2 R138, R138 ;  /* 0x0000008a008a7308 */ /* 0x000ff00000000800 */
[----:B------:R-:W-:Y:S08]  /*3e50*/  MUFU.EX2 R103, R103 ;  /* 0x0000006700677308 */ /* 0x000ff00000000800 */
[----:B------:R-:W-:Y:S01]  /*3e60*/  MUFU.EX2 R132, R132 ;  /* 0x0000008400847308 */ /* 0x000fe20000000800 */
[----:B0-----:R-:W-:-:S05]  /*3e70*/  FMNMX.FTZ R61, R8, R61, !PT ;  /* 0x0000003d083d7209 */ /* 0x001fca0007810000 */
[----:B------:R-:W0:Y:S02]  /*3e80*/  SHFL.BFLY PT, R2, R61, 0x1, 0x1f ;  /* 0x0c201f003d027f89 */ /* 0x000e2400000e0000 */
[----:B------:R-:W-:Y:S08]  /*3e90*/  MUFU.EX2 R25, R25 ;  /* 0x0000001900197308 */ /* 0x000ff00000000800 */
[----:B------:R-:W-:Y:S08]  /*3ea0*/  MUFU.EX2 R134, R134 ;  /* 0x0000008600867308 */ /* 0x000ff00000000800 */
[----:B------:R-:W-:Y:S01]  /*3eb0*/  MUFU.EX2 R21, R21 ;  /* 0x0000001500157308 */ /* 0x000fe20000000800 */
[----:B0-----:R-:W-:-:S07]  /*3ec0*/  FMNMX.FTZ R2, R61, R2, !PT ;  /* 0x000000023d027209 */ /* 0x001fce0007810000 */
[----:B------:R-:W-:Y:S01]  /*3ed0*/  MUFU.EX2 R128, R128 ;  /* 0x0000008000807308 */ /* 0x000fe20000000800 */
[C---:B------:R-:W-:Y:S01]  /*3ee0*/  FSETP.NEU.FTZ.AND P2, PT, R2.reuse, -INF , PT ;  /* 0xff8000000200780b */ /* 0x040fe20003f5d000 */
[----:B------:R-:W-:-:S06]  /*3ef0*/  FMUL.FTZ R4, R2, R0 ;  /* 0x0000000002047220 */ /* 0x000fcc0000410000 */
[----:B------:R-:W-:Y:S01]  /*3f00*/  MUFU.EX2 R11, R11 ;  /* 0x0000000b000b7308 */ /* 0x000fe20000000800 */
[----:B------:R-:W-:Y:S02]  /*3f10*/  FSEL R6, R4, RZ, P2 ;  /* 0x000000ff04067208 */ /* 0x000fe40001000000 */
[----:B------:R-:W-:-:S03]  /*3f20*/  PLOP3.LUT P2, PT, PT, PT, UP1, 0x40, 0x0 ;  /* 0x000000000000781c */ /* 0x000fc60003f4e818 */
[-CC-:B------:R-:W-:Y:S01]  /*3f30*/  FFMA.FTZ R145, R31, R0.reuse, -R6.reuse ;  /* 0x000000001f917223 */ /* 0x180fe20000010806 */
[----:B------:R-:W-:Y:S01]  /*3f40*/  FADD.FTZ R31, R148, R129 ;  /* 0x00000081941f7221 */ /* 0x000fe20000010000 */
[-CC-:B------:R-:W-:Y:S01]  /*3f50*/  FFMA.FTZ R149, R26, R0.reuse, -R6.reuse ;  /* 0x000000001a957223 */ /* 0x180fe20000010806 */
[-CC-:B------:R-:W-:Y:S01]  /*3f60*/  FFMA.FTZ R4, R101, R0.reuse, -R6.reuse ;  /* 0x0000000065047223 */ /* 0x180fe20000010806 */
[-CC-:B------:R-:W-:Y:S01]  /*3f70*/  FFMA.FTZ R151, R53, R0.reuse, -R6.reuse ;  /* 0x0000000035977223 */ /* 0x180fe20000010806 */
[----:B-1----:R-:W-:Y:S01]  /*3f80*/  FADD.FTZ R26, R150, R31 ;  /* 0x0000001f961a7221 */ /* 0x002fe20000010000 */
[-CC-:B------:R-:W-:Y:S01]  /*3f90*/  FFMA.FTZ R8, R99, R0.reuse, -R6.reuse ;  /* 0x0000000063087223 */ /* 0x180fe20000010806 */
[-C--:B------:R-:W-:Y:S01]  /*3fa0*/  FFMA.FTZ R10, R97, R0.reuse, -R6 ;  /* 0x00000000610a7223 */ /* 0x080fe20000010806 */
[----:B------:R-:W-:Y:S01]  /*3fb0*/  MUFU.EX2 R149, R149 ;  /* 0x0000009500957308 */ /* 0x000fe20000000800 */
[----:B--2---:R-:W-:Y:S01]  /*3fc0*/  FADD.FTZ R31, R125, R26 ;  /* 0x0000001a7d1f7221 */ /* 0x004fe20000010000 */
[-CC-:B------:R-:W-:Y:S01]  /*3fd0*/  FFMA.FTZ R147, R41, R0.reuse, -R6.reuse ;  /* 0x0000000029937223 */ /* 0x180fe20000010806 */
[-CC-:B------:R-:W-:Y:S01]  /*3fe0*/  FFMA.FTZ R12, R95, R0.reuse, -R6.reuse ;  /* 0x000000005f0c7223 */ /* 0x180fe20000010806 */
[-CC-:B------:R-:W-:Y:S01]  /*3ff0*/  FFMA.FTZ R135, R29, R0.reuse, -R6.reuse ;  /* 0x000000001d877223 */ /* 0x180fe20000010806 */
[----:B---3--:R-:W-:Y:S01]  /*4000*/  FADD.FTZ R28, R144, R31 ;  /* 0x0000001f901c7221 */ /* 0x008fe20000010000 */
[-CC-:B------:R-:W-:Y:S01]  /*4010*/  FFMA.FTZ R141, R33, R0.reuse, -R6.reuse ;  /* 0x00000000218d7223 */ /* 0x180fe20000010806 */
[-C--:B------:R-:W-:Y:S01]  /*4020*/  FFMA.FTZ R14, R93, R0.reuse, -R6 ;  /* 0x000000005d0e7223 */ /* 0x080fe20000010806 */
[----:B------:R-:W0:Y:S01]  /*4030*/  MUFU.EX2 R4, R4 ;  /* 0x0000000400047308 */ /* 0x000e220000000800 */
[----:B----4-:R-:W-:Y:S01]  /*4040*/  FADD.FTZ R31, R115, R28 ;  /* 0x0000001c731f7221 */ /* 0x010fe20000010000 */
[-CC-:B------:R-:W-:Y:S01]  /*4050*/  FFMA.FTZ R143, R35, R0.reuse, -R6.reuse ;  /* 0x00000000238f7223 */ /* 0x180fe20000010806 */
[-CC-:B------:R-:W-:Y:S01]  /*4060*/  FFMA.FTZ R20, R91, R0.reuse, -R6.reuse ;  /* 0x000000005b147223 */ /* 0x180fe20000010806 */
[-CC-:B------:R-:W-:Y:S01]  /*4070*/  FFMA.FTZ R137, R39, R0.reuse, -R6.reuse ;  /* 0x0000000027897223 */ /* 0x180fe20000010806 */
[----:B-----5:R-:W-:Y:S01]  /*4080*/  FADD.FTZ R28, R146, R31 ;  /* 0x0000001f921c7221 */ /* 0x020fe20000010000 */
[-CC-:B------:R-:W-:Y:S01]  /*4090*/  FFMA.FTZ R24, R51, R0.reuse, -R6.reuse ;  /* 0x0000000033187223 */ /* 0x180fe20000010806 */
[-C--:B------:R-:W-:Y:S01]  /*40a0*/  FFMA.FTZ R139, R47, R0.reuse, -R6 ;  /* 0x000000002f8b7223 */ /* 0x080fe20000010806 */
[----:B------:R-:W1:Y:S01]  /*40b0*/  MUFU.EX2 R151, R151 ;  /* 0x0000009700977308 */ /* 0x000e620000000800 */
[----:B------:R-:W-:Y:S01]  /*40c0*/  FADD.FTZ R31, R37, R28 ;  /* 0x0000001c251f7221 */ /* 0x000fe20000010000 */
[-CC-:B------:R-:W-:Y:S01]  /*40d0*/  FFMA.FTZ R26, R55, R0.reuse, -R6.reuse ;  /* 0x00000000371a7223 */ /* 0x180fe20000010806 */
[-CC-:B------:R-:W-:Y:S01]  /*40e0*/  FFMA.FTZ R133, R43, R0.reuse, -R6.reuse ;  /* 0x000000002b857223 */ /* 0x180fe20000010806 */
[-CC-:B------:R-:W-:Y:S01]  /*40f0*/  FFMA.FTZ R28, R59, R0.reuse, -R6.reuse ;  /* 0x000000003b1c7223 */ /* 0x180fe20000010806 */
[----:B------:R-:W-:Y:S01]  /*4100*/  FADD.FTZ R30, R140, R31 ;  /* 0x0000001f8c1e7221 */ /* 0x000fe20000010000 */
[-CC-:B------:R-:W-:Y:S01]  /*4110*/  FFMA.FTZ R27, R27, R0.reuse, -R6.reuse ;  /* 0x000000001b1b7223 */ /* 0x180fe20000010806 */
[-C--:B------:R-:W-:Y:S01]  /*4120*/  FFMA.FTZ R131, R67, R0.reuse, -R6 ;  /* 0x0000000043837223 */ /* 0x080fe20000010806 */
[----:B------:R-:W2:Y:S01]  /*4130*/  MUFU.EX2 R8, R8 ;  /* 0x0000000800087308 */ /* 0x000ea20000000800 */
[----:B------:R-:W-:Y:S01]  /*4140*/  FADD.FTZ R31, R89, R30 ;  /* 0x0000001e591f7221 */ /* 0x000fe20000010000 */
[----:B0-----:R-:W-:Y:S01]  /*4150*/  FADD.FTZ R32, R149, R4 ;  /* 0x0000000495207221 */ /* 0x001fe20000010000 */
[-CC-:B------:R-:W-:Y:S01]  /*4160*/  FFMA.FTZ R71, R71, R0.reuse, -R6.reuse ;  /* 0x0000000047477223 */ /* 0x180fe20000010806 */
[-CC-:B------:R-:W-:Y:S01]  /*4170*/  FFMA.FTZ R119, R119, R0.reuse, -R6.reuse ;  /* 0x0000000077777223 */ /* 0x180fe20000010806 */
[----:B------:R-:W-:Y:S01]  /*4180*/  FADD.FTZ R30, R142, R31 ;  /* 0x0000001f8e1e7221 */ /* 0x000fe20000010000 */
[-CC-:B------:R-:W-:Y:S01]  /*4190*/  FFMA.FTZ R75, R75, R0.reuse, -R6.reuse ;  /* 0x000000004b4b7223 */ /* 0x180fe20000010806 */
[-C--:B------:R-:W-:Y:S01]  /*41a0*/  FFMA.FTZ R121, R121, R0.reuse, -R6 ;  /* 0x0000000079797223 */ /* 0x080fe20000010806 */
[----:B------:R-:W0:Y:S01]  /*41b0*/  MUFU.EX2 R145, R145 ;  /* 0x0000009100917308 */ /* 0x000e220000000800 */
[----:B------:R-:W-:Y:S01]  /*41c0*/  FADD.FTZ R31, R45, R30 ;  /* 0x0000001e2d1f7221 */ /* 0x000fe20000010000 */
[----:B-1----:R-:W-:Y:S01]  /*41d0*/  FADD.FTZ R29, R151, R32 ;  /* 0x00000020971d7221 */ /* 0x002fe20000010000 */
[-CC-:B------:R-:W-:Y:S01]  /*41e0*/  FFMA.FTZ R30, R63, R0.reuse, -R6.reuse ;  /* 0x000000003f1e7223 */ /* 0x180fe20000010806 */
[-CC-:B------:R-:W-:Y:S01]  /*41f0*/  FFMA.FTZ R79, R79, R0.reuse, -R6.reuse ;  /* 0x000000004f4f7223 */ /* 0x180fe20000010806 */
[----:B------:R-:W-:Y:S01]  /*4200*/  FADD.FTZ R34, R136, R31 ;  /* 0x0000001f88227221 */ /* 0x000fe20000010000 */
[-CC-:B------:R-:W-:Y:S01]  /*4210*/  FFMA.FTZ R105, R105, R0.reuse, -R6.reuse ;  /* 0x0000000069697223 */ /* 0x180fe20000010806 */
[-C--:B------:R-:W-:Y:S01]  /*4220*/  FFMA.FTZ R83, R83, R0.reuse, -R6 ;  /* 0x0000000053537223 */ /* 0x080fe20000010806 */
[----:B------:R-:W1:Y:S01]  /*4230*/  MUFU.EX2 R10, R10 ;  /* 0x0000000a000a7308 */ /* 0x000e620000000800 */
[C---:B--2---:R-:W-:Y:S01]  /*4240*/  FADD.FTZ R32, R8.reuse, R29 ;  /* 0x0000001d08207221 */ /* 0x044fe20000010000 */
[----:B------:R-:W-:Y:S01]  /*4250*/  FADD.FTZ R31, R49, R34 ;  /* 0x00000022311f7221 */ /* 0x000fe20000010000 */
[-CC-:B------:R-:W-:Y:S01]  /*4260*/  FFMA.FTZ R57, R57, R0.reuse, -R6.reuse ;  /* 0x0000000039397223 */ /* 0x180fe20000010806 */
[-C--:B------:R-:W-:Y:S01]  /*4270*/  FFMA.FTZ R87, R87, R0.reuse, -R6 ;  /* 0x0000000057577223 */ /* 0x080fe20000010806 */
[----:B------:R-:W-:Y:S01]  /*4280*/  F2FP.F16.F32.PACK_AB R151, R8, R151 ;  /* 0x000000970897723e */ /* 0x000fe200000000ff */
[----:B------:R-:W-:Y:S01]  /*4290*/  FADD.FTZ R36, R138, R31 ;  /* 0x0000001f8a247221 */ /* 0x000fe20000010000 */
[----:B------:R-:W-:Y:S01]  /*42a0*/  F2FP.F16.F32.PACK_AB R149, R4, R149 ;  /* 0x000000950495723e */ /* 0x000fe200000000ff */
[----:B------:R-:W2:Y:S01]  /*42b0*/  MUFU.EX2 R147, R147 ;  /* 0x0000009300937308 */ /* 0x000ea20000000800 */
[----:B0-----:R-:W-:Y:S01]  /*42c0*/  FADD.FTZ R29, R145, R32 ;  /* 0x00000020911d7221 */ /* 0x001fe20000010000 */
[----:B------:R-:W-:Y:S01]  /*42d0*/  FADD.FTZ R31, R103, R36 ;  /* 0x00000024671f7221 */ /* 0x000fe20000010000 */
[----:B------:R-:W-:Y:S01]  /*42e0*/  FFMA.FTZ R32, R117, R0, -R6 ;  /* 0x0000000075207223 */ /* 0x000fe20000010806 */
[----:B------:R-:W-:-:S02]  /*42f0*/  F2FP.F16.F32.PACK_AB R148, R129, R148 ;  /* 0x000000948194723e */ /* 0x000fc400000000ff */
[----:B------:R-:W-:Y:S01]  /*4300*/  FADD.FTZ R36, R132, R31 ;  /* 0x0000001f84247221 */ /* 0x000fe20000010000 */
[C---:B------:R-:W-:Y:S01]  /*4310*/  F2FP.F16.F32.PACK_AB R132, R25.reuse, R132 ;  /* 0x000000841984723e */ /* 0x040fe200000000ff */
[----:B------:R-:W0:Y:S01]  /*4320*/  MUFU.EX2 R12, R12 ;  /* 0x0000000c000c7308 */ /* 0x000e220000000800 */
[C---:B-1----:R-:W-:Y:S01]  /*4330*/  FADD.FTZ R34, R10.reuse, R29 ;  /* 0x0000001d0a227221 */ /* 0x042fe20000010000 */
[----:B------:R-:W-:Y:S01]  /*4340*/  FADD.FTZ R31, R25, R36 ;  /* 0x00000024191f7221 */ /* 0x000fe20000010000 */
[----:B------:R-:W-:Y:S02]  /*4350*/  F2FP.F16.F32.PACK_AB R145, R10, R145 ;  /* 0x000000910a91723e */ /* 0x000fe400000000ff */
[----:B------:R-:W-:Y:S01]  /*4360*/  F2FP.F16.F32.PACK_AB R150, R125, R150 ;  /* 0x000000967d96723e */ /* 0x000fe200000000ff */
[----:B------:R-:W-:Y:S01]  /*4370*/  FADD.FTZ R36, R134, R31 ;  /* 0x0000001f86247221 */ /* 0x000fe20000010000 */
[----:B------:R-:W-:Y:S01]  /*4380*/  F2FP.F16.F32.PACK_AB R134, R21, R134 ;  /* 0x000000861586723e */ /* 0x000fe200000000ff */
[----:B------:R-:W1:Y:S01]  /*4390*/  MUFU.EX2 R141, R141 ;  /* 0x0000008d008d7308 */ /* 0x000e620000000800 */
[----:B--2---:R-:W-:Y:S01]  /*43a0*/  FADD.FTZ R29, R147, R34 ;  /* 0x00000022931d7221 */ /* 0x004fe20000010000 */
[----:B------:R-:W-:Y:S01]  /*43b0*/  FADD.FTZ R31, R21, R36 ;  /* 0x00000024151f7221 */ /* 0x000fe20000010000 */
[----:B------:R-:W-:-:S02]  /*43c0*/  F2FP.F16.F32.PACK_AB R144, R115, R144 ;  /* 0x000000907390723e */ /* 0x000fc400000000ff */
[----:B------:R-:W-:Y:S01]  /*43d0*/  F2FP.F16.F32.PACK_AB R146, R37, R146 ;  /* 0x000000922592723e */ /* 0x000fe200000000ff */
[----:B------:R-:W-:Y:S01]  /*43e0*/  FADD.FTZ R38, R128, R31 ;  /* 0x0000001f80267221 */ /* 0x000fe20000010000 */
[C---:B------:R-:W-:Y:S01]  /*43f0*/  F2FP.F16.F32.PACK_AB R128, R11.reuse, R128 ;  /* 0x000000800b80723e */ /* 0x040fe200000000ff */
[----:B------:R-:W2:Y:S01]  /*4400*/  MUFU.EX2 R14, R14 ;  /* 0x0000000e000e7308 */ /* 0x000ea20000000800 */
[----:B0-----:R-:W-:Y:S01]  /*4410*/  FADD.FTZ R34, R12, R29 ;  /* 0x0000001d0c227221 */ /* 0x001fe20000010000 */
[----:B------:R-:W-:Y:S01]  /*4420*/  FADD.FTZ R31, R11, R38 ;  /* 0x000000260b1f7221 */ /* 0x000fe20000010000 */
[----:B------:R-:W-:Y:S02]  /*4430*/  F2FP.F16.F32.PACK_AB R140, R89, R140 ;  /* 0x0000008c598c723e */ /* 0x000fe400000000ff */
[----:B------:R-:W-:Y:S02]  /*4440*/  F2FP.F16.F32.PACK_AB R142, R45, R142 ;  /* 0x0000008e2d8e723e */ /* 0x000fe400000000ff */
[----:B------:R-:W-:Y:S01]  /*4450*/  F2FP.F16.F32.PACK_AB R136, R49, R136 ;  /* 0x000000883188723e */ /* 0x000fe200000000ff */
[----:B------:R-:W0:Y:S01]  /*4460*/  MUFU.EX2 R143, R143 ;  /* 0x0000008f008f7308 */ /* 0x000e220000000800 */
[----:B-1----:R-:W-:Y:S01]  /*4470*/  FADD.FTZ R29, R141, R34 ;  /* 0x000000228d1d7221 */ /* 0x002fe20000010000 */
[----:B------:R-:W-:-:S02]  /*4480*/  F2FP.F16.F32.PACK_AB R138, R103, R138 ;  /* 0x0000008a678a723e */ /* 0x000fc400000000ff */
[----:B------:R-:W-:-:S04]  /*4490*/  F2FP.F16.F32.PACK_AB R147, R12, R147 ;  /* 0x000000930c93723e */ /* 0x000fc800000000ff */
        /* <DEDUP_REMOVED lines=77> */
[----:B------:R-:W-:Y:S01]  /*4970*/  F2FP.F16.F32.PACK_AB R121, R4, R105 ;  /* 0x000000690479723e */ /* 0x000fe200000000ff */
[----:B------:R-:W-:Y:S02]  /*4980*/  VIADD R4, R88, 0xfffffffe ;  /* 0xfffffffe58047836 */ /* 0x000fe40000000000 */
[----:B0-----:R-:W-:-:S04]  /*4990*/  FADD.FTZ R5, R57, R10 ;  /* 0x0000000a39057221 */ /* 0x001fc80000010000 */
[C---:B-1----:R-:W-:Y:S01]  /*49a0*/  FADD.FTZ R5, R8.reuse, R5 ;  /* 0x0000000508057221 */ /* 0x042fe20000010000 */
        /* <DEDUP_REMOVED lines=12> */
.L_x_1053:
[----:B------:R-:W-:-:S11]  /*4a70*/  UISETP.NE.AND UP2, UPT, UR7, 0x1, UPT ;  /* 0x000000010700788c */ /* 0x000fd6000bf45270 */
[----:B------:R-:W-:Y:S02]  /*4a80*/  @UP2 ULDC.64 UR18, c[0x0][0x9e8] ;  /* 0x00027a0000122ab9 */ /* 0x000fe40000000a00 */
[----:B------:R-:W-:-:S04]  /*4a90*/  UIMAD.WIDE.U32 UR10, UR14, UR18, URZ ;  /* 0x000000120e0a72a5 */ /* 0x000fc8000f8e003f */
[----:B------:R-:W-:-:S12]  /*4aa0*/  @UP2 USHF.R.U32.HI UR14, URZ, UR19, UR11 ;  /* 0x000000133f0e2299 */ /* 0x000fd8000801160b */
.L_x_1054:
[----:B------:R-:W-:-:S04]  /*4ab0*/  UIMAD UR7, UR14, UR7, UR7 ;  /* 0x000000070e0772a4 */ /* 0x000fc8000f8e0207 */
[----:B------:R-:W-:-:S04]  /*4ac0*/  UISETP.LT.AND UP2, UPT, UR6, UR7, UPT ;  /* 0x000000070600728c */ /* 0x000fc8000bf41270 */
[----:B------:R-:W-:-:S12]  /*4ad0*/  USEL UR6, UR6, UR7, UP2 ;  /* 0x0000000706067287 */ /* 0x000fd80009000000 */
.L_x_1052:
        /* <DEDUP_REMOVED lines=26> */
[----:B------:R-:W-:-:S05]  /*4c80*/  ULDC UR23, c[0x0][0x9e0] ;  /* 0x0002780000177ab9 */ /* 0x000fca0000000800 */
.L_x_1072:
        /* <DEDUP_REMOVED lines=9> */
.L_x_1057:
[----:B------:R-:W-:Y:S01]  /*4d20*/  ULEA UR6, UR25, UR45, 0x3 ;  /* 0x0000002d19067291 */ /* 0x000fe2000f8e183f */
[----:B------:R-:W-:-:S05]  /*4d30*/  IMAD.U32 R0, RZ, RZ, UR24 ;  /* 0x00000018ff007e24 */ /* 0x000fca000f8e00ff */
[----:B------:R-:W-:-:S04]  /*4d40*/  SHF.L.U32 R0, R0, 0x1f, RZ ;  /* 0x0000001f00007819 */ /* 0x000fc800000006ff */
[----:B------:R0:W1:Y:S01]  /*4d50*/  SYNCS.PHASECHK.TRANS64.TRYWAIT P2, [UR6+0x16830], R0 ;  /* 0x01683000ff0075a7 */ /* 0x0000620008040146 */
[----:B------:R-:W-:Y:S05]  /*4d60*/  @!P0 BRA `(.L_x_1058) ;  /* 0x0000000000048947 */ /* 0x000fea0003800000 */
[----:B------:R-:W-:Y:S01]  /*4d70*/  BPT.TRAP 0x1 ;  /* 0x000000040000795c */ /* 0x000fe20000300000 */
.L_x_1058:
[----:B-1----:R-:W-:Y:S05]  /*4d80*/  @P2 BRA `(.L_x_1056) ;  /* 0x0000000000082947 */ /* 0x002fea0003800000 */
[----:B------:R-:W1:Y:S02]  /*4d90*/  SYNCS.PHASECHK.TRANS64.TRYWAIT P2, [UR6+0x16830], R0 ;  /* 0x01683000ff0075a7 */ /* 0x000e640008040146 */
[----:B-1----:R-:W-:Y:S05]  /*4da0*/  @!P2 BRA `(.L_x_1059) ;  /* 0x000000f40030a947 */ /* 0x002fea0003800000 */
.L_x_1056:
        /* <DEDUP_REMOVED lines=25> */
.L_x_1061:
[----:B------:R-:W-:Y:S01]  /*4f40*/  ULEA UR6, UR37, UR45, 0x3 ;  /* 0x0000002d25067291 */ /* 0x000fe2000f8e183f */
[----:B------:R-:W-:-:S05]  /*4f50*/  IMAD.U32 R0, RZ, RZ, UR46 ;  /* 0x0000002eff007e24 */ /* 0x000fca000f8e00ff */
[----:B------:R-:W-:-:S04]  /*4f60*/  SHF.L.U32 R0, R0, 0x1f, RZ ;  /* 0x0000001f00007819 */ /* 0x000fc800000006ff */
[----:B------:R0:W1:Y:S01]  /*4f70*/  SYNCS.PHASECHK.TRANS64.TRYWAIT P2, [UR6+0x16850], R0 ;  /* 0x01685000ff0075a7 */ /* 0x0000620008040146 */
[----:B------:R-:W-:Y:S05]  /*4f80*/  @!P0 BRA `(.L_x_1062) ;  /* 0x0000000000048947 */ /* 0x000fea0003800000 */
[----:B------:R-:W-:Y:S01]  /*4f90*/  BPT.TRAP 0x1 ;  /* 0x000000040000795c */ /* 0x000fe20000300000 */
.L_x_1062:
[----:B-1----:R-:W-:Y:S05]  /*4fa0*/  @P2 BRA `(.L_x_1060) ;  /* 0x0000000000082947 */ /* 0x002fea0003800000 */
[----:B------:R-:W1:Y:S02]  /*4fb0*/  SYNCS.PHASECHK.TRANS64.TRYWAIT P2, [UR6+0x16850], R0 ;  /* 0x01685000ff0075a7 */ /* 0x000e640008040146 */
[----:B-1----:R-:W-:Y:S05]  /*4fc0*/  @!P2 BRA `(.L_x_1063) ;  /* 0x000000f000c0a947 */ /* 0x002fea0003800000 */
.L_x_1060:
[----:B------:R-:W-:Y:S01]  /*4fd0*/  UIADD3 UR6, UR45, 0x400, URZ ;  /* 0x000004002d067890 */ /* 0x000fe2000fffe03f */
[----:B------:R-:W-:Y:S01]  /*4fe0*/  WARPGROUP.ARRIVE ;  /* 0x00000000000079c5 */ /* 0x000fe20000000000 */
[----:B------:R-:W-:-:S05]  /*4ff0*/  UMOV UR7, 0x40000040 ;  /* 0x4000004000077882 */ /* 0x000fca0000000000 */
[----:B-1----:R-:W1:Y:S01]  /*5000*/  S2R R7, SR_TID.X ;  /* 0x0000000000077919 */ /* 0x002e620000002100 */
[----:B------:R-:W-:Y:S01]  /*5010*/  USHF.R.U32.HI UR6, URZ, 0x4, UR6 ;  /* 0x000000043f067899 */ /* 0x000fe20008011606 */
[----:B------:R-:W-:Y:S01]  /*5020*/  PLOP3.LUT P2, PT, PT, PT, UP0, 0x80, 0x0 ;  /* 0x000000000000781c */ /* 0x000fe20003f4f008 */
[----:B------:R-:W-:Y:S01]  /*5030*/  VIADD R11, R17, UR41 ;  /* 0x00000029110b7c36 */ /* 0x000fe20008000000 */
[----:B------:R-:W-:Y:S01]  /*5040*/  PLOP3.LUT P3, PT, PT, PT, UP0, 0x80, 0x0 ;  /* 0x000000000000781c */ /* 0x000fe20003f6f008 */
[----:B------:R-:W-:Y:S01]  /*5050*/  ULOP3.LUT UR6, UR6, 0x3fff, URZ, 0xc0, !UPT ;  /* 0x00003fff06067892 */ /* 0x000fe2000f8ec03f */
[----:B------:R-:W-:-:S03]  /*5060*/  IMAD.U32 R8, RZ, RZ, UR25 ;  /* 0x00000019ff087e24 */ /* 0x000fc6000f8e00ff */
[----:B------:R-:W-:Y:S02]  /*5070*/  ULEA UR10, UR37, UR6, 0xa ;  /* 0x00000006250a7291 */ /* 0x000fe4000f8e503f */
[----:B------:R-:W-:-:S05]  /*5080*/  @!P1 LEA R8, R8, UR45, 0x3 ;  /* 0x0000002d08089c11 */ /* 0x000fca000f8e18ff */
[----:B------:R-:W-:Y:S01]  /*5090*/  UMOV UR6, UR10 ;  /* 0x0000000a00067c82 */ /* 0x000fe20008000000 */
[----:B------:R-:W-:Y:S01]  /*50a0*/  @!P1 VIADD R8, R8, 0x16840 ;  /* 0x0001684008089836 */ /* 0x000fe20000000000 */
[----:B------:R-:W-:Y:S01]  /*50b0*/  HGMMA.64x64x16.F32 R88, R148, gdesc[UR4].tnspB, R88, gsb0 ;  /* 0x40e0000494587df0 */ /* 0x000fe20008000858 */
[----:B------:R-:W-:Y:S01]  /*50c0*/  UIADD3 UR6, UR10, 0x80, URZ ;  /* 0x000000800a067890 */ /* 0x000fe2000fffe03f */
[----:B------:R-:W-:Y:S02]  /*50d0*/  UMOV UR7, 0x40000040 ;  /* 0x4000004000077882 */ /* 0x000fe40000000000 */
        /* <DEDUP_REMOVED lines=34> */
[----:B------:R-:W-:Y:S02]  /*5300*/  @UP0 ULDC UR6, c[0x0][0x44c] ;  /* 0x0001130000060ab9 */ /* 0x000fe40000000800 */
[----:B0-----:R-:W-:Y:S01]  /*5310*/  @P2 IMAD.HI.U32 R0, R11, UR6, RZ ;  /* 0x000000060b002c27 */ /* 0x001fe2000f8e00ff */
[----:B------:R-:W-:Y:S01]  /*5320*/  @UP0 ULDC UR6, c[0x0][0x450] ;  /* 0x0001140000060ab9 */ /* 0x000fe20000000800 */
[----:B-1----:R-:W-:Y:S02]  /*5330*/  ISETP.GE.U32.AND P2, PT, R7, 0x180, PT ;  /* 0x000001800700780c */ /* 0x002fe40003f46070 */
[----:B------:R-:W-:Y:S01]  /*5340*/  VIADD R7, R22, 0x9 ;  /* 0x0000000916077836 */ /* 0x000fe20000000000 */
[----:B------:R-:W-:Y:S01]  /*5350*/  @P3 SHF.R.U32.HI R11, RZ, UR6, R0 ;  /* 0x00000006ff0b3c19 */ /* 0x000fe20008011600 */
[----:B------:R-:W-:Y:S01]  /*5360*/  IMAD.SHL.U32 R0, R4, 0x80, RZ ;  /* 0x0000008004007824 */ /* 0x000fe200078e00ff */
[----:B------:R-:W-:-:S02]  /*5370*/  ULOP3.LUT UR6, URZ, UR21, URZ, 0x33, !UPT ;  /* 0x000000153f067292 */ /* 0x000fc4000f8e333f */
[----:B------:R-:W-:Y:S01]  /*5380*/  SEL R7, R7, 0x9, !P2 ;  /* 0x0000000907077807 */ /* 0x000fe20005000000 */
[----:B------:R-:W0:Y:S01]  /*5390*/  SHFL.IDX PT, R13, R11, RZ, 0x1c1f ;  /* 0x001c1fff0b0d7589 */ /* 0x000e2200000e0000 */
[----:B------:R-:W-:Y:S02]  /*53a0*/  IADD3 R9, -R0, 0x1, RZ ;  /* 0x0000000100097810 */ /* 0x000fe40007ffe1ff */
[----:B------:R-:W-:-:S03]  /*53b0*/  PLOP3.LUT P2, PT, PT, PT, UP1, 0x40, 0x0 ;  /* 0x000000000000781c */ /* 0x000fc60003f4e818 */
[----:B------:R-:W-:Y:S01]  /*53c0*/  IMAD R9, R16, -0x2, R9 ;  /* 0xfffffffe10097824 */ /* 0x000fe200078e0209 */
[----:B------:R-:W-:Y:S02]  /*53d0*/  WARPGROUP.DEPBAR.LE gsb0, 0x0 ;  /* 0x00008000000079c5 */ /* 0x000fe40000010000 */
[----:B------:R1:W-:Y:S06]  /*53e0*/  BAR.ARV R7, 0x100 ;  /* 0x000400070000751d */ /* 0x0003ec0000002000 */
[----:B------:R2:W-:Y:S02]  /*53f0*/  @!P1 SYNCS.ARRIVE.TRANS64.RED.A1T0 RZ, [R8+URZ], RZ ;  /* 0x000000ff08ff99a7 */ /* 0x0005e4000810043f */
[----:B--2---:R-:W-:-:S05]  /*5400*/  IMAD.U32 R8, RZ, RZ, UR38 ;  /* 0x00000026ff087e24 */ /* 0x004fca000f8e00ff */
[----:B------:R-:W-:-:S05]  /*5410*/  IADD3 R9, -R8, UR42, R9 ;  /* 0x0000002a08097c10 */ /* 0x000fca000fffe109 */
[C---:B------:R-:W-:Y:S02]  /*5420*/  VIADD R10, R9.reuse, UR23 ;  /* 0x00000017090a7c36 */ /* 0x040fe40008000000 */
[----:B------:R-:W-:Y:S02]  /*5430*/  VIADD R12, R9, UR6 ;  /* 0x00000006090c7c36 */ /* 0x000fe40008000000 */
[--C-:B0-----:R-:W-:Y:S02]  /*5440*/  IMAD.IADD R9, R10, 0x1, R13.reuse ;  /* 0x000000010a097824 */ /* 0x101fe400078e020d */
[----:B------:R-:W-:Y:S01]  /*5450*/  IMAD.IADD R8, R12, 0x1, R13 ;  /* 0x000000010c087824 */ /* 0x000fe200078e020d */
[----:B-1----:R-:W-:Y:S06]  /*5460*/  @P2 BRA `(.L_x_1064) ;  /* 0x00000000005c2947 */ /* 0x002fec0003800000 */
[----:B------:R-:W-:Y:S01]  /*5470*/  IMAD.U32 R14, RZ, RZ, UR38 ;  /* 0x00000026ff0e7e24 */ /* 0x000fe2000f8e00ff */
[----:B------:R-:W-:Y:S04]  /*5480*/  BSSY B0, `(.L_x_1065) ;  /* 0x0000011000007945 */ /* 0x000fe80003800000 */
[----:B------:R-:W-:-:S04]  /*5490*/  IADD3 R7, -R14, UR42, R13 ;  /* 0x0000002a0e077c10 */ /* 0x000fc8000fffe10d */
        /* <DEDUP_REMOVED lines=10> */
.L_x_1066:
[----:B------:R-:W-:-:S05]  /*5540*/  IMAD.U32 R20, RZ, RZ, UR22 ;  /* 0x00000016ff147e24 */ /* 0x000fca000f8e00ff */
[----:B------:R-:W-:-:S13]  /*5550*/  ISETP.NE.AND P2, PT, R20, 0x1, PT ;  /* 0x000000011400780c */ /* 0x000fda0003f45270 */
[----:B------:R-:W0:Y:S02]  /*5560*/  @P2 LDC.64 R14, c[0x0][0x9e8] ;  /* 0x00027a00ff0e2b82 */ /* 0x000e240000000a00 */
[----:B0-----:R-:W-:-:S05]  /*5570*/  @P2 IMAD.HI.U32 R14, R7, R14, RZ ;  /* 0x0000000e070e2227 */ /* 0x001fca00078e00ff */
[----:B------:R-:W-:-:S07]  /*5580*/  @P2 SHF.R.U32.HI R7, RZ, R15, R14 ;  /* 0x0000000fff072219 */ /* 0x000fce000001160e */
.L_x_1067:
[----:B------:R-:W-:Y:S05]  /*5590*/  BSYNC B0 ;  /* 0x0000000000007941 */ /* 0x000fea0003800000 */
.L_x_1065:
[----:B------:R-:W-:-:S04]  /*55a0*/  IMAD R7, R7, R20, -R0 ;  /* 0x0000001407077224 */ /* 0x000fc800078e0a00 */
[----:B------:R-:W-:-:S05]  /*55b0*/  IMAD R7, R16, -0x2, R7 ;  /* 0xfffffffe10077824 */ /* 0x000fca00078e0207 */
[----:B------:R-:W-:Y:S02]  /*55c0*/  VIADDMNMX R9, R7, R20, R9, PT ;  /* 0x0000001407097246 */ /* 0x000fe40003800109 */
[----:B------:R-:W-:-:S07]  /*55d0*/  VIMNMX R8, R8, R7, !PT ;  /* 0x0000000708087248 */ /* 0x000fce0007fe0100 */
.L_x_1064:
[----:B------:R-:W-:Y:S01]  /*55e0*/  ISETP.GT.AND P2, PT, R4, -0x1, PT ;  /* 0xffffffff0400780c */ /* 0x000fe20003f44270 */
[----:B------:R0:W1:Y:S03]  /*55f0*/  SHFL.IDX PT, R141, R11, 0x1, 0x1c1f ;  /* 0x003c1f000b8d7f89 */ /* 0x00006600000e0000 */
        /* <DEDUP_REMOVED lines=9> */
[----:B0-----:R-:W-:-:S02]  /*5690*/  FSEL R11, R32, -INF , !P5 ;  /* 0xff800000200b7808 */ /* 0x001fc40006800000 */
[----:B------:R-:W-:Y:S01]  /*56a0*/  ISETP.GT.AND P5, PT, R8, 0x20, P2 ;  /* 0x000000200800780c */ /* 0x000fe200017a4270 */
[--C-:B-1----:R-:W-:Y:S01]  /*56b0*/  IMAD.IADD R10, R10, 0x1, R141.reuse ;  /* 0x000000010a0a7824 */ /* 0x102fe200078e028d */
[C---:B------:R-:W-:Y:S01]  /*56c0*/  ISETP.LT.OR P6, PT, R9.reuse, 0x9, P6 ;  /* 0x000000090900780c */ /* 0x040fe200037c1670 */
        /* <DEDUP_REMOVED lines=100> */
.L_x_1070:
[----:B------:R-:W-:-:S05]  /*5d10*/  IMAD.U32 R14, RZ, RZ, UR22 ;  /* 0x00000016ff0e7e24 */ /* 0x000fca000f8e00ff */
[----:B------:R-:W-:-:S13]  /*5d20*/  ISETP.NE.AND P3, PT, R14, 0x1, PT ;  /* 0x000000010e00780c */ /* 0x000fda0003f65270 */
[----:B------:R-:W0:Y:S02]  /*5d30*/  @P3 LDC.64 R8, c[0x0][0x9e8] ;  /* 0x00027a00ff083b82 */ /* 0x000e240000000a00 */
[----:B0-----:R-:W-:-:S05]  /*5d40*/  @P3 IMAD.HI.U32 R8, R141, R8, RZ ;  /* 0x000000088d083227 */ /* 0x001fca00078e00ff */
[----:B------:R-:W-:-:S07]  /*5d50*/  @P3 SHF.R.U32.HI R141, RZ, R9, R8 ;  /* 0x00000009ff8d3219 */ /* 0x000fce0000011608 */
.L_x_1071:
[----:B------:R-:W-:Y:S05]  /*5d60*/  BSYNC B0 ;  /* 0x0000000000007941 */ /* 0x000fea0003800000 */
.L_x_1069:
[----:B------:R-:W-:-:S04]  /*5d70*/  IMAD R141, R141, R14, -R0 ;  /* 0x0000000e8d8d7224 */ /* 0x000fc800078e0a00 */
[----:B------:R-:W-:-:S05]  /*5d80*/  IMAD R141, R16, -0x2, R141 ;  /* 0xfffffffe108d7824 */ /* 0x000fca00078e028d */
[----:B------:R-:W-:Y:S02]  /*5d90*/  VIADDMNMX R10, R141, R14, R10, PT ;  /* 0x0000000e8d0a7246 */ /* 0x000fe4000380010a */
[----:B------:R-:W-:-:S07]  /*5da0*/  VIMNMX R12, R12, R141, !PT ;  /* 0x0000008d0c0c7248 */ /* 0x000fce0007fe0100 */
.L_x_1068:
[----:B------:R-:W-:Y:S01]  /*5db0*/  FMNMX.FTZ R0, R24, R3, !PT ;  /* 0x0000000318007209 */ /* 0x000fe20007810000 */
[----:B------:R-:W-:Y:S01]  /*5dc0*/  UMOV UR46, UR24 ;  /* 0x00000018002e7c82 */ /* 0x000fe20008000000 */
[----:B------:R-:W-:Y:S02]  /*5dd0*/  ISETP.GT.AND P4, PT, R12, 0x1, P2 ;  /* 0x000000010c00780c */ /* 0x000fe40001784270 */
[----:B------:R-:W-:Y:S02]  /*5de0*/  FMNMX.FTZ R0, R25, R0, !PT ;  /* 0x0000000019007209 */ /* 0x000fe40007810000 */
[----:B------:R-:W-:Y:S02]  /*5df0*/  ISETP.LT.OR P4, PT, R10, 0x2, P4 ;  /* 0x000000020a00780c */ /* 0x000fe40002781670 */
        /* <DEDUP_REMOVED lines=13> */
[----:B------:R-:W-:-:S02]  /*5ed0*/  FSEL R35, R35, -INF , !P4 ;  /* 0xff80000023237808 */ /* 0x000fc40006000000 */
[----:B------:R-:W-:Y:S02]  /*5ee0*/  FMNMX.FTZ R0, R41, R0, !PT ;  /* 0x0000000029007209 */ /* 0x000fe40007810000 */
[----:B------:R-:W-:Y:S02]  /*5ef0*/  ISETP.GT.AND P4, PT, R12, 0x20, P2 ;  /* 0x000000200c00780c */ /* 0x000fe40001784270 */
[----:B------:R-:W-:Y:S02]  /*5f00*/  FMNMX.FTZ R0, R21, R0, !PT ;  /* 0x0000000015007209 */ /* 0x000fe40007810000 */
[----:B------:R-:W-:Y:S02]  /*5f10*/  ISETP.LT.OR P4, PT, R10, 0x21, P4 ;  /* 0x000000210a00780c */ /* 0x000fe40002781670 */
[----:B------:R-:W-:Y:S02]  /*5f20*/  FMNMX.FTZ R0, R45, R0, !PT ;  /* 0x000000002d007209 */ /* 0x000fe40007810000 */
[----:B------:R-:W-:-:S02]  /*5f30*/  ISETP.GT.AND P3, PT, R12, 0x9, P2 ;  /* 0x000000090c00780c */ /* 0x000fc40001764270 */
[----:B------:R-:W-:Y:S02]  /*5f40*/  FMNMX.FTZ R0, R121, R0, !PT ;  /* 0x0000000079007209 */ /* 0x000fe40007810000 */
[----:B------:R-:W-:Y:S02]  /*5f50*/  ISETP.GT.AND P5, PT, R12, 0x10, P2 ;  /* 0x000000100c00780c */ /* 0x000fe400017a4270 */
[----:B------:R-:W-:Y:S02]  /*5f60*/  FMNMX.FTZ R0, R49, R0, !PT ;  /* 0x0000000031007209 */ /* 0x000fe40007810000 */
[C---:B------:R-:W-:Y:S02]  /*5f70*/  ISETP.LT.OR P3, PT, R10.reuse, 0xa, P3 ;  /* 0x0000000a0a00780c */ /* 0x040fe40001f61670 */
[----:B------:R-:W-:Y:S02]  /*5f80*/  FMNMX.FTZ R0, R123, R0, !PT ;  /* 0x000000007b007209 */ /* 0x000fe40007810000 */
[----:B------:R-:W-:-:S02]  /*5f90*/  ISETP.LT.OR P5, PT, R10, 0x11, P5 ;  /* 0x000000110a00780c */ /* 0x000fc40002fa1670 */
[----:B------:R-:W-:Y:S02]  /*5fa0*/  FMNMX.FTZ R0, R53, R0, !PT ;  /* 0x0000000035007209 */ /* 0x000fe40007810000 */
[----:B------:R-:W-:Y:S02]  /*5fb0*/  FSEL R31, R31, -INF , !P3 ;  /* 0xff8000001f1f7808 */ /* 0x000fe40005800000 */
[----:B------:R-:W-:Y:S02]  /*5fc0*/  FMNMX.FTZ R0, R125, R0, !PT ;  /* 0x000000007d007209 */ /* 0x000fe40007810000 */
[----:B------:R-:W-:Y:S02]  /*5fd0*/  ISETP.GT.AND P3, PT, R12, 0x18, P2 ;  /* 0x000000180c00780c */ /* 0x000fe40001764270 */
[----:B------:R-:W-:Y:S02]  /*5fe0*/  FMNMX.FTZ R0, R57, R0, !PT ;  /* 0x0000000039007209 */ /* 0x000fe40007810000 */
[----:B------:R-:W-:-:S02]  /*5ff0*/  FSEL R143, R34, -INF , !P5 ;  /* 0xff800000228f7808 */ /* 0x000fc40006800000 */
        /* <DEDUP_REMOVED lines=22> */
[----:B------:R-:W-:-:S04]  /*6160*/  FMNMX.FTZ R0, R81, R0, !PT ;  /* 0x0000000051007209 */ /* 0x000fc80007810000 */
[----:B------:R-:W-:-:S04]  /*6170*/  FMNMX.FTZ R0, R139, R0, !PT ;  /* 0x000000008b007209 */ /* 0x000fc80007810000 */
[----:B------:R-:W-:Y:S02]  /*6180*/  FMNMX.FTZ R8, R85, R0, !PT ;  /* 0x0000000055087209 */ /* 0x000fe40007810000 */
[----:B------:R-:W0:Y:S03]  /*6190*/  LDC R0, c[0x0][0x988] ;  /* 0x00026200ff007b82 */ /* 0x000e260000000800 */
[----:B------:R-:W1:Y:S02]  /*61a0*/  SHFL.BFLY PT, R9, R8, 0x2, 0x1f ;  /* 0x0c401f0008097f89 */ /* 0x000e6400000e0000 */
[----:B-1----:R-:W-:-:S05]  /*61b0*/  FMNMX.FTZ R14, R8, R9, !PT ;  /* 0x00000009080e7209 */ /* 0x002fca0007810000 */
[----:B------:R-:W1:Y:S02]  /*61c0*/  SHFL.BFLY PT, R9, R14, 0x1, 0x1f ;  /* 0x0c201f000e097f89 */ /* 0x000e6400000e0000 */
[----:B-1----:R-:W-:-:S04]  /*61d0*/  FMNMX.FTZ R9, R14, R9, !PT ;  /* 0x000000090e097209 */ /* 0x002fc80007810000 */
[C---:B------:R-:W-:Y:S01]  /*61e0*/  FSETP.NEU.FTZ.AND P6, PT, R9.reuse, -INF , PT ;  /* 0xff8000000900780b */ /* 0x040fe20003fdd000 */
[----:B0-----:R-:W-:-:S05]  /*61f0*/  FMUL.FTZ R8, R9, R0 ;  /* 0x0000000009087220 */ /* 0x001fca0000410000 */
[----:B------:R-:W-:-:S05]  /*6200*/  FSEL R8, R8, RZ, P6 ;  /* 0x000000ff08087208 */ /* 0x000fca0003000000 */
[-CC-:B------:R-:W-:Y:S01]  /*6210*/  FFMA.FTZ R148, R25, R0.reuse, -R8.reuse ;  /* 0x0000000019947223 */ /* 0x180fe20000010808 */
[----:B------:R-:W-:Y:S01]  /*6220*/  FSEL R25, R42, -INF , !P4 ;  /* 0xff8000002a197808 */ /* 0x000fe20006000000 */
[-CC-:B------:R-:W-:Y:S01]  /*6230*/  FFMA.FTZ R150, R7, R0.reuse, -R8.reuse ;  /* 0x0000000007967223 */ /* 0x180fe20000010808 */
[----:B------:R-:W-:Y:S01]  /*6240*/  ISETP.GT.AND P4, PT, R12, RZ, P2 ;  /* 0x000000ff0c00720c */ /* 0x000fe20001784270 */
[-CC-:B------:R-:W-:Y:S01]  /*6250*/  FFMA.FTZ R144, R11, R0.reuse, -R8.reuse ;  /* 0x000000000b907223 */ /* 0x180fe20000010808 */
[----:B------:R-:W-:Y:S01]  /*6260*/  FSEL R7, R46, -INF , !P5 ;  /* 0xff8000002e077808 */ /* 0x000fe20006800000 */
[-CC-:B------:R-:W-:Y:S01]  /*6270*/  FFMA.FTZ R11, R33, R0.reuse, -R8.reuse ;  /* 0x00000000210b7223 */ /* 0x180fe20000010808 */
[----:B------:R-:W-:Y:S01]  /*6280*/  ISETP.LT.OR P4, PT, R10, 0x1, P4 ;  /* 0x000000010a00780c */ /* 0x000fe20002781670 */
[-CC-:B------:R-:W-:Y:S01]  /*6290*/  FFMA.FTZ R146, R13, R0.reuse, -R8.reuse ;  /* 0x000000000d927223 */ /* 0x180fe20000010808 */
[----:B------:R-:W-:Y:S01]  /*62a0*/  ISETP.GT.AND P5, PT, R12, 0x30, P2 ;  /* 0x000000300c00780c */ /* 0x000fe200017a4270 */
[-CC-:B------:R-:W-:Y:S01]  /*62b0*/  FFMA.FTZ R13, R37, R0.reuse, -R8.reuse ;  /* 0x00000000250d7223 */ /* 0x180fe20000010808 */
[----:B------:R-:W-:Y:S01]  /*62c0*/  FSEL R149, R26, -INF , !P4 ;  /* 0xff8000001a957808 */ /* 0x000fe20006000000 */
[-CC-:B------:R-:W-:Y:S01]  /*62d0*/  FFMA.FTZ R140, R15, R0.reuse, -R8.reuse ;  /* 0x000000000f8c7223 */ /* 0x180fe20000010808 */
[----:B------:R-:W-:Y:S01]  /*62e0*/  ISETP.LT.OR P4, PT, R10, 0x2a, P3 ;  /* 0x0000002a0a00780c */ /* 0x000fe20001f81670 */
[--C-:B------:R-:W-:Y:S01]  /*62f0*/  FFMA.FTZ R15, R41, R0, -R8.reuse ;  /* 0x00000000290f7223 */ /* 0x100fe20000010808 */
[----:B------:R-:W-:Y:S01]  /*6300*/  FMNMX.FTZ R14, R149, R2, !PT ;  /* 0x00000002950e7209 */ /* 0x000fe20007810000 */
[-CC-:B------:R-:W-:Y:S01]  /*6310*/  FFMA.FTZ R142, R21, R0.reuse, -R8.reuse ;  /* 0x00000000158e7223 */ /* 0x180fe20000010808 */
[----:B------:R-:W-:Y:S01]  /*6320*/  ISETP.GT.AND P3, PT, R12, 0x31, P2 ;  /* 0x000000310c00780c */ /* 0x000fe20001764270 */
[--C-:B------:R-:W-:Y:S01]  /*6330*/  FFMA.FTZ R21, R45, R0, -R8.reuse ;  /* 0x000000002d157223 */ /* 0x100fe20000010808 */
[----:B------:R-:W-:Y:S01]  /*6340*/  FMNMX.FTZ R14, R27, R14, !PT ;  /* 0x0000000e1b0e7209 */ /* 0x000fe20007810000 */
[-CC-:B------:R-:W-:Y:S01]  /*6350*/  FFMA.FTZ R45, R49, R0.reuse, -R8.reuse ;  /* 0x00000000312d7223 */ /* 0x180fe20000010808 */
[----:B------:R-:W-:Y:S01]  /*6360*/  FSEL R47, R47, -INF , !P4 ;  /* 0xff8000002f2f7808 */ /* 0x000fe20006000000 */
[--C-:B------:R-:W-:Y:S01]  /*6370*/  FFMA.FTZ R136, R121, R0, -R8.reuse ;  /* 0x0000000079887223 */ /* 0x100fe20000010808 */
[----:B------:R-:W-:Y:S01]  /*6380*/  FMNMX.FTZ R14, R141, R14, !PT ;  /* 0x0000000e8d0e7209 */ /* 0x000fe20007810000 */
        /* <DEDUP_REMOVED lines=9> */
[----:B------:R-:W-:Y:S01]  /*6420*/  ISETP.LT.OR P3, PT, R10, 0x32, P3 ;  /* 0x000000320a00780c */ /* 0x000fe20001f61670 */
[--C-:B------:R-:W-:Y:S01]  /*6430*/  FFMA.FTZ R53, R53, R0, -R8.reuse ;  /* 0x0000000035357223 */ /* 0x100fe20000010808 */
[----:B------:R-:W-:Y:S01]  /*6440*/  FMNMX.FTZ R14, R35, R14, !PT ;  /* 0x0000000e230e7209 */ /* 0x000fe20007810000 */
[-CC-:B------:R-:W-:Y:S01]  /*6450*/  FFMA.FTZ R57, R57, R0.reuse, -R8.reuse ;  /* 0x0000000039397223 */ /* 0x180fe20000010808 */
[----:B------:R-:W-:Y:S01]  /*6460*/  FSEL R151, R50, -INF , !P5 ;  /* 0xff80000032977808 */ /* 0x000fe20006800000 */
        /* <DEDUP_REMOVED lines=22> */
[----:B------:R-:W-:Y:S01]  /*65d0*/  FFMA.FTZ R122, R139, R0, -R8 ;  /* 0x000000008b7a7223 */ /* 0x000fe20000010808 */
[----:B------:R-:W-:Y:S01]  /*65e0*/  FSEL R33, R54, -INF , !P4 ;  /* 0xff80000036217808 */ /* 0x000fe20006000000 */
[----:B------:R-:W-:Y:S01]  /*65f0*/  MUFU.EX2 R145, R145 ;  /* 0x0000009100917308 */ /* 0x000fe20000000800 */
[----:B------:R-:W-:-:S02]  /*6600*/  FMNMX.FTZ R14, R151, R14, !PT ;  /* 0x0000000e970e7209 */ /* 0x000fc40007810000 */
[----:B------:R-:W-:Y:S02]  /*6610*/  ISETP.GT.AND P4, PT, R12, 0x41, P2 ;  /* 0x000000410c00780c */ /* 0x000fe40001784270 */
[----:B------:R-:W-:Y:S02]  /*6620*/  FMNMX.FTZ R14, R51, R14, !PT ;  /* 0x0000000e330e7209 */ /* 0x000fe40007810000 */
[----:B------:R-:W-:Y:S01]  /*6630*/  FSEL R55, R55, -INF , !P5 ;  /* 0xff80000037377808 */ /* 0x000fe20006800000 */
[----:B------:R-:W-:Y:S01]  /*6640*/  MUFU.EX2 R148, R148 ;  /* 0x0000009400947308 */ /* 0x000fe20000000800 */
[----:B------:R-:W-:Y:S02]  /*6650*/  ISETP.LT.OR P3, PT, R10, 0x41, P3 ;  /* 0x000000410a00780c */ /* 0x000fe40001f61670 */
[----:B------:R-:W-:Y:S02]  /*6660*/  FMNMX.FTZ R14, R33, R14, !PT ;  /* 0x0000000e210e7209 */ /* 0x000fe40007810000 */
[----:B------:R-:W-:-:S02]  /*6670*/  ISETP.GT.AND P5, PT, R12, 0x48, P2 ;  /* 0x000000480c00780c */ /* 0x000fc400017a4270 */
        /* <DEDUP_REMOVED lines=8> */
[----:B------:R-:W-:Y:S02]  /*6700*/  FMNMX.FTZ R14, R37, R14, !PT ;  /* 0x0000000e250e7209 */ /* 0x000fe40007810000 */
[----:B------:R-:W-:Y:S02]  /*6710*/  ISETP.GT.AND P4, PT, R12, 0x50, P2 ;  /* 0x000000500c00780c */ /* 0x000fe40001784270 */
[----:B------:R-:W-:Y:S01]  /*6720*/  ISETP.LT.OR P3, PT, R10, 0x4a, P3 ;  /* 0x0000004a0a00780c */ /* 0x000fe20001f61670 */
[----:B------:R-:W-:Y:S01]  /*6730*/  MUFU.EX2 R144, R144 ;  /* 0x0000009000907308 */ /* 0x000fe20000000800 */
[----:B------:R-:W-:Y:S02]  /*6740*/  FSEL R41, R62, -INF , !P5 ;  /* 0xff8000003e297808 */ /* 0x000fe40006800000 */
[----:B------:R-:W-:Y:S02]  /*6750*/  FMNMX.FTZ R14, R59, R14, !PT ;  /* 0x0000000e3b0e7209 */ /* 0x000fe40007810000 */
[----:B------:R-:W-:-:S02]  /*6760*/  ISETP.GT.AND P5, PT, R12, 0x51, P2 ;  /* 0x000000510c00780c */ /* 0x000fc400017a4270 */
[----:B------:R-:W-:Y:S01]  /*6770*/  FSEL R63, R63, -INF , !P3 ;  /* 0xff8000003f3f7808 */ /* 0x000fe20005800000 */
[----:B------:R-:W-:Y:S01]  /*6780*/  MUFU.EX2 R11, R11 ;  /* 0x0000000b000b7308 */ /* 0x000fe20000000800 */
[----:B------:R-:W-:Y:S02]  /*6790*/  ISETP.LT.OR P4, PT, R10, 0x51, P4 ;  /* 0x000000510a00780c */ /* 0x000fe40002781670 */
[----:B------:R-:W-:Y:S02]  /*67a0*/  FMNMX.FTZ R14, R41, R14, !PT ;  /* 0x0000000e290e7209 */ /* 0x000fe40007810000 */
[----:B------:R-:W-:Y:S02]  /*67b0*/  ISETP.GT.AND P3, PT, R12, 0x58, P2 ;  /* 0x000000580c00780c */ /* 0x000fe40001764270 */
[----:B------:R-:W-:Y:S01]  /*67c0*/  ISETP.LT.OR P5, PT, R10, 0x52, P5 ;  /* 0x000000520a00780c */ /* 0x000fe20002fa1670 */
[----:B------:R-:W-:Y:S01]  /*67d0*/  MUFU.EX2 R146, R146 ;  /* 0x0000009200927308 */ /* 0x000fe20000000800 */
[----:B------:R-:W-:-:S02]  /*67e0*/  FSEL R66, R66, -INF , !P4 ;  /* 0xff80000042427808 */ /* 0x000fc40006000000 */
[----:B------:R-:W-:Y:S02]  /*67f0*/  FMNMX.FTZ R49, R63, R14, !PT ;  /* 0x0000000e3f317209 */ /* 0x000fe40007810000 */
[----:B------:R-:W-:Y:S02]  /*6800*/  ISETP.GT.AND P4, PT, R12, 0x59, P2 ;  /* 0x000000590c00780c */ /* 0x000fe40001784270 */
        /* <DEDUP_REMOVED lines=40> */
[----:B------:R-:W-:Y:S01]  /*6a90*/  ISETP.LT.OR P5, PT, R10, 0x79, P5 ;  /* 0x000000790a00780c */ /* 0x000fe20002fa1670 */
[----:B------:R-:W-:Y:S01]  /*6aa0*/  MUFU.EX2 R53, R53 ;  /* 0x0000003500357308 */ /* 0x000fe20000000800 */
[----:B------:R-:W-:-:S02]  /*6ab0*/  FSEL R83, R83, -INF , !P4 ;  /* 0xff80000053537808 */ /* 0x000fc40006000000 */
[----:B------:R-:W-:Y:S02]  /*6ac0*/  FMNMX.FTZ R14, R125, R14, !PT ;  /* 0x0000000e7d0e7209 */ /* 0x000fe40007810000 */
[----:B------:R-:W-:Y:S02]  /*6ad0*/  ISETP.LT.OR P2, PT, R10, 0x7a, P2 ;  /* 0x0000007a0a00780c */ /* 0x000fe40001741670 */
[----:B------:R-:W-:Y:S01]  /*6ae0*/  FSEL R86, R86, -INF , !P5 ;  /* 0xff80000056567808 */ /* 0x000fe20006800000 */
[----:B------:R-:W-:Y:S01]  /*6af0*/  MUFU.EX2 R132, R132 ;  /* 0x0000008400847308 */ /* 0x000fe20000000800 */
[----:B------:R-:W-:Y:S02]  /*6b00*/  FMNMX.FTZ R49, R83, R14, !PT ;  /* 0x0000000e53317209 */ /* 0x000fe40007810000 */
[----:B------:R-:W-:Y:S02]  /*6b10*/  FSEL R87, R87, -INF , !P2 ;  /* 0xff80000057577808 */ /* 0x000fe40005000000 */
[----:B------:R-:W-:-:S02]  /*6b20*/  FMNMX.FTZ R10, R86, R49, !PT ;  /* 0x00000031560a7209 */ /* 0x000fc40007810000 */
[----:B------:R-:W-:Y:S01]  /*6b30*/  FSEL R12, R9, RZ, P6 ;  /* 0x000000ff090c7208 */ /* 0x000fe20003000000 */
[----:B------:R-:W-:Y:S01]  /*6b40*/  MUFU.EX2 R57, R57 ;  /* 0x0000003900397308 */ /* 0x000fe20000000800 */
[----:B------:R-:W-:-:S03]  /*6b50*/  FMNMX.FTZ R10, R87, R10, !PT ;  /* 0x0000000a570a7209 */ /* 0x000fc60007810000 */
[----:B------:R-:W-:Y:S01]  /*6b60*/  FADD.FTZ R127, -R12, R3 ;  /* 0x000000030c7f7221 */ /* 0x000fe20000010100 */
[-C--:B------:R-:W-:Y:S01]  /*6b70*/  FFMA.FTZ R3, R85, R0.reuse, -R8 ;  /* 0x0000000055037223 */ /* 0x080fe20000010808 */
[----:B------:R-:W0:Y:S02]  /*6b80*/  SHFL.BFLY PT, R49, R10, 0x2, 0x1f ;  /* 0x0c401f000a317f89 */ /* 0x000e2400000e0000 */
[----:B------:R-:W-:Y:S01]  /*6b90*/  FMUL.FTZ R8, R127, R0 ;  /* 0x000000007f087220 */ /* 0x000fe20000410000 */
[----:B------:R-:W-:Y:S08]  /*6ba0*/  MUFU.EX2 R134, R134 ;  /* 0x0000008600867308 */ /* 0x000ff00000000800 */
[----:B------:R-:W1:Y:S08]  /*6bb0*/  MUFU.EX2 R8, R8 ;  /* 0x0000000800087308 */ /* 0x000e700000000800 */
[----:B------:R-:W-:Y:S01]  /*6bc0*/  MUFU.EX2 R61, R61 ;  /* 0x0000003d003d7308 */ /* 0x000fe20000000800 */
[----:B0-----:R-:W-:-:S07]  /*6bd0*/  FMNMX.FTZ R49, R10, R49, !PT ;  /* 0x000000310a317209 */ /* 0x001fce0007810000 */
[----:B------:R-:W-:Y:S01]  /*6be0*/  MUFU.EX2 R128, R128 ;  /* 0x0000008000807308 */ /* 0x000fe20000000800 */
[-C--:B-1----:R-:W-:Y:S01]  /*6bf0*/  FMUL.FTZ R88, R88, R8.reuse ;  /* 0x0000000858587220 */ /* 0x082fe20000410000 */
[----:B------:R-:W0:Y:S01]  /*6c00*/  SHFL.BFLY PT, R10, R49, 0x1, 0x1f ;  /* 0x0c201f00310a7f89 */ /* 0x000e2200000e0000 */
[-C--:B------:R-:W-:Y:S01]  /*6c10*/  FMUL.FTZ R89, R89, R8.reuse ;  /* 0x0000000859597220 */ /* 0x080fe20000410000 */
[-C--:B------:R-:W-:Y:S01]  /*6c20*/  FMUL.FTZ R92, R92, R8.reuse ;  /* 0x000000085c5c7220 */ /* 0x080fe20000410000 */
[-C--:B------:R-:W-:Y:S01]  /*6c30*/  FMUL.FTZ R93, R93, R8.reuse ;  /* 0x000000085d5d7220 */ /* 0x080fe20000410000 */
[-C--:B------:R-:W-:Y:S01]  /*6c40*/  FMUL.FTZ R96, R96, R8.reuse ;  /* 0x0000000860607220 */ /* 0x080fe20000410000 */
[-C--:B------:R-:W-:Y:S01]  /*6c50*/  FMUL.FTZ R97, R97, R8.reuse ;  /* 0x0000000861617220 */ /* 0x080fe20000410000 */
[----:B------:R-:W-:Y:S01]  /*6c60*/  MUFU.EX2 R65, R65 ;  /* 0x0000004100417308 */ /* 0x000fe20000000800 */
[-C--:B------:R-:W-:Y:S01]  /*6c70*/  FMUL.FTZ R100, R100, R8.reuse ;  /* 0x0000000864647220 */ /* 0x080fe20000410000 */
[-C--:B------:R-:W-:Y:S01]  /*6c80*/  FMUL.FTZ R101, R101, R8.reuse ;  /* 0x0000000865657220 */ /* 0x080fe20000410000 */
        /* <DEDUP_REMOVED lines=8> */
[----:B------:R-:W-:-:S05]  /*6d10*/  FMUL.FTZ R117, R117, R8 ;  /* 0x0000000875757220 */ /* 0x000fca0000410000 */
[----:B------:R-:W-:Y:S01]  /*6d20*/  MUFU.EX2 R69, R69 ;  /* 0x0000004500457308 */ /* 0x000fe20000000800 */
[----:B0-----:R-:W-:-:S04]  /*6d30*/  FMNMX.FTZ R49, R49, R10, !PT ;  /* 0x0000000a31317209 */ /* 0x001fc80007810000 */
[C---:B------:R-:W-:Y:S01]  /*6d40*/  FSETP.NEU.FTZ.AND P2, PT, R49.reuse, -INF , PT ;  /* 0xff8000003100780b */ /* 0x040fe20003f5d000 */
[----:B------:R-:W-:Y:S02]  /*6d50*/  FMUL.FTZ R32, R49, R0 ;  /* 0x0000000031207220 */ /* 0x000fe40000410000 */
[----:B------:R-:W-:Y:S03]  /*6d60*/  MUFU.EX2 R124, R124 ;  /* 0x0000007c007c7308 */ /* 0x000fe60000000800 */
[----:B------:R-:W-:-:S05]  /*6d70*/  FSEL R32, R32, RZ, P2 ;  /* 0x000000ff20207208 */ /* 0x000fca0001000000 */
[----:B------:R-:W-:Y:S01]  /*6d80*/  MUFU.EX2 R73, R73 ;  /* 0x0000004900497308 */ /* 0x000fe20000000800 */
[-CC-:B------:R-:W-:Y:S01]  /*6d90*/  FFMA.FTZ R14, R143, R0.reuse, -R32.reuse ;  /* 0x000000008f0e7223 */ /* 0x180fe20000010820 */
[--C-:B------:R-:W-:Y:S01]  /*6da0*/  FFMA.FTZ R143, R7, R0, -R32.reuse ;  /* 0x00000000078f7223 */ /* 0x100fe20000010820 */
[----:B------:R-:W-:Y:S01]  /*6db0*/  FFMA.FTZ R7, R8, R6, R145 ;  /* 0x0000000608077223 */ /* 0x000fe20000010091 */
[-CC-:B------:R-:W-:Y:S01]  /*6dc0*/  FFMA.FTZ R12, R141, R0.reuse, -R32.reuse ;  /* 0x000000008d0c7223 */ /* 0x180fe20000010820 */
[-CC-:B------:R-:W-:Y:S01]  /*6dd0*/  FFMA.FTZ R141, R25, R0.reuse, -R32.reuse ;  /* 0x00000000198d7223 */ /* 0x180fe20000010820 */
[-CC-:B------:R-:W-:Y:S01]  /*6de0*/  FFMA.FTZ R149, R149, R0.reuse, -R32.reuse ;  /* 0x0000000095957223 */ /* 0x180fe20000010820 */
[----:B------:R-:W-:Y:S01]  /*6df0*/  FADD.FTZ R7, R148, R7 ;  /* 0x0000000794077221 */ /* 0x000fe20000010000 */
[-CC-:B------:R-:W-:Y:S01]  /*6e00*/  FFMA.FTZ R10, R27, R0.reuse, -R32.reuse ;  /* 0x000000001b0a7223 */ /* 0x180fe20000010820 */
[-CC-:B------:R-:W-:Y:S01]  /*6e10*/  FFMA.FTZ R27, R31, R0.reuse, -R32.reuse ;  /* 0x000000001f1b7223 */ /* 0x180fe20000010820 */
[----:B------:R-:W-:Y:S01]  /*6e20*/  MUFU.EX2 R12, R12 ;  /* 0x0000000c000c7308 */ /* 0x000fe20000000800 */
[----:B------:R-:W-:Y:S01]  /*6e30*/  FADD.FTZ R6, R150, R7 ;  /* 0x0000000796067221 */ /* 0x000fe20000010000 */
[----:B------:R-:W-:Y:S01]  /*6e40*/  FSEL R7, R49, RZ, P2 ;  /* 0x000000ff31077208 */ /* 0x000fe20001000000 */
[-CC-:B------:R-:W-:Y:S01]  /*6e50*/  FFMA.FTZ R31, R35, R0.reuse, -R32.reuse ;  /* 0x00000000231f7223 */ /* 0x180fe20000010820 */
[-C--:B------:R-:W-:Y:S01]  /*6e60*/  FFMA.FTZ R147, R147, R0.reuse, -R32 ;  /* 0x0000000093937223 */ /* 0x080fe20000010820 */
[----:B------:R-:W-:Y:S01]  /*6e70*/  FADD.FTZ R25, R29, R6 ;  /* 0x000000061d197221 */ /* 0x000fe20000010000 */
[-C--:B------:R-:W-:Y:S01]  /*6e80*/  FFMA.FTZ R20, R39, R0.reuse, -R32 ;  /* 0x0000000027147223 */ /* 0x080fe20000010820 */
[----:B------:R-:W-:Y:S01]  /*6e90*/  FADD.FTZ R7, -R7, R2 ;  /* 0x0000000207077221 */ /* 0x000fe20000010100 */
[----:B------:R-:W-:Y:S01]  /*6ea0*/  MUFU.EX2 R149, R149 ;  /* 0x0000009500957308 */ /* 0x000fe20000000800 */
[----:B------:R-:W-:Y:S01]  /*6eb0*/  FADD.FTZ R6, R144, R25 ;  /* 0x0000001990067221 */ /* 0x000fe20000010000 */
[-CC-:B------:R-:W-:Y:S01]  /*6ec0*/  FFMA.FTZ R24, R43, R0.reuse, -R32.reuse ;  /* 0x000000002b187223 */ /* 0x180fe20000010820 */
[-C--:B------:R-:W-:Y:S01]  /*6ed0*/  FMUL.FTZ R2, R7, R0.reuse ;  /* 0x0000000007027220 */ /* 0x080fe20000410000 */
[-C--:B------:R-:W-:Y:S01]  /*6ee0*/  FFMA.FTZ R26, R47, R0.reuse, -R32 ;  /* 0x000000002f1a7223 */ /* 0x080fe20000010820 */
[----:B------:R-:W-:Y:S01]  /*6ef0*/  FADD.FTZ R25, R11, R6 ;  /* 0x000000060b197221 */ /* 0x000fe20000010000 */
[-CC-:B------:R-:W-:Y:S01]  /*6f00*/  FFMA.FTZ R137, R151, R0.reuse, -R32.reuse ;  /* 0x0000000097897223 */ /* 0x180fe20000010820 */
[----:B------:R-:W-:Y:S01]  /*6f10*/  FFMA.FTZ R28, R51, R0, -R32 ;  /* 0x00000000331c7223 */ /* 0x000fe20000010820 */
[----:B------:R-:W-:Y:S01]  /*6f20*/  MUFU.EX2 R10, R10 ;  /* 0x0000000a000a7308 */ /* 0x000fe20000000800 */
[----:B------:R-:W-:Y:S01]  /*6f30*/  FADD.FTZ R6, R146, R25 ;  /* 0x0000001992067221 */ /* 0x000fe20000010000 */
[----:B------:R-:W-:-:S02]  /*6f40*/  IMAD.U32 R25, RZ, RZ, UR37 ;  /* 0x00000025ff197e24 */ /* 0x000fc4000f8e00ff */
[-CC-:B------:R-:W-:Y:S01]  /*6f50*/  FFMA.FTZ R139, R33, R0.reuse, -R32.reuse ;  /* 0x00000000218b7223 */ /* 0x180fe20000010820 */
[-C--:B------:R-:W-:Y:S01]  /*6f60*/  FFMA.FTZ R30, R55, R0.reuse, -R32 ;  /* 0x00000000371e7223 */ /* 0x080fe20000010820 */
[----:B------:R-:W-:Y:S01]  /*6f70*/  FADD.FTZ R7, R13, R6 ;  /* 0x000000060d077221 */ /* 0x000fe20000010000 */
[-CC-:B------:R-:W-:Y:S01]  /*6f80*/  FFMA.FTZ R133, R37, R0.reuse, -R32.reuse ;  /* 0x0000000025857223 */ /* 0x180fe20000010820 */
[----:B------:R-:W-:Y:S01]  /*6f90*/  @!P1 LEA R25, R25, UR45, 0x3 ;  /* 0x0000002d19199c11 */ /* 0x000fe2000f8e18ff */
[----:B------:R-:W0:Y:S01]  /*6fa0*/  MUFU.EX2 R2, R2 ;  /* 0x0000000200027308 */ /* 0x000e220000000800 */
[----:B------:R-:W-:Y:S01]  /*6fb0*/  FADD.FTZ R6, R140, R7 ;  /* 0x000000078c067221 */ /* 0x000fe20000010000 */
[----:B------:R-:W-:Y:S01]  /*6fc0*/  FFMA.FTZ R34, R59, R0, -R32 ;  /* 0x000000003b227223 */ /* 0x000fe20000010820 */
[----:B------:R-:W-:Y:S01]  /*6fd0*/  F2FP.F16.F32.PACK_AB R144, R11, R144 ;  /* 0x000000900b90723e */ /* 0x000fe200000000ff */
[----:B------:R-:W-:Y:S02]  /*6fe0*/  @!P1 VIADD R25, R25, 0x16860 ;  /* 0x0001686019199836 */ /* 0x000fe40000000000 */
[----:B------:R-:W-:Y:S01]  /*6ff0*/  FADD.FTZ R7, R15, R6 ;  /* 0x000000060f077221 */ /* 0x000fe20000010000 */
[-CC-:B------:R-:W-:Y:S01]  /*7000*/  FFMA.FTZ R135, R41, R0.reuse, -R32.reuse ;  /* 0x0000000029877223 */ /* 0x180fe20000010820 */
[-CC-:B------:R-:W-:Y:S01]  /*7010*/  FFMA.FTZ R36, R63, R0.reuse, -R32.reuse ;  /* 0x000000003f247223 */ /* 0x180fe20000010820 */
[----:B------:R-:W1:Y:S01]  /*7020*/  MUFU.EX2 R27, R27 ;  /* 0x0000001b001b7308 */ /* 0x000e620000000800 */
[----:B------:R-:W-:Y:S01]  /*7030*/  FADD.FTZ R6, R142, R7 ;  /* 0x000000078e067221 */ /* 0x000fe20000010000 */
[----:B------:R-:W-:Y:S01]  /*7040*/  @!P1 PRMT R25, RZ, 0x654, R25 ;  /* 0x00000654ff199816 */ /* 0x000fe20000000019 */
[-CC-:B------:R-:W-:Y:S01]  /*7050*/  FFMA.FTZ R129, R66, R0.reuse, -R32.reuse ;  /* 0x0000000042817223 */ /* 0x180fe20000010820 */
[-C--:B------:R-:W-:Y:S01]  /*7060*/  FFMA.FTZ R38, R67, R0.reuse, -R32 ;  /* 0x0000000043267223 */ /* 0x080fe20000010820 */
[----:B------:R-:W-:Y:S01]  /*7070*/  FADD.FTZ R7, R21, R6 ;  /* 0x0000000615077221 */ /* 0x000fe20000010000 */
[----:B------:R2:W-:Y:S01]  /*7080*/  @!P1 SYNCS.ARRIVE.TRANS64.RED.A1T0 RZ, [R25+URZ], RZ ;  /* 0x000000ff19ff99a7 */ /* 0x0005e2000810043f */
[-CC-:B------:R-:W-:Y:S01]  /*7090*/  FFMA.FTZ R131, R121, R0.reuse, -R32.reuse ;  /* 0x0000000079837223 */ /* 0x180fe20000010820 */
[----:B------:R-:W3:Y:S01]  /*70a0*/  MUFU.EX2 R14, R14 ;  /* 0x0000000e000e7308 */ /* 0x000ee20000000800 */
[----:B0-----:R-:W-:Y:S01]  /*70b0*/  FFMA.FTZ R5, R2, R5, R149 ;  /* 0x0000000502057223 */ /* 0x001fe20000010095 */
[----:B------:R-:W-:Y:S01]  /*70c0*/  FADD.FTZ R6, R136, R7 ;  /* 0x0000000788067221 */ /* 0x000fe20000010000 */
[-CC-:B------:R-:W-:Y:S01]  /*70d0*/  FFMA.FTZ R75, R75, R0.reuse, -R32.reuse ;  /* 0x000000004b4b7223 */ /* 0x180fe20000010820 */
[-C--:B------:R-:W-:Y:S01]  /*70e0*/  FFMA.FTZ R123, R123, R0.reuse, -R32 ;  /* 0x000000007b7b7223 */ /* 0x080fe20000010820 */
[----:B------:R-:W-:Y:S01]  /*70f0*/  FADD.FTZ R5, R10, R5 ;  /* 0x000000050a057221 */ /* 0x000fe20000010000 */
[----:B------:R-:W-:Y:S01]  /*7100*/  FADD.FTZ R7, R45, R6 ;  /* 0x000000062d077221 */ /* 0x000fe20000010000 */
[-CC-:B------:R-:W-:Y:S01]  /*7110*/  FFMA.FTZ R79, R79, R0.reuse, -R32.reuse ;  /* 0x000000004f4f7223 */ /* 0x180fe20000010820 */
[----:B------:R-:W0:Y:S01]  /*7120*/  MUFU.EX2 R31, R31 ;  /* 0x0000001f001f7308 */ /* 0x000e220000000800 */
[----:B------:R-:W-:Y:S01]  /*7130*/  FADD.FTZ R6, R12, R5 ;  /* 0x000000050c067221 */ /* 0x000fe20000010000 */
[----:B------:R-:W-:Y:S01]  /*7140*/  FADD.FTZ R40, R138, R7 ;  /* 0x000000078a287221 */ /* 0x000fe20000010000 */
[-CC-:B------:R-:W-:Y:S01]  /*7150*/  FFMA.FTZ R5, R74, R0.reuse, -R32.reuse ;  /* 0x000000004a057223 */ /* 0x180fe20000010820 */
[-C--:B------:R-:W-:Y:S01]  /*7160*/  FFMA.FTZ R125, R125, R0.reuse, -R32 ;  /* 0x000000007d7d7223 */ /* 0x080fe20000010820 */
[----:B-1----:R-:W-:Y:S01]  /*7170*/  FADD.FTZ R7, R27, R6 ;  /* 0x000000061b077221 */ /* 0x002fe20000010000 */
[----:B--2---:R-:W-:Y:S01]  /*7180*/  FADD.FTZ R25, R53, R40 ;  /* 0x0000002835197221 */ /* 0x004fe20000010000 */
[-CC-:B------:R-:W-:Y:S01]  /*7190*/  FFMA.FTZ R40, R71, R0.reuse, -R32.reuse ;  /* 0x0000000047287223 */ /* 0x180fe20000010820 */
[----:B------:R-:W1:Y:S01]  /*71a0*/  MUFU.EX2 R147, R147 ;  /* 0x0000009300937308 */ /* 0x000e620000000800 */
[----:B---3--:R-:W-:Y:S01]  /*71b0*/  FADD.FTZ R6, R14, R7 ;  /* 0x000000070e067221 */ /* 0x008fe20000010000 */
[----:B------:R-:W-:Y:S01]  /*71c0*/  FADD.FTZ R42, R132, R25 ;  /* 0x00000019842a7221 */ /* 0x000fe20000010000 */
[-CC-:B------:R-:W-:Y:S01]  /*71d0*/  FFMA.FTZ R83, R83, R0.reuse, -R32.reuse ;  /* 0x0000000053537223 */ /* 0x180fe20000010820 */
[-CC-:B------:R-:W-:Y:S01]  /*71e0*/  FFMA.FTZ R86, R86, R0.reuse, -R32.reuse ;  /* 0x0000000056567223 */ /* 0x180fe20000010820 */
[----:B------:R-:W-:Y:S01]  /*71f0*/  FFMA.FTZ R32, R87, R0, -R32 ;  /* 0x0000000057207223 */ /* 0x000fe20000010820 */
[----:B------:R-:W-:Y:S01]  /*7200*/  FADD.FTZ R25, R57, R42 ;  /* 0x0000002a39197221 */ /* 0x000fe20000010000 */
[----:B------:R-:W-:Y:S01]  /*7210*/  ISETP.GT.AND P2, PT, R4, UR26, PT ;  /* 0x0000001a04007c0c */ /* 0x000fe2000bf44270 */
[----:B------:R-:W2:Y:S01]  /*7220*/  MUFU.EX2 R20, R20 ;  /* 0x0000001400147308 */ /* 0x000ea20000000800 */
[----:B0-----:R-:W-:Y:S01]  /*7230*/  FADD.FTZ R6, R31, R6 ;  /* 0x000000061f067221 */ /* 0x001fe20000010000 */
[----:B------:R-:W-:Y:S01]  /*7240*/  FADD.FTZ R42, R134, R25 ;  /* 0x00000019862a7221 */ /* 0x000fe20000010000 */
[----:B------:R-:W-:Y:S01]  /*7250*/  UMOV UR37, UR25 ;  /* 0x0000001900257c82 */ /* 0x000fe20008000000 */
[----:B------:R-:W-:Y:S01]  /*7260*/  F2FP.F16.F32.PACK_AB R148, R148, R145 ;  /* 0x000000919494723e */ /* 0x000fe200000000ff */
[-C--:B------:R-:W-:Y:S01]  /*7270*/  FMUL.FTZ R90, R90, R2.reuse ;  /* 0x000000025a5a7220 */ /* 0x080fe20000410000 */
[----:B------:R-:W-:Y:S01]  /*7280*/  FADD.FTZ R25, R61, R42 ;  /* 0x0000002a3d197221 */ /* 0x000fe20000010000 */
[-C--:B------:R-:W-:Y:S01]  /*7290*/  FMUL.FTZ R91, R91, R2.reuse ;  /* 0x000000025b5b7220 */ /* 0x080fe20000410000 */
[----:B------:R-:W0:Y:S01]  /*72a0*/  MUFU.EX2 R141, R141 ;  /* 0x0000008d008d7308 */ /* 0x000e220000000800 */
[----:B-1----:R-:W-:Y:S01]  /*72b0*/  FADD.FTZ R7, R147, R6 ;  /* 0x0000000693077221 */ /* 0x002fe20000010000 */
[----:B------:R-:W-:Y:S01]  /*72c0*/  FADD.FTZ R42, R128, R25 ;  /* 0x00000019802a7221 */ /* 0x000fe20000010000 */
[-C--:B------:R-:W-:Y:S01]  /*72d0*/  FMUL.FTZ R94, R94, R2.reuse ;  /* 0x000000025e5e7220 */ /* 0x080fe20000410000 */
[-C--:B------:R-:W-:Y:S01]  /*72e0*/  FMUL.FTZ R95, R95, R2.reuse ;  /* 0x000000025f5f7220 */ /* 0x080fe20000410000 */
[-C--:B------:R-:W-:Y:S01]  /*72f0*/  FMUL.FTZ R98, R98, R2.reuse ;  /* 0x0000000262627220 */ /* 0x080fe20000410000 */
[----:B------:R-:W-:Y:S01]  /*7300*/  FADD.FTZ R25, R65, R42 ;  /* 0x0000002a41197221 */ /* 0x000fe20000010000 */
[-C--:B------:R-:W-:Y:S01]  /*7310*/  FMUL.FTZ R99, R99, R2.reuse ;  /* 0x0000000263637220 */ /* 0x080fe20000410000 */
[----:B------:R-:W1:Y:S01]  /*7320*/  MUFU.EX2 R24, R24 ;  /* 0x0000001800187308 */ /* 0x000e620000000800 */
[----:B--2---:R-:W-:Y:S01]  /*7330*/  FADD.FTZ R6, R20, R7 ;  /* 0x0000000714067221 */ /* 0x004fe20000010000 */
[----:B------:R-:W-:Y:S01]  /*7340*/  FADD.FTZ R42, R130, R25 ;  /* 0x00000019822a7221 */ /* 0x000fe20000010000 */
[-C--:B------:R-:W-:Y:S01]  /*7350*/  FMUL.FTZ R102, R102, R2.reuse ;  /* 0x0000000266667220 */ /* 0x080fe20000410000 */
[-C--:B------:R-:W-:Y:S01]  /*7360*/  FMUL.FTZ R103, R103, R2.reuse ;  /* 0x0000000267677220 */ /* 0x080fe20000410000 */
[-C--:B------:R-:W-:Y:S01]  /*7370*/  FMUL.FTZ R106, R106, R2.reuse ;  /* 0x000000026a6a7220 */ /* 0x080fe20000410000 */
[----:B------:R-:W-:Y:S01]  /*7380*/  FADD.FTZ R11, R69, R42 ;  /* 0x0000002a450b7221 */ /* 0x000fe20000010000 */
[-C--:B------:R-:W-:Y:S01]  /*7390*/  FMUL.FTZ R107, R107, R2.reuse ;  /* 0x000000026b6b7220 */ /* 0x080fe20000410000 */
[----:B------:R-:W2:Y:S01]  /*73a0*/  MUFU.EX2 R143, R143 ;  /* 0x0000008f008f7308 */ /* 0x000ea20000000800 */
[----:B0-----:R-:W-:Y:S01]  /*73b0*/  FADD.FTZ R7, R141, R6 ;  /* 0x000000068d077221 */ /* 0x001fe20000010000 */
[----:B------:R-:W-:Y:S01]  /*73c0*/  FADD.FTZ R42, R124, R11 ;  /* 0x0000000b7c2a7221 */ /* 0x000fe20000010000 */
[-C--:B------:R-:W-:Y:S01]  /*73d0*/  FMUL.FTZ R110, R110, R2.reuse ;  /* 0x000000026e6e7220 */ /* 0x080fe20000410000 */
[-C--:B------:R-:W-:Y:S01]  /*73e0*/  FMUL.FTZ R111, R111, R2.reuse ;  /* 0x000000026f6f7220 */ /* 0x080fe20000410000 */
[-C--:B------:R-:W-:Y:S01]  /*73f0*/  FMUL.FTZ R114, R114, R2.reuse ;  /* 0x0000000272727220 */ /* 0x080fe20000410000 */
[----:B------:R-:W-:Y:S01]  /*7400*/  FADD.FTZ R11, R73, R42 ;  /* 0x0000002a490b7221 */ /* 0x000fe20000010000 */
[-C--:B------:R-:W-:Y:S01]  /*7410*/  FMUL.FTZ R115, R115, R2.reuse ;  /* 0x0000000273737220 */ /* 0x080fe20000410000 */
[----:B------:R-:W0:Y:S01]  /*7420*/  MUFU.EX2 R26, R26 ;  /* 0x0000001a001a7308 */ /* 0x000e220000000800 */
[----:B-1----:R-:W-:Y:S01]  /*7430*/  FADD.FTZ R6, R24, R7 ;  /* 0x0000000718067221 */ /* 0x002fe20000010000 */
[-C--:B------:R-:W-:Y:S01]  /*7440*/  FMUL.FTZ R118, R118, R2.reuse ;  /* 0x0000000276767220 */ /* 0x080fe20000410000 */
[----:B------:R-:W-:Y:S01]  /*7450*/  FMUL.FTZ R119, R119, R2 ;  /* 0x0000000277777220 */ /* 0x000fe20000410000 */
[----:B------:R-:W-:Y:S01]  /*7460*/  F2FP.F16.F32.PACK_AB R150, R29, R150 ;  /* 0x000000961d96723e */ /* 0x000fe200000000ff */
[----:B------:R-:W-:Y:S01]  /*7470*/  VIADD R4, R4, 0xffffffff ;  /* 0xffffffff04047836 */ /* 0x000fe20000000000 */
[----:B------:R-:W-:Y:S01]  /*7480*/  F2FP.F16.F32.PACK_AB R146, R13, R146 ;  /* 0x000000920d92723e */ /* 0x000fe200000000ff */
[----:B------:R-:W-:Y:S01]  /*7490*/  IMAD.MOV.U32 R2, RZ, RZ, R49 ;  /* 0x000000ffff027224 */ /* 0x000fe200078e0031 */
[----:B------:R-:W1:Y:S01]  /*74a0*/  MUFU.EX2 R137, R137 ;  /* 0x0000008900897308 */ /* 0x000e620000000800 */
[----:B--2---:R-:W-:Y:S01]  /*74b0*/  FADD.FTZ R7, R143, R6 ;  /* 0x000000068f077221 */ /* 0x004fe20000010000 */
[----:B------:R-:W-:-:S02]  /*74c0*/  F2FP.F16.F32.PACK_AB R140, R15, R140 ;  /* 0x0000008c0f8c723e */ /* 0x000fc400000000ff */
[----:B------:R-:W-:Y:S02]  /*74d0*/  F2FP.F16.F32.PACK_AB R142, R21, R142 ;  /* 0x0000008e158e723e */ /* 0x000fe400000000ff */
[----:B------:R-:W-:Y:S02]  /*74e0*/  F2FP.F16.F32.PACK_AB R136, R45, R136 ;  /* 0x000000882d88723e */ /* 0x000fe400000000ff */
[----:B------:R-:W2:Y:S01]  /*74f0*/  MUFU.EX2 R28, R28 ;  /* 0x0000001c001c7308 */ /* 0x000ea20000000800 */
[----:B0-----:R-:W-:Y:S01]  /*7500*/  FADD.FTZ R6, R26, R7 ;  /* 0x000000071a067221 */ /* 0x001fe20000010000 */
[----:B------:R-:W-:Y:S02]  /*7510*/  F2FP.F16.F32.PACK_AB R138, R53, R138 ;  /* 0x0000008a358a723e */ /* 0x000fe400000000ff */
[----:B------:R-:W-:Y:S02]  /*7520*/  F2FP.F16.F32.PACK_AB R132, R57, R132 ;  /* 0x000000843984723e */ /* 0x000fe400000000ff */
[----:B------:R-:W-:-:S02]  /*7530*/  F2FP.F16.F32.PACK_AB R134, R61, R134 ;  /* 0x000000863d86723e */ /* 0x000fc400000000ff */
[----:B------:R-:W0:Y:S01]  /*7540*/  MUFU.EX2 R139, R139 ;  /* 0x0000008b008b7308 */ /* 0x000e220000000800 */
[----:B-1----:R-:W-:Y:S01]  /*7550*/  FADD.FTZ R7, R137, R6 ;  /* 0x0000000689077221 */ /* 0x002fe20000010000 */
[----:B------:R-:W-:Y:S02]  /*7560*/  F2FP.F16.F32.PACK_AB R128, R65, R128 ;  /* 0x000000804180723e */ /* 0x000fe400000000ff */
[----:B------:R-:W-:Y:S02]  /*7570*/  F2FP.F16.F32.PACK_AB R130, R69, R130 ;  /* 0x000000824582723e */ /* 0x000fe400000000ff */
[----:B------:R-:W-:Y:S02]  /*7580*/  F2FP.F16.F32.PACK_AB R124, R73, R124 ;  /* 0x0000007c497c723e */ /* 0x000fe400000000ff */
        /* <DEDUP_REMOVED lines=12> */
[----:B------:R-:W-:-:S06]  /*7650*/  F2FP.F16.F32.PACK_AB R137, R28, R137 ;  /* 0x000000891c89723e */ /* 0x000fcc00000000ff */
        /* <DEDUP_REMOVED lines=40> */
[----:B------:R2:W3:Y:S01]  /*78e0*/  MUFU.EX2 R121, R125 ;  /* 0x0000007d00797308 */ /* 0x0004e20000000800 */
[----:B0-----:R-:W-:-:S07]  /*78f0*/  FADD.FTZ R42, R123, R42 ;  /* 0x0000002a7b2a7221 */ /* 0x001fce0000010000 */
[----:B------:R-:W0:Y:S01]  /*7900*/  MUFU.EX2 R83, R83 ;  /* 0x0000005300537308 */ /* 0x000e220000000800 */
[C---:B-1----:R-:W-:Y:S01]  /*7910*/  FADD.FTZ R42, R79.reuse, R42 ;  /* 0x0000002a4f2a7221 */ /* 0x042fe20000010000 */
[----:B------:R-:W-:Y:S02]  /*7920*/  F2FP.F16.F32.PACK_AB R127, R79, R123 ;  /* 0x0000007b4f7f723e */ /* 0x000fe400000000ff */
[----:B--2---:R-:W-:-:S04]  /*7930*/  F2FP.F16.F32.PACK_AB R125, R75, R5 ;  /* 0x000000054b7d723e */ /* 0x004fc800000000ff */
[----:B------:R-:W1:Y:S01]  /*7940*/  MUFU.EX2 R3, R86 ;  /* 0x0000005600037308 */ /* 0x000e620000000800 */
[----:B---3--:R-:W-:-:S07]  /*7950*/  FADD.FTZ R42, R121, R42 ;  /* 0x0000002a792a7221 */ /* 0x008fce0000010000 */
[----:B------:R-:W2:Y:S01]  /*7960*/  MUFU.EX2 R32, R32 ;  /* 0x0000002000207308 */ /* 0x000ea20000000800 */
[C---:B0-----:R-:W-:Y:S01]  /*7970*/  FADD.FTZ R42, R83.reuse, R42 ;  /* 0x0000002a532a7221 */ /* 0x041fe20000010000 */
[----:B------:R-:W-:-:S03]  /*7980*/  F2FP.F16.F32.PACK_AB R121, R83, R121 ;  /* 0x000000795379723e */ /* 0x000fc600000000ff */
[----:B-1----:R-:W-:Y:S01]  /*7990*/  FADD.FTZ R42, R3, R42 ;  /* 0x0000002a032a7221 */ /* 0x002fe20000010000 */
[----:B--2---:R-:W-:-:S03]  /*79a0*/  F2FP.F16.F32.PACK_AB R123, R32, R3 ;  /* 0x00000003207b723e */ /* 0x004fc600000000ff */
[----:B------:R-:W-:Y:S01]  /*79b0*/  FADD.FTZ R5, R32, R42 ;  /* 0x0000002a20057221 */ /* 0x000fe20000010000 */
[----:B------:R-:W-:Y:S01]  /*79c0*/  IMAD.MOV.U32 R3, RZ, RZ, R9 ;  /* 0x000000ffff037224 */ /* 0x000fe200078e0009 */
[----:B------:R-:W-:Y:S06]  /*79d0*/  @P2 BRA `(.L_x_1072) ;  /* 0xffffffd000ac2947 */ /* 0x000fec000383ffff */
[----:B------:R-:W-:Y:S01]  /*79e0*/  IMAD.MOV.U32 R2, RZ, RZ, R49 ;  /* 0x000000ffff027224 */ /* 0x000fe200078e0031 */
[----:B------:R-:W-:Y:S01]  /*79f0*/  UMOV UR37, UR25 ;  /* 0x0000001900257c82 */ /* 0x000fe20008000000 */
[----:B------:R-:W-:Y:S01]  /*7a00*/  IMAD.MOV.U32 R3, RZ, RZ, R9 ;  /* 0x000000ffff037224 */ /* 0x000fe200078e0009 */
[----:B------:R-:W-:-:S06]  /*7a10*/  UMOV UR46, UR24 ;  /* 0x00000018002e7c82 */ /* 0x000fcc0008000000 */
.L_x_1055:
[----:B------:R-:W-:Y:S01]  /*7a20*/  ULDC UR6, c[0x0][0x448] ;  /* 0x0001120000067ab9 */ /* 0x000fe20000000800 */
[----:B------:R-:W-:Y:S01]  /*7a30*/  ULDC UR14, c[0x0][0x9e4] ;  /* 0x00027900000e7ab9 */ /* 0x000fe20000000800 */
[----:B------:R-:W-:Y:S02]  /*7a40*/  UISETP.NE.AND UP0, UPT, UR6, 0x1, UPT ;  /* 0x000000010600788c */ /* 0x000fe4000bf05270 */
[----:B------:R-:W-:Y:S02]  /*7a50*/  UISETP.GE.AND UP1, UPT, UR14, 0x1, UPT ;  /* 0x000000010e00788c */ /* 0x000fe4000bf26270 */
[----:B------:R-:W-:Y:S02]  /*7a60*/  UIADD3 UR10, UR41, 0xbf, URZ ;  /* 0x000000bf290a7890 */ /* 0x000fe4000fffe03f */
[----:B------:R-:W-:Y:S02]  /*7a70*/  UIADD3 UR11, UR42, 0x1, -UR38 ;  /* 0x000000012a0b7890 */ /* 0x000fe4000fffe826 */
[----:B------:R-:W-:-:S03]  /*7a80*/  PLOP3.LUT P6, PT, PT, PT, UP1, 0x80, 0x0 ;  /* 0x000000000000781c */ /* 0x000fc60003fcf018 */
[----:B------:R-:W-:Y:S01]  /*7a90*/  @UP0 ULDC UR6, c[0x0][0x44c] ;  /* 0x0001130000060ab9 */ /* 0x000fe20000000800 */
[----:B------:R-:W-:Y:S01]  /*7aa0*/  @UP0 ULDC UR15, c[0x0][0x450] ;  /* 0x00011400000f0ab9 */ /* 0x000fe20000000800 */
[----:B------:R-:W-:-:S04]  /*7ab0*/  UIMAD.WIDE.U32 UR6, UR10, UR6, URZ ;  /* 0x000000060a0672a5 */ /* 0x000fc8000f8e003f */
[----:B------:R-:W-:-:S04]  /*7ac0*/  @UP0 USHF.R.U32.HI UR10, URZ, UR15, UR7 ;  /* 0x0000000f3f0a0299 */ /* 0x000fc80008011607 */
[----:B------:R-:W-:-:S04]  /*7ad0*/  UIADD3 UR10, UR11, UR10, URZ ;  /* 0x0000000a0b0a7290 */ /* 0x000fc8000fffe03f */
        /* <DEDUP_REMOVED lines=12> */
.L_x_1074:
[----:B------:R-:W-:-:S11]  /*7ba0*/  UISETP.NE.AND UP1, UPT, UR14, 0x1, UPT ;  /* 0x000000010e00788c */ /* 0x000fd6000bf25270 */
[----:B------:R-:W-:Y:S02]  /*7bb0*/  @UP1 ULDC.64 UR18, c[0x0][0x9e8] ;  /* 0x00027a0000121ab9 */ /* 0x000fe40000000a00 */
[----:B------:R-:W-:-:S04]  /*7bc0*/  UIMAD.WIDE.U32 UR6, UR10, UR18, URZ ;  /* 0x000000120a0672a5 */ /* 0x000fc8000f8e003f */
[----:B------:R-:W-:-:S12]  /*7bd0*/  @UP1 USHF.R.U32.HI UR10, URZ, UR19, UR7 ;  /* 0x000000133f0a1299 */ /* 0x000fd80008011607 */
.L_x_1075:
[----:B------:R-:W-:-:S04]  /*7be0*/  UIMAD UR10, UR10, UR14, URZ ;  /* 0x0000000e0a0a72a4 */ /* 0x000fc8000f8e023f */
[----:B------:R-:W-:-:S04]  /*7bf0*/  UISETP.LT.AND UP1, UPT, UR21, UR10, UPT ;  /* 0x0000000a1500728c */ /* 0x000fc8000bf21270 */
[----:B------:R-:W-:-:S12]  /*7c00*/  USEL UR21, UR21, UR10, !UP1 ;  /* 0x0000000a15157287 */ /* 0x000fd8000c800000 */
.L_x_1073:
[----:B------:R-:W-:-:S04]  /*7c10*/  UIADD3 UR21, UR21, 0x7f, URZ ;  /* 0x0000007f15157890 */ /* 0x000fc8000fffe03f */
[----:B------:R-:W-:-:S04]  /*7c20*/  USHF.R.S32.HI UR6, URZ, 0x1f, UR21 ;  /* 0x0000001f3f067899 */ /* 0x000fc80008011415 */
[----:B------:R-:W-:-:S04]  /*7c30*/  ULEA.HI UR6, UR6, UR21, URZ, 0x7 ;  /* 0x0000001506067291 */ /* 0x000fc8000f8f383f */
[----:B------:R-:W-:-:S04]  /*7c40*/  USHF.R.S32.HI UR6, URZ, 0x7, UR6 ;  /* 0x000000073f067899 */ /* 0x000fc80008011406 */
[----:B------:R-:W-:-:S04]  /*7c50*/  UISETP.LT.AND UP1, UPT, UR43, UR6, UPT ;  /* 0x000000062b00728c */ /* 0x000fc8000bf21270 */
[----:B------:R-:W-:-:S06]  /*7c60*/  USEL UR21, UR43, UR6, !UP1 ;  /* 0x000000062b157287 */ /* 0x000fcc000c800000 */
[----:B------:R-:W-:-:S13]  /*7c70*/  ISETP.GE.AND P2, PT, R4, UR21, PT ;  /* 0x0000001504007c0c */ /* 0x000fda000bf46270 */
[----:B------:R-:W-:Y:S05]  /*7c80*/  @!P2 BRA `(.L_x_1076) ;  /* 0x0000001c002ca947 */ /* 0x000fea0003800000 */
[----:B------:R-:W-:Y:S01]  /*7c90*/  IMAD.MOV.U32 R7, RZ, RZ, R2 ;  /* 0x000000ffff077224 */ /* 0x000fe200078e0002 */
[----:B------:R-:W-:Y:S01]  /*7ca0*/  UMOV UR23, UR46 ;  /* 0x0000002e00177c82 */ /* 0x000fe20008000000 */
[----:B------:R-:W-:Y:S01]  /*7cb0*/  IMAD.MOV.U32 R8, RZ, RZ, R3 ;  /* 0x000000ffff087224 */ /* 0x000fe200078e0003 */
[----:B------:R-:W-:-:S06]  /*7cc0*/  UMOV UR22, UR37 ;  /* 0x0000002500167c82 */ /* 0x000fcc0008000000 */
.L_x_1085:
        /* <DEDUP_REMOVED lines=9> */
.L_x_1078:
[----:B------:R-:W-:Y:S01]  /*7d60*/  ULEA UR6, UR37, UR45, 0x3 ;  /* 0x0000002d25067291 */ /* 0x000fe2000f8e183f */
[----:B------:R-:W-:-:S05]  /*7d70*/  IMAD.U32 R0, RZ, RZ, UR46 ;  /* 0x0000002eff007e24 */ /* 0x000fca000f8e00ff */
[----:B------:R-:W-:-:S04]  /*7d80*/  SHF.L.U32 R0, R0, 0x1f, RZ ;  /* 0x0000001f00007819 */ /* 0x000fc800000006ff */
[----:B------:R0:W1:Y:S01]  /*7d90*/  SYNCS.PHASECHK.TRANS64.TRYWAIT P2, [UR6+0x16830], R0 ;  /* 0x01683000ff0075a7 */ /* 0x0000620008040146 */
[----:B------:R-:W-:Y:S05]  /*7da0*/  @!P0 BRA `(.L_x_1079) ;  /* 0x0000000000048947 */ /* 0x000fea0003800000 */
[----:B------:R-:W-:Y:S01]  /*7db0*/  BPT.TRAP 0x1 ;  /* 0x000000040000795c */ /* 0x000fe20000300000 */
.L_x_1079:
[----:B-1----:R-:W-:Y:S05]  /*7dc0*/  @P2 BRA `(.L_x_1077) ;  /* 0x0000000000082947 */ /* 0x002fea0003800000 */
[----:B------:R-:W1:Y:S02]  /*7dd0*/  SYNCS.PHASECHK.TRANS64.TRYWAIT P2, [UR6+0x16830], R0 ;  /* 0x01683000ff0075a7 */ /* 0x000e640008040146 */
[----:B-1----:R-:W-:Y:S05]  /*7de0*/  @!P2 BRA `(.L_x_1080) ;  /* 0x000000c40050a947 */ /* 0x002fea0003800000 */
.L_x_1077:
        /* <DEDUP_REMOVED lines=25> */
.L_x_1082:
[----:B------:R-:W-:Y:S01]  /*7f80*/  ULEA UR6, UR22, UR45, 0x3 ;  /* 0x0000002d16067291 */ /* 0x000fe2000f8e183f */
[----:B------:R-:W-:-:S05]  /*7f90*/  IMAD.U32 R0, RZ, RZ, UR23 ;  /* 0x00000017ff007e24 */ /* 0x000fca000f8e00ff */
[----:B------:R-:W-:-:S04]  /*7fa0*/  SHF.L.U32 R0, R0, 0x1f, RZ ;  /* 0x0000001f00007819 */ /* 0x000fc800000006ff */
[----:B------:R0:W1:Y:S01]  /*7fb0*/  SYNCS.PHASECHK.TRANS64.TRYWAIT P2, [UR6+0x16850], R0 ;  /* 0x01685000ff0075a7 */ /* 0x0000620008040146 */
[----:B------:R-:W-:Y:S05]  /*7fc0*/  @!P0 BRA `(.L_x_1083) ;  /* 0x0000000000048947 */ /* 0x000fea0003800000 */
[----:B------:R-:W-:Y:S01]  /*7fd0*/  BPT.TRAP 0x1 ;  /* 0x000000040000795c */ /* 0x000fe20000300000 */
.L_x_1083:
[----:B-1----:R-:W-:Y:S05]  /*7fe0*/  @P2 BRA `(.L_x_1081) ;  /* 0x0000000000082947 */ /* 0x002fea0003800000 */
[----:B------:R-:W1:Y:S02]  /*7ff0*/  SYNCS.PHASECHK.TRANS64.TRYWAIT P2, [UR6+0x16850], R0 ;  /* 0x01685000ff0075a7 */ /* 0x000e640008040146 */
[----:B-1----:R-:W-:Y:S05]  /*8000*/  @!P2 BRA `(.L_x_1084) ;  /* 0x000000c000e0a947 */ /* 0x002fea0003800000 */
.L_x_1081:
[----:B------:R-:W-:Y:S01]  /*8010*/  UIADD3 UR6, UR45, 0x400, URZ ;  /* 0x000004002d067890 */ /* 0x000fe2000fffe03f */
[----:B------:R-:W-:Y:S01]  /*8020*/  WARPGROUP.ARRIVE ;  /* 0x00000000000079c5 */ /* 0x000fe20000000000 */
[----:B------:R-:W-:Y:S01]  /*8030*/  UMOV UR7, 0x40000040 ;  /* 0x4000004000077882 */ /* 0x000fe20000000000 */
[----:B01----:R-:W-:Y:S01]  /*8040*/  FMNMX.FTZ R0, R24, R8, !PT ;  /* 0x0000000818007209 */ /* 0x003fe20007810000 */
[----:B------:R-:W-:Y:S01]  /*8050*/  USHF.R.U32.HI UR6, URZ, 0x4, UR6 ;  /* 0x000000043f067899 */ /* 0x000fe20008011606 */
[----:B------:R-:W-:Y:S02]  /*8060*/  UMOV UR23, UR46 ;  /* 0x0000002e00177c82 */ /* 0x000fe40008000000 */
[----:B------:R-:W-:Y:S01]  /*8070*/  FMNMX.FTZ R3, R25, R0, !PT ;  /* 0x0000000019037209 */ /* 0x000fe20007810000 */
[----:B------:R-:W-:-:S03]  /*8080*/  ULOP3.LUT UR6, UR6, 0x3fff, URZ, 0xc0, !UPT ;  /* 0x00003fff06067892 */ /* 0x000fc6000f8ec03f */
        /* <DEDUP_REMOVED lines=39> */
[----:B------:R-:W-:Y:S02]  /*8300*/  FMNMX.FTZ R2, R85, R0, !PT ;  /* 0x0000000055027209 */ /* 0x000fe40007810000 */
[----:B------:R-:W0:Y:S03]  /*8310*/  LDC R0, c[0x0][0x988] ;  /* 0x00026200ff007b82 */ /* 0x000e260000000800 */
[----:B------:R-:W1:Y:S02]  /*8320*/  SHFL.BFLY PT, R3, R2, 0x2, 0x1f ;  /* 0x0c401f0002037f89 */ /* 0x000e6400000e0000 */
[----:B-1----:R-:W-:Y:S02]  /*8330*/  FMNMX.FTZ R10, R2, R3, !PT ;  /* 0x00000003020a7209 */ /* 0x002fe40007810000 */
[----:B------:R-:W-:-:S03]  /*8340*/  FMNMX.FTZ R2, R26, R7, !PT ;  /* 0x000000071a027209 */ /* 0x000fc60007810000 */
[----:B------:R-:W1:Y:S01]  /*8350*/  SHFL.BFLY PT, R3, R10, 0x1, 0x1f ;  /* 0x0c201f000a037f89 */ /* 0x000e6200000e0000 */
[----:B------:R-:W-:-:S04]  /*8360*/  FMNMX.FTZ R21, R27, R2, !PT ;  /* 0x000000021b157209 */ /* 0x000fc80007810000 */
[----:B------:R-:W-:Y:S01]  /*8370*/  FMNMX.FTZ R2, R30, R21, !PT ;  /* 0x000000151e027209 */ /* 0x000fe20007810000 */
[----:B------:R-:W-:Y:S02]  /*8380*/  WARPGROUP.DEPBAR.LE gsb0, 0x0 ;  /* 0x00008000000079c5 */ /* 0x000fe40000010000 */
[----:B------:R-:W-:Y:S01]  /*8390*/  WARPGROUP.ARRIVE ;  /* 0x00000000000079c5 */ /* 0x000fe20000000000 */
[----:B-1----:R-:W-:-:S05]  /*83a0*/  FMNMX.FTZ R3, R10, R3, !PT ;  /* 0x000000030a037209 */ /* 0x002fca0007810000 */
[----:B------:R-:W-:Y:S01]  /*83b0*/  HGMMA.64x64x16.F32 R88, R140, gdesc[UR4].tnspB, R88, gsb0 ;  /* 0x40e000048c587df0 */ /* 0x000fe20008000858 */
[----:B------:R-:W-:Y:S01]  /*83c0*/  UIADD3 UR6, UR10, 0x180, URZ ;  /* 0x000001800a067890 */ /* 0x000fe2000fffe03f */
[CC--:B0-----:R-:W-:Y:S01]  /*83d0*/  FMUL.FTZ R11, R3.reuse, R0.reuse ;  /* 0x00000000030b7220 */ /* 0x0c1fe20000410000 */
[----:B------:R-:W-:Y:S01]  /*83e0*/  UMOV UR7, 0x40000040 ;  /* 0x4000004000077882 */ /* 0x000fe20000000000 */
[----:B------:R-:W-:Y:S02]  /*83f0*/  FADD.FTZ R9, -R3, R8 ;  /* 0x0000000803097221 */ /* 0x000fe40000010100 */
[--C-:B------:R-:W-:Y:S01]  /*8400*/  FFMA.FTZ R13, R25, R0, -R11.reuse ;  /* 0x00000000190d7223 */ /* 0x100fe2000001080b */
[----:B------:R-:W-:Y:S01]  /*8410*/  FMNMX.FTZ R25, R31, R2, !PT ;  /* 0x000000021f197209 */ /* 0x000fe20007810000 */
[-CC-:B------:R-:W-:Y:S01]  /*8420*/  FFMA.FTZ R15, R29, R0.reuse, -R11.reuse ;  /* 0x000000001d0f7223 */ /* 0x180fe2000001080b */
[-CC-:B------:R-:W-:Y:S01]  /*8430*/  FFMA.FTZ R29, R37, R0.reuse, -R11.reuse ;  /* 0x00000000251d7223 */ /* 0x180fe2000001080b */
[-CC-:B------:R-:W-:Y:S01]  /*8440*/  FFMA.FTZ R33, R33, R0.reuse, -R11.reuse ;  /* 0x0000000021217223 */ /* 0x180fe2000001080b */
[----:B------:R-:W-:Y:S01]  /*8450*/  FMNMX.FTZ R2, R34, R25, !PT ;  /* 0x0000001922027209 */ /* 0x000fe20007810000 */
[-CC-:B------:R-:W-:Y:S01]  /*8460*/  FFMA.FTZ R49, R49, R0.reuse, -R11.reuse ;  /* 0x0000000031317223 */ /* 0x180fe2000001080b */
[--C-:B------:R-:W-:Y:S01]  /*8470*/  FFMA.FTZ R12, R61, R0, -R11.reuse ;  /* 0x000000003d0c7223 */ /* 0x100fe2000001080b */
[----:B------:R0:W-:Y:S01]  /*8480*/  MUFU.EX2 R21, R33 ;  /* 0x0000002100157308 */ /* 0x0001e20000000800 */
        /* <DEDUP_REMOVED lines=9> */
[-CC-:B0-----:R-:W-:Y:S01]  /*8520*/  FFMA.FTZ R33, R41, R0.reuse, -R11.reuse ;  /* 0x0000000029217223 */ /* 0x181fe2000001080b */
[-CC-:B------:R-:W-:Y:S01]  /*8530*/  FFMA.FTZ R8, R64, R0.reuse, -R11.reuse ;  /* 0x0000000040087223 */ /* 0x180fe2000001080b */
[-CC-:B------:R-:W-:Y:S01]  /*8540*/  FFMA.FTZ R10, R68, R0.reuse, -R11.reuse ;  /* 0x00000000440a7223 */ /* 0x180fe2000001080b */
[----:B------:R-:W-:Y:S01]  /*8550*/  FMNMX.FTZ R2, R42, R25, !PT ;  /* 0x000000192a027209 */ /* 0x000fe20007810000 */
[-CC-:B------:R-:W-:Y:S01]  /*8560*/  FFMA.FTZ R14, R76, R0.reuse, -R11.reuse ;  /* 0x000000004c0e7223 */ /* 0x180fe2000001080b */
[-CC-:B------:R-:W-:Y:S01]  /*8570*/  FFMA.FTZ R20, R80, R0.reuse, -R11.reuse ;  /* 0x0000000050147223 */ /* 0x180fe2000001080b */
[--C-:B------:R-:W-:Y:S01]  /*8580*/  FFMA.FTZ R84, R84, R0, -R11.reuse ;  /* 0x0000000054547223 */ /* 0x100fe2000001080b */
[----:B------:R-:W-:Y:S01]  /*8590*/  FMNMX.FTZ R25, R43, R2, !PT ;  /* 0x000000022b197209 */ /* 0x000fe20007810000 */
[-C--:B------:R-:W-:Y:S01]  /*85a0*/  FFMA.FTZ R85, R85, R0.reuse, -R11 ;  /* 0x0000000055557223 */ /* 0x080fe2000001080b */
[----:B------:R-:W-:Y:S01]  /*85b0*/  FMUL.FTZ R9, R9, R0 ;  /* 0x0000000009097220 */ /* 0x000fe20000410000 */
[----:B------:R-:W-:Y:S01]  /*85c0*/  MUFU.EX2 R148, R148 ;  /* 0x0000009400947308 */ /* 0x000fe20000000800 */
[----:B------:R-:W-:-:S04]  /*85d0*/  FMNMX.FTZ R2, R46, R25, !PT ;  /* 0x000000192e027209 */ /* 0x000fc80007810000 */
[----:B------:R-:W-:-:S03]  /*85e0*/  FMNMX.FTZ R25, R47, R2, !PT ;  /* 0x000000022f197209 */ /* 0x000fc60007810000 */
[----:B------:R-:W0:Y:S01]  /*85f0*/  MUFU.EX2 R9, R9 ;  /* 0x0000000900097308 */ /* 0x000e220000000800 */
[----:B------:R-:W-:-:S04]  /*8600*/  FMNMX.FTZ R2, R50, R25, !PT ;  /* 0x0000001932027209 */ /* 0x000fc80007810000 */
[----:B------:R-:W-:-:S03]  /*8610*/  FMNMX.FTZ R25, R51, R2, !PT ;  /* 0x0000000233197209 */ /* 0x000fc60007810000 */
[----:B------:R-:W1:Y:S01]  /*8620*/  MUFU.EX2 R13, R13 ;  /* 0x0000000d000d7308 */ /* 0x000e620000000800 */
[----:B------:R-:W-:-:S04]  /*8630*/  FMNMX.FTZ R2, R54, R25, !PT ;  /* 0x0000001936027209 */ /* 0x000fc80007810000 */
[----:B------:R-:W-:-:S03]  /*8640*/  FMNMX.FTZ R37, R55, R2, !PT ;  /* 0x0000000237257209 */ /* 0x000fc60007810000 */
[----:B------:R2:W-:Y:S01]  /*8650*/  MUFU.EX2 R25, R45 ;  /* 0x0000002d00197308 */ /* 0x0005e20000000800 */
[----:B------:R-:W-:Y:S01]  /*8660*/  FMNMX.FTZ R2, R58, R37, !PT ;  /* 0x000000253a027209 */ /* 0x000fe20007810000 */
[----:B0-----:R-:W-:-:S03]  /*8670*/  FFMA.FTZ R6, R9, R6, R148 ;  /* 0x0000000609067223 */ /* 0x001fc60000010094 */
[----:B------:R-:W-:-:S03]  /*8680*/  FMNMX.FTZ R37, R59, R2, !PT ;  /* 0x000000023b257209 */ /* 0x000fc60007810000 */
[----:B------:R-:W-:Y:S01]  /*8690*/  MUFU.EX2 R150, R150 ;  /* 0x0000009600967308 */ /* 0x000fe20000000800 */
[----:B------:R-:W-:Y:S01]  /*86a0*/  FMNMX.FTZ R2, R62, R37, !PT ;  /* 0x000000253e027209 */ /* 0x000fe20007810000 */
[-CC-:B--2---:R-:W-:Y:S01]  /*86b0*/  FFMA.FTZ R45, R53, R0.reuse, -R11.reuse ;  /* 0x00000000352d7223 */ /* 0x184fe2000001080b */
[-CC-:B------:R-:W-:Y:S01]  /*86c0*/  FFMA.FTZ R53, R65, R0.reuse, -R11.reuse ;  /* 0x0000000041357223 */ /* 0x180fe2000001080b */
[----:B------:R-:W-:Y:S01]  /*86d0*/  FFMA.FTZ R65, R77, R0, -R11 ;  /* 0x000000004d417223 */ /* 0x000fe2000001080b */
[----:B------:R-:W-:Y:S02]  /*86e0*/  FMNMX.FTZ R41, R63, R2, !PT ;  /* 0x000000023f297209 */ /* 0x000fe40007810000 */
[----:B-1----:R-:W-:Y:S01]  /*86f0*/  F2FP.F16.F32.PACK_AB R148, R13, R148 ;  /* 0x000000940d94723e */ /* 0x002fe200000000ff */
[----:B------:R0:W-:Y:S01]  /*8700*/  MUFU.EX2 R37, R49 ;  /* 0x0000003100257308 */ /* 0x0001e20000000800 */
[----:B------:R-:W-:Y:S01]  /*8710*/  FMNMX.FTZ R2, R66, R41, !PT ;  /* 0x0000002942027209 */ /* 0x000fe20007810000 */
[----:B------:R-:W-:-:S02]  /*8720*/  WARPGROUP.DEPBAR.LE gsb0, 0x0 ;  /* 0x00008000000079c5 */ /* 0x000fc40000010000 */
[----:B------:R-:W-:Y:S01]  /*8730*/  WARPGROUP.ARRIVE ;  /* 0x00000000000079c5 */ /* 0x000fe20000000000 */
[----:B------:R-:W-:Y:S01]  /*8740*/  FMNMX.FTZ R41, R67, R2, !PT ;  /* 0x0000000243297209 */ /* 0x000fe20007810000 */
[-CC-:B------:R-:W-:Y:S01]  /*8750*/  FFMA.FTZ R142, R44, R0.reuse, -R11.reuse ;  /* 0x000000002c8e7223 */ /* 0x180fe2000001080b */
[----:B------:R-:W-:-:S03]  /*8760*/  FFMA.FTZ R140, R40, R0, -R11 ;  /* 0x00000000288c7223 */ /* 0x000fc6000001080b */
[----:B------:R-:W1:Y:S01]  /*8770*/  S2R R44, SR_TID.X ;  /* 0x00000000002c7919 */ /* 0x000e620000002100 */
[----:B------:R-:W-:Y:S01]  /*8780*/  FMNMX.FTZ R2, R70, R41, !PT ;  /* 0x0000002946027209 */ /* 0x000fe20007810000 */
[----:B------:R-:W-:Y:S01]  /*8790*/  HGMMA.64x64x16.F32 R88, R136, gdesc[UR4].tnspB, R88, gsb0 ;  /* 0x40e0000488587df0 */ /* 0x000fe20008000858 */
[----:B------:R-:W-:Y:S01]  /*87a0*/  UIADD3 UR6, UR10, 0x200, URZ ;  /* 0x000002000a067890 */ /* 0x000fe2000fffe03f */
[----:B------:R-:W-:Y:S01]  /*87b0*/  MUFU.EX2 R15, R15 ;  /* 0x0000000f000f7308 */ /* 0x000fe20000000800 */
[----:B------:R-:W-:Y:S01]  /*87c0*/  UMOV UR7, 0x40000040 ;  /* 0x4000004000077882 */ /* 0x000fe20000000000 */
[----:B------:R-:W-:-:S04]  /*87d0*/  FMNMX.FTZ R41, R71, R2, !PT ;  /* 0x0000000247297209 */ /* 0x000fc80007810000 */
[----:B------:R-:W-:Y:S02]  /*87e0*/  FMNMX.FTZ R2, R74, R41, !PT ;  /* 0x000000294a027209 */ /* 0x000fe40007810000 */
[----:B------:R-:W-:Y:S02]  /*87f0*/  MUFU.EX2 R144, R144 ;  /* 0x0000009000907308 */ /* 0x000fe40000000800 */
[----:B------:R-:W-:-:S04]  /*8800*/  FMNMX.FTZ R41, R75, R2, !PT ;  /* 0x000000024b297209 */ /* 0x000fc80007810000 */
[----:B------:R-:W-:Y:S02]  /*8810*/  FMNMX.FTZ R2, R78, R41, !PT ;  /* 0x000000294e027209 */ /* 0x000fe40007810000 */
[----:B------:R2:W-:Y:S02]  /*8820*/  MUFU.EX2 R41, R57 ;  /* 0x0000003900297308 */ /* 0x0005e40000000800 */
[----:B0-----:R-:W-:-:S04]  /*8830*/  FMNMX.FTZ R49, R79, R2, !PT ;  /* 0x000000024f317209 */ /* 0x001fc80007810000 */
[----:B------:R-:W-:Y:S02]  /*8840*/  FMNMX.FTZ R2, R82, R49, !PT ;  /* 0x0000003152027209 */ /* 0x000fe40007810000 */
[----:B------:R-:W-:Y:S01]  /*8850*/  MUFU.EX2 R146, R146 ;  /* 0x0000009200927308 */ /* 0x000fe20000000800 */
[--C-:B--2---:R-:W-:Y:S01]  /*8860*/  FFMA.FTZ R57, R69, R0, -R11.reuse ;  /* 0x0000000045397223 */ /* 0x104fe2000001080b */
[----:B------:R-:W-:Y:S01]  /*8870*/  FMNMX.FTZ R49, R83, R2, !PT ;  /* 0x0000000253317209 */ /* 0x000fe20007810000 */
[----:B------:R-:W-:Y:S01]  /*8880*/  FFMA.FTZ R69, R81, R0, -R11 ;  /* 0x0000000051457223 */ /* 0x000fe2000001080b */
[----:B-1----:R-:W-:Y:S02]  /*8890*/  ISETP.GE.U32.AND P2, PT, R44, 0x180, PT ;  /* 0x000001802c00780c */ /* 0x002fe40003f46070 */
[----:B------:R-:W-:Y:S02]  /*88a0*/  FMNMX.FTZ R2, R86, R49, !PT ;  /* 0x0000003156027209 */ /* 0x000fe40007810000 */
[----:B------:R0:W-:Y:S02]  /*88b0*/  MUFU.EX2 R49, R12 ;  /* 0x0000000c00317308 */ /* 0x0001e40000000800 */
[----:B------:R-:W-:-:S05]  /*88c0*/  FMNMX.FTZ R2, R87, R2, !PT ;  /* 0x0000000257027209 */ /* 0x000fca0007810000 */
[----:B------:R-:W1:Y:S01]  /*88d0*/  SHFL.BFLY PT, R61, R2, 0x2, 0x1f ;  /* 0x0c401f00023d7f89 */ /* 0x000e6200000e0000 */
[----:B------:R-:W-:Y:S01]  /*88e0*/  MUFU.EX2 R29, R29 ;  /* 0x0000001d001d7308 */ /* 0x000fe20000000800 */
[----:B0-----:R-:W-:-:S07]  /*88f0*/  FFMA.FTZ R12, R72, R0, -R11 ;  /* 0x00000000480c7223 */ /* 0x001fce000001080b */
[----:B------:R-:W-:Y:S08]  /*8900*/  MUFU.EX2 R140, R140 ;  /* 0x0000008c008c7308 */ /* 0x000ff00000000800 */
[----:B------:R-:W-:Y:S01]  /*8910*/  MUFU.EX2 R33, R33 ;  /* 0x0000002100217308 */ /* 0x000fe20000000800 */
[----:B-1----:R-:W-:Y:S01]  /*8920*/  FMNMX.FTZ R24, R2, R61, !PT ;  /* 0x0000003d02187209 */ /* 0x002fe20007810000 */
[----:B------:R-:W-:-:S06]  /*8930*/  FFMA.FTZ R61, R73, R0, -R11 ;  /* 0x00000000493d7223 */ /* 0x000fcc000001080b */
[----:B------:R-:W-:Y:S01]  /*8940*/  MUFU.EX2 R142, R142 ;  /* 0x0000008e008e7308 */ /* 0x000fe20000000800 */
[----:B------:R-:W0:Y:S07]  /*8950*/  SHFL.BFLY PT, R73, R24, 0x1, 0x1f ;  /* 0x0c201f0018497f89 */ /* 0x000e2e00000e0000 */
[----:B------:R-:W-:Y:S01]  /*8960*/  MUFU.EX2 R45, R45 ;  /* 0x0000002d002d7308 */ /* 0x000fe20000000800 */
[----:B------:R-:W-:Y:S02]  /*8970*/  WARPGROUP.DEPBAR.LE gsb0, 0x0 ;  /* 0x00008000000079c5 */ /* 0x000fe40000010000 */
[----:B------:R-:W-:Y:S01]  /*8980*/  WARPGROUP.ARRIVE ;  /* 0x00000000000079c5 */ /* 0x000fe20000000000 */
[-CC-:B------:R-:W-:Y:S01]  /*8990*/  FFMA.FTZ R136, R48, R0.reuse, -R11.reuse ;  /* 0x0000000030887223 */ /* 0x180fe2000001080b */
[----:B------:R-:W-:-:S03]  /*89a0*/  FFMA.FTZ R138, R52, R0, -R11 ;  /* 0x00000000348a7223 */ /* 0x000fc6000001080b */
[----:B------:R-:W-:Y:S01]  /*89b0*/  MUFU.EX2 R8, R8 ;  /* 0x0000000800087308 */ /* 0x000fe20000000800 */
[----:B------:R-:W-:Y:S01]  /*89c0*/  HGMMA.64x64x16.F32 R88, R132, gdesc[UR4].tnspB, R88, gsb0 ;  /* 0x40e0000484587df0 */ /* 0x000fe20008000858 */
[----:B------:R-:W-:Y:S01]  /*89d0*/  UIADD3 UR6, UR10, 0x280, URZ ;  /* 0x000002800a067890 */ /* 0x000fe2000fffe03f */
[----:B------:R-:W-:-:S05]  /*89e0*/  UMOV UR7, 0x40000040 ;  /* 0x4000004000077882 */ /* 0x000fca0000000000 */
[----:B------:R-:W-:Y:S01]  /*89f0*/  MUFU.EX2 R136, R136 ;  /* 0x0000008800887308 */ /* 0x000fe20000000800 */
[----:B0-----:R-:W-:-:S07]  /*8a00*/  FMNMX.FTZ R2, R24, R73, !PT ;  /* 0x0000004918027209 */ /* 0x001fce0007810000 */
        /* <DEDUP_REMOVED lines=9> */
[----:B------:R-:W-:-:S02]  /*8aa0*/  WARPGROUP.DEPBAR.LE gsb0, 0x0 ;  /* 0x00008000000079c5 */ /* 0x000fc40000010000 */
[----:B------:R-:W-:Y:S01]  /*8ab0*/  WARPGROUP.ARRIVE ;  /* 0x00000000000079c5 */ /* 0x000fe20000000000 */
[-CC-:B------:R-:W-:Y:S01]  /*8ac0*/  FFMA.FTZ R132, R56, R0.reuse, -R11.reuse ;  /* 0x0000000038847223 */ /* 0x180fe2000001080b */
[-C--:B------:R-:W-:Y:S01]  /*8ad0*/  FFMA.FTZ R134, R60, R0.reuse, -R11 ;  /* 0x000000003c867223 */ /* 0x080fe2000001080b */
[C---:B------:R-:W-:Y:S02]  /*8ae0*/  FADD.FTZ R11, -R2.reuse, R7 ;  /* 0x00000007020b7221 */ /* 0x040fe40000010100 */
[----:B------:R-:W-:Y:S01]  /*8af0*/  MUFU.EX2 R69, R69 ;  /* 0x0000004500457308 */ /* 0x000fe20000000800 */
[----:B------:R-:W-:Y:S01]  /*8b00*/  HGMMA.64x64x16.F32 R88, R128, gdesc[UR4].tnspB, R88, gsb0 ;  /* 0x40e0000480587df0 */ /* 0x000fe20008000858 */
[----:B------:R-:W-:Y:S01]  /*8b10*/  UIADD3 UR6, UR10, 0x300, URZ ;  /* 0x000003000a067890 */ /* 0x000fe2000fffe03f */
[-C--:B------:R-:W-:Y:S01]  /*8b20*/  FMUL.FTZ R28, R11, R0.reuse ;  /* 0x000000000b1c7220 */ /* 0x080fe20000410000 */
[----:B------:R-:W-:Y:S01]  /*8b30*/  UMOV UR7, 0x40000040 ;  /* 0x4000004000077882 */ /* 0x000fe20000000000 */
[----:B------:R-:W-:-:S03]  /*8b40*/  FMUL.FTZ R11, R2, R0 ;  /* 0x00000000020b7220 */ /* 0x000fc60000410000 */
[----:B------:R-:W-:Y:S01]  /*8b50*/  MUFU.EX2 R132, R132 ;  /* 0x0000008400847308 */ /* 0x000fe20000000800 */
[-CC-:B------:R-:W-:Y:S01]  /*8b60*/  FFMA.FTZ R149, R26, R0.reuse, -R11.reuse ;  /* 0x000000001a957223 */ /* 0x180fe2000001080b */
[-CC-:B------:R-:W-:Y:S01]  /*8b70*/  FFMA.FTZ R26, R27, R0.reuse, -R11.reuse ;  /* 0x000000001b1a7223 */ /* 0x180fe2000001080b */
[----:B------:R-:W-:Y:S02]  /*8b80*/  IMAD.U32 R27, RZ, RZ, UR37 ;  /* 0x00000025ff1b7e24 */ /* 0x000fe4000f8e00ff */
[-CC-:B------:R-:W-:Y:S01]  /*8b90*/  FFMA.FTZ R151, R30, R0.reuse, -R11.reuse ;  /* 0x000000001e977223 */ /* 0x180fe2000001080b */
[-CC-:B------:R-:W-:Y:S01]  /*8ba0*/  FFMA.FTZ R30, R31, R0.reuse, -R11.reuse ;  /* 0x000000001f1e7223 */ /* 0x180fe2000001080b */
[----:B------:R-:W-:Y:S02]  /*8bb0*/  VIADD R31, R22, 0x9 ;  /* 0x00000009161f7836 */ /* 0x000fe40000000000 */
[-CC-:B------:R-:W-:Y:S01]  /*8bc0*/  FFMA.FTZ R145, R34, R0.reuse, -R11.reuse ;  /* 0x0000000022917223 */ /* 0x180fe2000001080b */
[----:B------:R-:W-:Y:S01]  /*8bd0*/  MUFU.EX2 R28, R28 ;  /* 0x0000001c001c7308 */ /* 0x000fe20000000800 */
[----:B------:R-:W-:Y:S01]  /*8be0*/  @!P1 LEA R27, R27, UR45, 0x3 ;  /* 0x0000002d1b1b9c11 */ /* 0x000fe2000f8e18ff */
[-CC-:B------:R-:W-:Y:S01]  /*8bf0*/  FFMA.FTZ R32, R35, R0.reuse, -R11.reuse ;  /* 0x0000000023207223 */ /* 0x180fe2000001080b */
[----:B------:R-:W-:Y:S01]  /*8c00*/  SEL R31, R31, 0x9, !P2 ;  /* 0x000000091f1f7807 */ /* 0x000fe20005000000 */
[-CC-:B------:R-:W-:Y:S01]  /*8c10*/  FFMA.FTZ R147, R38, R0.reuse, -R11.reuse ;  /* 0x0000000026937223 */ /* 0x180fe2000001080b */
[----:B------:R-:W-:Y:S01]  /*8c20*/  FFMA.FTZ R143, R46, R0, -R11 ;  /* 0x000000002e8f7223 */ /* 0x000fe2000001080b */
[----:B------:R-:W-:-:S02]  /*8c30*/  @!P1 VIADD R27, R27, 0x16840 ;  /* 0x000168401b1b9836 */ /* 0x000fc40000000000 */
[-CC-:B------:R-:W-:Y:S01]  /*8c40*/  FFMA.FTZ R34, R39, R0.reuse, -R11.reuse ;  /* 0x0000000027227223 */ /* 0x180fe2000001080b */
[----:B------:R-:W0:Y:S01]  /*8c50*/  MUFU.EX2 R149, R149 ;  /* 0x0000009500957308 */ /* 0x000e220000000800 */
[-CC-:B------:R-:W-:Y:S01]  /*8c60*/  FFMA.FTZ R141, R42, R0.reuse, -R11.reuse ;  /* 0x000000002a8d7223 */ /* 0x180fe2000001080b */
[-C--:B------:R-:W-:Y:S01]  /*8c70*/  FFMA.FTZ R36, R43, R0.reuse, -R11 ;  /* 0x000000002b247223 */ /* 0x080fe2000001080b */
[----:B------:R-:W-:Y:S01]  /*8c80*/  @!P1 PRMT R27, RZ, 0x654, R27 ;  /* 0x00000654ff1b9816 */ /* 0x000fe2000000001b */
        /* <DEDUP_REMOVED lines=9> */
[-CC-:B------:R-:W-:Y:S01]  /*8d20*/  FFMA.FTZ R75, R75, R0.reuse, -R11.reuse ;  /* 0x000000004b4b7223 */ /* 0x180fe2000001080b */
[-CC-:B------:R-:W-:Y:S01]  /*8d30*/  FFMA.FTZ R79, R79, R0.reuse, -R11.reuse ;  /* 0x000000004f4f7223 */ /* 0x180fe2000001080b */
[-C--:B------:R-:W-:Y:S01]  /*8d40*/  FFMA.FTZ R82, R82, R0.reuse, -R11 ;  /* 0x0000000052527223 */ /* 0x080fe2000001080b */
[----:B------:R-:W2:Y:S01]  /*8d50*/  MUFU.EX2 R151, R151 ;  /* 0x0000009700977308 */ /* 0x000ea20000000800 */
[----:B0-----:R-:W-:Y:S01]  /*8d60*/  FFMA.FTZ R5, R28, R5, R149 ;  /* 0x000000051c057223 */ /* 0x001fe20000010095 */
[-CC-:B------:R-:W-:Y:S01]  /*8d70*/  FFMA.FTZ R83, R83, R0.reuse, -R11.reuse ;  /* 0x0000000053537223 */ /* 0x180fe2000001080b */
[----:B------:R-:W-:Y:S01]  /*8d80*/  FFMA.FTZ R86, R86, R0, -R11 ;  /* 0x0000000056567223 */ /* 0x000fe2000001080b */
[----:B------:R-:W-:Y:S01]  /*8d90*/  IMAD.U32 R35, RZ, RZ, UR22 ;  /* 0x00000016ff237e24 */ /* 0x000fe2000f8e00ff */
[C---:B------:R-:W-:Y:S01]  /*8da0*/  ISETP.GT.AND P2, PT, R4.reuse, UR21, PT ;  /* 0x0000001504007c0c */ /* 0x040fe2000bf44270 */
[----:B------:R-:W-:Y:S01]  /*8db0*/  UMOV UR22, UR37 ;  /* 0x0000002500167c82 */ /* 0x000fe20008000000 */
[----:B------:R-:W-:Y:S01]  /*8dc0*/  VIADD R4, R4, 0xffffffff ;  /* 0xffffffff04047836 */ /* 0x000fe20000000000 */
[----:B------:R-:W0:Y:S01]  /*8dd0*/  MUFU.EX2 R30, R30 ;  /* 0x0000001e001e7308 */ /* 0x000e220000000800 */
[C---:B-1----:R-:W-:Y:S01]  /*8de0*/  FADD.FTZ R46, R26.reuse, R5 ;  /* 0x000000051a2e7221 */ /* 0x042fe20000010000 */
[----:B------:R-:W-:-:S02]  /*8df0*/  F2FP.F16.F32.PACK_AB R149, R26, R149 ;  /* 0x000000951a95723e */ /* 0x000fc400000000ff */
[----:B------:R-:W-:-:S04]  /*8e00*/  @!P1 LEA R35, R35, UR45, 0x3 ;  /* 0x0000002d23239c11 */ /* 0x000fc8000f8e18ff */
[----:B------:R-:W1:Y:S01]  /*8e10*/  MUFU.EX2 R145, R145 ;  /* 0x0000009100917308 */ /* 0x000e620000000800 */
[----:B--2---:R-:W-:-:S07]  /*8e20*/  FADD.FTZ R5, R151, R46 ;  /* 0x0000002e97057221 */ /* 0x004fce0000010000 */
[----:B------:R-:W2:Y:S01]  /*8e30*/  MUFU.EX2 R32, R32 ;  /* 0x0000002000207308 */ /* 0x000ea20000000800 */
[C---:B0-----:R-:W-:Y:S01]  /*8e40*/  FADD.FTZ R46, R30.reuse, R5 ;  /* 0x000000051e2e7221 */ /* 0x041fe20000010000 */
[----:B------:R-:W-:-:S06]  /*8e50*/  F2FP.F16.F32.PACK_AB R151, R30, R151 ;  /* 0x000000971e97723e */ /* 0x000fcc00000000ff */
[----:B------:R-:W0:Y:S01]  /*8e60*/  MUFU.EX2 R147, R147 ;  /* 0x0000009300937308 */ /* 0x000e220000000800 */
[----:B-1----:R-:W-:Y:S01]  /*8e70*/  FADD.FTZ R5, R145, R46 ;  /* 0x0000002e91057221 */ /* 0x002fe20000010000 */
[----:B------:R-:W-:Y:S01]  /*8e80*/  FFMA.FTZ R46, R67, R0, -R11 ;  /* 0x00000000432e7223 */ /* 0x000fe2000001080b */
[----:B------:R-:W-:Y:S02]  /*8e90*/  WARPGROUP.DEPBAR.LE gsb0, 0x0 ;  /* 0x00008000000079c5 */ /* 0x000fe40000010000 */
[----:B------:R-:W-:-:S03]  /*8ea0*/  WARPGROUP.ARRIVE ;  /* 0x00000000000079c5 */ /* 0x000fc60000000000 */
[----:B------:R-:W1:Y:S01]  /*8eb0*/  MUFU.EX2 R34, R34 ;  /* 0x0000002200227308 */ /* 0x000e620000000800 */
[----:B--2---:R-:W-:Y:S01]  /*8ec0*/  FADD.FTZ R50, R32, R5 ;  /* 0x0000000520327221 */ /* 0x004fe20000010000 */
[-CC-:B------:R-:W-:Y:S01]  /*8ed0*/  FFMA.FTZ R129, R66, R0.reuse, -R11.reuse ;  /* 0x0000000042817223 */ /* 0x180fe2000001080b */
[----:B------:R-:W-:Y:S01]  /*8ee0*/  F2FP.F16.F32.PACK_AB R145, R32, R145 ;  /* 0x000000912091723e */ /* 0x000fe200000000ff */
[----:B------:R-:W-:Y:S01]  /*8ef0*/  FFMA.FTZ R131, R70, R0, -R11 ;  /* 0x0000000046837223 */ /* 0x000fe2000001080b */
[----:B------:R-:W-:Y:S01]  /*8f00*/  HGMMA.64x64x16.F32 R88, R124, gdesc[UR4].tnspB, R88, gsb0 ;  /* 0x40e000047c587df0 */ /* 0x000fe20008000858 */
[----:B------:R-:W-:Y:S01]  /*8f10*/  UIADD3 UR6, UR10, 0x380, URZ ;  /* 0x000003800a067890 */ /* 0x000fe2000fffe03f */
[----:B0-----:R-:W-:Y:S01]  /*8f20*/  FADD.FTZ R5, R147, R50 ;  /* 0x0000003293057221 */ /* 0x001fe20000010000 */
[----:B------:R-:W-:Y:S01]  /*8f30*/  UMOV UR7, 0x40000040 ;  /* 0x4000004000077882 */ /* 0x000fe20000000000 */
[----:B------:R-:W0:Y:S01]  /*8f40*/  MUFU.EX2 R141, R141 ;  /* 0x0000008d008d7308 */ /* 0x000e220000000800 */
[----:B------:R-:W-:-:S02]  /*8f50*/  F2FP.F16.F32.PACK_AB R128, R53, R8 ;  /* 0x000000083580723e */ /* 0x000fc400000000ff */
[----:B------:R-:W-:-:S05]  /*8f60*/  F2FP.F16.F32.PACK_AB R130, R57, R10 ;  /* 0x0000000a3982723e */ /* 0x000fca00000000ff */
[----:B------:R-:W2:Y:S01]  /*8f70*/  MUFU.EX2 R36, R36 ;  /* 0x0000002400247308 */ /* 0x000ea20000000800 */
[C---:B-1----:R-:W-:Y:S01]  /*8f80*/  FADD.FTZ R50, R34.reuse, R5 ;  /* 0x0000000522327221 */ /* 0x042fe20000010000 */
[----:B------:R-:W-:-:S06]  /*8f90*/  F2FP.F16.F32.PACK_AB R147, R34, R147 ;  /* 0x000000932293723e */ /* 0x000fcc00000000ff */
[----:B------:R-:W1:Y:S01]  /*8fa0*/  MUFU.EX2 R143, R143 ;  /* 0x0000008f008f7308 */ /* 0x000e620000000800 */
[----:B0-----:R-:W-:-:S07]  /*8fb0*/  FADD.FTZ R5, R141, R50 ;  /* 0x000000328d057221 */ /* 0x001fce0000010000 */
[----:B------:R-:W0:Y:S01]  /*8fc0*/  MUFU.EX2 R38, R38 ;  /* 0x0000002600267308 */ /* 0x000e220000000800 */
[C---:B--2---:R-:W-:Y:S01]  /*8fd0*/  FADD.FTZ R50, R36.reuse, R5 ;  /* 0x0000000524327221 */ /* 0x044fe20000010000 */
[----:B------:R-:W-:-:S06]  /*8fe0*/  F2FP.F16.F32.PACK_AB R141, R36, R141 ;  /* 0x0000008d248d723e */ /* 0x000fcc00000000ff */
[----:B------:R-:W2:Y:S01]  /*8ff0*/  MUFU.EX2 R137, R137 ;  /* 0x0000008900897308 */ /* 0x000ea20000000800 */
[----:B-1----:R-:W-:-:S07]  /*9000*/  FADD.FTZ R5, R143, R50 ;  /* 0x000000328f057221 */ /* 0x002fce0000010000 */
[----:B------:R-:W1:Y:S01]  /*9010*/  MUFU.EX2 R40, R40 ;  /* 0x0000002800287308 */ /* 0x000e620000000800 */
[C---:B0-----:R-:W-:Y:S01]  /*9020*/  FADD.FTZ R50, R38.reuse, R5 ;  /* 0x0000000526327221 */ /* 0x041fe20000010000 */
[----:B------:R-:W-:-:S06]  /*9030*/  F2FP.F16.F32.PACK_AB R143, R38, R143 ;  /* 0x0000008f268f723e */ /* 0x000fcc00000000ff */
[----:B------:R-:W0:Y:S01]  /*9040*/  MUFU.EX2 R139, R139 ;  /* 0x0000008b008b7308 */ /* 0x000e220000000800 */
[----:B--2---:R-:W-:-:S07]  /*9050*/  FADD.FTZ R5, R137, R50 ;  /* 0x0000003289057221 */ /* 0x004fce0000010000 */
[----:B------:R-:W2:Y:S01]  /*9060*/  MUFU.EX2 R42, R42 ;  /* 0x0000002a002a7308 */ /* 0x000ea20000000800 */
[C---:B-1----:R-:W-:Y:S01]  /*9070*/  FADD.FTZ R50, R40.reuse, R5 ;  /* 0x0000000528327221 */ /* 0x042fe20000010000 */
[----:B------:R-:W-:-:S06]  /*9080*/  F2FP.F16.F32.PACK_AB R137, R40, R137 ;  /* 0x000000892889723e */ /* 0x000fcc00000000ff */
[----:B------:R-:W1:Y:S01]  /*9090*/  MUFU.EX2 R133, R133 ;  /* 0x0000008500857308 */ /* 0x000e620000000800 */
[----:B0-----:R-:W-:-:S07]  /*90a0*/  FADD.FTZ R5, R139, R50 ;  /* 0x000000328b057221 */ /* 0x001fce0000010000 */
[----:B------:R-:W0:Y:S01]  /*90b0*/  MUFU.EX2 R44, R44 ;  /* 0x0000002c002c7308 */ /* 0x000e220000000800 */
[----:B--2---:R-:W-:Y:S01]  /*90c0*/  FADD.FTZ R30, R42, R5 ;  /* 0x000000052a1e7221 */ /* 0x004fe20000010000 */
[----:B------:R-:W-:Y:S02]  /*90d0*/  WARPGROUP.DEPBAR.LE gsb0, 0x0 ;  /* 0x00008000000079c5 */ /* 0x000fe40000010000 */
[----:B------:R-:W-:Y:S01]  /*90e0*/  WARPGROUP.ARRIVE ;  /* 0x00000000000079c5 */ /* 0x000fe20000000000 */
[-CC-:B------:R-:W-:Y:S01]  /*90f0*/  FFMA.FTZ R125, R74, R0.reuse, -R11.reuse ;  /* 0x000000004a7d7223 */ /* 0x180fe2000001080b */
[----:B------:R-:W-:Y:S01]  /*9100*/  FFMA.FTZ R127, R78, R0, -R11 ;  /* 0x000000004e7f7223 */ /* 0x000fe2000001080b */
[----:B------:R-:W-:Y:S01]  /*9110*/  F2FP.F16.F32.PACK_AB R139, R42, R139 ;  /* 0x0000008b2a8b723e */ /* 0x000fe200000000ff */
[----:B------:R-:W-:Y:S01]  /*9120*/  MUFU.EX2 R134, R134 ;  /* 0x0000008600867308 */ /* 0x000fe20000000800 */
[----:B-1----:R-:W-:Y:S01]  /*9130*/  FADD.FTZ R5, R133, R30 ;  /* 0x0000001e85057221 */ /* 0x002fe20000010000 */
[----:B------:R-:W-:Y:S01]  /*9140*/  HGMMA.64x64x16.F32 R88, R120, gdesc[UR4].tnspB, R88, gsb0 ;  /* 0x40e0000478587df0 */ /* 0x000fe20008000858 */
[----:B------:R-:W-:-:S02]  /*9150*/  F2FP.F16.F32.PACK_AB R124, R61, R12 ;  /* 0x0000000c3d7c723e */ /* 0x000fc400000000ff */
[----:B------:R-:W-:-:S03]  /*9160*/  F2FP.F16.F32.PACK_AB R126, R65, R14 ;  /* 0x0000000e417e723e */ /* 0x000fc600000000ff */
[----:B------:R-:W1:Y:S01]  /*9170*/  MUFU.EX2 R135, R135 ;  /* 0x0000008700877308 */ /* 0x000e620000000800 */
[C---:B0-----:R-:W-:Y:S01]  /*9180*/  FADD.FTZ R30, R44.reuse, R5 ;  /* 0x000000052c1e7221 */ /* 0x041fe20000010000 */
[----:B------:R-:W-:-:S06]  /*9190*/  F2FP.F16.F32.PACK_AB R133, R44, R133 ;  /* 0x000000852c85723e */ /* 0x000fcc00000000ff */
[----:B------:R-:W-:Y:S08]  /*91a0*/  MUFU.EX2 R129, R129 ;  /* 0x0000008100817308 */ /* 0x000ff00000000800 */
[----:B------:R-:W-:Y:S01]  /*91b0*/  MUFU.EX2 R46, R46 ;  /* 0x0000002e002e7308 */ /* 0x000fe20000000800 */
[----:B-1----:R-:W-:-:S07]  /*91c0*/  FADD.FTZ R5, R135, R30 ;  /* 0x0000001e87057221 */ /* 0x002fce0000010000 */
[----:B------:R-:W-:Y:S08]  /*91d0*/  MUFU.EX2 R131, R131 ;  /* 0x0000008300837308 */ /* 0x000ff00000000800 */
[----:B------:R-:W-:Y:S08]  /*91e0*/  MUFU.EX2 R125, R125 ;  /* 0x0000007d007d7308 */ /* 0x000ff00000000800 */
[----:B------:R-:W-:Y:S08]  /*91f0*/  MUFU.EX2 R26, R75 ;  /* 0x0000004b001a7308 */ /* 0x000ff00000000800 */
[----:B------:R-:W-:Y:S08]  /*9200*/  MUFU.EX2 R127, R127 ;  /* 0x0000007f007f7308 */ /* 0x000ff00000000800 */
[----:B------:R-:W-:Y:S08]  /*9210*/  MUFU.EX2 R79, R79 ;  /* 0x0000004f004f7308 */ /* 0x000ff00000000800 */
[----:B------:R-:W-:Y:S01]  /*9220*/  MUFU.EX2 R83, R83 ;  /* 0x0000005300537308 */ /* 0x000fe20000000800 */
[----:B------:R-:W-:-:S02]  /*9230*/  WARPGROUP.DEPBAR.LE gsb0, 0x0 ;  /* 0x00008000000079c5 */ /* 0x000fc40000010000 */
[----:B------:R0:W-:Y:S06]  /*9240*/  BAR.ARV R31, 0x100 ;  /* 0x0004001f0000751d */ /* 0x0001ec0000002000 */
[----:B------:R1:W-:Y:S01]  /*9250*/  @!P1 SYNCS.ARRIVE.TRANS64.RED.A1T0 RZ, [R27+URZ], RZ ;  /* 0x000000ff1bff99a7 */ /* 0x0003e2000810043f */
[----:B------:R-:W-:Y:S01]  /*9260*/  MUFU.EX2 R121, R82 ;  /* 0x0000005200797308 */ /* 0x000fe20000000800 */
[----:B0-----:R-:W-:Y:S01]  /*9270*/  @!P1 VIADD R31, R35, 0x16860 ;  /* 0x00016860231f9836 */ /* 0x001fe20000000000 */
[----:B------:R-:W-:Y:S01]  /*9280*/  F2FP.F16.F32.PACK_AB R120, R69, R20 ;  /* 0x000000144578723e */ /* 0x000fe200000000ff */
[-C--:B------:R-:W-:Y:S01]  /*9290*/  FMUL.FTZ R88, R88, R9.reuse ;  /* 0x0000000958587220 */ /* 0x080fe20000410000 */
[-C--:B------:R-:W-:Y:S01]  /*92a0*/  FMUL.FTZ R89, R89, R9.reuse ;  /* 0x0000000959597220 */ /* 0x080fe20000410000 */
[-C--:B------:R-:W-:Y:S01]  /*92b0*/  FMUL.FTZ R92, R92, R9.reuse ;  /* 0x000000095c5c7220 */ /* 0x080fe20000410000 */
[----:B------:R-:W-:Y:S01]  /*92c0*/  @!P1 PRMT R31, RZ, 0x654, R31 ;  /* 0x00000654ff1f9816 */ /* 0x000fe2000000001f */
[----:B-1----:R-:W-:Y:S01]  /*92d0*/  FADD.FTZ R27, R13, R6 ;  /* 0x000000060d1b7221 */ /* 0x002fe20000010000 */
[----:B------:R-:W-:Y:S01]  /*92e0*/  FFMA.FTZ R6, R63, R0, -R11 ;  /* 0x000000003f067223 */ /* 0x000fe2000001080b */
[----:B------:R-:W-:Y:S01]  /*92f0*/  MUFU.EX2 R24, R84 ;  /* 0x0000005400187308 */ /* 0x000fe20000000800 */
[----:B------:R0:W-:Y:S01]  /*9300*/  @!P1 SYNCS.ARRIVE.TRANS64.RED.A1T0 RZ, [R31+URZ], RZ ;  /* 0x000000ff1fff99a7 */ /* 0x0001e2000810043f */
[----:B------:R-:W-:Y:S01]  /*9310*/  FADD.FTZ R48, R150, R27 ;  /* 0x0000001b96307221 */ /* 0x000fe20000010000 */
[----:B------:R-:W-:Y:S01]  /*9320*/  F2FP.F16.F32.PACK_AB R150, R15, R150 ;  /* 0x000000960f96723e */ /* 0x000fe200000000ff */
[-C--:B------:R-:W-:Y:S01]  /*9330*/  FMUL.FTZ R93, R93, R9.reuse ;  /* 0x000000095d5d7220 */ /* 0x080fe20000410000 */
[-C--:B------:R-:W-:Y:S01]  /*9340*/  FMUL.FTZ R96, R96, R9.reuse ;  /* 0x0000000960607220 */ /* 0x080fe20000410000 */
[----:B------:R-:W-:Y:S01]  /*9350*/  FADD.FTZ R27, R15, R48 ;  /* 0x000000300f1b7221 */ /* 0x000fe20000010000 */
[-C--:B------:R-:W-:Y:S01]  /*9360*/  FMUL.FTZ R97, R97, R9.reuse ;  /* 0x0000000961617220 */ /* 0x080fe20000410000 */
[----:B------:R-:W1:Y:S01]  /*9370*/  MUFU.EX2 R6, R6 ;  /* 0x0000000600067308 */ /* 0x000e620000000800 */
[-C--:B------:R-:W-:Y:S01]  /*9380*/  FMUL.FTZ R100, R100, R9.reuse ;  /* 0x0000000964647220 */ /* 0x080fe20000410000 */
[----:B------:R-:W-:Y:S01]  /*9390*/  FADD.FTZ R48, R144, R27 ;  /* 0x0000001b90307221 */ /* 0x000fe20000010000 */
[----:B------:R-:W-:Y:S01]  /*93a0*/  F2FP.F16.F32.PACK_AB R144, R21, R144 ;  /* 0x000000901590723e */ /* 0x000fe200000000ff */
[-C--:B------:R-:W-:Y:S01]  /*93b0*/  FMUL.FTZ R101, R101, R9.reuse ;  /* 0x0000000965657220 */ /* 0x080fe20000410000 */
[-C--:B------:R-:W-:Y:S01]  /*93c0*/  FMUL.FTZ R104, R104, R9.reuse ;  /* 0x0000000968687220 */ /* 0x080fe20000410000 */
[----:B------:R-:W-:Y:S01]  /*93d0*/  FADD.FTZ R27, R21, R48 ;  /* 0x00000030151b7221 */ /* 0x000fe20000010000 */
[-CC-:B------:R-:W-:Y:S01]  /*93e0*/  FFMA.FTZ R48, R71, R0.reuse, -R11.reuse ;  /* 0x0000000047307223 */ /* 0x180fe2000001080b */
[----:B------:R-:W-:Y:S01]  /*93f0*/  FFMA.FTZ R11, R87, R0, -R11 ;  /* 0x00000000570b7223 */ /* 0x000fe2000001080b */
[----:B------:R-:W-:Y:S01]  /*9400*/  MUFU.EX2 R123, R86 ;  /* 0x00000056007b7308 */ /* 0x000fe20000000800 */
        /* <DEDUP_REMOVED lines=9> */
[C---:B-1----:R-:W-:Y:S01]  /*94a0*/  FADD.FTZ R30, R6.reuse, R5 ;  /* 0x00000005061e7221 */ /* 0x042fe20000010000 */
[----:B------:R-:W-:Y:S01]  /*94b0*/  F2FP.F16.F32.PACK_AB R135, R6, R135 ;  /* 0x000000870687723e */ /* 0x000fe200000000ff */
[-C--:B------:R-:W-:Y:S01]  /*94c0*/  FMUL.FTZ R113, R113, R9.reuse ;  /* 0x0000000971717220 */ /* 0x080fe20000410000 */
[----:B------:R-:W-:Y:S01]  /*94d0*/  FADD.FTZ R27, R33, R52 ;  /* 0x00000034211b7221 */ /* 0x000fe20000010000 */
[----:B------:R-:W-:Y:S01]  /*94e0*/  FADD.FTZ R5, R129, R30 ;  /* 0x0000001e81057221 */ /* 0x000fe20000010000 */
[----:B------:R-:W-:Y:S01]  /*94f0*/  F2FP.F16.F32.PACK_AB R140, R33, R140 ;  /* 0x0000008c218c723e */ /* 0x000fe200000000ff */
[----:B------:R-:W1:Y:S01]  /*9500*/  MUFU.EX2 R7, R85 ;  /* 0x0000005500077308 */ /* 0x000e620000000800 */
[----:B------:R-:W-:Y:S01]  /*9510*/  FADD.FTZ R52, R142, R27 ;  /* 0x0000001b8e347221 */ /* 0x000fe20000010000 */
[----:B------:R-:W-:Y:S01]  /*9520*/  FADD.FTZ R30, R46, R5 ;  /* 0x000000052e1e7221 */ /* 0x000fe20000010000 */
[C---:B------:R-:W-:Y:S01]  /*9530*/  F2FP.F16.F32.PACK_AB R142, R25.reuse, R142 ;  /* 0x0000008e198e723e */ /* 0x040fe200000000ff */
[----:B------:R-:W-:Y:S01]  /*9540*/  FMUL.FTZ R116, R116, R9 ;  /* 0x0000000974747220 */ /* 0x000fe20000410000 */
[----:B------:R-:W-:Y:S01]  /*9550*/  FADD.FTZ R27, R25, R52 ;  /* 0x00000034191b7221 */ /* 0x000fe20000010000 */
[----:B------:R-:W-:Y:S01]  /*9560*/  FADD.FTZ R5, R131, R30 ;  /* 0x0000001e83057221 */ /* 0x000fe20000010000 */
[----:B------:R-:W-:Y:S01]  /*9570*/  F2FP.F16.F32.PACK_AB R129, R46, R129 ;  /* 0x000000812e81723e */ /* 0x000fe200000000ff */
[----:B------:R-:W-:Y:S01]  /*9580*/  FMUL.FTZ R117, R117, R9 ;  /* 0x0000000975757220 */ /* 0x000fe20000410000 */
[----:B------:R-:W-:Y:S01]  /*9590*/  FADD.FTZ R52, R136, R27 ;  /* 0x0000001b88347221 */ /* 0x000fe20000010000 */
[----:B--2---:R-:W-:Y:S01]  /*95a0*/  FADD.FTZ R30, R48, R5 ;  /* 0x00000005301e7221 */ /* 0x004fe20000010000 */
[C---:B------:R-:W-:Y:S01]  /*95b0*/  F2FP.F16.F32.PACK_AB R136, R37.reuse, R136 ;  /* 0x000000882588723e */ /* 0x040fe200000000ff */
[-C--:B------:R-:W-:Y:S01]  /*95c0*/  FMUL.FTZ R90, R90, R28.reuse ;  /* 0x0000001c5a5a7220 */ /* 0x080fe20000410000 */
[----:B------:R-:W-:Y:S01]  /*95d0*/  FADD.FTZ R13, R37, R52 ;  /* 0x00000034250d7221 */ /* 0x000fe20000010000 */
[----:B------:R-:W-:Y:S01]  /*95e0*/  FADD.FTZ R5, R125, R30 ;  /* 0x0000001e7d057221 */ /* 0x000fe20000010000 */
[----:B------:R-:W-:Y:S01]  /*95f0*/  F2FP.F16.F32.PACK_AB R131, R48, R131 ;  /* 0x000000833083723e */ /* 0x000fe200000000ff */
[----:B------:R-:W-:Y:S01]  /*9600*/  FMUL.FTZ R91, R91, R28 ;  /* 0x0000001c5b5b7220 */ /* 0x000fe20000410000 */
[----:B------:R-:W-:Y:S01]  /*9610*/  FADD.FTZ R52, R138, R13 ;  /* 0x0000000d8a347221 */ /* 0x000fe20000010000 */
[----:B------:R-:W-:Y:S01]  /*9620*/  FADD.FTZ R6, R26, R5 ;  /* 0x000000051a067221 */ /* 0x000fe20000010000 */
[----:B-1----:R-:W-:Y:S01]  /*9630*/  F2FP.F16.F32.PACK_AB R122, R7, R24 ;  /* 0x00000018077a723e */ /* 0x002fe200000000ff */
[----:B------:R-:W-:Y:S01]  /*9640*/  FMUL.FTZ R94, R94, R28 ;  /* 0x0000001c5e5e7220 */ /* 0x000fe20000410000 */
[----:B------:R-:W-:Y:S01]  /*9650*/  FADD.FTZ R13, R45, R52 ;  /* 0x000000342d0d7221 */ /* 0x000fe20000010000 */
[----:B------:R-:W-:Y:S01]  /*9660*/  FADD.FTZ R6, R127, R6 ;  /* 0x000000067f067221 */ /* 0x000fe20000010000 */
[----:B------:R-:W-:Y:S01]  /*9670*/  F2FP.F16.F32.PACK_AB R138, R45, R138 ;  /* 0x0000008a2d8a723e */ /* 0x000fe200000000ff */
[----:B------:R-:W-:Y:S01]  /*9680*/  FMUL.FTZ R95, R95, R28 ;  /* 0x0000001c5f5f7220 */ /* 0x000fe20000410000 */
[----:B------:R-:W-:Y:S01]  /*9690*/  FADD.FTZ R32, R132, R13 ;  /* 0x0000000d84207221 */ /* 0x000fe20000010000 */
[----:B------:R-:W-:Y:S01]  /*96a0*/  FADD.FTZ R6, R79, R6 ;  /* 0x000000064f067221 */ /* 0x000fe20000010000 */
        /* <DEDUP_REMOVED lines=11> */
[----:B------:R-:W-:Y:S01]  /*9760*/  F2FP.F16.F32.PACK_AB R127, R79, R127 ;  /* 0x0000007f4f7f723e */ /* 0x000fe200000000ff */
[-C--:B------:R-:W-:Y:S01]  /*9770*/  FMUL.FTZ R103, R103, R28.reuse ;  /* 0x0000001c67677220 */ /* 0x080fe20000410000 */
[----:B------:R-:W-:Y:S01]  /*9780*/  F2FP.F16.F32.PACK_AB R121, R83, R121 ;  /* 0x000000795379723e */ /* 0x000fe200000000ff */
[----:B------:R-:W-:Y:S01]  /*9790*/  FADD.FTZ R32, R8, R13 ;  /* 0x0000000d08207221 */ /* 0x000fe20000010000 */
[-C--:B------:R-:W-:Y:S01]  /*97a0*/  FMUL.FTZ R106, R106, R28.reuse ;  /* 0x0000001c6a6a7220 */ /* 0x080fe20000410000 */
[-C--:B------:R-:W-:Y:S01]  /*97b0*/  FMUL.FTZ R107, R107, R28.reuse ;  /* 0x0000001c6b6b7220 */ /* 0x080fe20000410000 */
[-C--:B------:R-:W-:Y:S01]  /*97c0*/  FMUL.FTZ R110, R110, R28.reuse ;  /* 0x0000001c6e6e7220 */ /* 0x080fe20000410000 */
[----:B------:R-:W-:Y:S01]  /*97d0*/  FADD.FTZ R13, R53, R32 ;  /* 0x00000020350d7221 */ /* 0x000fe20000010000 */
[-C--:B------:R-:W-:Y:S01]  /*97e0*/  FMUL.FTZ R111, R111, R28.reuse ;  /* 0x0000001c6f6f7220 */ /* 0x080fe20000410000 */
[-C--:B------:R-:W-:Y:S01]  /*97f0*/  FMUL.FTZ R114, R114, R28.reuse ;  /* 0x0000001c72727220 */ /* 0x080fe20000410000 */
[-C--:B------:R-:W-:Y:S01]  /*9800*/  FMUL.FTZ R115, R115, R28.reuse ;  /* 0x0000001c73737220 */ /* 0x080fe20000410000 */
[----:B------:R-:W-:Y:S01]  /*9810*/  FADD.FTZ R32, R10, R13 ;  /* 0x0000000d0a207221 */ /* 0x000fe20000010000 */
[-C--:B------:R-:W-:Y:S01]  /*9820*/  FMUL.FTZ R118, R118, R28.reuse ;  /* 0x0000001c76767220 */ /* 0x080fe20000410000 */
[----:B------:R-:W1:Y:S01]  /*9830*/  MUFU.EX2 R10, R11 ;  /* 0x0000000b000a7308 */ /* 0x000e620000000800 */
[----:B------:R-:W-:Y:S01]  /*9840*/  FMUL.FTZ R119, R119, R28 ;  /* 0x0000001c77777220 */ /* 0x000fe20000410000 */
[----:B------:R-:W-:-:S04]  /*9850*/  FADD.FTZ R13, R57, R32 ;  /* 0x00000020390d7221 */ /* 0x000fc80000010000 */
[----:B------:R-:W-:-:S04]  /*9860*/  FADD.FTZ R32, R12, R13 ;  /* 0x0000000d0c207221 */ /* 0x000fc80000010000 */
[----:B------:R-:W-:-:S04]  /*9870*/  FADD.FTZ R13, R61, R32 ;  /* 0x000000203d0d7221 */ /* 0x000fc80000010000 */
[----:B------:R-:W-:-:S04]  /*9880*/  FADD.FTZ R8, R14, R13 ;  /* 0x0000000d0e087221 */ /* 0x000fc80000010000 */
[----:B------:R-:W-:-:S04]  /*9890*/  FADD.FTZ R5, R65, R8 ;  /* 0x0000000841057221 */ /* 0x000fc80000010000 */
[----:B------:R-:W-:-:S04]  /*98a0*/  FADD.FTZ R8, R20, R5 ;  /* 0x0000000514087221 */ /* 0x000fc80000010000 */
[----:B------:R-:W-:-:S04]  /*98b0*/  FADD.FTZ R5, R69, R8 ;  /* 0x0000000845057221 */ /* 0x000fc80000010000 */
[----:B------:R-:W-:Y:S01]  /*98c0*/  FADD.FTZ R8, R24, R5 ;  /* 0x0000000518087221 */ /* 0x000fe20000010000 */
[----:B------:R-:W-:Y:S01]  /*98d0*/  FADD.FTZ R5, R123, R6 ;  /* 0x000000067b057221 */ /* 0x000fe20000010000 */
[C---:B-1----:R-:W-:Y:S02]  /*98e0*/  F2FP.F16.F32.PACK_AB R123, R10.reuse, R123 ;  /* 0x0000007b0a7b723e */ /* 0x042fe400000000ff */
[----:B------:R-:W-:Y:S01]  /*98f0*/  FADD.FTZ R6, R7, R8 ;  /* 0x0000000807067221 */ /* 0x000fe20000010000 */
[----:B------:R-:W-:Y:S01]  /*9900*/  FADD.FTZ R5, R10, R5 ;  /* 0x000000050a057221 */ /* 0x000fe20000010000 */
[----:B------:R-:W-:Y:S02]  /*9910*/  IMAD.MOV.U32 R7, RZ, RZ, R2 ;  /* 0x000000ffff077224 */ /* 0x000fe400078e0002 */
[----:B------:R-:W-:Y:S01]  /*9920*/  IMAD.MOV.U32 R8, RZ, RZ, R3 ;  /* 0x000000ffff087224 */ /* 0x000fe200078e0003 */
[----:B0-----:R-:W-:Y:S06]  /*9930*/  @P2 BRA `(.L_x_1085) ;  /* 0xffffffe000e42947 */ /* 0x001fec000383ffff */
.L_x_1076:
        /* <DEDUP_REMOVED lines=8> */
[----:B------:R-:W-:-:S05]  /*99c0*/  ULDC UR22, c[0x0][0x9e0] ;  /* 0x0002780000167ab9 */ /* 0x000fca0000000800 */
.L_x_1103:
        /* <DEDUP_REMOVED lines=9> */
.L_x_1088:
[----:B------:R-:W-:Y:S01]  /*9a60*/  ULEA UR6, UR37, UR45, 0x3 ;  /* 0x0000002d25067291 */ /* 0x000fe2000f8e183f */
[----:B------:R-:W-:-:S05]  /*9a70*/  IMAD.U32 R0, RZ, RZ, UR46 ;  /* 0x0000002eff007e24 */ /* 0x000fca000f8e00ff */
[----:B------:R-:W-:-:S04]  /*9a80*/  SHF.L.U32 R0, R0, 0x1f, RZ ;  /* 0x0000001f00007819 */ /* 0x000fc800000006ff */
[----:B------:R0:W1:Y:S01]  /*9a90*/  SYNCS.PHASECHK.TRANS64.TRYWAIT P2, [UR6+0x16830], R0 ;  /* 0x01683000ff0075a7 */ /* 0x0000620008040146 */
[----:B------:R-:W-:Y:S05]  /*9aa0*/  @!P0 BRA `(.L_x_1089) ;  /* 0x0000000000048947 */ /* 0x000fea0003800000 */
[----:B------:R-:W-:Y:S01]  /*9ab0*/  BPT.TRAP 0x1 ;  /* 0x000000040000795c */ /* 0x000fe20000300000 */
.L_x_1089:
[----:B-1----:R-:W-:Y:S05]  /*9ac0*/  @P2 BRA `(.L_x_1087) ;  /* 0x0000000000082947 */ /* 0x002fea0003800000 */
[----:B------:R-:W1:Y:S02]  /*9ad0*/  SYNCS.PHASECHK.TRANS64.TRYWAIT P2, [UR6+0x16830], R0 ;  /* 0x01683000ff0075a7 */ /* 0x000e640008040146 */
[----:B-1----:R-:W-:Y:S05]  /*9ae0*/  @!P2 BRA `(.L_x_1090) ;  /* 0x000000a80040a947 */ /* 0x002fea0003800000 */
.L_x_1087:
        /* <DEDUP_REMOVED lines=25> */
.L_x_1092:
[----:B------:R-:W-:Y:S01]  /*9c80*/  ULEA UR6, UR24, UR45, 0x3 ;  /* 0x0000002d18067291 */ /* 0x000fe2000f8e183f */
[----:B------:R-:W-:-:S05]  /*9c90*/  IMAD.U32 R0, RZ, RZ, UR25 ;  /* 0x00000019ff007e24 */ /* 0x000fca000f8e00ff */
[----:B------:R-:W-:-:S04]  /*9ca0*/  SHF.L.U32 R0, R0, 0x1f, RZ ;  /* 0x0000001f00007819 */ /* 0x000fc800000006ff */
[----:B------:R0:W1:Y:S01]  /*9cb0*/  SYNCS.PHASECHK.TRANS64.TRYWAIT P2, [UR6+0x16850], R0 ;  /* 0x01685000ff0075a7 */ /* 0x0000620008040146 */
[----:B------:R-:W-:Y:S05]  /*9cc0*/  @!P0 BRA `(.L_x_1093) ;  /* 0x0000000000048947 */ /* 0x000fea0003800000 */
[----:B------:R-:W-:Y:S01]  /*9cd0*/  BPT.TRAP 0x1 ;  /* 0x000000040000795c */ /* 0x000fe20000300000 */
.L_x_1093:
[----:B-1----:R-:W-:Y:S05]  /*9ce0*/  @P2 BRA `(.L_x_1091) ;  /* 0x0000000000082947 */ /* 0x002fea0003800000 */
[----:B------:R-:W1:Y:S02]  /*9cf0*/  SYNCS.PHASECHK.TRANS64.TRYWAIT P2, [UR6+0x16850], R0 ;  /* 0x01685000ff0075a7 */ /* 0x000e640008040146 */
[----:B-1----:R-:W-:Y:S05]  /*9d00*/  @!P2 BRA `(.L_x_1094) ;  /* 0x000000a400d0a947 */ /* 0x002fea0003800000 */
.L_x_1091:
[----:B------:R-:W-:Y:S01]  /*9d10*/  UIADD3 UR6, UR45, 0x400, URZ ;  /* 0x000004002d067890 */ /* 0x000fe2000fffe03f */
[----:B------:R-:W-:Y:S01]  /*9d20*/  WARPGROUP.ARRIVE ;  /* 0x00000000000079c5 */ /* 0x000fe20000000000 */
[----:B------:R-:W-:-:S05]  /*9d30*/  UMOV UR7, 0x40000040 ;  /* 0x4000004000077882 */ /* 0x000fca0000000000 */
[----:B------:R-:W2:Y:S01]  /*9d40*/  S2R R2, SR_TID.X ;  /* 0x0000000000027919 */ /* 0x000ea20000002100 */
[----:B------:R-:W-:Y:S01]  /*9d50*/  USHF.R.U32.HI UR6, URZ, 0x4, UR6 ;  /* 0x000000043f067899 */ /* 0x000fe20008011606 */
[----:B------:R-:W-:Y:S01]  /*9d60*/  PLOP3.LUT P2, PT, PT, PT, UP0, 0x80, 0x0 ;  /* 0x000000000000781c */ /* 0x000fe20003f4f008 */
[----:B------:R-:W-:Y:S02]  /*9d70*/  VIADD R14, R17, UR41 ;  /* 0x00000029110e7c36 */ /* 0x000fe40008000000 */
[----:B------:R-:W-:Y:S01]  /*9d80*/  ULOP3.LUT UR6, UR6, 0x3fff, URZ, 0xc0, !UPT ;  /* 0x00003fff06067892 */ /* 0x000fe2000f8ec03f */
[----:B-1----:R-:W-:-:S03]  /*9d90*/  IMAD.U32 R3, RZ, RZ, UR37 ;  /* 0x00000025ff037e24 */ /* 0x002fc6000f8e00ff */
        /* <DEDUP_REMOVED lines=43> */
[----:B------:R-:W-:-:S04]  /*a050*/  @UP0 ULDC UR6, c[0x0][0x450] ;  /* 0x0001140000060ab9 */ /* 0x000fc80000000800 */
[----:B------:R-:W-:Y:S01]  /*a060*/  @P2 SHF.R.U32.HI R14, RZ, UR6, R0 ;  /* 0x00000006ff0e2c19 */ /* 0x000fe20008011600 */
[----:B------:R-:W-:Y:S01]  /*a070*/  IMAD.SHL.U32 R0, R4, 0x80, RZ ;  /* 0x0000008004007824 */ /* 0x000fe200078e00ff */
[----:B--2---:R-:W-:Y:S01]  /*a080*/  ISETP.GE.U32.AND P2, PT, R2, 0x180, PT ;  /* 0x000001800200780c */ /* 0x004fe20003f46070 */
[----:B------:R-:W-:Y:S01]  /*a090*/  VIADD R2, R22, 0x9 ;  /* 0x0000000916027836 */ /* 0x000fe20000000000 */
[----:B------:R-:W-:Y:S01]  /*a0a0*/  ULOP3.LUT UR6, URZ, UR23, URZ, 0x33, !UPT ;  /* 0x000000173f067292 */ /* 0x000fe2000f8e333f */
[----:B------:R-:W0:Y:S01]  /*a0b0*/  SHFL.IDX PT, R9, R14, RZ, 0x1c1f ;  /* 0x001c1fff0e097589 */ /* 0x000e2200000e0000 */
[----:B------:R-:W-:Y:S02]  /*a0c0*/  IADD3 R3, -R0, 0x1, RZ ;  /* 0x0000000100037810 */ /* 0x000fe40007ffe1ff */
[----:B------:R-:W-:Y:S01]  /*a0d0*/  SEL R11, R2, 0x9, !P2 ;  /* 0x00000009020b7807 */ /* 0x000fe20005000000 */
[----:B------:R-:W-:Y:S02]  /*a0e0*/  IMAD.U32 R2, RZ, RZ, UR38 ;  /* 0x00000026ff027e24 */ /* 0x000fe4000f8e00ff */
[----:B------:R-:W-:-:S05]  /*a0f0*/  IMAD R3, R16, -0x2, R3 ;  /* 0xfffffffe10037824 */ /* 0x000fca00078e0203 */
[----:B------:R-:W-:-:S05]  /*a100*/  IADD3 R3, -R2, UR42, R3 ;  /* 0x0000002a02037c10 */ /* 0x000fca000fffe103 */
[----:B------:R-:W-:-:S04]  /*a110*/  VIADD R12, R3, UR6 ;  /* 0x00000006030c7c36 */ /* 0x000fc80008000000 */
[----:B0-----:R-:W-:Y:S01]  /*a120*/  IMAD.IADD R2, R12, 0x1, R9 ;  /* 0x000000010c027824 */ /* 0x001fe200078e0209 */
[----:B------:R-:W-:Y:S02]  /*a130*/  WARPGROUP.DEPBAR.LE gsb0, 0x0 ;  /* 0x00008000000079c5 */ /* 0x000fe40000010000 */
[----:B------:R0:W-:Y:S06]  /*a140*/  BAR.ARV R11, 0x100 ;  /* 0x0004000b0000751d */ /* 0x0001ec0000002000 */
[----:B------:R1:W-:Y:S02]  /*a150*/  @!P1 SYNCS.ARRIVE.TRANS64.RED.A1T0 RZ, [R10+URZ], RZ ;  /* 0x000000ff0aff99a7 */ /* 0x0003e4000810043f */
[----:B-1----:R-:W-:-:S04]  /*a160*/  VIADD R10, R3, UR22 ;  /* 0x00000016030a7c36 */ /* 0x002fc80008000000 */
[----:B------:R-:W-:Y:S01]  /*a170*/  IMAD.IADD R3, R10, 0x1, R9 ;  /* 0x000000010a037824 */ /* 0x000fe200078e0209 */
[----:B0-----:R-:W-:Y:S06]  /*a180*/  @!P6 BRA `(.L_x_1095) ;  /* 0x00000000005ce947 */ /* 0x001fec0003800000 */
        /* <DEDUP_REMOVED lines=13> */
.L_x_1097:
[----:B------:R-:W-:-:S05]  /*a260*/  IMAD.U32 R120, RZ, RZ, UR21 ;  /* 0x00000015ff787e24 */ /* 0x000fca000f8e00ff */
[----:B------:R-:W-:-:S13]  /*a270*/  ISETP.NE.AND P2, PT, R120, 0x1, PT ;  /* 0x000000017800780c */ /* 0x000fda0003f45270 */
[----:B------:R-:W0:Y:S02]  /*a280*/  @P2 LDC.64 R20, c[0x0][0x9e8] ;  /* 0x00027a00ff142b82 */ /* 0x000e240000000a00 */
[----:B0-----:R-:W-:-:S05]  /*a290*/  @P2 IMAD.HI.U32 R20, R9, R20, RZ ;  /* 0x0000001409142227 */ /* 0x001fca00078e00ff */
[----:B------:R-:W-:-:S07]  /*a2a0*/  @P2 SHF.R.U32.HI R9, RZ, R21, R20 ;  /* 0x00000015ff092219 */ /* 0x000fce0000011614 */
.L_x_1098:
[----:B------:R-:W-:Y:S05]  /*a2b0*/  BSYNC B0 ;  /* 0x0000000000007941 */ /* 0x000fea0003800000 */
.L_x_1096:
[----:B------:R-:W-:-:S04]  /*a2c0*/  IMAD R9, R9, R120, -R0 ;  /* 0x0000007809097224 */ /* 0x000fc800078e0a00 */
[----:B------:R-:W-:-:S05]  /*a2d0*/  IMAD R9, R16, -0x2, R9 ;  /* 0xfffffffe10097824 */ /* 0x000fca00078e0209 */
[----:B------:R-:W-:Y:S02]  /*a2e0*/  VIADDMNMX R3, R9, R120, R3, PT ;  /* 0x0000007809037246 */ /* 0x000fe40003800103 */
[----:B------:R-:W-:-:S07]  /*a2f0*/  VIMNMX R2, R2, R9, !PT ;  /* 0x0000000902027248 */ /* 0x000fce0007fe0100 */
.L_x_1095:
        /* <DEDUP_REMOVED lines=9> */
[C---:B------:R-:W-:Y:S02]  /*a390*/  ISETP.GT.AND P4, PT, R2.reuse, 0x9, P2 ;  /* 0x000000090200780c */ /* 0x040fe40001784270 */
[----:B------:R-:W-:Y:S02]  /*a3a0*/  ISETP.GT.AND P5, PT, R2, 0x10, P2 ;  /* 0x000000100200780c */ /* 0x000fe400017a4270 */
[----:B------:R-:W-:-:S02]  /*a3b0*/  ISETP.LT.OR P3, PT, R3, 0x9, P3 ;  /* 0x000000090300780c */ /* 0x000fc40001f61670 */
[C---:B------:R-:W-:Y:S01]  /*a3c0*/  ISETP.LT.OR P4, PT, R3.reuse, 0xa, P4 ;  /* 0x0000000a0300780c */ /* 0x040fe20002781670 */
[--C-:B0-----:R-:W-:Y:S01]  /*a3d0*/  IMAD.IADD R10, R10, 0x1, R141.reuse ;  /* 0x000000010a0a7824 */ /* 0x101fe200078e028d */
[----:B------:R-:W-:Y:S01]  /*a3e0*/  ISETP.LT.OR P5, PT, R3, 0x11, P5 ;  /* 0x000000110300780c */ /* 0x000fe20002fa1670 */
[----:B------:R-:W-:Y:S01]  /*a3f0*/  IMAD.IADD R12, R12, 0x1, R141 ;  /* 0x000000010c0c7824 */ /* 0x000fe200078e028d */
[----:B------:R-:W-:Y:S02]  /*a400*/  FSEL R9, R28, -INF , !P3 ;  /* 0xff8000001c097808 */ /* 0x000fe40005800000 */
[----:B------:R-:W-:Y:S02]  /*a410*/  FSEL R29, R29, -INF , !P4 ;  /* 0xff8000001d1d7808 */ /* 0x000fe40006000000 */
[----:B------:R-:W-:Y:S02]  /*a420*/  FSEL R11, R32, -INF , !P5 ;  /* 0xff800000200b7808 */ /* 0x000fe40006800000 */
[----:B------:R-:W-:-:S02]  /*a430*/  ISETP.GT.AND P3, PT, R2, 0x11, P2 ;  /* 0x000000110200780c */ /* 0x000fc40001764270 */
[C---:B------:R-:W-:Y:S02]  /*a440*/  ISETP.GT.AND P4, PT, R2.reuse, 0x18, P2 ;  /* 0x000000180200780c */ /* 0x040fe40001784270 */
[----:B------:R-:W-:Y:S02]  /*a450*/  ISETP.GT.AND P5, PT, R2, 0x19, P2 ;  /* 0x000000190200780c */ /* 0x000fe400017a4270 */
[C---:B------:R-:W-:Y:S02]  /*a460*/  ISETP.LT.OR P3, PT, R3.reuse, 0x12, P3 ;  /* 0x000000120300780c */ /* 0x040fe40001f61670 */
[C---:B------:R-:W-:Y:S02]  /*a470*/  ISETP.LT.OR P4, PT, R3.reuse, 0x19, P4 ;  /* 0x000000190300780c */ /* 0x040fe40002781670 */
[----:B------:R-:W-:Y:S02]  /*a480*/  ISETP.LT.OR P5, PT, R3, 0x1a, P5 ;  /* 0x0000001a0300780c */ /* 0x000fe40002fa1670 */
[----:B------:R-:W-:-:S02]  /*a490*/  FSEL R33, R33, -INF , !P3 ;  /* 0xff80000021217808 */ /* 0x000fc40005800000 */
[----:B------:R-:W-:Y:S02]  /*a4a0*/  FSEL R13, R36, -INF , !P4 ;  /* 0xff800000240d7808 */ /* 0x000fe40006000000 */
[----:B------:R-:W-:Y:S02]  /*a4b0*/  FSEL R37, R37, -INF , !P5 ;  /* 0xff80000025257808 */ /* 0x000fe40006800000 */
[C---:B------:R-:W-:Y:S02]  /*a4c0*/  ISETP.GT.AND P3, PT, R2.reuse, 0x20, P2 ;  /* 0x000000200200780c */ /* 0x040fe40001764270 */
[C---:B------:R-:W-:Y:S02]  /*a4d0*/  ISETP.GT.AND P4, PT, R2.reuse, 0x21, P2 ;  /* 0x000000210200780c */ /* 0x040fe40001784270 */
[----:B------:R-:W-:Y:S02]  /*a4e0*/  ISETP.GT.AND P5, PT, R2, 0x28, P2 ;  /* 0x000000280200780c */ /* 0x000fe400017a4270 */
[----:B------:R-:W-:-:S02]  /*a4f0*/  ISETP.LT.OR P3, PT, R3, 0x21, P3 ;  /* 0x000000210300780c */ /* 0x000fc40001f61670 */
[C---:B------:R-:W-:Y:S02]  /*a500*/  ISETP.LT.OR P4, PT, R3.reuse, 0x22, P4 ;  /* 0x000000220300780c */ /* 0x040fe40002781670 */
[----:B------:R-:W-:Y:S02]  /*a510*/  ISETP.LT.OR P5, PT, R3, 0x29, P5 ;  /* 0x000000290300780c */ /* 0x000fe40002fa1670 */
        /* <DEDUP_REMOVED lines=65> */
[----:B------:R-:W-:Y:S01]  /*a930*/  FSEL R85, R85, -INF , !P5 ;  /* 0xff80000055557808 */ /* 0x000fe20006800000 */
[----:B------:R-:W-:Y:S06]  /*a940*/  @!P6 BRA `(.L_x_1099) ;  /* 0x00000000005ce947 */ /* 0x000fec0003800000 */
        /* <DEDUP_REMOVED lines=13> */
.L_x_1101:
[----:B------:R-:W-:-:S05]  /*aa20*/  IMAD.U32 R14, RZ, RZ, UR21 ;  /* 0x00000015ff0e7e24 */ /* 0x000fca000f8e00ff */
[----:B------:R-:W-:-:S13]  /*aa30*/  ISETP.NE.AND P3, PT, R14, 0x1, PT ;  /* 0x000000010e00780c */ /* 0x000fda0003f65270 */
[----:B------:R-:W0:Y:S02]  /*aa40*/  @P3 LDC.64 R2, c[0x0][0x9e8] ;  /* 0x00027a00ff023b82 */ /* 0x000e240000000a00 */
[----:B0-----:R-:W-:-:S05]  /*aa50*/  @P3 IMAD.HI.U32 R2, R141, R2, RZ ;  /* 0x000000028d023227 */ /* 0x001fca00078e00ff */
[----:B------:R-:W-:-:S07]  /*aa60*/  @P3 SHF.R.U32.HI R141, RZ, R3, R2 ;  /* 0x00000003ff8d3219 */ /* 0x000fce0000011602 */
.L_x_1102:
[----:B------:R-:W-:Y:S05]  /*aa70*/  BSYNC B0 ;  /* 0x0000000000007941 */ /* 0x000fea0003800000 */
.L_x_1100:
[----:B------:R-:W-:-:S04]  /*aa80*/  IMAD R141, R141, R14, -R0 ;  /* 0x0000000e8d8d7224 */ /* 0x000fc800078e0a00 */
[----:B------:R-:W-:-:S05]  /*aa90*/  IMAD R141, R16, -0x2, R141 ;  /* 0xfffffffe108d7824 */ /* 0x000fca00078e028d */
[----:B------:R-:W-:Y:S02]  /*aaa0*/  VIADDMNMX R10, R141, R14, R10, PT ;  /* 0x0000000e8d0a7246 */ /* 0x000fe4000380010a */
[----:B------:R-:W-:-:S07]  /*aab0*/  VIMNMX R12, R12, R141, !PT ;  /* 0x0000008d0c0c7248 */ /* 0x000fce0007fe0100 */
.L_x_1099:
[----:B------:R-:W-:Y:S01]  /*aac0*/  FMNMX.FTZ R0, R24, R7, !PT ;  /* 0x0000000718007209 */ /* 0x000fe20007810000 */
[----:B------:R-:W-:Y:S01]  /*aad0*/  UMOV UR25, UR46 ;  /* 0x0000002e00197c82 */ /* 0x000fe20008000000 */
        /* <DEDUP_REMOVED lines=24> */
[C---:B------:R-:W-:Y:S02]  /*ac60*/  ISETP.GT.AND P3, PT, R12.reuse, 0x9, P2 ;  /* 0x000000090c00780c */ /* 0x040fe40001764270 */
[----:B------:R-:W-:Y:S02]  /*ac70*/  FMNMX.FTZ R0, R49, R0, !PT ;  /* 0x0000000031007209 */ /* 0x000fe40007810000 */
[----:B------:R-:W-:Y:S02]  /*ac80*/  FSEL R43, R43, -INF , !P4 ;  /* 0xff8000002b2b7808 */ /* 0x000fe40006000000 */
[----:B------:R-:W-:Y:S02]  /*ac90*/  FMNMX.FTZ R0, R123, R0, !PT ;  /* 0x000000007b007209 */ /* 0x000fe40007810000 */
[----:B------:R-:W-:-:S02]  /*aca0*/  ISETP.GT.AND P4, PT, R12, RZ, P2 ;  /* 0x000000ff0c00720c */ /* 0x000fc40001784270 */
[----:B------:R-:W-:Y:S02]  /*acb0*/  FMNMX.FTZ R0, R53, R0, !PT ;  /* 0x0000000035007209 */ /* 0x000fe40007810000 */
[C---:B------:R-:W-:Y:S02]  /*acc0*/  ISETP.LT.OR P5, PT, R10.reuse, 0x2, P5 ;  /* 0x000000020a00780c */ /* 0x040fe40002fa1670 */
        /* <DEDUP_REMOVED lines=13> */
[----:B------:R-:W-:Y:S02]  /*ada0*/  FSEL R149, R26, -INF , !P4 ;  /* 0xff8000001a957808 */ /* 0x000fe40006000000 */
        /* <DEDUP_REMOVED lines=15> */
[----:B------:R-:W-:Y:S02]  /*aea0*/  ISETP.LT.OR P4, PT, R10, 0x31, P4 ;  /* 0x000000310a00780c */ /* 0x000fe40002781670 */
[----:B------:R-:W-:Y:S02]  /*aeb0*/  FMNMX.FTZ R2, R85, R0, !PT ;  /* 0x0000000055027209 */ /* 0x000fe40007810000 */
[----:B------:R-:W0:Y:S01]  /*aec0*/  LDC R0, c[0x0][0x988] ;  /* 0x00026200ff007b82 */ /* 0x000e220000000800 */
[----:B------:R-:W-:Y:S02]  /*aed0*/  FSEL R151, R50, -INF , !P4 ;  /* 0xff80000032977808 */ /* 0x000fe40006000000 */
[----:B------:R-:W1:Y:S01]  /*aee0*/  SHFL.BFLY PT, R3, R2, 0x2, 0x1f ;  /* 0x0c401f0002037f89 */ /* 0x000e6200000e0000 */
[----:B------:R-:W-:-:S04]  /*aef0*/  ISETP.GT.AND P4, PT, R12, 0x38, P2 ;  /* 0x000000380c00780c */ /* 0x000fc80001784270 */
[----:B------:R-:W-:Y:S02]  /*af00*/  ISETP.LT.OR P4, PT, R10, 0x39, P4 ;  /* 0x000000390a00780c */ /* 0x000fe40002781670 */
[----:B-1----:R-:W-:Y:S02]  /*af10*/  FMNMX.FTZ R14, R2, R3, !PT ;  /* 0x00000003020e7209 */ /* 0x002fe40007810000 */
[----:B------:R-:W-:-:S03]  /*af20*/  FMNMX.FTZ R2, R149, R8, !PT ;  /* 0x0000000895027209 */ /* 0x000fc60007810000 */
[----:B------:R-:W1:Y:S01]  /*af30*/  SHFL.BFLY PT, R3, R14, 0x1, 0x1f ;  /* 0x0c201f000e037f89 */ /* 0x000e6200000e0000 */
[----:B------:R-:W-:-:S04]  /*af40*/  FMNMX.FTZ R2, R27, R2, !PT ;  /* 0x000000021b027209 */ /* 0x000fc80007810000 */
[----:B------:R-:W-:-:S04]  /*af50*/  FMNMX.FTZ R2, R141, R2, !PT ;  /* 0x000000028d027209 */ /* 0x000fc80007810000 */
[----:B------:R-:W-:-:S04]  /*af60*/  FMNMX.FTZ R2, R31, R2, !PT ;  /* 0x000000021f027209 */ /* 0x000fc80007810000 */
[----:B------:R-:W-:-:S04]  /*af70*/  FMNMX.FTZ R2, R143, R2, !PT ;  /* 0x000000028f027209 */ /* 0x000fc80007810000 */
[----:B------:R-:W-:-:S04]  /*af80*/  FMNMX.FTZ R2, R35, R2, !PT ;  /* 0x0000000223027209 */ /* 0x000fc80007810000 */
[----:B------:R-:W-:Y:S02]  /*af90*/  FMNMX.FTZ R2, R145, R2, !PT ;  /* 0x0000000291027209 */ /* 0x000fe40007810000 */
[----:B-1----:R-:W-:Y:S02]  /*afa0*/  FMNMX.FTZ R3, R14, R3, !PT ;  /* 0x000000030e037209 */ /* 0x002fe40007810000 */
[----:B------:R-:W-:Y:S02]  /*afb0*/  FMNMX.FTZ R2, R39, R2, !PT ;  /* 0x0000000227027209 */ /* 0x000fe40007810000 */
[C---:B------:R-:W-:Y:S01]  /*afc0*/  FSETP.NEU.FTZ.AND P5, PT, R3.reuse, -INF , PT ;  /* 0xff8000000300780b */ /* 0x040fe20003fbd000 */
[----:B0-----:R-:W-:-:S05]  /*afd0*/  FMUL.FTZ R14, R3, R0 ;  /* 0x00000000030e7220 */ /* 0x001fca0000410000 */
[----:B------:R-:W-:-:S05]  /*afe0*/  FSEL R14, R14, RZ, P5 ;  /* 0x000000ff0e0e7208 */ /* 0x000fca0002800000 */
[-CC-:B------:R-:W-:Y:S01]  /*aff0*/  FFMA.FTZ R148, R25, R0.reuse, -R14.reuse ;  /* 0x0000000019947223 */ /* 0x180fe2000001080e */
[----:B------:R-:W-:Y:S01]  /*b000*/  FSEL R25, R42, -INF , !P3 ;  /* 0xff8000002a197808 */ /* 0x000fe20005800000 */
        /* <DEDUP_REMOVED lines=16> */
[-CC-:B------:R-:W-:Y:S01]  /*b110*/  FFMA.FTZ R15, R41, R0.reuse, -R14.reuse ;  /* 0x00000000290f7223 */ /* 0x180fe2000001080e */
[----:B------:R-:W-:Y:S01]  /*b120*/  FSEL R33, R54, -INF , !P4 ;  /* 0xff80000036217808 */ /* 0x000fe20006000000 */
        /* <DEDUP_REMOVED lines=9> */
[C---:B------:R-:W-:Y:S01]  /*b1c0*/  ISETP.GT.AND P4, PT, R12.reuse, 0x40, P2 ;  /* 0x000000400c00780c */ /* 0x040fe20001784270 */
[----:B------:R-:W-:Y:S01]  /*b1d0*/  MUFU.EX2 R148, R148 ;  /* 0x0000009400947308 */ /* 0x000fe20000000800 */
[----:B------:R-:W-:Y:S01]  /*b1e0*/  FSEL R51, R51, -INF , !P3 ;  /* 0xff80000033337808 */ /* 0x000fe20005800000 */
[-CC-:B------:R-:W-:Y:S01]  /*b1f0*/  FFMA.FTZ R29, R29, R0.reuse, -R14.reuse ;  /* 0x000000001d1d7223 */ /* 0x180fe2000001080e */
[----:B------:R-:W-:Y:S01]  /*b200*/  ISETP.GT.AND P3, PT, R12, 0x39, P2 ;  /* 0x000000390c00780c */ /* 0x000fe20001764270 */
[--C-:B------:R-:W-:Y:S01]  /*b210*/  FFMA.FTZ R128, R129, R0, -R14.reuse ;  /* 0x0000000081807223 */ /* 0x100fe2000001080e */
[----:B------:R-:W-:Y:S01]  /*b220*/  FMNMX.FTZ R2, R151, R2, !PT ;  /* 0x0000000297027209 */ /* 0x000fe20007810000 */
[-CC-:B------:R-:W-:Y:S01]  /*b230*/  FFMA.FTZ R130, R131, R0.reuse, -R14.reuse ;  /* 0x0000000083827223 */ /* 0x180fe2000001080e */
[C---:B------:R-:W-:Y:S01]  /*b240*/  ISETP.LT.OR P3, PT, R10.reuse, 0x3a, P3 ;  /* 0x0000003a0a00780c */ /* 0x040fe20001f61670 */
[----:B------:R-:W-:Y:S01]  /*b250*/  MUFU.EX2 R147, R147 ;  /* 0x0000009300937308 */ /* 0x000fe20000000800 */
[----:B------:R-:W-:Y:S01]  /*b260*/  ISETP.LT.OR P4, PT, R10, 0x41, P4 ;  /* 0x000000410a00780c */ /* 0x000fe20002781670 */
[-CC-:B------:R-:W-:Y:S01]  /*b270*/  FFMA.FTZ R124, R133, R0.reuse, -R14.reuse ;  /* 0x00000000857c7223 */ /* 0x180fe2000001080e */
[----:B------:R-:W-:Y:S01]  /*b280*/  FSEL R55, R55, -INF , !P3 ;  /* 0xff80000037377808 */ /* 0x000fe20005800000 */
[-CC-:B------:R-:W-:Y:S01]  /*b290*/  FFMA.FTZ R126, R135, R0.reuse, -R14.reuse ;  /* 0x00000000877e7223 */ /* 0x180fe2000001080e */
[----:B------:R-:W-:Y:S01]  /*b2a0*/  ISETP.GT.AND P3, PT, R12, 0x41, P2 ;  /* 0x000000410c00780c */ /* 0x000fe20001764270 */
[--C-:B------:R-:W-:Y:S01]  /*b2b0*/  FFMA.FTZ R120, R137, R0, -R14.reuse ;  /* 0x0000000089787223 */ /* 0x100fe2000001080e */
[----:B------:R-:W-:Y:S01]  /*b2c0*/  FMNMX.FTZ R2, R51, R2, !PT ;  /* 0x0000000233027209 */ /* 0x000fe20007810000 */
[----:B------:R-:W-:Y:S01]  /*b2d0*/  MUFU.EX2 R150, R150 ;  /* 0x0000009600967308 */ /* 0x000fe20000000800 */
[----:B------:R-:W-:Y:S01]  /*b2e0*/  FSEL R37, R58, -INF , !P4 ;  /* 0xff8000003a257808 */ /* 0x000fe20006000000 */
[----:B------:R-:W-:Y:S01]  /*b2f0*/  FFMA.FTZ R122, R139, R0, -R14 ;  /* 0x000000008b7a7223 */ /* 0x000fe2000001080e */
[----:B------:R-:W-:-:S02]  /*b300*/  ISETP.GT.AND P4, PT, R12, 0x48, P2 ;  /* 0x000000480c00780c */ /* 0x000fc40001784270 */
[C---:B------:R-:W-:Y:S02]  /*b310*/  ISETP.LT.OR P3, PT, R10.reuse, 0x42, P3 ;  /* 0x000000420a00780c */ /* 0x040fe40001f61670 */
[----:B------:R-:W-:Y:S01]  /*b320*/  FMNMX.FTZ R2, R33, R2, !PT ;  /* 0x0000000221027209 */ /* 0x000fe20007810000 */
[----:B------:R-:W-:Y:S01]  /*b330*/  MUFU.EX2 R29, R29 ;  /* 0x0000001d001d7308 */ /* 0x000fe20000000800 */
[----:B------:R-:W-:Y:S02]  /*b340*/  ISETP.LT.OR P4, PT, R10, 0x49, P4 ;  /* 0x000000490a00780c */ /* 0x000fe40002781670 */
[----:B------:R-:W-:Y:S02]  /*b350*/  FSEL R59, R59, -INF , !P3 ;  /* 0xff8000003b3b7808 */ /* 0x000fe40005800000 */
[----:B------:R-:W-:Y:S02]  /*b360*/  ISETP.GT.AND P3, PT, R12, 0x49, P2 ;  /* 0x000000490c00780c */ /* 0x000fe40001764270 */
[----:B------:R-:W-:Y:S01]  /*b370*/  FMNMX.FTZ R2, R55, R2, !PT ;  /* 0x0000000237027209 */ /* 0x000fe20007810000 */
[----:B------:R-:W-:Y:S01]  /*b380*/  MUFU.EX2 R144, R144 ;  /* 0x0000009000907308 */ /* 0x000fe20000000800 */
[----:B------:R-:W-:-:S02]  /*b390*/  FSEL R62, R62, -INF , !P4 ;  /* 0xff8000003e3e7808 */ /* 0x000fc40006000000 */
[----:B------:R-:W-:Y:S02]  /*b3a0*/  ISETP.GT.AND P4, PT, R12, 0x50, P2 ;  /* 0x000000500c00780c */ /* 0x000fe40001784270 */
[C---:B------:R-:W-:Y:S02]  /*b3b0*/  ISETP.LT.OR P3, PT, R10.reuse, 0x4a, P3 ;  /* 0x0000004a0a00780c */ /* 0x040fe40001f61670 */
[----:B------:R-:W-:Y:S01]  /*b3c0*/  FMNMX.FTZ R2, R37, R2, !PT ;  /* 0x0000000225027209 */ /* 0x000fe20007810000 */
[----:B------:R-:W-:Y:S01]  /*b3d0*/  MUFU.EX2 R11, R11 ;  /* 0x0000000b000b7308 */ /* 0x000fe20000000800 */
[----:B------:R-:W-:Y:S02]  /*b3e0*/  ISETP.LT.OR P4, PT, R10, 0x51, P4 ;  /* 0x000000510a00780c */ /* 0x000fe40002781670 */
[----:B------:R-:W-:Y:S02]  /*b3f0*/  FSEL R63, R63, -INF , !P3 ;  /* 0xff8000003f3f7808 */ /* 0x000fe40005800000 */
[----:B------:R-:W-:-:S02]  /*b400*/  ISETP.GT.AND P3, PT, R12, 0x51, P2 ;  /* 0x000000510c00780c */ /* 0x000fc40001764270 */
[----:B------:R-:W-:Y:S01]  /*b410*/  FMNMX.FTZ R45, R59, R2, !PT ;  /* 0x000000023b2d7209 */ /* 0x000fe20007810000 */
[----:B------:R-:W-:Y:S01]  /*b420*/  MUFU.EX2 R146, R146 ;  /* 0x0000009200927308 */ /* 0x000fe20000000800 */
[----:B------:R-:W-:Y:S02]  /*b430*/  FSEL R41, R66, -INF , !P4 ;  /* 0xff80000042297808 */ /* 0x000fe40006000000 */
[----:B------:R-:W-:Y:S02]  /*b440*/  ISETP.GT.AND P4, PT, R12, 0x58, P2 ;  /* 0x000000580c00780c */ /* 0x000fe40001784270 */
[----:B------:R-:W-:Y:S02]  /*b450*/  ISETP.LT.OR P3, PT, R10, 0x52, P3 ;  /* 0x000000520a00780c */ /* 0x000fe40001f61670 */
[----:B------:R-:W-:Y:S01]  /*b460*/  FMNMX.FTZ R2, R62, R45, !PT ;  /* 0x0000002d3e027209 */ /* 0x000fe20007810000 */
[----:B------:R-:W-:Y:S01]  /*b470*/  FFMA.FTZ R45, R49, R0, -R14 ;  /* 0x00000000312d7223 */ /* 0x000fe2000001080e */
[----:B------:R-:W-:Y:S01]  /*b480*/  ISETP.LT.OR P4, PT, R10, 0x59, P4 ;  /* 0x000000590a00780c */ /* 0x000fe20002781670 */
[----:B------:R-:W-:Y:S01]  /*b490*/  MUFU.EX2 R13, R13 ;  /* 0x0000000d000d7308 */ /* 0x000fe20000000800 */
[----:B------:R-:W-:-:S02]  /*b4a0*/  FSEL R67, R67, -INF , !P3 ;  /* 0xff80000043437808 */ /* 0x000fc40005800000 */
[----:B------:R-:W-:Y:S02]  /*b4b0*/  FMNMX.FTZ R2, R63, R2, !PT ;  /* 0x000000023f027209 */ /* 0x000fe40007810000 */
[----:B------:R-:W-:Y:S02]  /*b4c0*/  ISETP.GT.AND P3, PT, R12, 0x59, P2 ;  /* 0x000000590c00780c */ /* 0x000fe40001764270 */
[----:B------:R-:W-:Y:S01]  /*b4d0*/  FSEL R70, R70, -INF , !P4 ;  /* 0xff80000046467808 */ /* 0x000fe20006000000 */
[----:B------:R-:W-:Y:S01]  /*b4e0*/  MUFU.EX2 R140, R140 ;  /* 0x0000008c008c7308 */ /* 0x000fe20000000800 */
[----:B------:R-:W-:Y:S02]  /*b4f0*/  FMNMX.FTZ R2, R41, R2, !PT ;  /* 0x0000000229027209 */ /* 0x000fe40007810000 */
[----:B------:R-:W-:Y:S02]  /*b500*/  ISETP.GT.AND P4, PT, R12, 0x60, P2 ;  /* 0x000000600c00780c */ /* 0x000fe40001784270 */
[----:B------:R-:W-:-:S02]  /*b510*/  ISETP.LT.OR P3, PT, R10, 0x5a, P3 ;  /* 0x0000005a0a00780c */ /* 0x000fc40001f61670 */
[----:B------:R-:W-:Y:S01]  /*b520*/  FMNMX.FTZ R49, R67, R2, !PT ;  /* 0x0000000243317209 */ /* 0x000fe20007810000 */
[----:B------:R-:W-:Y:S01]  /*b530*/  MUFU.EX2 R15, R15 ;  /* 0x0000000f000f7308 */ /* 0x000fe20000000800 */
[----:B------:R-:W-:Y:S02]  /*b540*/  ISETP.LT.OR P4, PT, R10, 0x61, P4 ;  /* 0x000000610a00780c */ /* 0x000fe40002781670 */
[----:B------:R-:W-:Y:S02]  /*b550*/  FSEL R71, R71, -INF , !P3 ;  /* 0xff80000047477808 */ /* 0x000fe40005800000 */
[----:B------:R-:W-:Y:S02]  /*b560*/  ISETP.GT.AND P3, PT, R12, 0x61, P2 ;  /* 0x000000610c00780c */ /* 0x000fe40001764270 */
[----:B------:R-:W-:Y:S01]  /*b570*/  FMNMX.FTZ R2, R70, R49, !PT ;  /* 0x0000003146027209 */ /* 0x000fe20007810000 */
[-CC-:B------:R-:W-:Y:S01]  /*b580*/  FFMA.FTZ R49, R53, R0.reuse, -R14.reuse ;  /* 0x0000000035317223 */ /* 0x180fe2000001080e */
[----:B------:R-:W-:Y:S01]  /*b590*/  FSEL R121, R74, -INF , !P4 ;  /* 0xff8000004a797808 */ /* 0x000fe20006000000 */
[----:B------:R-:W-:Y:S01]  /*b5a0*/  FFMA.FTZ R53, R57, R0, -R14 ;  /* 0x0000000039357223 */ /* 0x000fe2000001080e */
[----:B------:R-:W-:Y:S01]  /*b5b0*/  ISETP.GT.AND P4, PT, R12, 0x68, P2 ;  /* 0x000000680c00780c */ /* 0x000fe20001784270 */
[----:B------:R-:W-:Y:S01]  /*b5c0*/  MUFU.EX2 R142, R142 ;  /* 0x0000008e008e7308 */ /* 0x000fe20000000800 */
[----:B------:R-:W-:-:S02]  /*b5d0*/  ISETP.LT.OR P3, PT, R10, 0x62, P3 ;  /* 0x000000620a00780c */ /* 0x000fc40001f61670 */
[----:B------:R-:W-:Y:S02]  /*b5e0*/  FMNMX.FTZ R2, R71, R2, !PT ;  /* 0x0000000247027209 */ /* 0x000fe40007810000 */
[----:B------:R-:W-:Y:S02]  /*b5f0*/  ISETP.LT.OR P4, PT, R10, 0x69, P4 ;  /* 0x000000690a00780c */ /* 0x000fe40002781670 */
[----:B------:R-:W-:Y:S01]  /*b600*/  FSEL R75, R75, -INF , !P3 ;  /* 0xff8000004b4b7808 */ /* 0x000fe20005800000 */
[----:B------:R-:W-:Y:S01]  /*b610*/  MUFU.EX2 R21, R21 ;  /* 0x0000001500157308 */ /* 0x000fe20000000800 */
[----:B------:R-:W-:Y:S02]  /*b620*/  ISETP.GT.AND P3, PT, R12, 0x69, P2 ;  /* 0x000000690c00780c */ /* 0x000fe40001764270 */
[----:B------:R-:W-:Y:S02]  /*b630*/  FMNMX.FTZ R2, R121, R2, !PT ;  /* 0x0000000279027209 */ /* 0x000fe40007810000 */
[----:B------:R-:W-:-:S02]  /*b640*/  FSEL R123, R78, -INF , !P4 ;  /* 0xff8000004e7b7808 */ /* 0x000fc40006000000 */
[----:B------:R-:W-:Y:S01]  /*b650*/  ISETP.GT.AND P4, PT, R12, 0x70, P2 ;  /* 0x000000700c00780c */ /* 0x000fe20001784270 */
[----:B------:R-:W-:Y:S01]  /*b660*/  MUFU.EX2 R136, R136 ;  /* 0x0000008800887308 */ /* 0x000fe20000000800 */
[C---:B------:R-:W-:Y:S02]  /*b670*/  ISETP.LT.OR P3, PT, R10.reuse, 0x6a, P3 ;  /* 0x0000006a0a00780c */ /* 0x040fe40001f61670 */
[----:B------:R-:W-:Y:S02]  /*b680*/  FMNMX.FTZ R2, R75, R2, !PT ;  /* 0x000000024b027209 */ /* 0x000fe40007810000 */
[----:B------:R-:W-:Y:S02]  /*b690*/  ISETP.LT.OR P4, PT, R10, 0x71, P4 ;  /* 0x000000710a00780c */ /* 0x000fe40002781670 */
[----:B------:R-:W-:Y:S01]  /*b6a0*/  FSEL R79, R79, -INF , !P3 ;  /* 0xff8000004f4f7808 */ /* 0x000fe20005800000 */
[----:B------:R-:W-:Y:S01]  /*b6b0*/  MUFU.EX2 R45, R45 ;  /* 0x0000002d002d7308 */ /* 0x000fe20000000800 */
[----:B------:R-:W-:-:S02]  /*b6c0*/  ISETP.GT.AND P3, PT, R12, 0x71, P2 ;  /* 0x000000710c00780c */ /* 0x000fc40001764270 */
[----:B------:R-:W-:Y:S02]  /*b6d0*/  FMNMX.FTZ R2, R123, R2, !PT ;  /* 0x000000027b027209 */ /* 0x000fe40007810000 */
[----:B------:R-:W-:Y:S02]  /*b6e0*/  FSEL R125, R82, -INF , !P4 ;  /* 0xff800000527d7808 */ /* 0x000fe40006000000 */
[----:B------:R-:W-:Y:S01]  /*b6f0*/  ISETP.GT.AND P4, PT, R12, 0x78, P2 ;  /* 0x000000780c00780c */ /* 0x000fe20001784270 */
[----:B------:R-:W-:Y:S01]  /*b700*/  MUFU.EX2 R138, R138 ;  /* 0x0000008a008a7308 */ /* 0x000fe20000000800 */
[----:B------:R-:W-:Y:S02]  /*b710*/  ISETP.LT.OR P3, PT, R10, 0x72, P3 ;  /* 0x000000720a00780c */ /* 0x000fe40001f61670 */
[----:B------:R-:W-:Y:S02]  /*b720*/  FMNMX.FTZ R2, R79, R2, !PT ;  /* 0x000000024f027209 */ /* 0x000fe40007810000 */
[----:B------:R-:W-:-:S02]  /*b730*/  ISETP.GT.AND P2, PT, R12, 0x79, P2 ;  /* 0x000000790c00780c */ /* 0x000fc40001744270 */
[C---:B------:R-:W-:Y:S01]  /*b740*/  ISETP.LT.OR P4, PT, R10.reuse, 0x79, P4 ;  /* 0x000000790a00780c */ /* 0x040fe20002781670 */
[----:B------:R-:W-:Y:S01]  /*b750*/  MUFU.EX2 R49, R49 ;  /* 0x0000003100317308 */ /* 0x000fe20000000800 */
[----:B------:R-:W-:Y:S02]  /*b760*/  FSEL R83, R83, -INF , !P3 ;  /* 0xff80000053537808 */ /* 0x000fe40005800000 */
[----:B------:R-:W-:Y:S02]  /*b770*/  FMNMX.FTZ R2, R125, R2, !PT ;  /* 0x000000027d027209 */ /* 0x000fe40007810000 */
[----:B------:R-:W-:Y:S02]  /*b780*/  ISETP.LT.OR P2, PT, R10, 0x7a, P2 ;  /* 0x0000007a0a00780c */ /* 0x000fe40001741670 */
[----:B------:R-:W-:Y:S01]  /*b790*/  FSEL R86, R86, -INF , !P4 ;  /* 0xff80000056567808 */ /* 0x000fe20006000000 */
[----:B------:R-:W-:Y:S01]  /*b7a0*/  MUFU.EX2 R132, R132 ;  /* 0x0000008400847308 */ /* 0x000fe20000000800 */
[----:B------:R-:W-:-:S02]  /*b7b0*/  FMNMX.FTZ R57, R83, R2, !PT ;  /* 0x0000000253397209 */ /* 0x000fc40007810000 */
[----:B------:R-:W-:Y:S02]  /*b7c0*/  FSEL R87, R87, -INF , !P2 ;  /* 0xff80000057577808 */ /* 0x000fe40005000000 */
[----:B------:R-:W-:Y:S01]  /*b7d0*/  FMNMX.FTZ R2, R86, R57, !PT ;  /* 0x0000003956027209 */ /* 0x000fe20007810000 */
[-CC-:B------:R-:W-:Y:S01]  /*b7e0*/  FFMA.FTZ R57, R61, R0.reuse, -R14.reuse ;  /* 0x000000003d397223 */ /* 0x180fe2000001080e */
[-CC-:B------:R-:W-:Y:S01]  /*b7f0*/  FFMA.FTZ R61, R65, R0.reuse, -R14.reuse ;  /* 0x00000000413d7223 */ /* 0x180fe2000001080e */
[----:B------:R-:W-:Y:S01]  /*b800*/  FSEL R10, R3, RZ, P5 ;  /* 0x000000ff030a7208 */ /* 0x000fe20002800000 */
[--C-:B------:R-:W-:Y:S01]  /*b810*/  FFMA.FTZ R65, R69, R0, -R14.reuse ;  /* 0x0000000045417223 */ /* 0x100fe2000001080e */
[----:B------:R-:W-:Y:S01]  /*b820*/  FMNMX.FTZ R2, R87, R2, !PT ;  /* 0x0000000257027209 */ /* 0x000fe20007810000 */
[-CC-:B------:R-:W-:Y:S01]  /*b830*/  FFMA.FTZ R69, R73, R0.reuse, -R14.reuse ;  /* 0x0000000049457223 */ /* 0x180fe2000001080e */
[-CC-:B------:R-:W-:Y:S01]  /*b840*/  FFMA.FTZ R73, R77, R0.reuse, -R14.reuse ;  /* 0x000000004d497223 */ /* 0x180fe2000001080e */
[-CC-:B------:R-:W-:Y:S01]  /*b850*/  FFMA.FTZ R77, R81, R0.reuse, -R14.reuse ;  /* 0x00000000514d7223 */ /* 0x180fe2000001080e */
[----:B------:R-:W-:Y:S01]  /*b860*/  FADD.FTZ R81, -R10, R7 ;  /* 0x000000070a517221 */ /* 0x000fe20000010100 */
[----:B------:R-:W0:Y:S01]  /*b870*/  SHFL.BFLY PT, R127, R2, 0x2, 0x1f ;  /* 0x0c401f00027f7f89 */ /* 0x000e2200000e0000 */
[-C--:B------:R-:W-:Y:S01]  /*b880*/  FFMA.FTZ R7, R85, R0.reuse, -R14 ;  /* 0x0000000055077223 */ /* 0x080fe2000001080e */
[----:B------:R-:W-:Y:S01]  /*b890*/  MUFU.EX2 R53, R53 ;  /* 0x0000003500357308 */ /* 0x000fe20000000800 */
[----:B------:R-:W-:-:S07]  /*b8a0*/  FMUL.FTZ R10, R81, R0 ;  /* 0x00000000510a7220 */ /* 0x000fce0000410000 */
[----:B------:R-:W1:Y:S08]  /*b8b0*/  MUFU.EX2 R10, R10 ;  /* 0x0000000a000a7308 */ /* 0x000e700000000800 */
[----:B------:R-:W-:Y:S01]  /*b8c0*/  MUFU.EX2 R134, R134 ;  /* 0x0000008600867308 */ /* 0x000fe20000000800 */
[----:B0-----:R-:W-:-:S07]  /*b8d0*/  FMNMX.FTZ R127, R2, R127, !PT ;  /* 0x0000007f027f7209 */ /* 0x001fce0007810000 */
[----:B------:R-:W-:Y:S01]  /*b8e0*/  MUFU.EX2 R57, R57 ;  /* 0x0000003900397308 */ /* 0x000fe20000000800 */
[-C--:B-1----:R-:W-:Y:S01]  /*b8f0*/  FMUL.FTZ R88, R88, R10.reuse ;  /* 0x0000000a58587220 */ /* 0x082fe20000410000 */
[-C--:B------:R-:W-:Y:S01]  /*b900*/  FMUL.FTZ R89, R89, R10.reuse ;  /* 0x0000000a59597220 */ /* 0x080fe20000410000 */
[----:B------:R-:W0:Y:S01]  /*b910*/  SHFL.BFLY PT, R2, R127, 0x1, 0x1f ;  /* 0x0c201f007f027f89 */ /* 0x000e2200000e0000 */
        /* <DEDUP_REMOVED lines=126> */
[-C--:B------:R-:W-:Y:S01]  /*c100*/  FMUL.FTZ R115, R115, R8.reuse ;  /* 0x0000000873737220 */ /* 0x080fe20000410000 */
[-C--:B------:R-:W-:Y:S01]  /*c110*/  FMUL.FTZ R118, R118, R8.reuse ;  /* 0x0000000876767220 */ /* 0x080fe20000410000 */
[----:B------:R-:W0:Y:S01]  /*c120*/  MUFU.EX2 R28, R28 ;  /* 0x0000001c001c7308 */ /* 0x000e220000000800 */
[----:B-1----:R-:W-:Y:S01]  /*c130*/  FADD.FTZ R6, R26, R9 ;  /* 0x000000091a067221 */ /* 0x002fe20000010000 */
[----:B------:R-:W-:Y:S01]  /*c140*/  FMUL.FTZ R119, R119, R8 ;  /* 0x0000000877777220 */ /* 0x000fe20000410000 */
[----:B------:R-:W-:Y:S01]  /*c150*/  F2FP.F16.F32.PACK_AB R150, R29, R150 ;  /* 0x000000961d96723e */ /* 0x000fe200000000ff */
[----:B------:R-:W-:Y:S01]  /*c160*/  VIADD R4, R4, 0xffffffff ;  /* 0xffffffff04047836 */ /* 0x000fe20000000000 */
[----:B------:R-:W-:Y:S01]  /*c170*/  F2FP.F16.F32.PACK_AB R146, R13, R146 ;  /* 0x000000920d92723e */ /* 0x000fe200000000ff */
[----:B------:R-:W-:Y:S01]  /*c180*/  IMAD.MOV.U32 R8, RZ, RZ, R2 ;  /* 0x000000ffff087224 */ /* 0x000fe200078e0002 */
[----:B------:R-:W-:Y:S01]  /*c190*/  F2FP.F16.F32.PACK_AB R140, R15, R140 ;  /* 0x0000008c0f8c723e */ /* 0x000fe200000000ff */
        /* <DEDUP_REMOVED lines=21> */
[C---:B0-----:R-:W-:Y:S01]  /*c2f0*/  FADD.FTZ R11, R69.reuse, R44 ;  /* 0x0000002c450b7221 */ /* 0x041fe20000010000 */
[----:B------:R-:W-:Y:S02]  /*c300*/  F2FP.F16.F32.PACK_AB R124, R69, R124 ;  /* 0x0000007c457c723e */ /* 0x000fe400000000ff */
[----:B------:R-:W-:Y:S02]  /*c310*/  F2FP.F16.F32.PACK_AB R143, R28, R143 ;  /* 0x0000008f1c8f723e */ /* 0x000fe400000000ff */
[----:B------:R-:W-:-:S02]  /*c320*/  F2FP.F16.F32.PACK_AB R137, R30, R137 ;  /* 0x000000891e89723e */ /* 0x000fc400000000ff */
        /* <DEDUP_REMOVED lines=44> */
[----:B------:R0:W3:Y:S01]  /*c5f0*/  MUFU.EX2 R121, R125 ;  /* 0x0000007d00797308 */ /* 0x0000e20000000800 */
[----:B-1----:R-:W-:-:S07]  /*c600*/  FADD.FTZ R44, R123, R44 ;  /* 0x0000002c7b2c7221 */ /* 0x002fce0000010000 */
[----:B------:R-:W1:Y:S01]  /*c610*/  MUFU.EX2 R83, R83 ;  /* 0x0000005300537308 */ /* 0x000e620000000800 */
[C---:B--2---:R-:W-:Y:S01]  /*c620*/  FADD.FTZ R44, R79.reuse, R44 ;  /* 0x0000002c4f2c7221 */ /* 0x044fe20000010000 */
[----:B------:R-:W-:Y:S02]  /*c630*/  F2FP.F16.F32.PACK_AB R127, R79, R123 ;  /* 0x0000007b4f7f723e */ /* 0x000fe400000000ff */
[----:B0-----:R-:W-:-:S04]  /*c640*/  F2FP.F16.F32.PACK_AB R125, R75, R5 ;  /* 0x000000054b7d723e */ /* 0x001fc800000000ff */
[----:B------:R-:W0:Y:S01]  /*c650*/  MUFU.EX2 R7, R86 ;  /* 0x0000005600077308 */ /* 0x000e220000000800 */
[----:B---3--:R-:W-:-:S07]  /*c660*/  FADD.FTZ R44, R121, R44 ;  /* 0x0000002c792c7221 */ /* 0x008fce0000010000 */
[----:B------:R-:W2:Y:S01]  /*c670*/  MUFU.EX2 R34, R34 ;  /* 0x0000002200227308 */ /* 0x000ea20000000800 */
[C---:B-1----:R-:W-:Y:S01]  /*c680*/  FADD.FTZ R44, R83.reuse, R44 ;  /* 0x0000002c532c7221 */ /* 0x042fe20000010000 */
[----:B------:R-:W-:-:S03]  /*c690*/  F2FP.F16.F32.PACK_AB R121, R83, R121 ;  /* 0x000000795379723e */ /* 0x000fc600000000ff */
[----:B0-----:R-:W-:Y:S01]  /*c6a0*/  FADD.FTZ R44, R7, R44 ;  /* 0x0000002c072c7221 */ /* 0x001fe20000010000 */
[----:B--2---:R-:W-:-:S03]  /*c6b0*/  F2FP.F16.F32.PACK_AB R123, R34, R7 ;  /* 0x00000007227b723e */ /* 0x004fc600000000ff */
[----:B------:R-:W-:Y:S01]  /*c6c0*/  FADD.FTZ R5, R34, R44 ;  /* 0x0000002c22057221 */ /* 0x000fe20000010000 */
[----:B------:R-:W-:Y:S01]  /*c6d0*/  IMAD.MOV.U32 R7, RZ, RZ, R3 ;  /* 0x000000ffff077224 */ /* 0x000fe200078e0003 */
[----:B------:R-:W-:Y:S06]  /*c6e0*/  @P2 BRA `(.L_x_1103) ;  /* 0xffffffd000b82947 */ /* 0x000fec000383ffff */
.L_x_1086:
[----:B------:R-:W-:Y:S06]  /*c6f0*/  BAR.ARV 0x8, 0x200 ;  /* 0x0208000000007b1d */ /* 0x000fec0000002000 */
[----:B------:R-:W-:Y:S05]  /*c700*/  @!P0 BRA `(.L_x_1104) ;  /* 0x0000000000048947 */ /* 0x000fea0003800000 */
[----:B------:R-:W-:Y:S01]  /*c710*/  BPT.TRAP 0x1 ;  /* 0x000000040000795c */ /* 0x000fe20000300000 */
.L_x_1104:
[----:B------:R-:W-:Y:S01]  /*c720*/  ULEA UR5, UR37, UR45, 0x3 ;  /* 0x0000002d25057291 */ /* 0x000fe2000f8e183f */
[----:B------:R-:W-:-:S05]  /*c730*/  IMAD.U32 R4, RZ, RZ, UR46 ;  /* 0x0000002eff047e24 */ /* 0x000fca000f8e00ff */
[----:B------:R-:W-:-:S04]  /*c740*/  SHF.L.U32 R4, R4, 0x1f, RZ ;  /* 0x0000001f04047819 */ /* 0x000fc800000006ff */
[----:B------:R0:W1:Y:S01]  /*c750*/  SYNCS.PHASECHK.TRANS64.TRYWAIT P2, [UR5+0x16850], R4 ;  /* 0x01685004ff0075a7 */ /* 0x0000620008040145 */
[----:B------:R-:W-:Y:S05]  /*c760*/  @!P0 BRA `(.L_x_1105) ;  /* 0x0000000000048947 */ /* 0x000fea0003800000 */
[----:B------:R-:W-:Y:S01]  /*c770*/  BPT.TRAP 0x1 ;  /* 0x000000040000795c */ /* 0x000fe20000300000 */
.L_x_1105:
[----:B-1----:R-:W-:Y:S05]  /*c780*/  @P2 BRA `(.L_x_1106) ;  /* 0x0000000000082947 */ /* 0x002fea0003800000 */
[----:B------:R-:W1:Y:S02]  /*c790*/  SYNCS.PHASECHK.TRANS64.TRYWAIT P0, [UR5+0x16850], R4 ;  /* 0x01685004ff0075a7 */ /* 0x000e640008000145 */
[----:B-1----:R-:W-:Y:S05]  /*c7a0*/  @!P0 BRA `(.L_x_1107) ;  /* 0x0000007c00408947 */ /* 0x002fea0003800000 */
.L_x_1106:
[----:B------:R-:W-:Y:S01]  /*c7b0*/  UIADD3 UR45, UR45, 0x400, URZ ;  /* 0x000004002d2d7890 */ /* 0x000fe2000fffe03f */
[----:B------:R-:W-:Y:S01]  /*c7c0*/  WARPGROUP.ARRIVE ;  /* 0x00000000000079c5 */ /* 0x000fe20000000000 */
[----:B------:R-:W-:Y:S01]  /*c7d0*/  UMOV UR7, 0x40000040 ;  /* 0x4000004000077882 */ /* 0x000fe20000000000 */
[----:B-1----:R-:W1:Y:S01]  /*c7e0*/  SHFL.BFLY PT, R7, R6, 0x2, 0x1f ;  /* 0x0c401f0006077f89 */ /* 0x002e6200000e0000 */
[----:B------:R-:W-:Y:S01]  /*c7f0*/  USHF.R.U32.HI UR45, URZ, 0x4, UR45 ;  /* 0x000000043f2d7899 */ /* 0x000fe2000801162d */
[----:B------:R-:W-:Y:S01]  /*c800*/  IMAD.U32 R12, RZ, RZ, UR5 ;  /* 0x00000005ff0c7e24 */ /* 0x000fe2000f8e00ff */
[----:B------:R-:W-:Y:S01]  /*c810*/  UIADD3 UR47, UR47, 0x1, URZ ;  /* 0x000000012f2f7890 */ /* 0x000fe2000fffe03f */
[----:B0-----:R-:W0:Y:S01]  /*c820*/  SHFL.BFLY PT, R4, R5, 0x2, 0x1f ;  /* 0x0c401f0005047f89 */ /* 0x001e2200000e0000 */
[----:B------:R-:W-:Y:S01]  /*c830*/  ULOP3.LUT UR4, UR45, 0x3fff, URZ, 0xc0, !UPT ;  /* 0x00003fff2d047892 */ /* 0x000fe2000f8ec03f */
[----:B------:R-:W-:Y:S02]  /*c840*/  IMAD.MOV.U32 R21, RZ, RZ, -0x800000 ;  /* 0xff800000ff157424 */ /* 0x000fe400078e00ff */
        /* <DEDUP_REMOVED lines=14> */
[----:B------:R-:W-:Y:S02]  /*c930*/  IMAD.MOV.U32 R4, RZ, RZ, RZ ;  /* 0x000000ffff047224 */ /* 0x000fe400078e00ff */
[----:B------:R-:W-:Y:S02]  /*c940*/  IMAD.MOV.U32 R7, RZ, RZ, RZ ;  /* 0x000000ffff077224 */ /* 0x000fe400078e00ff */
[----:B-1----:R-:W-:Y:S01]  /*c950*/  FADD.FTZ R11, R8, R9 ;  /* 0x00000009080b7221 */ /* 0x002fe20000010000 */
[----:B------:R-:W-:-:S04]  /*c960*/  FSETP.NE.FTZ.AND P0, PT, R10, RZ, PT ;  /* 0x000000ff0a00720b */ /* 0x000fc80003f15000 */
[----:B------:R-:W-:-:S09]  /*c970*/  FSETP.NE.FTZ.AND P2, PT, R11, RZ, PT ;  /* 0x000000ff0b00720b */ /* 0x000fd20003f55000 */
[C---:B------:R-:W-:Y:S01]  /*c980*/  @P0 FMUL.FTZ R6, R0.reuse, 0.69314718246459960938 ;  /* 0x3f31721800060820 */ /* 0x040fe20000410000 */
[----:B------:R-:W0:Y:S03]  /*c990*/  @P0 MUFU.LG2 R5, R10 ;  /* 0x0000000a00050308 */ /* 0x000e260000000c00 */
[----:B------:R-:W-:Y:S01]  /*c9a0*/  @P2 FMUL.FTZ R8, R0, 0.69314718246459960938 ;  /* 0x3f31721800082820 */ /* 0x000fe20000410000 */
[----:B------:R-:W-:-:S04]  /*c9b0*/  @!P1 VIADD R0, R12, 0x16860 ;  /* 0x000168600c009836 */ /* 0x000fc80000000000 */
[----:B------:R-:W1:Y:S01]  /*c9c0*/  @P2 MUFU.LG2 R9, R11 ;  /* 0x0000000b00092308 */ /* 0x000e620000000c00 */
[----:B------:R-:W-:-:S07]  /*c9d0*/  @!P1 PRMT R0, RZ, 0x654, R0 ;  /* 0x00000654ff009816 */ /* 0x000fce0000000000 */
[----:B------:R-:W2:Y:S01]  /*c9e0*/  @P0 MUFU.RCP R4, R10 ;  /* 0x0000000a00040308 */ /* 0x000ea20000001000 */
[----:B0-----:R-:W-:-:S04]  /*c9f0*/  @P0 FMUL.FTZ R5, R5, 0.69314718246459960938 ;  /* 0x3f31721805050820 */ /* 0x001fc80000410000 */
[----:B------:R-:W-:Y:S01]  /*ca00*/  @P0 FFMA.FTZ R21, R6, R3, R5 ;  /* 0x0000000306150223 */ /* 0x000fe20000010005 */
[----:B------:R-:W-:Y:S01]  /*ca10*/  PLOP3.LUT P0, PT, PT, PT, PT, 0x8, 0x0 ;  /* 0x000000000000781c */ /* 0x000fe20003f0e170 */
[----:B------:R-:W-:Y:S02]  /*ca20*/  WARPGROUP.DEPBAR.LE gsb0, 0x0 ;  /* 0x00008000000079c5 */ /* 0x000fe40000010000 */
[----:B------:R-:W-:Y:S01]  /*ca30*/  WARPGROUP.ARRIVE ;  /* 0x00000000000079c5 */ /* 0x000fe20000000000 */
[----:B------:R-:W0:Y:S01]  /*ca40*/  @P2 MUFU.RCP R7, R11 ;  /* 0x0000000b00072308 */ /* 0x000e220000001000 */
[----:B-1----:R-:W-:-:S04]  /*ca50*/  @P2 FMUL.FTZ R9, R9, 0.69314718246459960938 ;  /* 0x3f31721809092820 */ /* 0x002fc80000410000 */
[----:B------:R-:W-:Y:S01]  /*ca60*/  HGMMA.64x64x16.F32 R88, R144, gdesc[UR4].tnspB, R88, gsb0 ;  /* 0x40e0000490587df0 */ /* 0x000fe20008000858 */
[----:B------:R-:W-:Y:S01]  /*ca70*/  UIADD3 UR6, UR4, 0x100, URZ ;  /* 0x0000010004067890 */ /* 0x000fe2000fffe03f */
[----:B------:R-:W-:Y:S01]  /*ca80*/  @P2 FFMA.FTZ R20, R8, R2, R9 ;  /* 0x0000000208142223 */ /* 0x000fe20000010009 */
        /* <DEDUP_REMOVED lines=65> */
[----:B-1----:R-:W-:-:S07]  /*cea0*/  FMUL.FTZ R119, R119, R7 ;  /* 0x0000000777777220 */ /* 0x002fce0000410000 */
.L_x_1037:
[----:B------:R-:W0:Y:S01]  /*ceb0*/  S2R R3, SR_CgaCtaId ;  /* 0x0000000000037919 */ /* 0x000e220000008800 */
[----:B------:R-:W-:Y:S01]  /*cec0*/  MOV R0, 0x400 ;  /* 0x0000040000007802 */ /* 0x000fe20000000f00 */
[----:B------:R-:W-:Y:S01]  /*ced0*/  BSSY B0, `(.L_x_1108) ;  /* 0x000018a000007945 */ /* 0x000fe20003800000 */
[----:B------:R-:W-:Y:S02]  /*cee0*/  BAR.SYNC.DEFER_BLOCKING 0x5, 0x200 ;  /* 0x0148000000007b1d */ /* 0x000fe40000010000 */
[----:B0-----:R-:W-:-:S05]  /*cef0*/  LEA R0, R3, R0, 0x18 ;  /* 0x0000000003007211 */ /* 0x001fca00078ec0ff */
[----:B------:R-:W0:Y:S02]  /*cf00*/  LDS.128 R4, [R0+0x168d0] ;  /* 0x0168d00000047984 */ /* 0x000e240000000c00 */
[----:B0-----:R-:W-:Y:S02]  /*cf10*/  R2UR UR5, R5 ;  /* 0x00000000050572ca */ /* 0x001fe400000e0000 */
[----:B------:R-:W-:Y:S02]  /*cf20*/  R2UR UR7, R6 ;  /* 0x00000000060772ca */ /* 0x000fe400000e0000 */
[----:B------:R-:W-:Y:S01]  /*cf30*/  R2UR UR6, R7 ;  /* 0x00000000070672ca */ /* 0x000fe200000e0000 */
[----:B------:R-:W-:Y:S06]  /*cf40*/  BAR.ARV 0x4, 0x200 ;  /* 0x0108000000007b1d */ /* 0x000fec0000002000 */
[----:B------:R-:W-:Y:S08]  /*cf50*/  @P0 BRA `(.L_x_1109) ;  /* 0x0000000c00a40947 */ /* 0x000ff00003800000 */
[----:B------:R-:W0:Y:S01]  /*cf60*/  S2R R5, SR_SWINHI ;  /* 0x0000000000057919 */ /* 0x000e220000002f00 */
[----:B------:R-:W-:Y:S01]  /*cf70*/  F2FP.F16.F32.PACK_AB R112, R113, R112 ;  /* 0x000000707170723e */ /* 0x000fe200000000ff */
[----:B------:R-:W-:Y:S01]  /*cf80*/  ULDC.64 UR8, c[0x0][0xc00] ;  /* 0x0003000000087ab9 */ /* 0x000fe20000000a00 */
[----:B------:R-:W-:Y:S01]  /*cf90*/  F2FP.F16.F32.PACK_AB R12, R12, R27 ;  /* 0x0000001b0c0c723e */ /* 0x000fe200000000ff */
[----:B------:R-:W-:Y:S01]  /*cfa0*/  UISETP.NE.U32.AND UP0, UPT, UR8, URZ, UPT ;  /* 0x0000003f0800728c */ /* 0x000fe2000bf05070 */
[----:B------:R-:W-:Y:S01]  /*cfb0*/  F2FP.F16.F32.PACK_AB R13, R13, R106 ;  /* 0x0000006a0d0d723e */ /* 0x000fe200000000ff */
[----:B------:R-:W1:Y:S01]  /*cfc0*/  LDC R33, c[0x0][0xbe8] ;  /* 0x0002fa00ff217b82 */ /* 0x000e620000000800 */
[----:B------:R-:W-:Y:S01]  /*cfd0*/  F2FP.F16.F32.PACK_AB R14, R14, R25 ;  /* 0x000000190e0e723e */ /* 0x000fe200000000ff */
[----:B------:R-:W-:Y:S01]  /*cfe0*/  UISETP.NE.AND.EX UP0, UPT, UR9, URZ, UPT, UP0 ;  /* 0x0000003f0900728c */ /* 0x000fe2000bf05300 */
[----:B------:R-:W-:-:S05]  /*cff0*/  F2FP.F16.F32.PACK_AB R15, R15, R110 ;  /* 0x0000006e0f0f723e */ /* 0x000fca00000000ff */
[----:B------:R-:W-:Y:S01]  /*d000*/  BAR.SYNC.DEFER_BLOCKING 0x1, 0x180 ;  /* 0x0046000000007b1d */ /* 0x000fe20000010000 */
[----:B------:R-:W-:Y:S02]  /*d010*/  F2FP.F16.F32.PACK_AB R113, R115, R114 ;  /* 0x000000727371723e */ /* 0x000fe400000000ff */
[----:B------:R-:W-:Y:S02]  /*d020*/  F2FP.F16.F32.PACK_AB R114, R117, R116 ;  /* 0x000000747572723e */ /* 0x000fe400000000ff */
[----:B------:R-:W-:Y:S01]  /*d030*/  F2FP.F16.F32.PACK_AB R115, R119, R118 ;  /* 0x000000767773723e */ /* 0x000fe200000000ff */
[----:B------:R-:W-:Y:S01]  /*d040*/  ULDC.64 UR8, c[0x0][0xc00] ;  /* 0x0003000000087ab9 */ /* 0x000fe20000000a00 */
[----:B------:R-:W-:Y:S01]  /*d050*/  UMOV UR4, URZ ;  /* 0x0000003f00047c82 */ /* 0x000fe20008000000 */
[----:B------:R-:W-:Y:S02]  /*d060*/  UIMAD.WIDE UR8, UR40, 0x4, UR8 ;  /* 0x00000004280878a5 */ /* 0x000fe4000f8e0208 */
[----:B------:R-:W-:Y:S01]  /*d070*/  USHF.R.S32.HI UR18, URZ, 0x1f, UR39 ;  /* 0x0000001f3f127899 */ /* 0x000fe20008011427 */
[----:B------:R-:W-:Y:S01]  /*d080*/  ULDC.64 UR12, c[0x0][0xb90] ;  /* 0x0002e400000c7ab9 */ /* 0x000fe20000000a00 */
[----:B------:R-:W-:-:S02]  /*d090*/  USHF.R.S32.HI UR11, URZ, 0x1f, UR40 ;  /* 0x0000001f3f0b7899 */ /* 0x000fc40008011428 */
[----:B------:R-:W-:Y:S01]  /*d0a0*/  IMAD.U32 R25, RZ, RZ, UR9 ;  /* 0x00000009ff197e24 */ /* 0x000fe2000f8e00ff */
[----:B------:R-:W-:Y:S01]  /*d0b0*/  ULDC.64 UR16, c[0x0][0xb98] ;  /* 0x0002e60000107ab9 */ /* 0x000fe20000000a00 */
[----:B------:R-:W-:Y:S01]  /*d0c0*/  ULDC.64 UR20, c[0x0][0xc08] ;  /* 0x0003020000147ab9 */ /* 0x000fe20000000a00 */
[----:B------:R-:W-:Y:S02]  /*d0d0*/  MOV R2, R0 ;  /* 0x0000000000027202 */ /* 0x000fe40000000f00 */
[----:B0-----:R-:W-:-:S03]  /*d0e0*/  MOV R3, R5 ;  /* 0x0000000500037202 */ /* 0x001fc60000000f00 */
[----:B------:R-:W-:-:S03]  /*d0f0*/  IMAD.WIDE R4, R155, 0x2, R2 ;  /* 0x000000029b047825 */ /* 0x000fc600078e0202 */
        /* <DEDUP_REMOVED lines=22> */
[----:B------:R-:W-:Y:S01]  /*d260*/  F2FP.F16.F32.PACK_AB R8, R89, R24 ;  /* 0x000000185908723e */ /* 0x000fe200000000ff */
[----:B------:R-:W-:Y:S01]  /*d270*/  IMAD.U32 R24, RZ, RZ, UR8 ;  /* 0x00000008ff187e24 */ /* 0x000fe2000f8e00ff */
[----:B------:R-:W-:-:S02]  /*d280*/  F2FP.F16.F32.PACK_AB R9, R91, R90 ;  /* 0x0000005a5b09723e */ /* 0x000fc400000000ff */
[----:B------:R-:W-:Y:S02]  /*d290*/  F2FP.F16.F32.PACK_AB R10, R93, R92 ;  /* 0x0000005c5d0a723e */ /* 0x000fe400000000ff */
[----:B------:R-:W-:Y:S02]  /*d2a0*/  F2FP.F16.F32.PACK_AB R11, R95, R94 ;  /* 0x0000005e5f0b723e */ /* 0x000fe400000000ff */
[----:B------:R-:W-:Y:S02]  /*d2b0*/  F2FP.F16.F32.PACK_AB R4, R97, R96 ;  /* 0x000000606104723e */ /* 0x000fe400000000ff */
[----:B------:R-:W-:Y:S01]  /*d2c0*/  F2FP.F16.F32.PACK_AB R5, R99, R98 ;  /* 0x000000626305723e */ /* 0x000fe200000000ff */
[----:B------:R0:W-:Y:S01]  /*d2d0*/  STSM.16.M88.4 [R31], R8 ;  /* 0x000000081f007844 */ /* 0x0001e20000000200 */
[----:B------:R-:W-:Y:S02]  /*d2e0*/  F2FP.F16.F32.PACK_AB R6, R101, R100 ;  /* 0x000000646506723e */ /* 0x000fe400000000ff */
[----:B------:R-:W-:-:S02]  /*d2f0*/  F2FP.F16.F32.PACK_AB R7, R103, R102 ;  /* 0x000000666707723e */ /* 0x000fc400000000ff */
[----:B------:R-:W-:-:S03]  /*d300*/  PLOP3.LUT P2, PT, PT, PT, UP0, 0x80, 0x0 ;  /* 0x000000000000781c */ /* 0x000fc60003f4f008 */
[----:B------:R2:W-:Y:S04]  /*d310*/  STSM.16.M88.4 [R30], R4 ;  /* 0x000000041e007844 */ /* 0x0005e80000000200 */
[----:B------:R3:W-:Y:S04]  /*d320*/  STSM.16.M88.4 [R29], R12 ;  /* 0x0000000c1d007844 */ /* 0x0007e80000000200 */
[----:B------:R3:W-:Y:S01]  /*d330*/  STSM.16.M88.4 [R28], R112 ;  /* 0x000000701c007844 */ /* 0x0007e20000000200 */
[----:B------:R-:W-:Y:S06]  /*d340*/  BAR.SYNC.DEFER_BLOCKING 0x1, 0x180 ;  /* 0x0046000000007b1d */ /* 0x000fec0000010000 */
[----:B------:R-:W4:Y:S01]  /*d350*/  @P2 LDG.E R26, desc[UR50][R24.64] ;  /* 0x00000032181a2981 */ /* 0x000f22000c1e1900 */
[----:B-1----:R-:W-:Y:S01]  /*d360*/  ISETP.NE.AND P1, PT, R33, 0x1, PT ;  /* 0x000000012100780c */ /* 0x002fe20003f25270 */
[----:B0-----:R-:W-:Y:S01]  /*d370*/  VIADD R8, R17, UR41 ;  /* 0x0000002911087c36 */ /* 0x001fe20008000000 */
[----:B------:R-:W-:-:S02]  /*d380*/  UIMAD UR8, UR18, UR12, URZ ;  /* 0x0000000c120872a4 */ /* 0x000fc4000f8e023f */
[----:B------:R-:W-:Y:S01]  /*d390*/  USEL UR11, UR11, URZ, !UP0 ;  /* 0x0000003f0b0b7287 */ /* 0x000fe2000c000000 */
[----:B--2---:R-:W-:Y:S01]  /*d3a0*/  IMAD.MOV.U32 R4, RZ, RZ, R8 ;  /* 0x000000ffff047224 */ /* 0x004fe200078e0008 */
[----:B------:R-:W-:Y:S02]  /*d3b0*/  UIMAD UR14, UR39, UR13, UR8 ;  /* 0x0000000d270e72a4 */ /* 0x000fe4000f8e0208 */
[----:B------:R-:W-:Y:S02]  /*d3c0*/  USEL UR10, UR40, URZ, !UP0 ;  /* 0x0000003f280a7287 */ /* 0x000fe4000c000000 */
[----:B------:R-:W-:-:S03]  /*d3d0*/  UISETP.NE.U32.AND UP0, UPT, UR20, URZ, UPT ;  /* 0x0000003f1400728c */ /* 0x000fc6000bf05070 */
[----:B------:R-:W0:Y:S01]  /*d3e0*/  @P1 LDC R27, c[0x0][0xbec] ;  /* 0x0002fb00ff1b1b82 */ /* 0x000e220000000800 */
[----:B------:R-:W-:-:S06]  /*d3f0*/  UISETP.NE.AND.EX UP0, UPT, UR21, URZ, UPT, UP0 ;  /* 0x0000003f1500728c */ /* 0x000fcc000bf05300 */
[----:B------:R-:W-:Y:S01]  /*d400*/  PLOP3.LUT P3, PT, PT, PT, UP0, 0x80, 0x0 ;  /* 0x000000000000781c */ /* 0x000fe20003f6f008 */
[----:B------:R-:W1:Y:S01]  /*d410*/  @P1 LDC R32, c[0x0][0xbf0] ;  /* 0x0002fc00ff201b82 */ /* 0x000e620000000800 */
[----:B0-----:R-:W-:-:S05]  /*d420*/  @P1 IMAD.HI.U32 R5, R8, R27, RZ ;  /* 0x0000001b08051227 */ /* 0x001fca00078e00ff */
[----:B-1----:R-:W-:-:S05]  /*d430*/  @P1 SHF.R.U32.HI R4, RZ, R32, R5 ;  /* 0x00000020ff041219 */ /* 0x002fca0000011605 */
[----:B------:R-:W-:-:S04]  /*d440*/  IMAD.MOV R6, RZ, RZ, -R4 ;  /* 0x000000ffff067224 */ /* 0x000fc800078e0a04 */
[----:B------:R-:W-:Y:S01]  /*d450*/  IMAD R7, R33, R6, R8 ;  /* 0x0000000621077224 */ /* 0x000fe200078e0208 */
[----:B------:R-:W-:-:S04]  /*d460*/  SHF.R.S32.HI R6, RZ, 0x1f, R4 ;  /* 0x0000001fff067819 */ /* 0x000fc80000011404 */
[----:B------:R-:W-:Y:S02]  /*d470*/  SHF.R.S32.HI R5, RZ, 0x1f, R7 ;  /* 0x0000001fff057819 */ /* 0x000fe40000011407 */
[----:B----4-:R-:W-:-:S13]  /*d480*/  @P2 R2UR UR4, R26 ;  /* 0x000000001a0422ca */ /* 0x010fda00000e0000 */
[----:B------:R-:W-:Y:S02]  /*d490*/  USHF.R.S32.HI UR9, URZ, 0x1f, UR4 ;  /* 0x0000001f3f097899 */ /* 0x000fe40008011404 */
[----:B------:R-:W-:Y:S02]  /*d4a0*/  UMOV UR8, UR4 ;  /* 0x0000000400087c82 */ /* 0x000fe40008000000 */
[----:B------:R-:W-:-:S04]  /*d4b0*/  UIMAD.WIDE.U32 UR12, UR39, UR12, UR8 ;  /* 0x0000000c270c72a5 */ /* 0x000fc8000f8e0008 */
[----:B------:R-:W-:Y:S02]  /*d4c0*/  UIADD3 UR13, UR13, UR14, URZ ;  /* 0x0000000e0d0d7290 */ /* 0x000fe4000fffe03f */
[----:B------:R-:W-:Y:S02]  /*d4d0*/  UIMAD UR14, UR11, UR16, URZ ;  /* 0x000000100b0e72a4 */ /* 0x000fe4000f8e023f */
[----:B------:R-:W-:Y:S02]  /*d4e0*/  UIMAD.WIDE.U32 UR12, UR10, UR16, UR12 ;  /* 0x000000100a0c72a5 */ /* 0x000fe4000f8e000c */
[----:B------:R-:W-:Y:S01]  /*d4f0*/  UIMAD UR14, UR10, UR17, UR14 ;  /* 0x000000110a0e72a4 */ /* 0x000fe2000f8e020e */
[----:B------:R-:W-:-:S03]  /*d500*/  ULDC UR16, c[0x0][0xa88] ;  /* 0x0002a20000107ab9 */ /* 0x000fc60000000800 */
[----:B------:R-:W-:Y:S02]  /*d510*/  IADD3 R4, P0, R4, UR12, RZ ;  /* 0x0000000c04047c10 */ /* 0x000fe4000ff1e0ff */
[----:B------:R-:W-:Y:S01]  /*d520*/  IMAD.U32 R9, RZ, RZ, UR14 ;  /* 0x0000000eff097e24 */ /* 0x000fe2000f8e00ff */
[----:B------:R-:W-:Y:S02]  /*d530*/  ULDC.64 UR14, c[0x0][0xb88] ;  /* 0x0002e200000e7ab9 */ /* 0x000fe40000000a00 */
[----:B------:R-:W-:Y:S02]  /*d540*/  IMAD R8, R5, UR14, RZ ;  /* 0x0000000e05087c24 */ /* 0x000fe4000f8e02ff */
[----:B------:R-:W-:Y:S01]  /*d550*/  IADD3.X R5, R6, UR13, R9, P0, !PT ;  /* 0x0000000d06057c10 */ /* 0x000fe200087fe409 */
[----:B------:R-:W-:Y:S01]  /*d560*/  @UP0 ULDC.64 UR12, c[0x0][0xc08] ;  /* 0x00030200000c0ab9 */ /* 0x000fe20000000a00 */
[----:B------:R-:W-:Y:S01]  /*d570*/  IMAD R9, R7, UR15, R8 ;  /* 0x0000000f07097c24 */ /* 0x000fe2000f8e0208 */
[----:B------:R-:W-:Y:S01]  /*d580*/  @UP0 UIMAD.WIDE UR12, UR40, 0x4, UR12 ;  /* 0x00000004280c08a5 */ /* 0x000fe2000f8e020c */
[----:B------:R-:W-:-:S02]  /*d590*/  IMAD.U32 R6, RZ, RZ, UR16 ;  /* 0x00000010ff067e24 */ /* 0x000fc4000f8e00ff */
[----:B------:R-:W-:Y:S01]  /*d5a0*/  IMAD.WIDE.U32 R4, R7, UR14, R4 ;  /* 0x0000000e07047c25 */ /* 0x000fe2000f8e0004 */
[----:B------:R-:W-:-:S03]  /*d5b0*/  ULDC.64 UR14, c[0x0][0xb50] ;  /* 0x0002d400000e7ab9 */ /* 0x000fc60000000a00 */
[----:B------:R-:W-:Y:S01]  /*d5c0*/  IMAD.IADD R5, R5, 0x1, R9 ;  /* 0x0000000105057824 */ /* 0x000fe200078e0209 */
[C---:B------:R-:W-:Y:S01]  /*d5d0*/  LEA R7, P0, R4.reuse, UR14, 0x2 ;  /* 0x0000000e04077c11 */ /* 0x040fe2000f8010ff */
[----:B------:R-:W-:Y:S02]  /*d5e0*/  IMAD.U32 R8, RZ, RZ, UR12 ;  /* 0x0000000cff087e24 */ /* 0x000fe4000f8e00ff */
[----:B------:R-:W-:Y:S01]  /*d5f0*/  IMAD.U32 R9, RZ, RZ, UR13 ;  /* 0x0000000dff097e24 */ /* 0x000fe2000f8e00ff */
[----:B------:R-:W-:Y:S01]  /*d600*/  LEA.HI.X R10, R4, UR15, R5, 0x2, P0 ;  /* 0x0000000f040a7c11 */ /* 0x000fe200080f1405 */
[----:B------:R-:W-:-:S03]  /*d610*/  IMAD R5, R23, 0x40, R19 ;  /* 0x0000004017057824 */ /* 0x000fc600078e0213 */
[----:B------:R3:W5:Y:S01]  /*d620*/  @P3 LDG.E R6, desc[UR50][R8.64] ;  /* 0x0000003208063981 */ /* 0x000762000c1e1900 */
[----:B------:R-:W-:Y:S05]  /*d630*/  @P3 BRA `(.L_x_1110) ;  /* 0x0000000000103947 */ /* 0x000fea0003800000 */
[----:B------:R-:W-:Y:S05]  /*d640*/  @!P2 BRA `(.L_x_1110) ;  /* 0x00000000000ca947 */ /* 0x000fea0003800000 */
[----:B---3--:R-:W2:Y:S04]  /*d650*/  LDG.E R9, desc[UR50][R24.64] ;  /* 0x0000003218097981 */ /* 0x008ea8000c1e1900 */
[----:B-----5:R-:W2:Y:S02]  /*d660*/  LDG.E R6, desc[UR50][R24.64+0x4] ;  /* 0x0000043218067981 */ /* 0x020ea4000c1e1900 */
[----:B--2---:R-:W-:-:S07]  /*d670*/  IMAD.IADD R6, R6, 0x1, -R9 ;  /* 0x0000000106067824 */ /* 0x004fce00078e0a09 */
.L_x_1110:
[----:B---3--:R-:W-:Y:S01]  /*d680*/  SHFL.IDX PT, R12, R7, RZ, 0x1c1f ;  /* 0x001c1fff070c7589 */ /* 0x008fe200000e0000 */
[----:B------:R-:W-:Y:S01]  /*d690*/  IMAD.WIDE R2, R5, 0x2, R2 ;  /* 0x0000000205027825 */ /* 0x000fe200078e0202 */
[----:B------:R-:W-:Y:S01]  /*d6a0*/  LOP3.LUT P0, RZ, R152, 0x3, RZ, 0xc0, !PT ;  /* 0x0000000398ff7812 */ /* 0x000fe2000780c0ff */
[----:B------:R-:W-:Y:S01]  /*d6b0*/  ULDC.64 UR14, c[0x0][0xaa0] ;  /* 0x0002a800000e7ab9 */ /* 0x000fe20000000a00 */
[----:B------:R-:W0:Y:S01]  /*d6c0*/  SHFL.IDX PT, R13, R10, RZ, 0x1c1f ;  /* 0x001c1fff0a0d7589 */ /* 0x000e2200000e0000 */
[----:B------:R-:W-:Y:S01]  /*d6d0*/  VIADD R8, R154, UR41 ;  /* 0x000000299a087c36 */ /* 0x000fe20008000000 */
[----:B------:R-:W-:Y:S01]  /*d6e0*/  IADD3 R9, P3, R2, 0x1800, RZ ;  /* 0x0000180002097810 */ /* 0x000fe20007f7e0ff */
[----:B-----5:R-:W-:Y:S01]  /*d6f0*/  IMAD R35, R6, R33, RZ ;  /* 0x0000002106237224 */ /* 0x020fe200078e02ff */
[----:B------:R-:W-:Y:S01]  /*d700*/  SHFL.IDX PT, R14, R7, 0x1, 0x1c1f ;  /* 0x003c1f00070e7f89 */ /* 0x000fe200000e0000 */
[----:B------:R-:W-:Y:S01]  /*d710*/  VIADD R4, R8, 0x8 ;  /* 0x0000000808047836 */ /* 0x000fe20000000000 */
[----:B------:R-:W-:-:S02]  /*d720*/  IADD3 R25, P4, R2, 0x3000, RZ ;  /* 0x0000300002197810 */ /* 0x000fc40007f9e0ff */
[----:B------:R-:W1:Y:S01]  /*d730*/  SHFL.IDX PT, R15, R10, 0x1, 0x1c1f ;  /* 0x003c1f000a0f7f89 */ /* 0x000e6200000e0000 */
[-C--:B------:R-:W-:Y:S02]  /*d740*/  ISETP.GE.OR P2, PT, R8, R35.reuse, P0 ;  /* 0x000000230800720c */ /* 0x080fe40000746670 */
[----:B------:R-:W-:Y:S02]  /*d750*/  LOP3.LUT R5, R2, 0x380, RZ, 0xc0, !PT ;  /* 0x0000038002057812 */ /* 0x000fe400078ec0ff */
[----:B------:R-:W-:Y:S02]  /*d760*/  LOP3.LUT R8, R9, 0x380, RZ, 0xc0, !PT ;  /* 0x0000038009087812 */ /* 0x000fe400078ec0ff */
[----:B------:R-:W-:Y:S02]  /*d770*/  ISETP.GE.OR P0, PT, R4, R35, P0 ;  /* 0x000000230400720c */ /* 0x000fe40000706670 */
[----:B------:R-:W-:Y:S02]  /*d780*/  LOP3.LUT R24, R25, 0x380, RZ, 0xc0, !PT ;  /* 0x0000038019187812 */ /* 0x000fe400078ec0ff */
[----:B------:R-:W-:-:S02]  /*d790*/  SHF.R.U64 R5, R5, 0x3, RZ ;  /* 0x0000000305057819 */ /* 0x000fc400000012ff */
[----:B------:R-:W-:Y:S02]  /*d7a0*/  SHF.R.U64 R8, R8, 0x3, RZ ;  /* 0x0000000308087819 */ /* 0x000fe400000012ff */
[----:B------:R-:W-:Y:S01]  /*d7b0*/  SHF.R.U64 R24, R24, 0x3, RZ ;  /* 0x0000000318187819 */ /* 0x000fe200000012ff */
[----:B0-----:R-:W-:Y:S01]  /*d7c0*/  @!P2 ST.E desc[UR50][R12.64], R21 ;  /* 0x000000150c00a985 */ /* 0x001fe2000c101932 */
[----:B------:R-:W-:Y:S01]  /*d7d0*/  LOP3.LUT R4, R5, R2, RZ, 0x3c, !PT ;  /* 0x0000000205047212 */ /* 0x000fe200078e3cff */
[--C-:B------:R-:W-:Y:S01]  /*d7e0*/  IMAD.MOV.U32 R5, RZ, RZ, R3.reuse ;  /* 0x000000ffff057224 */ /* 0x100fe200078e0003 */
[----:B------:R-:W-:Y:S01]  /*d7f0*/  LOP3.LUT R8, R8, R9, RZ, 0x3c, !PT ;  /* 0x0000000908087212 */ /* 0x000fe200078e3cff */
[--C-:B------:R-:W-:Y:S01]  /*d800*/  IMAD.X R9, RZ, RZ, R3.reuse, P3 ;  /* 0x000000ffff097224 */ /* 0x100fe200018e0603 */
[----:B------:R-:W-:Y:S01]  /*d810*/  LOP3.LUT R24, R24, R25, RZ, 0x3c, !PT ;  /* 0x0000001918187212 */ /* 0x000fe200078e3cff */
[--C-:B------:R-:W-:Y:S01]  /*d820*/  IMAD.X R25, RZ, RZ, R3.reuse, P4 ;  /* 0x000000ffff197224 */ /* 0x100fe200020e0603 */
[----:B-1----:R0:W-:Y:S04]  /*d830*/  @!P0 ST.E desc[UR50][R14.64], R20 ;  /* 0x000000140e008985 */ /* 0x0021e8000c101932 */
[----:B------:R-:W2:Y:S04]  /*d840*/  LD.E.128 R4, desc[UR50][R4.64] ;  /* 0x0000003204047980 */ /* 0x000ea8000c101d00 */
[----:B------:R-:W3:Y:S04]  /*d850*/  LD.E.128 R8, desc[UR50][R8.64] ;  /* 0x0000003208087980 */ /* 0x000ee8000c101d00 */
[----:B------:R-:W4:Y:S01]  /*d860*/  LD.E.128 R24, desc[UR50][R24.64] ;  /* 0x0000003218187980 */ /* 0x000f22000c101d00 */
[----:B------:R-:W-:Y:S01]  /*d870*/  IADD3 R29, P0, R2, 0x4800, RZ ;  /* 0x00004800021d7810 */ /* 0x000fe20007f1e0ff */
[----:B0-----:R-:W0:Y:S03]  /*d880*/  @P1 LDC R20, c[0x0][0xbec] ;  /* 0x0002fb00ff141b82 */ /* 0x001e260000000800 */
[----:B------:R-:W-:Y:S01]  /*d890*/  LOP3.LUT R2, R29, 0x380, RZ, 0xc0, !PT ;  /* 0x000003801d027812 */ /* 0x000fe200078ec0ff */
[----:B------:R-:W-:Y:S01]  /*d8a0*/  IMAD.X R13, RZ, RZ, R3, P0 ;  /* 0x000000ffff0d7224 */ /* 0x000fe200000e0603 */
[----:B------:R-:W-:-:S02]  /*d8b0*/  UIMAD UR12, UR9, UR14, URZ ;  /* 0x0000000e090c72a4 */ /* 0x000fc4000f8e023f */
[----:B------:R-:W-:Y:S01]  /*d8c0*/  SHF.R.U64 R2, R2, 0x3, RZ ;  /* 0x0000000302027819 */ /* 0x000fe200000012ff */
[----:B------:R-:W1:Y:S01]  /*d8d0*/  @P1 LDC R3, c[0x0][0xbf0] ;  /* 0x0002fc00ff031b82 */ /* 0x000e620000000800 */
[----:B------:R-:W-:Y:S02]  /*d8e0*/  UIMAD.WIDE.U32 UR8, UR4, UR14, URZ ;  /* 0x0000000e040872a5 */ /* 0x000fe4000f8e003f */
[----:B------:R-:W-:Y:S01]  /*d8f0*/  UIMAD UR12, UR4, UR15, UR12 ;  /* 0x0000000f040c72a4 */ /* 0x000fe2000f8e020c */
[----:B------:R-:W-:Y:S01]  /*d900*/  LOP3.LUT R12, R2, R29, RZ, 0x3c, !PT ;  /* 0x0000001d020c7212 */ /* 0x000fe200078e3cff */
[----:B------:R-:W-:Y:S01]  /*d910*/  IMAD R2, R18, 0x30, R23 ;  /* 0x0000003012027824 */ /* 0x000fe200078e0217 */
[----:B------:R-:W-:Y:S01]  /*d920*/  ULDC.64 UR14, c[0x0][0xae8] ;  /* 0x0002ba00000e7ab9 */ /* 0x000fe20000000a00 */
[----:B------:R-:W-:Y:S02]  /*d930*/  UIADD3 UR9, UR9, UR12, URZ ;  /* 0x0000000c09097290 */ /* 0x000fe4000fffe03f */
[----:B------:R-:W-:Y:S01]  /*d940*/  UIMAD UR4, UR18, UR14, URZ ;  /* 0x0000000e120472a4 */ /* 0x000fe2000f8e023f */
[----:B------:R-:W-:Y:S01]  /*d950*/  VIADD R29, R2, UR41 ;  /* 0x00000029021d7c36 */ /* 0x000fe20008000000 */
[----:B------:R-:W-:Y:S01]  /*d960*/  UIMAD.WIDE.U32 UR8, UR39, UR14, UR8 ;  /* 0x0000000e270872a5 */ /* 0x000fe2000f8e0008 */
[----:B------:R-:W-:Y:S01]  /*d970*/  VIADD R32, R23, UR41 ;  /* 0x0000002917207c36 */ /* 0x000fe20008000000 */
[----:B------:R-:W-:Y:S01]  /*d980*/  UIMAD UR4, UR39, UR15, UR4 ;  /* 0x0000000f270472a4 */ /* 0x000fe2000f8e0204 */
[----:B------:R-:W5:Y:S01]  /*d990*/  LD.E.128 R12, desc[UR50][R12.64] ;  /* 0x000000320c0c7980 */ /* 0x000f62000c101d00 */
[----:B------:R-:W-:Y:S01]  /*d9a0*/  ULDC.64 UR12, c[0x0][0xaf0] ;  /* 0x0002bc00000c7ab9 */ /* 0x000fe20000000a00 */
[----:B0-----:R-:W-:Y:S01]  /*d9b0*/  @P1 IMAD.HI.U32 R2, R29, R20, RZ ;  /* 0x000000141d021227 */ /* 0x001fe200078e00ff */
[----:B------:R-:W-:Y:S01]  /*d9c0*/  UIMAD UR11, UR11, UR12, URZ ;  /* 0x0000000c0b0b72a4 */ /* 0x000fe2000f8e023f */
[----:B------:R-:W-:Y:S01]  /*d9d0*/  @!PT LDS RZ, [RZ] ;  /* 0x00000000fffff984 */ /* 0x000fe20000000800 */
[----:B------:R-:W-:Y:S01]  /*d9e0*/  @!PT LDS RZ, [RZ] ;  /* 0x00000000fffff984 */ /* 0x000fe20000000800 */
[----:B------:R-:W-:Y:S01]  /*d9f0*/  @!PT LDS RZ, [RZ] ;  /* 0x00000000fffff984 */ /* 0x000fe20000000800 */
[----:B------:R-:W-:Y:S01]  /*da00*/  @!PT LDS RZ, [RZ] ;  /* 0x00000000fffff984 */ /* 0x000fe20000000800 */
[----:B------:R0:W-:Y:S06]  /*da10*/  MEMBAR.ALL.CTA ;  /* 0x0000000000007992 */ /* 0x0001ec0000008000 */
[----:B0-----:R-:W0:Y:S01]  /*da20*/  FENCE.VIEW.ASYNC.S ;  /* 0x00000000000073c6 */ /* 0x001e220000000000 */
[----:B------:R-:W-:Y:S01]  /*da30*/  UIADD3 UR9, UR9, UR4, URZ ;  /* 0x0000000409097290 */ /* 0x000fe2000fffe03f */
[----:B------:R-:W-:Y:S01]  /*da40*/  IMAD.MOV.U32 R21, RZ, RZ, R29 ;  /* 0x000000ffff157224 */ /* 0x000fe200078e001d */
[----:B------:R-:W-:Y:S01]  /*da50*/  UIMAD UR4, UR10, UR13, UR11 ;  /* 0x0000000d0a0472a4 */ /* 0x000fe2000f8e020b */
[----:B------:R-:W-:Y:S01]  /*da60*/  VIADD R0, R0, 0x16820 ;  /* 0x0001682000007836 */ /* 0x000fe20000000000 */
[----:B------:R-:W-:Y:S01]  /*da70*/  UIMAD.WIDE.U32 UR10, UR10, UR12, UR8 ;  /* 0x0000000c0a0a72a5 */ /* 0x000fe2000f8e0008 */
[----:B-1----:R-:W-:-:S02]  /*da80*/  @P1 SHF.R.U32.HI R21, RZ, R3, R2 ;  /* 0x00000003ff151219 */ /* 0x002fc40000011602 */
[----:B------:R-:W-:Y:S01]  /*da90*/  ULDC.64 UR8, c[0x0][0xae0] ;  /* 0x0002b80000087ab9 */ /* 0x000fe20000000a00 */
[----:B------:R-:W-:Y:S01]  /*daa0*/  UIADD3 UR4, UR11, UR4, URZ ;  /* 0x000000040b047290 */ /* 0x000fe2000fffe03f */
[--C-:B------:R-:W-:Y:S01]  /*dab0*/  SHF.R.S32.HI R20, RZ, 0x1f, R21.reuse ;  /* 0x0000001fff147819 */ /* 0x100fe20000011415 */
[----:B------:R-:W-:Y:S01]  /*dac0*/  IMAD.MOV R28, RZ, RZ, -R21 ;  /* 0x000000ffff1c7224 */ /* 0x000fe200078e0a15 */
[----:B------:R-:W-:Y:S01]  /*dad0*/  PRMT R0, RZ, 0x654, R0 ;  /* 0x00000654ff007816 */ /* 0x000fe20000000000 */
        /* <DEDUP_REMOVED lines=9> */
[----:B------:R-:W-:Y:S01]  /*db70*/  ULDC.64 UR8, c[0x0][0xad8] ;  /* 0x0002b60000087ab9 */ /* 0x000fe20000000a00 */
[----:B0-----:R0:W-:Y:S02]  /*db80*/  SYNCS.ARRIVE.TRANS64.RED.A1T0 RZ, [R0+URZ], RZ ;  /* 0x000000ff00ff79a7 */ /* 0x0011e4000810043f */
[----:B------:R-:W-:Y:S02]  /*db90*/  IMAD.IADD R3, R3, 0x1, R31 ;  /* 0x0000000103037824 */ /* 0x000fe400078e021f */
[----:B------:R-:W-:-:S02]  /*dba0*/  IMAD R20, R20, UR8, RZ ;  /* 0x0000000814147c24 */ /* 0x000fc4000f8e02ff */
[----:B------:R-:W-:-:S04]  /*dbb0*/  IMAD.WIDE.U32 R2, R29, UR8, R2 ;  /* 0x000000081d027c25 */ /* 0x000fc8000f8e0002 */
[----:B------:R-:W-:Y:S01]  /*dbc0*/  IMAD R21, R29, UR9, R20 ;  /* 0x000000091d157c24 */ /* 0x000fe2000f8e0214 */
[----:B------:R-:W-:Y:S01]  /*dbd0*/  ULDC.64 UR8, c[0x0][0xa80] ;  /* 0x0002a00000087ab9 */ /* 0x000fe20000000a00 */
[----:B0-----:R-:W-:Y:S01]  /*dbe0*/  VIADD R0, R32, 0x90 ;  /* 0x0000009020007836 */ /* 0x001fe20000000000 */
[----:B------:R-:W-:Y:S01]  /*dbf0*/  LEA R30, P0, R2, UR8, 0x1 ;  /* 0x00000008021e7c11 */ /* 0x000fe2000f8008ff */
[----:B------:R-:W-:-:S04]  /*dc00*/  IMAD.IADD R3, R3, 0x1, R21 ;  /* 0x0000000103037824 */ /* 0x000fc800078e0215 */
[----:B------:R-:W0:Y:S01]  /*dc10*/  SHFL.IDX PT, R20, R30, RZ, 0x181f ;  /* 0x00181fff1e147589 */ /* 0x000e2200000e0000 */
[----:B------:R-:W-:Y:S01]  /*dc20*/  LEA.HI.X R31, R2, UR9, R3, 0x1, P0 ;  /* 0x00000009021f7c11 */ /* 0x000fe200080f0c03 */
[C---:B------:R-:W-:Y:S01]  /*dc30*/  VIADD R2, R32.reuse, 0x30 ;  /* 0x0000003020027836 */ /* 0x040fe20000000000 */
[----:B------:R-:W-:Y:S01]  /*dc40*/  ISETP.GE.AND P0, PT, R19, UR4, PT ;  /* 0x0000000413007c0c */ /* 0x000fe2000bf06270 */
[----:B------:R-:W1:Y:S01]  /*dc50*/  SHFL.IDX PT, R28, R30, 0x1, 0x181f ;  /* 0x00381f001e1c7f89 */ /* 0x000e6200000e0000 */
[C---:B------:R-:W-:Y:S02]  /*dc60*/  VIADD R3, R32.reuse, 0x60 ;  /* 0x0000006020037836 */ /* 0x040fe40000000000 */
[-C--:B------:R-:W-:Y:S01]  /*dc70*/  ISETP.GE.OR P1, PT, R32, R35.reuse, P0 ;  /* 0x000000232000720c */ /* 0x080fe20000726670 */
[----:B------:R-:W1:Y:S01]  /*dc80*/  SHFL.IDX PT, R34, R30, 0x2, 0x181f ;  /* 0x00581f001e227f89 */ /* 0x000e6200000e0000 */
[-C--:B------:R-:W-:Y:S02]  /*dc90*/  ISETP.GE.OR P2, PT, R2, R35.reuse, P0 ;  /* 0x000000230200720c */ /* 0x080fe40000746670 */
[-C--:B------:R-:W-:Y:S01]  /*dca0*/  ISETP.GE.OR P3, PT, R3, R35.reuse, P0 ;  /* 0x000000230300720c */ /* 0x080fe20000766670 */
[----:B------:R-:W1:Y:S01]  /*dcb0*/  SHFL.IDX PT, R21, R31, RZ, 0x181f ;  /* 0x00181fff1f157589 */ /* 0x000e6200000e0000 */
[----:B------:R-:W-:-:S03]  /*dcc0*/  ISETP.GE.OR P0, PT, R0, R35, P0 ;  /* 0x000000230000720c */ /* 0x000fc60000706670 */
[----:B------:R-:W1:Y:S04]  /*dcd0*/  SHFL.IDX PT, R29, R31, 0x1, 0x181f ;  /* 0x00381f001f1d7f89 */ /* 0x000e6800000e0000 */
[----:B------:R-:W1:Y:S01]  /*dce0*/  SHFL.IDX PT, R33, R31, 0x2, 0x181f ;  /* 0x00581f001f217f89 */ /* 0x000e6200000e0000 */
[----:B0-----:R-:W-:-:S03]  /*dcf0*/  @!P1 LEA R2, P4, R19, R20, 0x1 ;  /* 0x0000001413029211 */ /* 0x001fc600078808ff */
[----:B------:R-:W0:Y:S01]  /*dd00*/  SHFL.IDX PT, R30, R30, 0x3, 0x181f ;  /* 0x00781f001e1e7f89 */ /* 0x000e2200000e0000 */
[----:B-1----:R-:W-:-:S03]  /*dd10*/  @!P2 LEA R20, P5, R19, R28, 0x1 ;  /* 0x0000001c1314a211 */ /* 0x002fc600078a08ff */
[----:B------:R-:W1:Y:S01]  /*dd20*/  SHFL.IDX PT, R31, R31, 0x3, 0x181f ;  /* 0x00781f001f1f7f89 */ /* 0x000e6200000e0000 */
[C---:B------:R-:W-:Y:S02]  /*dd30*/  @!P3 LEA R28, P6, R19.reuse, R34, 0x1 ;  /* 0x00000022131cb211 */ /* 0x040fe400078c08ff */
[C-C-:B------:R-:W-:Y:S02]  /*dd40*/  @!P1 LEA.HI.X R3, R19.reuse, R21, R156.reuse, 0x1, P4 ;  /* 0x0000001513039211 */ /* 0x140fe400020f0c9c */
[C-C-:B------:R-:W-:Y:S02]  /*dd50*/  @!P2 LEA.HI.X R21, R19.reuse, R29, R156.reuse, 0x1, P5 ;  /* 0x0000001d1315a211 */ /* 0x140fe400028f0c9c */
[----:B------:R-:W-:Y:S01]  /*dd60*/  @!P3 LEA.HI.X R29, R19, R33, R156, 0x1, P6 ;  /* 0x00000021131db211 */ /* 0x000fe200030f0c9c */
[----:B--2---:R2:W-:Y:S04]  /*dd70*/  @!P1 ST.E.128 desc[UR50][R2.64], R4 ;  /* 0x0000000402009985 */ /* 0x0045e8000c101d32 */
[----:B---3--:R2:W-:Y:S04]  /*dd80*/  @!P2 ST.E.128 desc[UR50][R20.64], R8 ;  /* 0x000000081400a985 */ /* 0x0085e8000c101d32 */
[----:B----4-:R2:W-:Y:S01]  /*dd90*/  @!P3 ST.E.128 desc[UR50][R28.64], R24 ;  /* 0x000000181c00b985 */ /* 0x0105e2000c101d32 */
[----:B01----:R-:W-:Y:S05]  /*dda0*/  @P0 BRA `(.L_x_1111) ;  /* 0x0000000800700947 */ /* 0x003fea0003800000 */
[----:B--2---:R-:W-:-:S04]  /*ddb0*/  LEA R2, P0, R19, R30, 0x1 ;  /* 0x0000001e13027211 */ /* 0x004fc800078008ff */
[----:B------:R-:W-:-:S05]  /*ddc0*/  LEA.HI.X R3, R19, R31, R156, 0x1, P0 ;  /* 0x0000001f13037211 */ /* 0x000fca00000f0c9c */
[----:B-----5:R0:W-:Y:S01]  /*ddd0*/  ST.E.128 desc[UR50][R2.64], R12 ;  /* 0x0000000c02007985 */ /* 0x0201e2000c101d32 */
[----:B------:R-:W-:Y:S05]  /*dde0*/  BRA `(.L_x_1111) ;  /* 0x0000000800607947 */ /* 0x000fea0003800000 */
.L_x_1109:
        /* <DEDUP_REMOVED lines=11> */
[----:B------:R-:W-:Y:S01]  /*dea0*/  UISETP.NE.U32.AND UP1, UPT, UR8, URZ, UPT ;  /* 0x0000003f0800728c */ /* 0x000fe2000bf25070 */
[----:B------:R-:W-:Y:S02]  /*deb0*/  IMAD.U32 R0, RZ, RZ, UR4 ;  /* 0x00000004ff007e24 */ /* 0x000fe4000f8e00ff */
[----:B------:R-:W2:Y:S01]  /*dec0*/  @P2 LDG.E R6, desc[UR50][R2.64] ;  /* 0x0000003202062981 */ /* 0x000ea2000c1e1900 */
[----:B------:R-:W-:-:S06]  /*ded0*/  UISETP.NE.AND.EX UP1, UPT, UR9, URZ, UPT, UP1 ;  /* 0x0000003f0900728c */ /* 0x000fcc000bf25310 */
        /* <DEDUP_REMOVED lines=9> */
[----:B------:R-:W-:-:S10]  /*df70*/  ISETP.GE.AND P1, PT, R157, 0xc0, PT ;  /* 0x000000c09d00780c */ /* 0x000fd40003f26270 */
[----:B------:R-:W0:Y:S01]  /*df80*/  @P0 LDC R9, c[0x0][0xbec] ;  /* 0x0002fb00ff090b82 */ /* 0x000e220000000800 */
[----:B--2---:R-:W-:Y:S01]  /*df90*/  @P2 R2UR UR4, R6 ;  /* 0x00000000060422ca */ /* 0x004fe200000e0000 */
[----:B01----:R-:W-:-:S14]  /*dfa0*/  @P3 BRA `(.L_x_1112) ;  /* 0x0000000000103947 */ /* 0x003fdc0003800000 */
[----:B------:R-:W-:Y:S05]  /*dfb0*/  @!P2 BRA `(.L_x_1112) ;  /* 0x00000000000ca947 */ /* 0x000fea0003800000 */
[----:B------:R-:W2:Y:S04]  /*dfc0*/  LDG.E R5, desc[UR50][R2.64] ;  /* 0x0000003202057981 */ /* 0x000ea8000c1e1900 */
[----:B-----5:R-:W2:Y:S02]  /*dfd0*/  LDG.E R0, desc[UR50][R2.64+0x4] ;  /* 0x0000043202007981 */ /* 0x020ea4000c1e1900 */
[----:B--2---:R-:W-:-:S07]  /*dfe0*/  IMAD.IADD R0, R0, 0x1, -R5 ;  /* 0x0000000100007824 */ /* 0x004fce00078e0a05 */
.L_x_1112:
[----:B------:R-:W-:Y:S01]  /*dff0*/  USHF.R.S32.HI UR8, URZ, 0x1f, UR40 ;  /* 0x0000001f3f087899 */ /* 0x000fe20008011428 */
[----:B------:R-:W-:Y:S01]  /*e000*/  BSSY B1, `(.L_x_1113) ;  /* 0x000002e000017945 */ /* 0x000fe20003800000 */
[----:B------:R-:W-:Y:S02]  /*e010*/  USHF.R.S32.HI UR11, URZ, 0x1f, UR4 ;  /* 0x0000001f3f0b7899 */ /* 0x000fe40008011404 */
[----:B------:R-:W-:Y:S02]  /*e020*/  USEL UR13, UR40, URZ, !UP0 ;  /* 0x0000003f280d7287 */ /* 0x000fe4000c000000 */
[----:B------:R-:W-:Y:S01]  /*e030*/  USEL UR14, UR8, URZ, !UP0 ;  /* 0x0000003f080e7287 */ /* 0x000fe2000c000000 */
[----:B------:R-:W-:Y:S11]  /*e040*/  @P1 BRA `(.L_x_1114) ;  /* 0x0000000000a41947 */ /* 0x000ff60003800000 */
[----:B------:R-:W0:Y:S01]  /*e050*/  S2R R3, SR_TID.X ;  /* 0x0000000000037919 */ /* 0x000e220000002100 */
[----:B------:R-:W1:Y:S01]  /*e060*/  LDC R7, c[0x0][0xbe8] ;  /* 0x0002fa00ff077b82 */ /* 0x000e620000000800 */
[----:B------:R-:W-:Y:S02]  /*e070*/  IMAD.U32 R4, RZ, RZ, UR41 ;  /* 0x00000029ff047e24 */ /* 0x000fe4000f8e00ff */
[----:B-1---5:R-:W-:-:S03]  /*e080*/  IMAD R2, R0, R7, RZ ;  /* 0x0000000700027224 */ /* 0x022fc600078e02ff */
[----:B0-----:R-:W-:-:S04]  /*e090*/  IADD3 R4, R4, -0x80, R3 ;  /* 0xffffff8004047810 */ /* 0x001fc80007ffe003 */
[----:B------:R-:W-:-:S13]  /*e0a0*/  ISETP.GE.AND P1, PT, R4, R2, PT ;  /* 0x000000020400720c */ /* 0x000fda0003f26270 */
[----:B------:R-:W-:Y:S05]  /*e0b0*/  @P1 BRA `(.L_x_1114) ;  /* 0x0000000000881947 */ /* 0x000fea0003800000 */
[----:B------:R-:W-:Y:S01]  /*e0c0*/  ISETP.NE.AND P1, PT, R7, 0x1, PT ;  /* 0x000000010700780c */ /* 0x000fe20003f25270 */
[----:B------:R-:W-:Y:S01]  /*e0d0*/  ULDC.64 UR16, c[0x0][0xb90] ;  /* 0x0002e40000107ab9 */ /* 0x000fe20000000a00 */
[----:B------:R-:W-:Y:S01]  /*e0e0*/  UMOV UR8, UR4 ;  /* 0x0000000400087c82 */ /* 0x000fe20008000000 */
[----:B------:R-:W-:Y:S01]  /*e0f0*/  UIMAD UR10, UR12, UR16, URZ ;  /* 0x000000100c0a72a4 */ /* 0x000fe2000f8e023f */
[----:B------:R-:W-:Y:S01]  /*e100*/  IMAD.MOV.U32 R2, RZ, RZ, R4 ;  /* 0x000000ffff027224 */ /* 0x000fe200078e0004 */
[----:B------:R-:W-:Y:S02]  /*e110*/  UMOV UR9, UR11 ;  /* 0x0000000b00097c82 */ /* 0x000fe40008000000 */
[----:B------:R-:W-:Y:S02]  /*e120*/  UIMAD.WIDE.U32 UR8, UR39, UR16, UR8 ;  /* 0x00000010270872a5 */ /* 0x000fe4000f8e0008 */
[----:B------:R-:W-:-:S03]  /*e130*/  UIMAD UR10, UR39, UR17, UR10 ;  /* 0x00000011270a72a4 */ /* 0x000fc6000f8e020a */
[----:B------:R-:W-:Y:S01]  /*e140*/  ULDC.64 UR16, c[0x0][0xb98] ;  /* 0x0002e60000107ab9 */ /* 0x000fe20000000a00 */
[----:B------:R-:W0:Y:S01]  /*e150*/  @P1 LDC R3, c[0x0][0xbec] ;  /* 0x0002fb00ff031b82 */ /* 0x000e220000000800 */
[----:B------:R-:W-:Y:S02]  /*e160*/  UIADD3 UR9, UR9, UR10, URZ ;  /* 0x0000000a09097290 */ /* 0x000fe4000fffe03f */
[----:B------:R-:W-:Y:S02]  /*e170*/  UIMAD UR10, UR14, UR16, URZ ;  /* 0x000000100e0a72a4 */ /* 0x000fe4000f8e023f */
[----:B------:R-:W-:Y:S02]  /*e180*/  UIMAD.WIDE.U32 UR8, UR13, UR16, UR8 ;  /* 0x000000100d0872a5 */ /* 0x000fe4000f8e0008 */
[----:B------:R-:W-:Y:S01]  /*e190*/  UIMAD UR10, UR13, UR17, UR10 ;  /* 0x000000110d0a72a4 */ /* 0x000fe2000f8e020a */
[----:B------:R-:W1:Y:S02]  /*e1a0*/  @P1 LDC R6, c[0x0][0xbf0] ;  /* 0x0002fc00ff061b82 */ /* 0x000e640000000800 */
[----:B------:R-:W-:Y:S01]  /*e1b0*/  ULDC.64 UR16, c[0x0][0xb88] ;  /* 0x0002e20000107ab9 */ /* 0x000fe20000000a00 */
[----:B0-----:R-:W-:-:S05]  /*e1c0*/  @P1 IMAD.HI.U32 R3, R4, R3, RZ ;  /* 0x0000000304031227 */ /* 0x001fca00078e00ff */
[----:B-1----:R-:W-:Y:S01]  /*e1d0*/  @P1 SHF.R.U32.HI R2, RZ, R6, R3 ;  /* 0x00000006ff021219 */ /* 0x002fe20000011603 */
[----:B------:R-:W-:-:S03]  /*e1e0*/  IMAD.U32 R6, RZ, RZ, UR10 ;  /* 0x0000000aff067e24 */ /* 0x000fc6000f8e00ff */
[--C-:B------:R-:W-:Y:S01]  /*e1f0*/  SHF.R.S32.HI R3, RZ, 0x1f, R2.reuse ;  /* 0x0000001fff037819 */ /* 0x100fe20000011402 */
[----:B------:R-:W-:Y:S01]  /*e200*/  IMAD.MOV R5, RZ, RZ, -R2 ;  /* 0x000000ffff057224 */ /* 0x000fe200078e0a02 */
[----:B------:R-:W-:-:S03]  /*e210*/  IADD3 R2, P1, R2, UR8, RZ ;  /* 0x0000000802027c10 */ /* 0x000fc6000ff3e0ff */
[----:B------:R-:W-:Y:S01]  /*e220*/  IMAD R5, R7, R5, R4 ;  /* 0x0000000507057224 */ /* 0x000fe200078e0204 */
[----:B------:R-:W-:Y:S01]  /*e230*/  IADD3.X R3, R3, UR9, R6, P1, !PT ;  /* 0x0000000903037c10 */ /* 0x000fe20008ffe406 */
[----:B------:R-:W-:-:S03]  /*e240*/  ULDC.64 UR8, c[0x0][0xb50] ;  /* 0x0002d40000087ab9 */ /* 0x000fc60000000a00 */
[----:B------:R-:W-:Y:S01]  /*e250*/  SHF.R.S32.HI R4, RZ, 0x1f, R5 ;  /* 0x0000001fff047819 */ /* 0x000fe20000011405 */
[----:B------:R-:W-:-:S04]  /*e260*/  IMAD.WIDE.U32 R2, R5, UR16, R2 ;  /* 0x0000001005027c25 */ /* 0x000fc8000f8e0002 */
[----:B------:R-:W-:-:S04]  /*e270*/  IMAD R4, R4, UR16, RZ ;  /* 0x0000001004047c24 */ /* 0x000fc8000f8e02ff */
[----:B------:R-:W-:Y:S01]  /*e280*/  IMAD R7, R5, UR17, R4 ;  /* 0x0000001105077c24 */ /* 0x000fe2000f8e0204 */
[----:B------:R-:W-:-:S03]  /*e290*/  LEA R4, P1, R2, UR8, 0x2 ;  /* 0x0000000802047c11 */ /* 0x000fc6000f8210ff */
[----:B------:R-:W-:-:S05]  /*e2a0*/  IMAD.IADD R3, R3, 0x1, R7 ;  /* 0x0000000103037824 */ /* 0x000fca00078e0207 */
[----:B------:R-:W-:Y:S01]  /*e2b0*/  LEA.HI.X R5, R2, UR9, R3, 0x2, P1 ;  /* 0x0000000902057c11 */ /* 0x000fe200088f1403 */
[----:B------:R-:W-:-:S05]  /*e2c0*/  IMAD.MOV.U32 R3, RZ, RZ, -0x800000 ;  /* 0xff800000ff037424 */ /* 0x000fca00078e00ff */
[----:B------:R0:W-:Y:S02]  /*e2d0*/  STG.E desc[UR50][R4.64], R3 ;  /* 0x0000000304007986 */ /* 0x0001e4000c101932 */
.L_x_1114:
[----:B------:R-:W-:Y:S05]  /*e2e0*/  BSYNC B1 ;  /* 0x0000000000017941 */ /* 0x000fea0003800000 */
.L_x_1113:
[----:B0-----:R-:W0:Y:S01]  /*e2f0*/  @P0 LDC R3, c[0x0][0xbf0] ;  /* 0x0002fc00ff030b82 */ /* 0x001e220000000800 */
[----:B------:R-:W-:Y:S01]  /*e300*/  ULDC.64 UR16, c[0x0][0xaa0] ;  /* 0x0002a80000107ab9 */ /* 0x000fe20000000a00 */
[----:B------:R-:W-:Y:S01]  /*e310*/  IMAD R2, R18, 0x30, R23 ;  /* 0x0000003012027824 */ /* 0x000fe200078e0217 */
[----:B------:R-:W-:Y:S01]  /*e320*/  UIMAD UR10, UR11, UR16, URZ ;  /* 0x000000100b0a72a4 */ /* 0x000fe2000f8e023f */
[----:B------:R-:W-:Y:S01]  /*e330*/  VIADD R20, R23, UR41 ;  /* 0x0000002917147c36 */ /* 0x000fe20008000000 */
[----:B------:R-:W-:Y:S01]  /*e340*/  UIMAD.WIDE.U32 UR8, UR4, UR16, URZ ;  /* 0x00000010040872a5 */ /* 0x000fe2000f8e003f */
[----:B------:R-:W-:Y:S01]  /*e350*/  VIADD R4, R2, UR41 ;  /* 0x0000002902047c36 */ /* 0x000fe20008000000 */
[----:B------:R-:W-:Y:S01]  /*e360*/  UIMAD UR10, UR4, UR17, UR10 ;  /* 0x00000011040a72a4 */ /* 0x000fe2000f8e020a */
[----:B-----5:R-:W-:Y:S02]  /*e370*/  IMAD R13, R0, R11, RZ ;  /* 0x0000000b000d7224 */ /* 0x020fe400078e02ff */
[----:B------:R-:W-:Y:S01]  /*e380*/  ULDC.64 UR16, c[0x0][0xae8] ;  /* 0x0002ba0000107ab9 */ /* 0x000fe20000000a00 */
[----:B------:R-:W-:Y:S01]  /*e390*/  UIADD3 UR9, UR9, UR10, URZ ;  /* 0x0000000a09097290 */ /* 0x000fe2000fffe03f */
[----:B------:R-:W-:Y:S01]  /*e3a0*/  @P0 IMAD.HI.U32 R2, R4, R9, RZ ;  /* 0x0000000904020227 */ /* 0x000fe200078e00ff */
[----:B------:R-:W-:-:S02]  /*e3b0*/  UIMAD UR4, UR12, UR16, URZ ;  /* 0x000000100c0472a4 */ /* 0x000fc4000f8e023f */
[----:B------:R-:W-:Y:S01]  /*e3c0*/  UIMAD.WIDE.U32 UR8, UR39, UR16, UR8 ;  /* 0x00000010270872a5 */ /* 0x000fe2000f8e0008 */
[----:B------:R-:W-:Y:S01]  /*e3d0*/  IMAD.MOV.U32 R5, RZ, RZ, R4 ;  /* 0x000000ffff057224 */ /* 0x000fe200078e0004 */
[----:B------:R-:W-:Y:S01]  /*e3e0*/  UIMAD UR4, UR39, UR17, UR4 ;  /* 0x00000011270472a4 */ /* 0x000fe2000f8e0204 */
[----:B------:R-:W-:Y:S01]  /*e3f0*/  VIADD R0, R20, 0x30 ;  /* 0x0000003014007836 */ /* 0x000fe20000000000 */
[----:B------:R-:W-:Y:S02]  /*e400*/  ULDC.64 UR10, c[0x0][0xaf0] ;  /* 0x0002bc00000a7ab9 */ /* 0x000fe40000000a00 */
[----:B------:R-:W-:Y:S02]  /*e410*/  UIADD3 UR9, UR9, UR4, URZ ;  /* 0x0000000409097290 */ /* 0x000fe4000fffe03f */
[----:B------:R-:W-:Y:S01]  /*e420*/  UIMAD UR4, UR14, UR10, URZ ;  /* 0x0000000a0e0472a4 */ /* 0x000fe2000f8e023f */
[----:B0-----:R-:W-:Y:S01]  /*e430*/  @P0 SHF.R.U32.HI R5, RZ, R3, R2 ;  /* 0x00000003ff050219 */ /* 0x001fe20000011602 */
[----:B------:R-:W-:-:S02]  /*e440*/  UIMAD.WIDE.U32 UR8, UR13, UR10, UR8 ;  /* 0x0000000a0d0872a5 */ /* 0x000fc4000f8e0008 */
[----:B------:R-:W-:Y:S01]  /*e450*/  UIMAD UR4, UR13, UR11, UR4 ;  /* 0x0000000b0d0472a4 */ /* 0x000fe2000f8e0204 */
[--C-:B------:R-:W-:Y:S01]  /*e460*/  SHF.R.S32.HI R2, RZ, 0x1f, R5.reuse ;  /* 0x0000001fff027819 */ /* 0x100fe20000011405 */
[----:B------:R-:W-:Y:S01]  /*e470*/  IMAD.MOV R7, RZ, RZ, -R5 ;  /* 0x000000ffff077224 */ /* 0x000fe200078e0a05 */
[----:B------:R-:W-:Y:S01]  /*e480*/  ULDC.64 UR10, c[0x0][0xae0] ;  /* 0x0002b800000a7ab9 */ /* 0x000fe20000000a00 */
[----:B------:R-:W-:Y:S02]  /*e490*/  UIADD3 UR4, UR9, UR4, URZ ;  /* 0x0000000409047290 */ /* 0x000fe4000fffe03f */
[----:B------:R-:W-:Y:S02]  /*e4a0*/  IMAD.U32 R3, RZ, RZ, UR9 ;  /* 0x00000009ff037e24 */ /* 0x000fe4000f8e00ff */
[----:B------:R-:W-:Y:S02]  /*e4b0*/  IMAD R7, R11, R7, R4 ;  /* 0x000000070b077224 */ /* 0x000fe400078e0204 */
[----:B------:R-:W-:-:S02]  /*e4c0*/  IMAD R6, R2, UR10, RZ ;  /* 0x0000000a02067c24 */ /* 0x000fc4000f8e02ff */
        /* <DEDUP_REMOVED lines=13> */
[----:B------:R-:W-:-:S04]  /*e5a0*/  LEA R4, P0, R2, UR8, 0x1 ;  /* 0x0000000802047c11 */ /* 0x000fc8000f8008ff */
[----:B------:R-:W-:Y:S01]  /*e5b0*/  LEA.HI.X R8, R2, UR9, R3, 0x1, P0 ;  /* 0x0000000902087c11 */ /* 0x000fe200080f0c03 */
[----:B------:R-:W0:Y:S01]  /*e5c0*/  SHFL.IDX PT, R6, R4, RZ, 0x181f ;  /* 0x00181fff04067589 */ /* 0x000e2200000e0000 */
[----:B------:R-:W-:Y:S01]  /*e5d0*/  ISETP.GE.AND P0, PT, R19, UR4, PT ;  /* 0x0000000413007c0c */ /* 0x000fe2000bf06270 */
[C---:B------:R-:W-:Y:S02]  /*e5e0*/  VIADD R2, R20.reuse, 0x60 ;  /* 0x0000006014027836 */ /* 0x040fe40000000000 */
[----:B------:R-:W1:Y:S01]  /*e5f0*/  SHFL.IDX PT, R10, R4, 0x1, 0x181f ;  /* 0x00381f00040a7f89 */ /* 0x000e6200000e0000 */
[CC--:B------:R-:W-:Y:S01]  /*e600*/  ISETP.GE.OR P3, PT, R20.reuse, R13.reuse, P0 ;  /* 0x0000000d1400720c */ /* 0x0c0fe20000766670 */
[----:B------:R-:W-:Y:S01]  /*e610*/  VIADD R3, R20, 0x90 ;  /* 0x0000009014037836 */ /* 0x000fe20000000000 */
[-C--:B------:R-:W-:Y:S01]  /*e620*/  ISETP.GE.OR P2, PT, R0, R13.reuse, P0 ;  /* 0x0000000d0000720c */ /* 0x080fe20000746670 */
[----:B------:R-:W2:Y:S01]  /*e630*/  SHFL.IDX PT, R12, R4, 0x2, 0x181f ;  /* 0x00581f00040c7f89 */ /* 0x000ea200000e0000 */
[----:B------:R-:W-:-:S02]  /*e640*/  ISETP.GE.OR P1, PT, R2, R13, P0 ;  /* 0x0000000d0200720c */ /* 0x000fc40000726670 */
[----:B------:R-:W-:Y:S01]  /*e650*/  ISETP.GE.OR P0, PT, R3, R13, P0 ;  /* 0x0000000d0300720c */ /* 0x000fe20000706670 */
[----:B------:R-:W3:Y:S04]  /*e660*/  SHFL.IDX PT, R5, R8, RZ, 0x181f ;  /* 0x00181fff08057589 */ /* 0x000ee800000e0000 */
        /* <DEDUP_REMOVED lines=16> */
.L_x_1111:
[----:B------:R-:W-:Y:S05]  /*e770*/  BSYNC B0 ;  /* 0x0000000000007941 */ /* 0x000fea0003800000 */
.L_x_1108:
[----:B------:R-:W-:Y:S02]  /*e780*/  ULDC UR4, c[0x0][0xc3c] ;  /* 0x00030f0000047ab9 */ /* 0x000fe40000000800 */
[----:B------:R-:W-:-:S06]  /*e790*/  UISETP.GE.AND UP0, UPT, UR6, UR4, UPT ;  /* 0x000000040600728c */ /* 0x000fcc000bf06270 */
[----:B------:R-:W-:-:S13]  /*e7a0*/  PLOP3.LUT P0, PT, PT, PT, UP0, 0x80, 0x0 ;  /* 0x000000000000781c */ /* 0x000fda0003f0f008 */
[----:B------:R-:W-:Y:S05]  /*e7b0*/  @!P0 BRA `(.L_x_1115) ;  /* 0xffffff24008c8947 */ /* 0x000fea000383ffff */
[----:B------:R-:W-:Y:S05]  /*e7c0*/  EXIT ;  /* 0x000000000000794d */ /* 0x000fea0003800000 */
.L_x_1026:
[----:B------:R-:W-:-:S08]  /*e7d0*/  NOP ;  /* 0x0000000000007918 */ /* 0x000fd00000000000 */
[----:B------:R-:W0:-:S00]  /*e7e0*/  USETMAXREG.DEALLOC.CTAPOOL 0x20 ;  /* 0x00000020000079c8 */ /* 0x000e0000080e0500 */
        /* <DEDUP_REMOVED lines=16> */
.L_x_1116:
        /* <DEDUP_REMOVED lines=42> */
.L_x_1122:
        /* <DEDUP_REMOVED lines=12> */
.L_x_1121:
[----:B------:R-:W-:Y:S05]  /*ec50*/  BSYNC B0 ;  /* 0x0000000000007941 */ /* 0x000fea0003800000 */
.L_x_1120:
        /* <DEDUP_REMOVED lines=21> */
.L_x_1118:
[----:B------:R-:W-:-:S04]  /*edb0*/  IMAD.IADD R13, R4, 0x1, -R3 ;  /* 0x00000001040d7824 */ /* 0x000fc800078e0a03 */
[----:B------:R-:W-:-:S05]  /*edc0*/  IMAD R2, R6, UR5, R13 ;  /* 0x0000000506027c24 */ /* 0x000fca000f8e020d */
[----:B------:R-:W-:Y:S02]  /*edd0*/  ISETP.GT.AND P0, PT, R2, UR6, PT ;  /* 0x0000000602007c0c */ /* 0x000fe4000bf04270 */
[----:B------:R-:W0:Y:S11]  /*ede0*/  LDC.64 R2, c[0x0][0xc90] ;  /* 0x00032400ff027b82 */ /* 0x000e360000000a00 */
[----:B------:R-:W-:-:S04]  /*edf0*/  VOTE.ANY R9, PT, !P0 ;  /* 0x0000000000097806 */ /* 0x000fc800040e0100 */
[----:B------:R-:W1:Y:S02]  /*ee00*/  POPC R15, R9 ;  /* 0x00000009000f7309 */ /* 0x000e640000000000 */
[----:B-1----:R-:W-:-:S04]  /*ee10*/  VIADD R19, R15, UR4 ;  /* 0x000000040f137c36 */ /* 0x002fc80008000000 */
[----:B0-----:R-:W-:-:S05]  /*ee20*/  IMAD.WIDE R2, R19, 0x4, R2 ;  /* 0x0000000413027825 */ /* 0x001fca00078e0202 */
[----:B------:R-:W2:Y:S01]  /*ee30*/  LDG.E R7, desc[UR50][R2.64] ;  /* 0x0000003202077981 */ /* 0x000ea2000c1e1900 */
[----:B------:R-:W-:-:S03]  /*ee40*/  ISETP.NE.AND P0, PT, R9, RZ, PT ;  /* 0x000000ff0900720c */ /* 0x000fc60003f05270 */
[----:B------:R-:W2:Y:S02]  /*ee50*/  SHFL.IDX PT, R0, R0, R15, 0x1f ;  /* 0x00001f0f00007589 */ /* 0x000ea400000e0000 */
[----:B--2---:R-:W-:-:S05]  /*ee60*/  IMAD R4, R0, R7, RZ ;  /* 0x0000000700047224 */ /* 0x004fca00078e02ff */
[----:B------:R-:W-:-:S04]  /*ee70*/  IABS R8, R4 ;  /* 0x0000000400087213 */ /* 0x000fc80000000000 */
[----:B------:R-:W0:Y:S08]  /*ee80*/  I2F.RP R10, R8 ;  /* 0x00000008000a7306 */ /* 0x000e300000209400 */
[----:B0-----:R-:W0:Y:S02]  /*ee90*/  MUFU.RCP R10, R10 ;  /* 0x0000000a000a7308 */ /* 0x001e240000001000 */
[----:B0-----:R-:W-:-:S06]  /*eea0*/  VIADD R11, R10, 0xffffffe ;  /* 0x0ffffffe0a0b7836 */ /* 0x001fcc0000000000 */
[----:B------:R-:W0:Y:S02]  /*eeb0*/  F2I.FTZ.U32.TRUNC.NTZ R3, R11 ;  /* 0x0000000b00037305 */ /* 0x000e24000021f000 */
[----:B0-----:R-:W-:Y:S01]  /*eec0*/  IMAD.MOV R11, RZ, RZ, -R3 ;  /* 0x000000ffff0b7224 */ /* 0x001fe200078e0a03 */
[----:B------:R-:W-:Y:S06]  /*eed0*/  @!P0 BRA `(.L_x_1123) ;  /* 0x0000000000088947 */ /* 0x000fec0003800000 */
[----:B------:R-:W-:-:S05]  /*eee0*/  VIADD R9, R15, 0xffffffff ;  /* 0xffffffff0f097836 */ /* 0x000fca0000000000 */
[----:B------:R0:W1:Y:S02]  /*eef0*/  SHFL.IDX PT, R16, R6, R9, 0x1f ;  /* 0x00001f0906107589 */ /* 0x00006400000e0000 */
.L_x_1123:
[----:B-1----:R-:W-:Y:S01]  /*ef00*/  IMAD R16, R16, UR5, R13 ;  /* 0x0000000510107c24 */ /* 0x002fe2000f8e020d */
[----:B------:R-:W-:Y:S01]  /*ef10*/  IABS R10, R4 ;  /* 0x00000004000a7213 */ /* 0x000fe20000000000 */
[----:B------:R-:W-:Y:S02]  /*ef20*/  IMAD R11, R11, R8, RZ ;  /* 0x000000080b0b7224 */ /* 0x000fe400078e02ff */
[----:B------:R-:W-:Y:S01]  /*ef30*/  IMAD.MOV.U32 R2, RZ, RZ, RZ ;  /* 0x000000ffff027224 */ /* 0x000fe200078e00ff */
[----:B0-----:R-:W-:Y:S01]  /*ef40*/  IADD3 R9, -R16, UR6, RZ ;  /* 0x0000000610097c10 */ /* 0x001fe2000fffe1ff */
[----:B------:R-:W-:Y:S02]  /*ef50*/  IMAD.MOV R10, RZ, RZ, -R10 ;  /* 0x000000ffff0a7224 */ /* 0x000fe400078e0a0a */
[----:B------:R-:W-:Y:S01]  /*ef60*/  IMAD.HI.U32 R2, R3, R11, R2 ;  /* 0x0000000b03027227 */ /* 0x000fe200078e0002 */
[----:B------:R-:W-:-:S05]  /*ef70*/  IABS R6, R9 ;  /* 0x0000000900067213 */ /* 0x000fca0000000000 */
        /* <DEDUP_REMOVED lines=13> */
[----:B------:R-:W-:-:S05]  /*f050*/  @!P1 LOP3.LUT R2, RZ, R4, RZ, 0x33, !PT ;  /* 0x00000004ff029212 */ /* 0x000fca00078e33ff */
[----:B------:R-:W-:Y:S02]  /*f060*/  IMAD R6, R7, R2, RZ ;  /* 0x0000000207067224 */ /* 0x000fe400078e02ff */
[----:B------:R-:W-:Y:S02]  /*f070*/  IMAD.MOV R2, RZ, RZ, -R2 ;  /* 0x000000ffff027224 */ /* 0x000fe400078e0a02 */
[----:B------:R-:W-:Y:S02]  /*f080*/  IMAD.MOV R8, RZ, RZ, -R6 ;  /* 0x000000ffff087224 */ /* 0x000fe400078e0a06 */
[----:B------:R-:W-:Y:S02]  /*f090*/  IMAD R4, R4, R2, R9 ;  /* 0x0000000204047224 */ /* 0x000fe400078e0209 */
[----:B------:R-:W-:Y:S01]  /*f0a0*/  IMAD.MOV.U32 R2, RZ, RZ, RZ ;  /* 0x000000ffff027224 */ /* 0x000fe200078e00ff */
[----:B------:R-:W-:-:S04]  /*f0b0*/  VIADDMNMX R7, R8, UR5, R7, PT ;  /* 0x0000000508077c46 */ /* 0x000fc8000b800107 */
[-C--:B------:R-:W-:Y:S02]  /*f0c0*/  IABS R8, R7.reuse ;  /* 0x0000000700087213 */ /* 0x080fe40000000000 */
[----:B------:R-:W-:Y:S02]  /*f0d0*/  IABS R12, R7 ;  /* 0x00000007000c7213 */ /* 0x000fe40000000000 */
[----:B------:R-:W0:Y:S08]  /*f0e0*/  I2F.RP R10, R8 ;  /* 0x00000008000a7306 */ /* 0x000e300000209400 */
[----:B0-----:R-:W0:Y:S02]  /*f0f0*/  MUFU.RCP R10, R10 ;  /* 0x0000000a000a7308 */ /* 0x001e240000001000 */
[----:B0-----:R-:W-:-:S06]  /*f100*/  VIADD R3, R10, 0xffffffe ;  /* 0x0ffffffe0a037836 */ /* 0x001fcc0000000000 */
[----:B------:R-:W0:Y:S02]  /*f110*/  F2I.FTZ.U32.TRUNC.NTZ R3, R3 ;  /* 0x0000000300037305 */ /* 0x000e24000021f000 */
[----:B0-----:R-:W-:-:S04]  /*f120*/  IMAD.MOV R11, RZ, RZ, -R3 ;  /* 0x000000ffff0b7224 */ /* 0x001fc800078e0a03 */
[----:B------:R-:W-:Y:S01]  /*f130*/  IMAD R9, R11, R8, RZ ;  /* 0x000000080b097224 */ /* 0x000fe200078e02ff */
[----:B------:R-:W-:-:S03]  /*f140*/  IABS R11, R4 ;  /* 0x00000004000b7213 */ /* 0x000fc60000000000 */
[----:B------:R-:W-:-:S04]  /*f150*/  IMAD.HI.U32 R2, R3, R9, R2 ;  /* 0x0000000903027227 */ /* 0x000fc800078e0002 */
[----:B------:R-:W-:Y:S02]  /*f160*/  IMAD.MOV.U32 R9, RZ, RZ, R11 ;  /* 0x000000ffff097224 */ /* 0x000fe400078e000b */
[----:B------:R-:W-:Y:S02]  /*f170*/  IMAD.MOV R3, RZ, RZ, -R12 ;  /* 0x000000ffff037224 */ /* 0x000fe400078e0a0c */
        /* <DEDUP_REMOVED lines=8> */
[----:B------:R-:W-:Y:S01]  /*f200*/  ISETP.GE.AND P2, PT, R3, RZ, PT ;  /* 0x000000ff0300720c */ /* 0x000fe20003f46270 */
[----:B------:R-:W-:-:S06]  /*f210*/  IMAD.IADD R3, R4, 0x1, R6 ;  /* 0x0000000104037824 */ /* 0x000fcc00078e0206 */
[----:B------:R-:W-:-:S06]  /*f220*/  @P0 VIADD R2, R2, 0x1 ;  /* 0x0000000102020836 */ /* 0x000fcc0000000000 */
[----:B------:R-:W-:Y:S01]  /*f230*/  @!P2 IMAD.MOV R2, RZ, RZ, -R2 ;  /* 0x000000ffff02a224 */ /* 0x000fe200078e0a02 */
[----:B------:R-:W-:Y:S01]  /*f240*/  @!P1 LOP3.LUT R2, RZ, R7, RZ, 0x33, !PT ;  /* 0x00000007ff029212 */ /* 0x000fe200078e33ff */
[----:B------:R-:W-:-:S03]  /*f250*/  IMAD.MOV R7, RZ, RZ, -R7 ;  /* 0x000000ffff077224 */ /* 0x000fc600078e0a07 */
[----:B------:R-:W-:Y:S01]  /*f260*/  LOP3.LUT R17, RZ, R2, RZ, 0x33, !PT ;  /* 0x00000002ff117212 */ /* 0x000fe200078e33ff */
[----:B------:R-:W-:-:S04]  /*f270*/  IMAD R18, R2, R7, R3 ;  /* 0x0000000702127224 */ /* 0x000fc800078e0203 */
[----:B------:R-:W-:Y:S01]  /*f280*/  IMAD.IADD R17, R0, 0x1, R17 ;  /* 0x0000000100117824 */ /* 0x000fe200078e0211 */
[----:B------:R-:W-:Y:S06]  /*f290*/  BRA `(.L_x_1124) ;  /* 0x00000000000c7947 */ /* 0x000fec0003800000 */
.L_x_1119:
[----:B------:R-:W-:Y:S02]  /*f2a0*/  IMAD.MOV.U32 R17, RZ, RZ, RZ ;  /* 0x000000ffff117224 */ /* 0x000fe400078e00ff */
[----:B------:R-:W-:Y:S02]  /*f2b0*/  IMAD.U32 R16, RZ, RZ, UR6 ;  /* 0x00000006ff107e24 */ /* 0x000fe4000f8e00ff */
[----:B------:R-:W-:-:S07]  /*f2c0*/  IMAD.MOV.U32 R18, RZ, RZ, RZ ;  /* 0x000000ffff127224 */ /* 0x000fce00078e00ff */
.L_x_1124:
[----:B------:R-:W-:-:S13]  /*f2d0*/  ISETP.NE.AND P0, PT, R5, RZ, PT ;  /* 0x000000ff0500720c */ /* 0x000fda0003f05270 */
[----:B------:R-:W0:Y:S01]  /*f2e0*/  @!P0 S2R R3, SR_CgaCtaId ;  /* 0x0000000000038919 */ /* 0x000e220000008800 */
[----:B------:R-:W-:-:S04]  /*f2f0*/  @!P0 MOV R0, 0x400 ;  /* 0x0000040000008802 */ /* 0x000fc80000000f00 */
[----:B0-----:R-:W-:-:S05]  /*f300*/  @!P0 LEA R0, R3, R0, 0x18 ;  /* 0x0000000003008211 */ /* 0x001fca00078ec0ff */
[----:B------:R0:W-:Y:S01]  /*f310*/  @!P0 STS.128 [R0+0x168d0], R16 ;  /* 0x0168d01000008388 */ /* 0x0001e20000000c00 */
[----:B------:R-:W-:Y:S06]  /*f320*/  BAR.ARV 0x5, 0x200 ;  /* 0x0148000000007b1d */ /* 0x000fec0000002000 */
.L_x_1117:
[----:B------:R2:W-:Y:S01]  /*f330*/  STL [R1+0x24], RZ ;  /* 0x000024ff01007387 */ /* 0x0005e20000100800 */
[----:B------:R-:W-:Y:S01]  /*f340*/  ULDC UR4, c[0x0][0xc3c] ;  /* 0x00030f0000047ab9 */ /* 0x000fe20000000800 */
[----:B------:R-:W-:Y:S01]  /*f350*/  IMAD.MOV.U32 R26, RZ, RZ, 0x1 ;  /* 0x00000001ff1a7424 */ /* 0x000fe200078e00ff */
[----:B-1----:R-:W-:Y:S01]  /*f360*/  ISETP.GE.AND P0, PT, R19, UR4, PT ;  /* 0x0000000413007c0c */ /* 0x002fe2000bf06270 */
[----:B------:R-:W-:-:S12]  /*f370*/  IMAD.MOV.U32 R23, RZ, RZ, RZ ;  /* 0x000000ffff177224 */ /* 0x000fd800078e00ff */
[----:B--2---:R-:W-:Y:S05]  /*f380*/  @P0 BRA `(.L_x_1125) ;  /* 0x0000004800a40947 */ /* 0x004fea0003800000 */
[----:B------:R-:W1:Y:S01]  /*f390*/  S2R R5, SR_TID.X ;  /* 0x0000000000057919 */ /* 0x000e620000002100 */
        /* <DEDUP_REMOVED lines=21> */
.L_x_1223:
[----:B------:R-:W-:Y:S05]  /*f4f0*/  YIELD ;  /* 0x0000000000007946 */ /* 0x000fea0003800000 */
[----:B------:R-:W-:Y:S01]  /*f500*/  ULDC.64 UR4, c[0x0][0xa28] ;  /* 0x00028a0000047ab9 */ /* 0x000fe20000000a00 */
[----:B---3--:R-:W-:Y:S01]  /*f510*/  IMAD.MOV.U32 R0, RZ, RZ, RZ ;  /* 0x000000ffff007224 */ /* 0x008fe200078e00ff */
[----:B------:R-:W-:Y:S01]  /*f520*/  ISETP.NE.U32.AND P0, PT, RZ, UR4, PT ;  /* 0x00000004ff007c0c */ /* 0x000fe2000bf05070 */
[----:B0-----:R-:W0:Y:S01]  /*f530*/  LDC.64 R4, c[0x0][0xa00] ;  /* 0x00028000ff047b82 */ /* 0x001e220000000a00 */
[----:B-1----:R-:W-:Y:S01]  /*f540*/  IMAD.MOV.U32 R8, RZ, RZ, RZ ;  /* 0x000000ffff087224 */ /* 0x002fe200078e00ff */
[----:B------:R-:W-:Y:S01]  /*f550*/  ULDC.64 UR6, c[0x0][0xa08] ;  /* 0x0002820000067ab9 */ /* 0x000fe20000000a00 */
[----:B------:R-:W-:Y:S01]  /*f560*/  ISETP.NE.AND.EX P0, PT, RZ, UR5, PT, P0 ;  /* 0x00000005ff007c0c */ /* 0x000fe2000bf05300 */
[----:B------:R-:W-:-:S12]  /*f570*/  ULDC.64 UR4, c[0x0][0xa18] ;  /* 0x0002860000047ab9 */ /* 0x000fd80000000a00 */
[----:B------:R-:W1:Y:S02]  /*f580*/  @P0 LDC.64 R2, c[0x0][0xa28] ;  /* 0x00028a00ff020b82 */ /* 0x000e640000000a00 */
[----:B-1----:R-:W-:-:S05]  /*f590*/  @P0 IMAD.WIDE R2, R19, 0x4, R2 ;  /* 0x0000000413020825 */ /* 0x002fca00078e0202 */
[----:B------:R1:W5:Y:S01]  /*f5a0*/  @P0 LDG.E R0, desc[UR50][R2.64] ;  /* 0x0000003202000981 */ /* 0x000362000c1e1900 */
[----:B------:R-:W-:Y:S01]  /*f5b0*/  ISETP.NE.U32.AND P0, PT, RZ, UR4, PT ;  /* 0x00000004ff007c0c */ /* 0x000fe2000bf05070 */
[----:B0-----:R-:W-:Y:S01]  /*f5c0*/  IMAD.WIDE R4, R19, 0x4, R4 ;  /* 0x0000000413047825 */ /* 0x001fe200078e0204 */
[----:B------:R-:W-:Y:S02]  /*f5d0*/  ISETP.NE.U32.AND P1, PT, RZ, UR6, PT ;  /* 0x00000006ff007c0c */ /* 0x000fe4000bf25070 */
[----:B------:R-:W-:Y:S01]  /*f5e0*/  ISETP.NE.AND.EX P2, PT, RZ, UR5, PT, P0 ;  /* 0x00000005ff007c0c */ /* 0x000fe2000bf45300 */
[----:B------:R-:W-:Y:S01]  /*f5f0*/  ULDC.64 UR4, c[0x0][0xa00] ;  /* 0x0002800000047ab9 */ /* 0x000fe20000000a00 */
[----:B------:R-:W-:Y:S01]  /*f600*/  ISETP.NE.AND.EX P1, PT, RZ, UR7, PT, P1 ;  /* 0x00000007ff007c0c */ /* 0x000fe2000bf25310 */
[----:B------:R-:W-:Y:S01]  /*f610*/  IMAD.MOV.U32 R27, RZ, RZ, RZ ;  /* 0x000000ffff1b7224 */ /* 0x000fe200078e00ff */
[----:B------:R-:W-:Y:S01]  /*f620*/  ISETP.NE.U32.AND P0, PT, RZ, UR4, PT ;  /* 0x00000004ff007c0c */ /* 0x000fe2000bf05070 */
[----:B-1----:R-:W0:Y:S03]  /*f630*/  LDC.64 R2, c[0x0][0xa08] ;  /* 0x00028200ff027b82 */ /* 0x002e260000000a00 */
[----:B------:R-:W-:-:S05]  /*f640*/  ISETP.NE.AND.EX P0, PT, RZ, UR5, PT, P0 ;  /* 0x00000005ff007c0c */ /* 0x000fca000bf05300 */
[----:B------:R-:W1:Y:S08]  /*f650*/  @P2 LDC.64 R6, c[0x0][0xa18] ;  /* 0x00028600ff062b82 */ /* 0x000e700000000a00 */
[----:B--2---:R-:W2:Y:S01]  /*f660*/  @P0 LDG.E R8, desc[UR50][R4.64] ;  /* 0x0000003204080981 */ /* 0x004ea2000c1e1900 */
[----:B------:R-:W-:Y:S01]  /*f670*/  ULDC UR4, c[0x0][0x288] ;  /* 0x0000a20000047ab9 */ /* 0x000fe20000000800 */
[----:B0-----:R-:W-:-:S05]  /*f680*/  IMAD.WIDE R2, R19, 0x4, R2 ;  /* 0x0000000413027825 */ /* 0x001fca00078e0202 */
[----:B------:R0:W5:Y:S01]  /*f690*/  @P1 LDG.E R27, desc[UR50][R2.64] ;  /* 0x00000032021b1981 */ /* 0x000162000c1e1900 */
[----:B-1----:R-:W-:-:S03]  /*f6a0*/  @P2 IMAD.WIDE R6, R19, 0x4, R6 ;  /* 0x0000000413062825 */ /* 0x002fc600078e0206 */
[----:B--2---:R1:W-:Y:S02]  /*f6b0*/  STL [R1+0x18], R8 ;  /* 0x0000180801007387 */ /* 0x0043e40000100800 */
[----:B-1----:R-:W-:Y:S01]  /*f6c0*/  IMAD.U32 R8, RZ, RZ, UR4 ;  /* 0x00000004ff087e24 */ /* 0x002fe2000f8e00ff */
[----:B------:R-:W-:-:S05]  /*f6d0*/  ULDC.64 UR4, c[0x0][0x418] ;  /* 0x0001060000047ab9 */ /* 0x000fca0000000a00 */
[----:B------:R-:W2:Y:S01]  /*f6e0*/  @P2 LDG.E R8, desc[UR50][R6.64] ;  /* 0x0000003206082981 */ /* 0x000ea2000c1e1900 */
[----:B------:R-:W-:-:S03]  /*f6f0*/  UISETP.NE.U32.AND UP0, UPT, UR4, URZ, UPT ;  /* 0x0000003f0400728c */ /* 0x000fc6000bf05070 */
[----:B------:R-:W-:Y:S01]  /*f700*/  ULDC UR4, c[0x0][0x424] ;  /* 0x0001090000047ab9 */ /* 0x000fe20000000800 */
[----:B------:R-:W-:-:S03]  /*f710*/  UISETP.NE.AND.EX UP0, UPT, UR5, URZ, UPT, UP0 ;  /* 0x0000003f0500728c */ /* 0x000fc6000bf05300 */
[----:B------:R-:W-:Y:S01]  /*f720*/  ULDC UR5, c[0x0][0x2f0] ;  /* 0x0000bc0000057ab9 */ /* 0x000fe20000000800 */
[----:B------:R-:W-:-:S04]  /*f730*/  USEL UR4, UR4, 0x1, UP0 ;  /* 0x0000000104047887 */ /* 0x000fc80008000000 */
[----:B------:R-:W-:-:S06]  /*f740*/  UIMAD UR4, UR4, UR5, URZ ;  /* 0x00000005040472a4 */ /* 0x000fcc000f8e023f */
[----:B------:R-:W-:Y:S01]  /*f750*/  IMAD.U32 R9, RZ, RZ, UR4 ;  /* 0x00000004ff097e24 */ /* 0x000fe2000f8e00ff */
[----:B--2---:R0:W-:Y:S01]  /*f760*/  STL [R1+0x10], R8 ;  /* 0x0000100801007387 */ /* 0x0041e20000100800 */
[----:B------:R-:W-:Y:S05]  /*f770*/  @P2 BRA `(.L_x_1126) ;  /* 0x0000000000142947 */ /* 0x000fea0003800000 */
[----:B------:R-:W-:Y:S05]  /*f780*/  @!P0 BRA `(.L_x_1126) ;  /* 0x0000000000108947 */ /* 0x000fea0003800000 */
[----:B------:R-:W0:Y:S04]  /*f790*/  LDG.E R7, desc[UR50][R4.64] ;  /* 0x0000003204077981 */ /* 0x000e28000c1e1900 */
[----:B------:R-:W0:Y:S02]  /*f7a0*/  LDG.E R6, desc[UR50][R4.64+0x4] ;  /* 0x0000043204067981 */ /* 0x000e24000c1e1900 */
[----:B0-----:R-:W-:-:S05]  /*f7b0*/  IMAD.IADD R8, R6, 0x1, -R7 ;  /* 0x0000000106087824 */ /* 0x001fca00078e0a07 */
[----:B------:R1:W-:Y:S02]  /*f7c0*/  STL [R1+0x10], R8 ;  /* 0x0000100801007387 */ /* 0x0003e40000100800 */
.L_x_1126:
[----:B------:R-:W-:Y:S01]  /*f7d0*/  ULDC.64 UR4, c[0x0][0xa20] ;  /* 0x0002880000047ab9 */ /* 0x000fe20000000a00 */
[----:B-----5:R-:W-:Y:S01]  /*f7e0*/  IMAD.IADD R27, R27, 0x1, R0 ;  /* 0x000000011b1b7824 */ /* 0x020fe200078e0200 */
[----:B------:R-:W-:-:S04]  /*f7f0*/  ISETP.NE.U32.AND P0, PT, RZ, UR4, PT ;  /* 0x00000004ff007c0c */ /* 0x000fc8000bf05070 */
[----:B------:R-:W-:-:S13]  /*f800*/  ISETP.NE.AND.EX P0, PT, RZ, UR5, PT, P0 ;  /* 0x00000005ff007c0c */ /* 0x000fda000bf05300 */
[----:B------:R-:W-:Y:S05]  /*f810*/  @!P0 BRA `(.L_x_1127) ;  /* 0x0000000000108947 */ /* 0x000fea0003800000 */
[----:B0-----:R-:W0:Y:S02]  /*f820*/  LDC.64 R2, c[0x0][0xa20] ;  /* 0x00028800ff027b82 */ /* 0x001e240000000a00 */
[----:B0-----:R-:W-:-:S05]  /*f830*/  IMAD.WIDE R2, R19, 0x4, R2 ;  /* 0x0000000413027825 */ /* 0x001fca00078e0202 */
[----:B------:R2:W5:Y:S01]  /*f840*/  LDG.E R9, desc[UR50][R2.64] ;  /* 0x0000003202097981 */ /* 0x000562000c1e1900 */
[----:B------:R-:W-:Y:S05]  /*f850*/  BRA `(.L_x_1128) ;  /* 0x0000000000107947 */ /* 0x000fea0003800000 */
.L_x_1127:
[----:B------:R-:W-:Y:S05]  /*f860*/  @!P1 BRA `(.L_x_1128) ;  /* 0x00000000000c9947 */ /* 0x000fea0003800000 */
[----:B------:R-:W2:Y:S04]  /*f870*/  LDG.E R4, desc[UR50][R2.64] ;  /* 0x0000003202047981 */ /* 0x000ea8000c1e1900 */
[----:B------:R-:W2:Y:S02]  /*f880*/  LDG.E R9, desc[UR50][R2.64+0x4] ;  /* 0x0000043202097981 */ /* 0x000ea4000c1e1900 */
[----:B--2---:R-:W-:-:S07]  /*f890*/  IMAD.IADD R9, R9, 0x1, -R4 ;  /* 0x0000000109097824 */ /* 0x004fce00078e0a04 */
.L_x_1128:
[----:B0-2---:R-:W0:Y:S01]  /*f8a0*/  LDC R2, c[0x0][0x448] ;  /* 0x00011200ff027b82 */ /* 0x005e220000000800 */
[----:B------:R-:W-:Y:S02]  /*f8b0*/  IMAD R6, R17, 0xc0, RZ ;  /* 0x000000c011067824 */ /* 0x000fe400078e02ff */
[----:B-----5:R-:W-:Y:S02]  /*f8c0*/  IMAD.IADD R9, R9, 0x1, -R0 ;  /* 0x0000000109097824 */ /* 0x020fe400078e0a00 */
[----:B------:R-:W-:Y:S01]  /*f8d0*/  VIADD R0, R6, 0xbf ;  /* 0x000000bf06007836 */ /* 0x000fe20000000000 */
[----:B------:R2:W-:Y:S01]  /*f8e0*/  STL [R1+0xc], R6 ;  /* 0x00000c0601007387 */ /* 0x0005e20000100800 */
[----:B0-----:R-:W-:Y:S02]  /*f8f0*/  ISETP.NE.AND P1, PT, R2, 0x1, PT ;  /* 0x000000010200780c */ /* 0x001fe40003f25270 */
[----:B------:R-:W0:Y:S11]  /*f900*/  LDC.64 R2, c[0x0][0x9e0] ;  /* 0x00027800ff027b82 */ /* 0x000e360000000a00 */
[----:B------:R-:W3:Y:S08]  /*f910*/  @P1 LDC R5, c[0x0][0x44c] ;  /* 0x00011300ff051b82 */ /* 0x000ef00000000800 */
[----:B------:R-:W4:Y:S01]  /*f920*/  @P1 LDC R4, c[0x0][0x450] ;  /* 0x00011400ff041b82 */ /* 0x000f220000000800 */
[----:B0-----:R-:W-:Y:S01]  /*f930*/  ISETP.GE.AND P2, PT, R3, 0x1, PT ;  /* 0x000000010300780c */ /* 0x001fe20003f46270 */
[----:B---3--:R-:W-:-:S05]  /*f940*/  @P1 IMAD.HI.U32 R5, R0, R5, RZ ;  /* 0x0000000500051227 */ /* 0x008fca00078e00ff */
[----:B----4-:R-:W-:Y:S02]  /*f950*/  @P1 SHF.R.U32.HI R0, RZ, R4, R5 ;  /* 0x00000004ff001219 */ /* 0x010fe40000011605 */
[----:B------:R-:W-:-:S05]  /*f960*/  IADD3 R5, R9, 0x1, -R8 ;  /* 0x0000000109057810 */ /* 0x000fca0007ffe808 */
[----:B------:R-:W-:-:S04]  /*f970*/  IMAD.IADD R7, R5, 0x1, R0 ;  /* 0x0000000105077824 */ /* 0x000fc800078e0200 */
[----:B------:R-:W-:Y:S01]  /*f980*/  IMAD.IADD R2, R7, 0x1, R2 ;  /* 0x0000000107027824 */ /* 0x000fe200078e0202 */
[----:B--2---:R-:W-:Y:S06]  /*f990*/  @!P2 BRA `(.L_x_1129) ;  /* 0x000000000048a947 */ /* 0x004fec0003800000 */
[C---:B------:R-:W-:Y:S01]  /*f9a0*/  ISETP.GT.AND P0, PT, R7.reuse, RZ, PT ;  /* 0x000000ff0700720c */ /* 0x040fe20003f04270 */
[----:B------:R-:W-:Y:S01]  /*f9b0*/  BSSY B0, `(.L_x_1130) ;  /* 0x000000e000007945 */ /* 0x000fe20003800000 */
[----:B------:R-:W-:-:S11]  /*f9c0*/  VIADD R0, R7, 0xffffffff ;  /* 0xffffffff07007836 */ /* 0x000fd60000000000 */
[----:B------:R-:W-:Y:S05]  /*f9d0*/  @P0 BRA `(.L_x_1131) ;  /* 0x00000000001c0947 */ /* 0x000fea0003800000 */
[----:B------:R-:W-:Y:S01]  /*f9e0*/  ISETP.NE.AND P0, PT, R3, 0x1, PT ;  /* 0x000000010300780c */ /* 0x000fe20003f05270 */
[----:B------:R-:W-:-:S12]  /*f9f0*/  IMAD.MOV R7, RZ, RZ, -R7 ;  /* 0x000000ffff077224 */ /* 0x000fd800078e0a07 */
[----:B------:R-:W0:Y:S02]  /*fa00*/  @P0 LDC.64 R4, c[0x0][0x9e8] ;  /* 0x00027a00ff040b82 */ /* 0x000e240000000a00 */
[----:B0-----:R-:W-:-:S05]  /*fa10*/  @P0 IMAD.HI.U32 R4, R7, R4, RZ ;  /* 0x0000000407040227 */ /* 0x001fca00078e00ff */
[----:B------:R-:W-:-:S04]  /*fa20*/  @P0 SHF.R.U32.HI R7, RZ, R5, R4 ;  /* 0x00000005ff070219 */ /* 0x000fc80000011604 */
[----:B------:R-:W-:Y:S01]  /*fa30*/  LOP3.LUT R0, RZ, R7, RZ, 0x33, !PT ;  /* 0x00000007ff007212 */ /* 0x000fe200078e33ff */
[----:B------:R-:W-:Y:S06]  /*fa40*/  BRA `(.L_x_1132) ;  /* 0x0000000000107947 */ /* 0x000fec0003800000 */
.L_x_1131:
[----:B------:R-:W-:-:S13]  /*fa50*/  ISETP.NE.AND P0, PT, R3, 0x1, PT ;  /* 0x000000010300780c */ /* 0x000fda0003f05270 */
[----:B------:R-:W0:Y:S02]  /*fa60*/  @P0 LDC.64 R4, c[0x0][0x9e8] ;  /* 0x00027a00ff040b82 */ /* 0x000e240000000a00 */
[----:B0-----:R-:W-:-:S05]  /*fa70*/  @P0 IMAD.HI.U32 R4, R0, R4, RZ ;  /* 0x0000000400040227 */ /* 0x001fca00078e00ff */
[----:B------:R-:W-:-:S07]  /*fa80*/  @P0 SHF.R.U32.HI R0, RZ, R5, R4 ;  /* 0x00000005ff000219 */ /* 0x000fce0000011604 */
.L_x_1132:
[----:B------:R-:W-:Y:S05]  /*fa90*/  BSYNC B0 ;  /* 0x0000000000007941 */ /* 0x000fea0003800000 */
.L_x_1130:
[----:B------:R-:W-:-:S05]  /*faa0*/  IMAD R5, R0, R3, R3 ;  /* 0x0000000300057224 */ /* 0x000fca00078e0203 */
[----:B------:R-:W-:-:S07]  /*fab0*/  VIMNMX R2, R2, R5, PT ;  /* 0x0000000502027248 */ /* 0x000fce0003fe0100 */
.L_x_1129:
[----:B------:R-:W0:Y:S01]  /*fac0*/  @P1 LDC R4, c[0x0][0x44c] ;  /* 0x00011300ff041b82 */ /* 0x000e220000000800 */
[----:B------:R-:W-:Y:S01]  /*fad0*/  VIADD R2, R2, 0x7f ;  /* 0x0000007f02027836 */ /* 0x000fe20000000000 */
[----:B------:R-:W-:Y:S01]  /*fae0*/  ULDC UR4, c[0x0][0x9dc] ;  /* 0x0002770000047ab9 */ /* 0x000fe20000000800 */
[----:B------:R-:W-:-:S05]  /*faf0*/  IMAD.MOV.U32 R0, RZ, RZ, R6 ;  /* 0x000000ffff007224 */ /* 0x000fca00078e0006 */
[----:B------:R-:W2:Y:S01]  /*fb00*/  @P1 LDC R5, c[0x0][0x450] ;  /* 0x00011400ff051b82 */ /* 0x000ea20000000800 */
[----:B0-----:R-:W-:-:S05]  /*fb10*/  @P1 IMAD.HI.U32 R4, R6, R4, RZ ;  /* 0x0000000406041227 */ /* 0x001fca00078e00ff */
[----:B--2---:R-:W-:Y:S02]  /*fb20*/  @P1 SHF.R.U32.HI R0, RZ, R5, R4 ;  /* 0x00000005ff001219 */ /* 0x004fe40000011604 */
[----:B------:R-:W-:-:S04]  /*fb30*/  SHF.R.S32.HI R5, RZ, 0x1f, R2 ;  /* 0x0000001fff057819 */ /* 0x000fc80000011402 */
[----:B------:R-:W-:Y:S01]  /*fb40*/  LEA.HI R4, R5, R2, RZ, 0x7 ;  /* 0x0000000205047211 */ /* 0x000fe200078f38ff */
[----:B------:R-:W-:Y:S01]  /*fb50*/  VIADD R2, R9, 0x7f ;  /* 0x0000007f09027836 */ /* 0x000fe20000000000 */
[----:B------:R-:W-:Y:S02]  /*fb60*/  IADD3 R9, R0, R9, -R8 ;  /* 0x0000000900097210 */ /* 0x000fe40007ffe808 */
[----:B------:R-:W-:Y:S02]  /*fb70*/  SHF.R.S32.HI R4, RZ, 0x7, R4 ;  /* 0x00000007ff047819 */ /* 0x000fe40000011404 */
[----:B------:R-:W-:Y:S01]  /*fb80*/  SHF.R.S32.HI R5, RZ, 0x1f, R2 ;  /* 0x0000001fff057819 */ /* 0x000fe20000011402 */
[----:B------:R-:W-:-:S03]  /*fb90*/  VIADD R0, R9, -UR4 ;  /* 0x8000000409007c36 */ /* 0x000fc60008000000 */
[----:B------:R-:W-:-:S04]  /*fba0*/  LEA.HI R5, R5, R2, RZ, 0x7 ;  /* 0x0000000205057211 */ /* 0x000fc800078f38ff */
[----:B------:R-:W-:-:S04]  /*fbb0*/  SHF.R.S32.HI R5, RZ, 0x7, R5 ;  /* 0x00000007ff057819 */ /* 0x000fc80000011405 */
[----:B------:R-:W-:-:S05]  /*fbc0*/  VIMNMX R24, R5, R4, PT ;  /* 0x0000000405187248 */ /* 0x000fca0003fe0100 */
[----:B------:R0:W-:Y:S01]  /*fbd0*/  STL [R1+0x8], R24 ;  /* 0x0000081801007387 */ /* 0x0001e20000100800 */
[----:B------:R-:W-:Y:S05]  /*fbe0*/  @!P2 BRA `(.L_x_1133) ;  /* 0x000000000044a947 */ /* 0x000fea0003800000 */
[----:B------:R-:W-:Y:S01]  /*fbf0*/  ISETP.GT.AND P0, PT, R9, -0x1, PT ;  /* 0xffffffff0900780c */ /* 0x000fe20003f04270 */
[----:B------:R-:W-:-:S12]  /*fc00*/  BSSY B0, `(.L_x_1134) ;  /* 0x000000d000007945 */ /* 0x000fd80003800000 */
[----:B------:R-:W-:Y:S05]  /*fc10*/  @P0 BRA `(.L_x_1135) ;  /* 0x00000000001c0947 */ /* 0x000fea0003800000 */
[----:B------:R-:W-:Y:S02]  /*fc20*/  ISETP.NE.AND P0, PT, R3, 0x1, PT ;  /* 0x000000010300780c */ /* 0x000fe40003f05270 */
[----:B------:R-:W-:-:S11]  /*fc30*/  LOP3.LUT R9, RZ, R9, RZ, 0x33, !PT ;  /* 0x00000009ff097212 */ /* 0x000fd600078e33ff */
[----:B------:R-:W2:Y:S02]  /*fc40*/  @P0 LDC.64 R4, c[0x0][0x9e8] ;  /* 0x00027a00ff040b82 */ /* 0x000ea40000000a00 */
[----:B--2---:R-:W-:-:S05]  /*fc50*/  @P0 IMAD.HI.U32 R4, R9, R4, RZ ;  /* 0x0000000409040227 */ /* 0x004fca00078e00ff */
[----:B------:R-:W-:-:S04]  /*fc60*/  @P0 SHF.R.U32.HI R9, RZ, R5, R4 ;  /* 0x00000005ff090219 */ /* 0x000fc80000011604 */
[----:B------:R-:W-:Y:S01]  /*fc70*/  LOP3.LUT R9, RZ, R9, RZ, 0x33, !PT ;  /* 0x00000009ff097212 */ /* 0x000fe200078e33ff */
[----:B------:R-:W-:Y:S06]  /*fc80*/  BRA `(.L_x_1136) ;  /* 0x0000000000107947 */ /* 0x000fec0003800000 */
.L_x_1135:
[----:B------:R-:W-:-:S13]  /*fc90*/  ISETP.NE.AND P0, PT, R3, 0x1, PT ;  /* 0x000000010300780c */ /* 0x000fda0003f05270 */
[----:B------:R-:W2:Y:S02]  /*fca0*/  @P0 LDC.64 R4, c[0x0][0x9e8] ;  /* 0x00027a00ff040b82 */ /* 0x000ea40000000a00 */
[----:B--2---:R-:W-:-:S05]  /*fcb0*/  @P0 IMAD.HI.U32 R4, R9, R4, RZ ;  /* 0x0000000409040227 */ /* 0x004fca00078e00ff */
[----:B------:R-:W-:-:S07]  /*fcc0*/  @P0 SHF.R.U32.HI R9, RZ, R5, R4 ;  /* 0x00000005ff090219 */ /* 0x000fce0000011604 */
.L_x_1136:
[----:B------:R-:W-:Y:S05]  /*fcd0*/  BSYNC B0 ;  /* 0x0000000000007941 */ /* 0x000fea0003800000 */
.L_x_1134:
[----:B------:R-:W-:-:S05]  /*fce0*/  IMAD R3, R9, R3, RZ ;  /* 0x0000000309037224 */ /* 0x000fca00078e02ff */
[----:B------:R-:W-:-:S07]  /*fcf0*/  VIMNMX R0, R0, R3, !PT ;  /* 0x0000000300007248 */ /* 0x000fce0007fe0100 */
.L_x_1133:
[----:B------:R-:W-:Y:S01]  /*fd00*/  SHF.R.S32.HI R3, RZ, 0x1f, R0 ;  /* 0x0000001fff037819 */ /* 0x000fe20000011400 */
[----:B------:R-:W-:Y:S03]  /*fd10*/  BSSY B7, `(.L_x_1137) ;  /* 0x000034d000077945 */ /* 0x000fe60003800000 */
[----:B------:R-:W-:-:S04]  /*fd20*/  LEA.HI R3, R3, R0, RZ, 0x7 ;  /* 0x0000000003037211 */ /* 0x000fc800078f38ff */
[----:B------:R-:W-:-:S04]  /*fd30*/  SHF.R.S32.HI R3, RZ, 0x7, R3 ;  /* 0x00000007ff037819 */ /* 0x000fc80000011403 */
[----:B------:R-:W-:-:S04]  /*fd40*/  VIMNMX R29, RZ, R3, !PT ;  /* 0x00000003ff1d7248 */ /* 0x000fc80007fe0100 */
[----:B------:R-:W-:-:S13]  /*fd50*/  ISETP.GT.AND P0, PT, R24, R29, PT ;  /* 0x0000001d1800720c */ /* 0x000fda0003f04270 */
        /* <DEDUP_REMOVED lines=8> */
[----:B------:R-:W2:Y:S08]  /*fde0*/  FLO.U32 R0, UR4 ;  /* 0x0000000400007d00 */ /* 0x000eb000080e0000 */
[----:B------:R-:W3:Y:S01]  /*fdf0*/  POPC R5, UR4 ;  /* 0x0000000400057d09 */ /* 0x000ee20008000000 */
[----:B--2---:R-:W-:-:S13]  /*fe00*/  ISETP.EQ.U32.AND P0, PT, R0, R7, PT ;  /* 0x000000070000720c */ /* 0x004fda0003f02070 */
[----:B---3--:R-:W2:Y:S01]  /*fe10*/  @P0 ATOMG.E.ADD.STRONG.GPU PT, R3, desc[UR50][R2.64], R5 ;  /* 0x00000005020309a8 */ /* 0x008ea200081ee1f2 */
[----:B------:R-:W3:Y:S02]  /*fe20*/  S2R R4, SR_LTMASK ;  /* 0x0000000000047919 */ /* 0x000ee40000003900 */
[----:B---3--:R-:W-:-:S04]  /*fe30*/  LOP3.LUT R4, R4, UR4, RZ, 0xc0, !PT ;  /* 0x0000000404047c12 */ /* 0x008fc8000f8ec0ff */
[----:B------:R-:W3:Y:S01]  /*fe40*/  POPC R7, R4 ;  /* 0x0000000400077309 */ /* 0x000ee20000000000 */
[----:B--2---:R-:W3:Y:S02]  /*fe50*/  SHFL.IDX PT, R0, R3, R0, 0x1f ;  /* 0x00001f0003007589 */ /* 0x004ee400000e0000 */
[----:B---3--:R-:W-:Y:S01]  /*fe60*/  IADD3 R16, R0, UR37, R7 ;  /* 0x0000002500107c10 */ /* 0x008fe2000fffe007 */
[----:B------:R-:W-:Y:S06]  /*fe70*/  BRA `(.L_x_1139) ;  /* 0x0000003000d87947 */ /* 0x000fec0003800000 */
.L_x_1138:
        /* <DEDUP_REMOVED lines=9> */
[----:B------:R-:W2:Y:S01]  /*ff10*/  LDC.64 R2, c[0x4][R2] ;  /* 0x0100000002027b82 */ /* 0x000ea20000000a00 */
[----:B------:R-:W-:Y:S02]  /*ff20*/  IMAD.U32 R5, RZ, RZ, UR7 ;  /* 0x00000007ff057e24 */ /* 0x000fe4000f8e00ff */
[----:B------:R-:W-:Y:S02]  /*ff30*/  IMAD.U32 R6, RZ, RZ, UR8 ;  /* 0x00000008ff067e24 */ /* 0x000fe4000f8e00ff */
[----:B------:R-:W-:-:S02]  /*ff40*/  IMAD.U32 R7, RZ, RZ, UR9 ;  /* 0x00000009ff077e24 */ /* 0x000fc4000f8e00ff */
[----:B------:R-:W-:Y:S02]  /*ff50*/  IMAD.U32 R10, RZ, RZ, UR4 ;  /* 0x00000004ff0a7e24 */ /* 0x000fe4000f8e00ff */
[----:B------:R-:W-:Y:S02]  /*ff60*/  IMAD.U32 R11, RZ, RZ, UR5 ;  /* 0x00000005ff0b7e24 */ /* 0x000fe4000f8e00ff */
[----:B-1----:R-:W-:Y:S02]  /*ff70*/  IMAD.MOV.U32 R8, RZ, RZ, 0x70 ;  /* 0x00000070ff087424 */ /* 0x002fe400078e00ff */
[----:B------:R-:W-:Y:S02]  /*ff80*/  IMAD.MOV.U32 R12, RZ, RZ, 0x1 ;  /* 0x00000001ff0c7424 */ /* 0x000fe400078e00ff */
[----:B------:R-:W-:-:S07]  /*ff90*/  IMAD.MOV.U32 R13, RZ, RZ, RZ ;  /* 0x000000ffff0d7224 */ /* 0x000fce00078e00ff */
[----:B------:R-:W-:-:S07]  /*ffa0*/  LEPC R20, `(.L_x_1141) ;  /* 0x000000001014794e */ /* 0x000fce0000000000 */
[----:B0-2---:R-:W-:Y:S05]  /*ffb0*/  CALL.ABS.NOINC R2 ;  /* 0x0000000002007343 */ /* 0x005fea0003c00000 */
.L_x_1141:
[----:B------:R-:W-:Y:S05]  /*ffc0*/  BSYNC B6 ;  /* 0x0000000000067941 */ /* 0x000fea0003800000 */
.L_x_1140:
        /* <DEDUP_REMOVED lines=9> */
[----:B------:R-:W-:Y:S02]  /*10060*/  IMAD.U32 R4, RZ, RZ, UR6 ;  /* 0x00000006ff047e24 */ /* 0x000fe4000f8e00ff */
[----:B------:R-:W-:Y:S02]  /*10070*/  IMAD.U32 R5, RZ, RZ, UR7 ;  /* 0x00000007ff057e24 */ /* 0x000fe4000f8e00ff */
[----:B------:R-:W-:Y:S02]  /*10080*/  IMAD.U32 R6, RZ, RZ, UR8 ;  /* 0x00000008ff067e24 */ /* 0x000fe4000f8e00ff */
[----:B------:R-:W-:-:S02]  /*10090*/  IMAD.U32 R7, RZ, RZ, UR9 ;  /* 0x00000009ff077e24 */ /* 0x000fc4000f8e00ff */
[----:B------:R-:W-:Y:S02]  /*100a0*/  IMAD.U32 R10, RZ, RZ, UR4 ;  /* 0x00000004ff0a7e24 */ /* 0x000fe4000f8e00ff */
[----:B------:R-:W-:Y:S02]  /*100b0*/  IMAD.U32 R11, RZ, RZ, UR5 ;  /* 0x00000005ff0b7e24 */ /* 0x000fe4000f8e00ff */
[----:B-1----:R-:W-:Y:S02]  /*100c0*/  IMAD.MOV.U32 R8, RZ, RZ, 0x70 ;  /* 0x00000070ff087424 */ /* 0x002fe400078e00ff */
[----:B------:R-:W-:Y:S02]  /*100d0*/  IMAD.MOV.U32 R12, RZ, RZ, 0x1 ;  /* 0x00000001ff0c7424 */ /* 0x000fe400078e00ff */
[----:B--2---:R-:W-:-:S07]  /*100e0*/  IMAD.MOV.U32 R13, RZ, RZ, RZ ;  /* 0x000000ffff0d7224 */ /* 0x004fce00078e00ff */
[----:B------:R-:W-:-:S07]  /*100f0*/  LEPC R20, `(.L_x_1144) ;  /* 0x000000001014794e */ /* 0x000fce0000000000 */
[----:B0--3--:R-:W-:Y:S05]  /*10100*/  CALL.ABS.NOINC R2 ;  /* 0x0000000002007343 */ /* 0x009fea0003c00000 */
.L_x_1144:
[----:B------:R0:W1:Y:S01]  /*10110*/  LDC.64 R2, c[0x4][R17] ;  /* 0x0100000011027b82 */ /* 0x0000620000000a00 */
[----:B------:R-:W-:Y:S01]  /*10120*/  ULDC.64 UR6, c[0x4][0xa8] ;  /* 0x01002a0000067ab9 */ /* 0x000fe20000000a00 */
[----:B------:R-:W-:Y:S01]  /*10130*/  ULDC.64 UR8, c[0x4][0xb0] ;  /* 0x01002c0000087ab9 */ /* 0x000fe20000000a00 */
[----:B------:R-:W-:Y:S01]  /*10140*/  ULDC.64 UR4, c[0x4][0x18] ;  /* 0x0100060000047ab9 */ /* 0x000fe20000000a00 */
        /* <DEDUP_REMOVED lines=11> */
.L_x_1143:
[----:B------:R-:W-:Y:S05]  /*10200*/  BSYNC B6 ;  /* 0x0000000000067941 */ /* 0x000fea0003800000 */
.L_x_1142:
[----:B------:R-:W-:Y:S01]  /*10210*/  ULDC.64 UR4, c[0x0][0x9f8] ;  /* 0x00027e0000047ab9 */ /* 0x000fe20000000a00 */
[----:B------:R-:W-:Y:S01]  /*10220*/  IMAD.MOV.U32 R25, RZ, RZ, R19 ;  /* 0x000000ffff197224 */ /* 0x000fe200078e0013 */
[----:B------:R-:W-:-:S04]  /*10230*/  ISETP.NE.U32.AND P0, PT, RZ, UR4, PT ;  /* 0x00000004ff007c0c */ /* 0x000fc8000bf05070 */
[----:B------:R-:W-:Y:S01]  /*10240*/  ISETP.NE.AND.EX P0, PT, RZ, UR5, PT, P0 ;  /* 0x00000005ff007c0c */ /* 0x000fe2000bf05300 */
[----:B------:R-:W-:-:S12]  /*10250*/  ULDC.64 UR4, c[0x0][0xa08] ;  /* 0x0002820000047ab9 */ /* 0x000fd80000000a00 */
[----:B------:R-:W2:Y:S02]  /*10260*/  @P0 LDC.64 R2, c[0x0][0x9f8] ;  /* 0x00027e00ff020b82 */ /* 0x000ea40000000a00 */
[----:B--2---:R-:W-:-:S05]  /*10270*/  @P0 IMAD.WIDE R2, R19, 0x4, R2 ;  /* 0x0000000413020825 */ /* 0x004fca00078e0202 */
[----:B------:R2:W3:Y:S01]  /*10280*/  @P0 LDG.E R25, desc[UR50][R2.64] ;  /* 0x0000003202190981 */ /* 0x0004e2000c1e1900 */
[----:B0-----:R-:W-:Y:S01]  /*10290*/  VIADD R24, R24, 0xffffffff ;  /* 0xffffffff18187836 */ /* 0x001fe20000000000 */
[----:B--2---:R-:W0:Y:S02]  /*102a0*/  LDC.64 R2, c[0x0][0x418] ;  /* 0x00010600ff027b82 */ /* 0x004e240000000a00 */
[----:B0-----:R-:W-:Y:S01]  /*102b0*/  LOP3.LUT P0, RZ, R2, UR4, RZ, 0xfc, !PT ;  /* 0x0000000402ff7c12 */ /* 0x001fe2000f80fcff */
[----:B------:R-:W-:-:S03]  /*102c0*/  UMOV UR4, 0xffffffff ;  /* 0xffffffff00047882 */ /* 0x000fc60000000000 */
[----:B------:R-:W-:Y:S02]  /*102d0*/  LOP3.LUT P0, RZ, R3, UR5, RZ, 0xfc, P0 ;  /* 0x0000000503ff7c12 */ /* 0x000fe4000800fcff */
[----:B---3--:R-:W-:Y:S02]  /*102e0*/  SHF.R.S32.HI R28, RZ, 0x1f, R25 ;  /* 0x0000001fff1c7819 */ /* 0x008fe40000011419 */
[----:B------:R-:W-:Y:S01]  /*102f0*/  SEL R17, R25, RZ, !P0 ;  /* 0x000000ff19117207 */ /* 0x000fe20004000000 */
[----:B------:R-:W-:Y:S08]  /*10300*/  BRA.DIV UR4, `(.L_x_1145) ;  /* 0x0000004204807947 */ /* 0x000ff0000b800000 */
[----:B------:R-:W0:Y:S02]  /*10310*/  S2R R0, SR_TID.X ;  /* 0x0000000000007919 */ /* 0x000e240000002100 */
[----:B0-----:R-:W-:-:S04]  /*10320*/  SHF.R.U32.HI R0, RZ, 0x5, R0 ;  /* 0x00000005ff007819 */ /* 0x001fc80000011600 */
[----:B------:R-:W-:-:S05]  /*10330*/  LOP3.LUT R0, R0, 0x3, RZ, 0xc0, !PT ;  /* 0x0000000300007812 */ /* 0x000fca00078ec0ff */
[----:B------:R0:W2:Y:S02]  /*10340*/  SHFL.IDX PT, R14, R0, RZ, 0x1f ;  /* 0x00001fff000e7589 */ /* 0x0000a400000e0000 */
.L_x_1239:
[----:B0-----:R-:W3:Y:S01]  /*10350*/  LDL.LU R0, [R1] ;  /* 0x0000000001007983 */ /* 0x001ee20000300800 */
[----:B------:R-:W-:Y:S02]  /*10360*/  PLOP3.LUT P1, PT, PT, PT, PT, 0x8, 0x0 ;  /* 0x000000000000781c */ /* 0x000fe40003f2e170 */
[----:B--2---:R-:W-:Y:S02]  /*10370*/  ISETP.NE.AND P0, PT, R14, RZ, PT ;  /* 0x000000ff0e00720c */ /* 0x004fe40003f05270 */
[----:B---3--:R-:W-:-:S09]  /*10380*/  LOP3.LUT R0, R0, 0xfffffffe, RZ, 0xc0, !PT ;  /* 0xfffffffe00007812 */ /* 0x008fd200078ec0ff */
[----:B------:R-:W-:-:S05]  /*10390*/  @P1 LOP3.LUT R0, R0, 0x1, RZ, 0xfc, !PT ;  /* 0x0000000100001812 */ /* 0x000fca00078efcff */
[----:B------:R0:W-:Y:S01]  /*103a0*/  STL [R1], R0 ;  /* 0x0000000001007387 */ /* 0x0001e20000100800 */
[----:B------:R-:W-:Y:S05]  /*103b0*/  @P0 BRA `(.L_x_1146) ;  /* 0x0000000000f40947 */ /* 0x000fea0003800000 */
[----:B------:R-:W-:-:S03]  /*103c0*/  UMOV UR4, 0xffffffff ;  /* 0xffffffff00047882 */ /* 0x000fc60000000000 */
[----:B------:R-:W-:Y:S05]  /*103d0*/  BRA.DIV UR4, `(.L_x_1147) ;  /* 0x0000004204807947 */ /* 0x000fea000b800000 */
[----:B------:R-:W-:-:S13]  /*103e0*/  ELECT P6, URZ, PT ;  /* 0x00000000003f782f */ /* 0x000fda00038c0000 */
.L_x_1242:
[----:B------:R-:W-:Y:S05]  /*103f0*/  @!P6 BRA `(.L_x_1146) ;  /* 0x0000000000e4e947 */ /* 0x000fea0003800000 */
[----:B------:R-:W-:-:S04]  /*10400*/  ISETP.NE.U32.AND P0, PT, R2, RZ, PT ;  /* 0x000000ff0200720c */ /* 0x000fc80003f05070 */
[----:B------:R-:W-:-:S13]  /*10410*/  ISETP.NE.AND.EX P0, PT, R3, RZ, PT, P0 ;  /* 0x000000ff0300720c */ /* 0x000fda0003f05300 */
[----:B------:R-:W-:Y:S05]  /*10420*/  @!P0 BRA `(.L_x_1148) ;  /* 0x0000000000448947 */ /* 0x000fea0003800000 */
[----:B0-----:R-:W0:Y:S01]  /*10430*/  LDC R0, c[0x0][0x43c] ;  /* 0x00010f00ff007b82 */ /* 0x001e220000000800 */
        /* <DEDUP_REMOVED lines=9> */
[----:B------:R-:W-:Y:S02]  /*104d0*/  IMAD R0, R28, UR4, RZ ;  /* 0x000000041c007c24 */ /* 0x000fe4000f8e02ff */
[----:B------:R-:W-:-:S04]  /*104e0*/  IMAD.WIDE.U32 R4, R25, UR4, R4 ;  /* 0x0000000419047c25 */ /* 0x000fc8000f8e0004 */
[----:B------:R-:W-:Y:S01]  /*104f0*/  IMAD R0, R25, UR5, R0 ;  /* 0x0000000519007c24 */ /* 0x000fe2000f8e0200 */
[----:B------:R-:W-:-:S03]  /*10500*/  LEA R2, P0, R4, R2, 0x2 ;  /* 0x0000000204027211 */ /* 0x000fc600078010ff */
[----:B------:R-:W-:-:S05]  /*10510*/  IMAD.IADD R0, R5, 0x1, R0 ;  /* 0x0000000105007824 */ /* 0x000fca00078e0200 */
[----:B------:R-:W-:-:S05]  /*10520*/  LEA.HI.X R3, R4, R3, R0, 0x2, P0 ;  /* 0x0000000304037211 */ /* 0x000fca00000f1400 */
[----:B------:R2:W5:Y:S02]  /*10530*/  LDG.E R17, desc[UR50][R2.64] ;  /* 0x0000003202117981 */ /* 0x000564000c1e1900 */
.L_x_1148:
[----:B0-----:R-:W0:Y:S01]  /*10540*/  S2R R0, SR_TID.X ;  /* 0x0000000000007919 */ /* 0x001e220000002100 */
[----:B--2---:R-:W-:Y:S01]  /*10550*/  IMAD R3, R23, 0x8, R22 ;  /* 0x0000000817037824 */ /* 0x004fe200078e0216 */
[----:B0-----:R-:W-:Y:S02]  /*10560*/  LOP3.LUT R2, R0, 0x7f, RZ, 0xc0, !PT ;  /* 0x0000007f00027812 */ /* 0x001fe400078ec0ff */
[----:B------:R-:W-:Y:S02]  /*10570*/  SHF.L.U32 R0, R26, 0x1f, RZ ;  /* 0x0000001f1a007819 */ /* 0x000fe400000006ff */
[----:B------:R-:W-:Y:S02]  /*10580*/  ISETP.NE.AND P1, PT, R2, RZ, PT ;  /* 0x000000ff0200720c */ /* 0x000fe40003f25270 */
[----:B------:R-:W0:Y:S02]  /*10590*/  SYNCS.PHASECHK.TRANS64.TRYWAIT P0, [R3+URZ+0x16840], R0 ;  /* 0x01684000030075a7 */ /* 0x000e24000800017f */
[----:B0-----:R-:W-:Y:S09]  /*105a0*/  @!P0 BRA `(.L_x_1149) ;  /* 0x00000040002c8947 */ /* 0x001ff20003800000 */
.L_x_1243:
        /* <DEDUP_REMOVED lines=8> */
.L_x_1150:
[----:B------:R-:W2:Y:S01]  /*10630*/  LDL.LU R2, [R1] ;  /* 0x0000000001027983 */ /* 0x000ea20000300800 */
[----:B0-----:R-:W-:Y:S01]  /*10640*/  IMAD R0, R23, 0x4000, R22 ;  /* 0x0000400017007824 */ /* 0x001fe200078e0216 */
        /* <DEDUP_REMOVED lines=8> */
[----:B------:R-:W-:-:S02]  /*106d0*/  PLOP3.LUT P0, PT, PT, PT, PT, 0x80, 0x0 ;  /* 0x000000000000781c */ /* 0x000fc40003f0f070 */
[----:B------:R-:W-:Y:S02]  /*106e0*/  R2UR UR12, R18 ;  /* 0x00000000120c72ca */ /* 0x000fe400000e0000 */
[----:B-----5:R-:W-:Y:S01]  /*106f0*/  R2UR UR13, R17 ;  /* 0x00000000110d72ca */ /* 0x020fe200000e0000 */
[----:B------:R-:W-:-:S04]  /*10700*/  UIADD3 UR9, UR9, 0x16830, URZ ;  /* 0x0001683009097890 */ /* 0x000fc8000fffe03f */
[----:B------:R-:W-:Y:S02]  /*10710*/  ULEA UR11, UR11, UR4, 0x7 ;  /* 0x000000040b0b7291 */ /* 0x000fe4000f8e383f */
[----:B------:R-:W-:Y:S01]  /*10720*/  UIADD3 UR8, UR8, 0xe400, URZ ;  /* 0x0000e40008087890 */ /* 0x000fe2000fffe03f */
[----:B------:R-:W-:-:S08]  /*10730*/  UMOV UR4, 0x0 ;  /* 0x0000000000047882 */ /* 0x000fd00000000000 */
[----:B------:R3:W-:Y:S01]  /*10740*/  UTMALDG.4D [UR8], [UR6], desc[UR4] ;  /* 0x00000408060075b4 */ /* 0x0007e20008019000 */
[----:B--2---:R-:W-:-:S04]  /*10750*/  LOP3.LUT R2, R2, 0xfffffffe, RZ, 0xc0, !PT ;  /* 0xfffffffe02027812 */ /* 0x004fc800078ec0ff */
[----:B------:R-:W-:-:S05]  /*10760*/  @P0 LOP3.LUT R2, R2, 0x1, RZ, 0xfc, !PT ;  /* 0x0000000102020812 */ /* 0x000fca00078efcff */
[----:B------:R3:W-:Y:S01]  /*10770*/  STL [R1], R2 ;  /* 0x0000000201007387 */ /* 0x0007e20000100800 */
[----:B------:R-:W-:Y:S01]  /*10780*/  NOP ;  /* 0x0000000000007918 */ /* 0x000fe20000000000 */
.L_x_1146:
[----:B------:R-:W0:Y:S01]  /*10790*/  LDL.LU R3, [R1+0x18] ;  /* 0x0000180001037983 */ /* 0x000e220000300800 */
[----:B------:R-:W-:Y:S05]  /*107a0*/  WARPSYNC.ALL ;  /* 0x0000000000007948 */ /* 0x000fea0003800000 */
[----:B---3--:R-:W-:Y:S01]  /*107b0*/  ULDC.64 UR4, c[0x0][0x298] ;  /* 0x0000a60000047ab9 */ /* 0x008fe20000000a00 */
[----:B------:R-:W-:Y:S01]  /*107c0*/  VIADD R2, R22, 0x8400 ;  /* 0x0000840016027836 */ /* 0x000fe20000000000 */
[----:B------:R-:W-:Y:S01]  /*107d0*/  ULDC.64 UR6, c[0x0][0xa00] ;  /* 0x0002800000067ab9 */ /* 0x000fe20000000a00 */
[----:B------:R-:W-:Y:S01]  /*107e0*/  BSSY B6, `(.L_x_1151) ;  /* 0x0000024000067945 */ /* 0x000fe20003800000 */
[----:B------:R-:W-:Y:S01]  /*107f0*/  BAR.SYNC.DEFER_BLOCKING 0x8, 0x200 ;  /* 0x0208000000007b1d */ /* 0x000fe20000010000 */
[----:B------:R-:W-:-:S02]  /*10800*/  ISETP.NE.U32.AND P0, PT, RZ, UR6, PT ;  /* 0x00000006ff007c0c */ /* 0x000fc4000bf05070 */
[----:B------:R-:W-:Y:S02]  /*10810*/  LOP3.LUT P1, RZ, R2, 0x3ff, RZ, 0xc0, !PT ;  /* 0x000003ff02ff7812 */ /* 0x000fe4000782c0ff */
[----:B------:R-:W-:Y:S02]  /*10820*/  ISETP.NE.AND.EX P0, PT, RZ, UR7, PT, P0 ;  /* 0x00000007ff007c0c */ /* 0x000fe4000bf05300 */
[----:B0-----:R-:W-:Y:S01]  /*10830*/  SHF.R.S32.HI R0, RZ, 0x1f, R3 ;  /* 0x0000001fff007819 */ /* 0x001fe20000011403 */
[----:B------:R-:W-:-:S04]  /*10840*/  IMAD.WIDE.U32 R4, R3, UR4, RZ ;  /* 0x0000000403047c25 */ /* 0x000fc8000f8e00ff */
[----:B------:R-:W-:Y:S01]  /*10850*/  IMAD R0, R0, UR4, RZ ;  /* 0x0000000400007c24 */ /* 0x000fe2000f8e02ff */
[----:B------:R0:W-:Y:S03]  /*10860*/  STL.64 [R1+0x18], R4 ;  /* 0x0000180401007387 */ /* 0x0001e60000100a00 */
[----:B------:R-:W-:Y:S01]  /*10870*/  IMAD R2, R3, UR5, R0 ;  /* 0x0000000503027c24 */ /* 0x000fe2000f8e0200 */
[----:B------:R-:W-:-:S04]  /*10880*/  SHF.R.S32.HI R0, RZ, 0x1f, R19 ;  /* 0x0000001fff007819 */ /* 0x000fc80000011413 */
[----:B------:R-:W-:Y:S02]  /*10890*/  SEL R3, R0, RZ, !P0 ;  /* 0x000000ff00037207 */ /* 0x000fe40004000000 */
[----:B------:R-:W-:Y:S01]  /*108a0*/  SEL R0, R19, RZ, !P0 ;  /* 0x000000ff13007207 */ /* 0x000fe20004000000 */
[----:B0-----:R-:W-:Y:S01]  /*108b0*/  IMAD.IADD R4, R5, 0x1, R2 ;  /* 0x0000000105047824 */ /* 0x001fe200078e0202 */
[----:B------:R-:W-:-:S04]  /*108c0*/  SHF.R.S32.HI R2, RZ, 0x1f, R18 ;  /* 0x0000001fff027819 */ /* 0x000fc80000011412 */
[----:B------:R0:W-:Y:S04]  /*108d0*/  STL [R1+0x28], R4 ;  /* 0x0000280401007387 */ /* 0x0001e80000100800 */
[----:B------:R0:W-:Y:S04]  /*108e0*/  STL [R1+0x30], R3 ;  /* 0x0000300301007387 */ /* 0x0001e80000100800 */
        /* <DEDUP_REMOVED lines=18> */
[----:B0-----:R-:W-:Y:S05]  /*10a10*/  CALL.ABS.NOINC R2 ;  /* 0x0000000002007343 */ /* 0x001fea0003c00000 */
.L_x_1152:
[----:B------:R-:W-:Y:S05]  /*10a20*/  BSYNC B6 ;  /* 0x0000000000067941 */ /* 0x000fea0003800000 */
.L_x_1151:
[----:B0-----:R-:W2:Y:S01]  /*10a30*/  LDL.LU R0, [R1+0x28] ;  /* 0x0000280001007983 */ /* 0x001ea20000300800 */
[----:B------:R-:W0:Y:S01]  /*10a40*/  LDC R9, c[0x0][0x448] ;  /* 0x00011200ff097b82 */ /* 0x000e220000000800 */
[----:B------:R-:W-:Y:S01]  /*10a50*/  ULDC.64 UR4, c[0x0][0x2d8] ;  /* 0x0000b60000047ab9 */ /* 0x000fe20000000a00 */
[----:B------:R-:W-:Y:S01]  /*10a60*/  ULDC.64 UR6, c[0x0][0x2c8] ;  /* 0x0000b20000067ab9 */ /* 0x000fe20000000a00 */
[----:B------:R-:W2:Y:S01]  /*10a70*/  LDL.LU.64 R2, [R1+0x18] ;  /* 0x0000180001027983 */ /* 0x000ea20000300a00 */
[----:B------:R-:W-:-:S03]  /*10a80*/  ULDC.64 UR8, c[0x0][0x280] ;  /* 0x0000a00000087ab9 */ /* 0x000fc60000000a00 */
[----:B------:R-:W3:Y:S04]  /*10a90*/  LDL.LU R20, [R1+0x2c] ;  /* 0x00002c0001147983 */ /* 0x000ee80000300800 */
[----:B------:R-:W4:Y:S04]  /*10aa0*/  LDL.LU R21, [R1+0x30] ;  /* 0x0000300001157983 */ /* 0x000f280000300800 */
[----:B------:R-:W4:Y:S04]  /*10ab0*/  LDL.LU R4, [R1+0x20] ;  /* 0x0000200001047983 */ /* 0x000f280000300800 */
[----:B------:R-:W4:Y:S04]  /*10ac0*/  LDL R12, [R1+0xc] ;  /* 0x00000c00010c7983 */ /* 0x000f280000100800 */
[----:B------:R0:W5:Y:S02]  /*10ad0*/  LDL R10, [R1+0x4] ;  /* 0x00000400010a7983 */ /* 0x0001640000100800 */
[----:B0-----:R-:W-:-:S13]  /*10ae0*/  ISETP.NE.AND P1, PT, R9, 0x1, PT ;  /* 0x000000010900780c */ /* 0x001fda0003f25270 */
[----:B------:R-:W0:Y:S08]  /*10af0*/  @P1 LDC R5, c[0x0][0x450] ;  /* 0x00011400ff051b82 */ /* 0x000e300000000800 */
[----:B-1----:R-:W1:Y:S01]  /*10b00*/  @P1 LDC R8, c[0x0][0x44c] ;  /* 0x00011300ff081b82 */ /* 0x002e620000000800 */
[----:B------:R-:W1:Y:S01]  /*10b10*/  S2R R11, SR_TID.X ;  /* 0x00000000000b7919 */ /* 0x000e620000002100 */
        /* <DEDUP_REMOVED lines=12> */
[----:B------:R-:W4:Y:S01]  /*10be0*/  @P1 LDC R4, c[0x0][0x44c] ;  /* 0x00011300ff041b82 */ /* 0x000f220000000800 */
[----:B--2---:R-:W-:-:S04]  /*10bf0*/  LOP3.LUT R20, R20, 0x7f, RZ, 0xc0, !PT ;  /* 0x0000007f14147812 */ /* 0x004fc800078ec0ff */
[----:B------:R-:W-:Y:S01]  /*10c00*/  SHF.R.U32.HI R20, RZ, 0x3, R20 ;  /* 0x00000003ff147819 */ /* 0x000fe20000011614 */
[----:B---3--:R-:W-:-:S05]  /*10c10*/  IMAD.SHL.U32 R6, R21, 0x10, RZ ;  /* 0x0000001015067824 */ /* 0x008fca00078e00ff */
[----:B------:R-:W-:Y:S01]  /*10c20*/  LOP3.LUT R6, R20, 0x70, R6, 0xf8, !PT ;  /* 0x0000007014067812 */ /* 0x000fe200078ef806 */
[----:B------:R-:W-:-:S04]  /*10c30*/  IMAD.IADD R3, R3, 0x1, R0 ;  /* 0x0000000103037824 */ /* 0x000fc800078e0200 */
[----:B------:R-:W-:-:S04]  /*10c40*/  IMAD.IADD R6, R6, 0x1, R12 ;  /* 0x0000000106067824 */ /* 0x000fc800078e020c */
[----:B----4-:R-:W-:-:S04]  /*10c50*/  @P1 IMAD.HI.U32 R0, R6, R4, RZ ;  /* 0x0000000406001227 */ /* 0x010fc800078e00ff */
[----:B------:R-:W-:Y:S01]  /*10c60*/  IMAD.MOV.U32 R4, RZ, RZ, R6 ;  /* 0x000000ffff047224 */ /* 0x000fe200078e0006 */
[----:B0-----:R-:W-:-:S04]  /*10c70*/  @P1 SHF.R.U32.HI R4, RZ, R5, R0 ;  /* 0x00000005ff041219 */ /* 0x001fc80000011600 */
        /* <DEDUP_REMOVED lines=11> */
[----:B------:R-:W-:-:S03]  /*10d30*/  LEA R0, P0, R4, UR8, 0x1 ;  /* 0x0000000804007c11 */ /* 0x000fc6000f8008ff */
[----:B------:R-:W-:-:S05]  /*10d40*/  IMAD.IADD R5, R5, 0x1, R7 ;  /* 0x0000000105057824 */ /* 0x000fca00078e0207 */
[----:B------:R-:W-:Y:S02]  /*10d50*/  LEA.HI.X R4, R4, UR9, R5, 0x1, P0 ;  /* 0x0000000904047c11 */ /* 0x000fe400080f0c05 */
[----:B------:R-:W0:Y:S01]  /*10d60*/  @P1 LDC R5, c[0x0][0x450] ;  /* 0x00011400ff051b82 */ /* 0x000e220000000800 */
[----:B------:R-:W-:-:S04]  /*10d70*/  VIADD R7, R6, 0x80 ;  /* 0x0000008006077836 */ /* 0x000fc80000000000 */
[----:B-1----:R-:W-:-:S04]  /*10d80*/  @P1 IMAD.HI.U32 R8, R7, R8, RZ ;  /* 0x0000000807081227 */ /* 0x002fc800078e00ff */
[----:B------:R-:W-:Y:S01]  /*10d90*/  IMAD.MOV.U32 R6, RZ, RZ, R7 ;  /* 0x000000ffff067224 */ /* 0x000fe200078e0007 */
        /* <DEDUP_REMOVED lines=23> */
[----:B------:R-:W2:Y:S04]  /*10f10*/  LDL.LU R7, [R1+0x10] ;  /* 0x0000100001077983 */ /* 0x000ea80000300800 */
[----:B------:R-:W3:Y:S04]  /*10f20*/  LDL.LU R11, [R1+0xc] ;  /* 0x00000c00010b7983 */ /* 0x000ee80000300800 */
[----:B------:R-:W0:Y:S04]  /*10f30*/  SHFL.IDX PT, R8, R0, RZ, 0x181f ;  /* 0x00181fff00087589 */ /* 0x000e2800000e0000 */
[----:B------:R-:W-:Y:S01]  /*10f40*/  SHFL.IDX PT, R14, R5, 0x1, 0x181f ;  /* 0x00381f00050e7f89 */ /* 0x000fe200000e0000 */
[----:B--2---:R-:W-:-:S03]  /*10f50*/  IMAD R6, R7, R9, RZ ;  /* 0x0000000907067224 */ /* 0x004fc600078e02ff */
[----:B------:R-:W1:Y:S01]  /*10f60*/  SHFL.IDX PT, R7, R4, RZ, 0x181f ;  /* 0x00181fff04077589 */ /* 0x000e6200000e0000 */
[----:B---3--:R-:W-:-:S05]  /*10f70*/  IMAD.IADD R3, R21, 0x1, R11 ;  /* 0x0000000115037824 */ /* 0x008fca00078e020b */
[----:B------:R-:W-:-:S13]  /*10f80*/  ISETP.GE.AND P1, PT, R3, R6, PT ;  /* 0x000000060300720c */ /* 0x000fda0003f26270 */
[----:B0-----:R-:W-:-:S05]  /*10f90*/  @!P1 LEA R8, P2, R20, R8, 0x1 ;  /* 0x0000000814089211 */ /* 0x001fca00078408ff */
[----:B-1----:R-:W-:-:S04]  /*10fa0*/  @!P1 IMAD.X R7, RZ, RZ, R7, P2 ;  /* 0x000000ffff079224 */ /* 0x002fc800010e0607 */
[----:B------:R-:W-:Y:S02]  /*10fb0*/  @!P1 IMAD.MOV.U32 R9, RZ, RZ, R7 ;  /* 0x000000ffff099224 */ /* 0x000fe400078e0007 */
[----:B------:R-:W-:-:S03]  /*10fc0*/  VIADD R7, R3, 0x10 ;  /* 0x0000001003077836 */ /* 0x000fc60000000000 */
[----:B-----5:R0:W-:Y:S02]  /*10fd0*/  @!P1 LDGSTS.E.BYPASS.LTC128B.128 [R10+0x8400], desc[UR50][R8.64], !P0 ;  /* 0x08400000080a9fae */ /* 0x0201e4000c101d72 */
[----:B------:R-:W-:Y:S02]  /*10fe0*/  ISETP.GE.AND P1, PT, R7, R6, PT ;  /* 0x000000060700720c */ /* 0x000fe40003f26270 */
[----:B------:R-:W-:Y:S04]  /*10ff0*/  SHFL.IDX PT, R7, R4, 0x1, 0x181f ;  /* 0x00381f0004077f89 */ /* 0x000fe800000e0000 */
[----:B0-----:R-:W0:Y:S07]  /*11000*/  SHFL.IDX PT, R8, R0, 0x1, 0x181f ;  /* 0x00381f0000087f89 */ /* 0x001e2e00000e0000 */
[----:B0-----:R-:W-:-:S05]  /*11010*/  @!P1 LEA R8, P2, R20, R8, 0x1 ;  /* 0x0000000814089211 */ /* 0x001fca00078408ff */
[----:B------:R-:W-:-:S04]  /*11020*/  @!P1 IMAD.X R7, RZ, RZ, R7, P2 ;  /* 0x000000ffff079224 */ /* 0x000fc800010e0607 */
[----:B------:R-:W-:Y:S02]  /*11030*/  @!P1 IMAD.MOV.U32 R9, RZ, RZ, R7 ;  /* 0x000000ffff099224 */ /* 0x000fe400078e0007 */
[----:B------:R-:W-:-:S03]  /*11040*/  VIADD R7, R3, 0x20 ;  /* 0x0000002003077836 */ /* 0x000fc60000000000 */
[----:B------:R0:W-:Y:S02]  /*11050*/  @!P1 LDGSTS.E.BYPASS.LTC128B.128 [R10+0x8c00], desc[UR50][R8.64], !P0 ;  /* 0x08c00000080a9fae */ /* 0x0001e4000c101d72 */
        /* <DEDUP_REMOVED lines=34> */
[----:B------:R-:W-:Y:S04]  /*11280*/  SHFL.IDX PT, R4, R4, 0x7, 0x181f ;  /* 0x00f81f0004047f89 */ /* 0x000fe800000e0000 */
[----:B0-----:R-:W0:Y:S03]  /*11290*/  SHFL.IDX PT, R8, R0, 0x6, 0x181f ;  /* 0x00d81f0000087f89 */ /* 0x001e2600000e0000 */
[----:B0-----:R-:W-:-:S05]  /*112a0*/  @!P1 LEA R8, P2, R20, R8, 0x1 ;  /* 0x0000000814089211 */ /* 0x001fca00078408ff */
[----:B------:R-:W-:-:S04]  /*112b0*/  @!P1 IMAD.X R7, RZ, RZ, R7, P2 ;  /* 0x000000ffff079224 */ /* 0x000fc800010e0607 */
[----:B------:R-:W-:Y:S02]  /*112c0*/  @!P1 IMAD.MOV.U32 R9, RZ, RZ, R7 ;  /* 0x000000ffff099224 */ /* 0x000fe400078e0007 */
[----:B------:R-:W-:-:S03]  /*112d0*/  VIADD R7, R3, 0x80 ;  /* 0x0000008003077836 */ /* 0x000fc60000000000 */
[----:B------:R0:W-:Y:S02]  /*112e0*/  @!P1 LDGSTS.E.BYPASS.LTC128B.128 [R10+0xb400], desc[UR50][R8.64], !P0 ;  /* 0x0b400000080a9fae */ /* 0x0001e4000c101d72 */
[----:B------:R-:W-:Y:S01]  /*112f0*/  ISETP.GE.AND P2, PT, R7, R6, PT ;  /* 0x000000060700720c */ /* 0x000fe20003f46270 */
[----:B------:R-:W-:-:S05]  /*11300*/  VIADD R7, R3, 0x70 ;  /* 0x0000007003077836 */ /* 0x000fca0000000000 */
[----:B------:R-:W-:Y:S02]  /*11310*/  ISETP.GE.AND P1, PT, R7, R6, PT ;  /* 0x000000060700720c */ /* 0x000fe40003f26270 */
[----:B------:R-:W-:Y:S04]  /*11320*/  SHFL.IDX PT, R7, R5, RZ, 0x181f ;  /* 0x00181fff05077589 */ /* 0x000fe800000e0000 */
[----:B0-----:R-:W0:Y:S04]  /*11330*/  SHFL.IDX PT, R8, R0, 0x7, 0x181f ;  /* 0x00f81f0000087f89 */ /* 0x001e2800000e0000 */
[----:B------:R-:W1:Y:S03]  /*11340*/  SHFL.IDX PT, R0, R2, RZ, 0x181f ;  /* 0x00181fff02007589 */ /* 0x000e6600000e0000 */
[----:B0-----:R-:W-:-:S05]  /*11350*/  @!P1 LEA R8, P3, R20, R8, 0x1 ;  /* 0x0000000814089211 */ /* 0x001fca00078608ff */
[----:B------:R-:W-:-:S04]  /*11360*/  @!P1 IMAD.X R4, RZ, RZ, R4, P3 ;  /* 0x000000ffff049224 */ /* 0x000fc800018e0604 */
[----:B------:R-:W-:-:S05]  /*11370*/  @!P1 IMAD.MOV.U32 R9, RZ, RZ, R4 ;  /* 0x000000ffff099224 */ /* 0x000fca00078e0004 */
[----:B------:R0:W-:Y:S02]  /*11380*/  @!P1 LDGSTS.E.BYPASS.LTC128B.128 [R10+0xbc00], desc[UR50][R8.64], !P0 ;  /* 0x0bc00000080a9fae */ /* 0x0001e4000c101d72 */
[----:B0-----:R-:W-:Y:S01]  /*11390*/  @!P2 LEA R8, P1, R20, R7, 0x1 ;  /* 0x000000071408a211 */ /* 0x001fe200078208ff */
[----:B------:R-:W-:-:S04]  /*113a0*/  VIADD R7, R3, 0x90 ;  /* 0x0000009003077836 */ /* 0x000fc80000000000 */
[----:B-1----:R-:W-:Y:S01]  /*113b0*/  @!P2 IMAD.X R9, RZ, RZ, R0, P1 ;  /* 0x000000ffff09a224 */ /* 0x002fe200008e0600 */
[----:B------:R-:W-:Y:S01]  /*113c0*/  ISETP.GE.AND P1, PT, R7, R6, PT ;  /* 0x000000060700720c */ /* 0x000fe20003f26270 */
[----:B------:R-:W0:Y:S04]  /*113d0*/  SHFL.IDX PT, R0, R2, 0x1, 0x181f ;  /* 0x00381f0002007f89 */ /* 0x000e2800000e0000 */
[----:B------:R1:W-:Y:S08]  /*113e0*/  @!P2 LDGSTS.E.BYPASS.LTC128B.128 [R10+0xc400], desc[UR50][R8.64], !P0 ;  /* 0x0c400000080aafae */ /* 0x0003f0000c101d72 */
[----:B------:R-:W-:-:S05]  /*113f0*/  @!P1 LEA R14, P2, R20, R14, 0x1 ;  /* 0x0000000e140e9211 */ /* 0x000fca00078408ff */
[----:B-1----:R-:W-:Y:S02]  /*11400*/  @!P1 IMAD.MOV.U32 R8, RZ, RZ, R14 ;  /* 0x000000ffff089224 */ /* 0x002fe400078e000e */
[----:B------:R-:W1:Y:S01]  /*11410*/  SHFL.IDX PT, R14, R5, 0x2, 0x181f ;  /* 0x00581f00050e7f89 */ /* 0x000e6200000e0000 */
[----:B0-----:R-:W-:-:S03]  /*11420*/  @!P1 IMAD.X R7, RZ, RZ, R0, P2 ;  /* 0x000000ffff079224 */ /* 0x001fc600010e0600 */
[----:B------:R-:W0:Y:S01]  /*11430*/  SHFL.IDX PT, R0, R2, 0x2, 0x181f ;  /* 0x00581f0002007f89 */ /* 0x000e2200000e0000 */
[----:B------:R-:W-:Y:S02]  /*11440*/  @!P1 IMAD.MOV.U32 R9, RZ, RZ, R7 ;  /* 0x000000ffff099224 */ /* 0x000fe400078e0007 */
[----:B------:R-:W-:-:S03]  /*11450*/  VIADD R7, R3, 0xa0 ;  /* 0x000000a003077836 */ /* 0x000fc60000000000 */
[----:B------:R1:W-:Y:S02]  /*11460*/  @!P1 LDGSTS.E.BYPASS.LTC128B.128 [R10+0xcc00], desc[UR50][R8.64], !P0 ;  /* 0x0cc00000080a9fae */ /* 0x0003e4000c101d72 */
[----:B------:R-:W-:-:S13]  /*11470*/  ISETP.GE.AND P1, PT, R7, R6, PT ;  /* 0x000000060700720c */ /* 0x000fda0003f26270 */
[----:B-1----:R-:W-:Y:S02]  /*11480*/  @!P1 LEA R8, P2, R20, R14, 0x1 ;  /* 0x0000000e14089211 */ /* 0x002fe400078408ff */
[----:B------:R1:W2:Y:S03]  /*11490*/  SHFL.IDX PT, R14, R5, 0x3, 0x181f ;  /* 0x00781f00050e7f89 */ /* 0x0002a600000e0000 */
[----:B0-----:R-:W-:Y:S02]  /*114a0*/  @!P1 IMAD.X R9, RZ, RZ, R0, P2 ;  /* 0x000000ffff099224 */ /* 0x001fe400010e0600 */
[----:B------:R1:W0:Y:S04]  /*114b0*/  SHFL.IDX PT, R0, R2, 0x3, 0x181f ;  /* 0x00781f0002007f89 */ /* 0x00022800000e0000 */
[----:B------:R1:W-:Y:S02]  /*114c0*/  @!P1 LDGSTS.E.BYPASS.LTC128B.128 [R10+0xd400], desc[UR50][R8.64], !P0 ;  /* 0x0d400000080a9fae */ /* 0x0003e4000c101d72 */
.L_x_1268:
[----:B------:R-:W-:Y:S02]  /*114d0*/  VIADD R3, R3, 0xb0 ;  /* 0x000000b003037836 */ /* 0x000fe40000000000 */
[----:B-1----:R-:W-:-:S03]  /*114e0*/  VIADD R8, R22, 0x16800 ;  /* 0x0001680016087836 */ /* 0x002fc60000000000 */
[----:B------:R-:W-:-:S13]  /*114f0*/  ISETP.GE.AND P1, PT, R3, R6, PT ;  /* 0x000000060300720c */ /* 0x000fda0003f26270 */
[----:B--2---:R-:W-:-:S05]  /*11500*/  @!P1 LEA R2, P2, R20, R14, 0x1 ;  /* 0x0000000e14029211 */ /* 0x004fca00078408ff */
[----:B0-----:R-:W-:-:S05]  /*11510*/  @!P1 IMAD.X R3, RZ, RZ, R0, P2 ;  /* 0x000000ffff039224 */ /* 0x001fca00010e0600 */
[----:B------:R-:W-:Y:S01]  /*11520*/  @!PT LDS RZ, [RZ] ;  /* 0x00000000fffff984 */ /* 0x000fe20000000800 */
[----:B------:R-:W-:Y:S01]  /*11530*/  @!PT LDS RZ, [RZ] ;  /* 0x00000000fffff984 */ /* 0x000fe20000000800 */
[----:B------:R-:W-:Y:S01]  /*11540*/  @!PT LDS RZ, [RZ] ;  /* 0x00000000fffff984 */ /* 0x000fe20000000800 */
[----:B------:R0:W-:Y:S01]  /*11550*/  @!P1 LDGSTS.E.BYPASS.LTC128B.128 [R10+0xdc00], desc[UR50][R2.64], !P0 ;  /* 0x0dc00000020a9fae */ /* 0x0001e2000c101d72 */
[----:B------:R-:W-:Y:S01]  /*11560*/  PLOP3.LUT P0, PT, PT, PT, PT, 0x80, 0x0 ;  /* 0x000000000000781c */ /* 0x000fe20003f0f070 */
[----:B------:R-:W-:-:S12]  /*11570*/  NOP ;  /* 0x0000000000007918 */ /* 0x000fd80000000000 */
.L_x_1154:
        /* <DEDUP_REMOVED lines=14> */
[----:B0-----:R-:W2:Y:S01]  /*11660*/  LDL R2, [R1+0x8] ;  /* 0x0000080001027983 */ /* 0x001ea20000100800 */
[----:B------:R0:W-:Y:S01]  /*11670*/  SYNCS.ARRIVE.TRANS64.A1T0 RZ, [R22+URZ+0x16800], RZ ;  /* 0x016800ff16ff79a7 */ /* 0x0001e2000810003f */
[----:B------:R-:W-:Y:S01]  /*11680*/  BSSY B0, `(.L_x_1155) ;  /* 0x0000005000007945 */ /* 0x000fe20003800000 */
[----:B------:R-:W1:Y:S01]  /*11690*/  SYNCS.PHASECHK.TRANS64.TRYWAIT P0, [R22+URZ+0x16820], R3 ;  /* 0x01682003160075a7 */ /* 0x000e62000800017f */
[----:B--2---:R-:W-:-:S05]  /*116a0*/  VIADD R0, R2, 0xfffffffe ;  /* 0xfffffffe02007836 */ /* 0x004fca0000000000 */
[----:B------:R-:W-:Y:S01]  /*116b0*/  ISETP.GE.AND P1, PT, R0, R29, PT ;  /* 0x0000001d0000720c */ /* 0x000fe20003f26270 */
[----:B01----:R-:W-:-:S12]  /*116c0*/  @!P0 BRA `(.L_x_1156) ;  /* 0x0000003c009c8947 */ /* 0x003fd80003800000 */
.L_x_1269:
[----:B------:R-:W-:Y:S05]  /*116d0*/  BSYNC B0 ;  /* 0x0000000000007941 */ /* 0x000fea0003800000 */
.L_x_1155:
[----:B------:R-:W-:Y:S04]  /*116e0*/  BSSY B0, `(.L_x_1157) ;  /* 0x000016e000007945 */ /* 0x000fe80003800000 */
[----:B------:R-:W-:Y:S05]  /*116f0*/  @!P1 BRA `(.L_x_1158) ;  /* 0x0000001400b09947 */ /* 0x000fea0003800000 */
[----:B------:R-:W0:Y:S01]  /*11700*/  LDL R2, [R1+0x8] ;  /* 0x0000080001027983 */ /* 0x000e220000100800 */
[----:B------:R-:W-:Y:S01]  /*11710*/  LOP3.LUT R6, RZ, R29, RZ, 0x33, !PT ;  /* 0x0000001dff067212 */ /* 0x000fe200078e33ff */
[----:B------:R-:W-:Y:S01]  /*11720*/  BSSY B2, `(.L_x_1159) ;  /* 0x000007d000027945 */ /* 0x000fe20003800000 */
[----:B0-----:R-:W-:-:S05]  /*11730*/  IMAD.MOV R3, RZ, RZ, -R2 ;  /* 0x000000ffff037224 */ /* 0x001fca00078e0a02 */
[----:B------:R-:W-:-:S05]  /*11740*/  VIADDMNMX R6, R3, 0x1, R6, !PT ;  /* 0x0000000103067846 */ /* 0x000fca0007800106 */
[----:B------:R-:W-:-:S05]  /*11750*/  IMAD.IADD R2, R2, 0x1, R6 ;  /* 0x0000000102027824 */ /* 0x000fca00078e0206 */
[----:B------:R-:W-:-:S04]  /*11760*/  LOP3.LUT R2, R2, 0x1, RZ, 0xc0, !PT ;  /* 0x0000000102027812 */ /* 0x000fc800078ec0ff */
[----:B------:R-:W-:-:S13]  /*11770*/  ISETP.NE.U32.AND P0, PT, R2, 0x1, PT ;  /* 0x000000010200780c */ /* 0x000fda0003f05070 */
        /* <DEDUP_REMOVED lines=27> */
[----:B------:R-:W-:-:S04]  /*11930*/  IMAD.WIDE.U32 R2, R25, UR6, R2 ;  /* 0x0000000619027c25 */ /* 0x000fc8000f8e0002 */
[----:B------:R-:W-:Y:S01]  /*11940*/  IMAD.IADD R3, R4, 0x1, R3 ;  /* 0x0000000104037824 */ /* 0x000fe200078e0203 */
[----:B------:R-:W-:-:S04]  /*11950*/  LEA R4, P0, R2, UR4, 0x2 ;  /* 0x0000000402047c11 */ /* 0x000fc8000f8010ff */
[----:B------:R-:W-:-:S05]  /*11960*/  LEA.HI.X R5, R2, UR5, R3, 0x2, P0 ;  /* 0x0000000502057c11 */ /* 0x000fca00080f1403 */
[----:B------:R0:W5:Y:S04]  /*11970*/  LDG.E R4, desc[UR50][R4.64] ;  /* 0x0000003204047981 */ /* 0x000168000c1e1900 */
.L_x_1163:
[----:B------:R-:W-:Y:S01]  /*11980*/  IMAD R2, R7, 0x8, R22 ;  /* 0x0000000807027824 */ /* 0x000fe200078e0216 */
[----:B------:R-:W-:Y:S01]  /*11990*/  SHF.L.U32 R3, R9, 0x1f, RZ ;  /* 0x0000001f09037819 */ /* 0x000fe200000006ff */
[----:B------:R-:W-:Y:S03]  /*119a0*/  BSSY B3, `(.L_x_1164) ;  /* 0x0000003000037945 */ /* 0x000fe60003800000 */
[----:B------:R-:W1:Y:S02]  /*119b0*/  SYNCS.PHASECHK.TRANS64.TRYWAIT P0, [R2+URZ+0x16840], R3 ;  /* 0x01684003020075a7 */ /* 0x000e64000800017f */
[----:B-1----:R-:W-:Y:S05]  /*119c0*/  @!P0 BRA `(.L_x_1165) ;  /* 0x0000003800f08947 */ /* 0x002fea0003800000 */
.L_x_1270:
[----:B------:R-:W-:Y:S05]  /*119d0*/  BSYNC B3 ;  /* 0x0000000000037941 */ /* 0x000fea0003800000 */
.L_x_1164:
        /* <DEDUP_REMOVED lines=12> */
.L_x_1167:
[----:B------:R-:W-:Y:S05]  /*11aa0*/  BSYNC B3 ;  /* 0x0000000000037941 */ /* 0x000fea0003800000 */
.L_x_1166:
        /* <DEDUP_REMOVED lines=11> */
.L_x_1168:
        /* <DEDUP_REMOVED lines=15> */
.L_x_1271:
[----:B------:R-:W-:Y:S05]  /*11c50*/  BSYNC B3 ;  /* 0x0000000000037941 */ /* 0x000fea0003800000 */
.L_x_1169:
        /* <DEDUP_REMOVED lines=12> */
.L_x_1172:
[----:B------:R-:W-:Y:S05]  /*11d20*/  BSYNC B3 ;  /* 0x0000000000037941 */ /* 0x000fea0003800000 */
.L_x_1171:
        /* <DEDUP_REMOVED lines=11> */
.L_x_1173:
        /* <DEDUP_REMOVED lines=12> */
.L_x_1162:
[----:B------:R-:W-:Y:S05]  /*11ea0*/  BSYNC B1 ;  /* 0x0000000000017941 */ /* 0x000fea0003800000 */
.L_x_1161:
[----:B------:R-:W2:Y:S01]  /*11eb0*/  LDL R0, [R1+0x8] ;  /* 0x0000080001007983 */ /* 0x000ea20000100800 */
[----:B------:R-:W-:Y:S02]  /*11ec0*/  IMAD.MOV.U32 R23, RZ, RZ, R7 ;  /* 0x000000ffff177224 */ /* 0x000fe400078e0007 */
[----:B------:R-:W-:Y:S02]  /*11ed0*/  IMAD.MOV.U32 R26, RZ, RZ, R9 ;  /* 0x000000ffff1a7224 */ /* 0x000fe400078e0009 */
[----:B--2---:R-:W-:-:S07]  /*11ee0*/  VIADD R0, R0, 0xfffffffd ;  /* 0xfffffffd00007836 */ /* 0x004fce0000000000 */
.L_x_1160:
[----:B------:R-:W-:Y:S05]  /*11ef0*/  BSYNC B2 ;  /* 0x0000000000027941 */ /* 0x000fea0003800000 */
.L_x_1159:
[----:B------:R-:W2:Y:S01]  /*11f00*/  LDL.LU R2, [R1+0x8] ;  /* 0x0000080001027983 */ /* 0x000ea20000300800 */
[----:B------:R-:W-:Y:S01]  /*11f10*/  VIADD R6, R6, 0xfffffffe ;  /* 0xfffffffe06067836 */ /* 0x000fe20000000000 */
[----:B--2---:R-:W-:-:S04]  /*11f20*/  LOP3.LUT R3, RZ, R2, RZ, 0x33, !PT ;  /* 0x00000002ff037212 */ /* 0x004fc800078e33ff */
[----:B------:R-:W-:-:S13]  /*11f30*/  ISETP.NE.AND P0, PT, R6, R3, PT ;  /* 0x000000030600720c */ /* 0x000fda0003f05270 */
[----:B------:R-:W-:Y:S05]  /*11f40*/  @!P0 BRA `(.L_x_1158) ;  /* 0x0000000c009c8947 */ /* 0x000fea0003800000 */
[----:B------:R-:W-:-:S07]  /*11f50*/  IMAD.MOV.U32 R4, RZ, RZ, R17 ;  /* 0x000000ffff047224 */ /* 0x000fce00078e0011 */
.L_x_1200:
        /* <DEDUP_REMOVED lines=21> */
[----:B------:R-:W-:Y:S01]  /*120b0*/  @P0 SHF.R.U32.HI R2, RZ, R3, R4 ;  /* 0x00000003ff020219 */ /* 0x000fe20000011604 */
[----:B------:R-:W-:-:S04]  /*120c0*/  IMAD R4, R28, UR6, RZ ;  /* 0x000000061c047c24 */ /* 0x000fc8000f8e02ff */
[----:B------:R-:W-:Y:S02]  /*120d0*/  IMAD.MOV R3, RZ, RZ, -R2 ;  /* 0x000000ffff037224 */ /* 0x000fe400078e0a02 */
[----:B------:R-:W-:Y:S02]  /*120e0*/  IMAD R4, R25, UR7, R4 ;  /* 0x0000000719047c24 */ /* 0x000fe4000f8e0204 */
[----:B------:R-:W-:Y:S01]  /*120f0*/  IMAD R9, R9, R3, R0 ;  /* 0x0000000309097224 */ /* 0x000fe200078e0200 */
[----:B------:R-:W-:-:S03]  /*12100*/  SHF.R.S32.HI R3, RZ, 0x1f, R2 ;  /* 0x0000001fff037819 */ /* 0x000fc60000011402 */
[----:B------:R-:W-:-:S04]  /*12110*/  IMAD.WIDE.U32 R2, R25, UR6, R2 ;  /* 0x0000000619027c25 */ /* 0x000fc8000f8e0002 */
[----:B------:R-:W-:Y:S01]  /*12120*/  IMAD.IADD R3, R4, 0x1, R3 ;  /* 0x0000000104037824 */ /* 0x000fe200078e0203 */
[----:B------:R-:W-:-:S04]  /*12130*/  LEA R4, P0, R2, UR4, 0x2 ;  /* 0x0000000402047c11 */ /* 0x000fc8000f8010ff */
[----:B------:R-:W-:-:S05]  /*12140*/  LEA.HI.X R5, R2, UR5, R3, 0x2, P0 ;  /* 0x0000000502057c11 */ /* 0x000fca00080f1403 */
[----:B------:R0:W5:Y:S04]  /*12150*/  LDG.E R4, desc[UR50][R4.64] ;  /* 0x0000003204047981 */ /* 0x000168000c1e1900 */
.L_x_1176:
[----:B------:R-:W-:Y:S01]  /*12160*/  IMAD R2, R6, 0x8, R22 ;  /* 0x0000000806027824 */ /* 0x000fe200078e0216 */
[----:B------:R-:W-:Y:S01]  /*12170*/  SHF.L.U32 R3, R7, 0x1f, RZ ;  /* 0x0000001f07037819 */ /* 0x000fe200000006ff */
[----:B------:R-:W-:Y:S03]  /*12180*/  BSSY B2, `(.L_x_1177) ;  /* 0x0000003000027945 */ /* 0x000fe60003800000 */
[----:B------:R-:W1:Y:S02]  /*12190*/  SYNCS.PHASECHK.TRANS64.TRYWAIT P0, [R2+URZ+0x16840], R3 ;  /* 0x01684003020075a7 */ /* 0x000e64000800017f */
[----:B-1----:R-:W-:Y:S05]  /*121a0*/  @!P0 BRA `(.L_x_1178) ;  /* 0x0000003400208947 */ /* 0x002fea0003800000 */
.L_x_1272:
[----:B------:R-:W-:Y:S05]  /*121b0*/  BSYNC B2 ;  /* 0x0000000000027941 */ /* 0x000fea0003800000 */
.L_x_1177:
        /* <DEDUP_REMOVED lines=12> */
.L_x_1180:
[----:B------:R-:W-:Y:S05]  /*12280*/  BSYNC B2 ;  /* 0x0000000000027941 */ /* 0x000fea0003800000 */
.L_x_1179:
        /* <DEDUP_REMOVED lines=11> */
.L_x_1181:
        /* <DEDUP_REMOVED lines=15> */
.L_x_1273:
[----:B------:R-:W-:Y:S05]  /*12430*/  BSYNC B2 ;  /* 0x0000000000027941 */ /* 0x000fea0003800000 */
.L_x_1182:
        /* <DEDUP_REMOVED lines=11> */
.L_x_1185:
[----:B------:R-:W-:Y:S05]  /*124f0*/  BSYNC B2 ;  /* 0x0000000000027941 */ /* 0x000fea0003800000 */
.L_x_1184:
        /* <DEDUP_REMOVED lines=10> */
.L_x_1186:
        /* <DEDUP_REMOVED lines=12> */
.L_x_1175:
[----:B------:R-:W-:Y:S05]  /*12660*/  BSYNC B1 ;  /* 0x0000000000017941 */ /* 0x000fea0003800000 */
.L_x_1174:
[----:B------:R-:W2:Y:S01]  /*12670*/  LDL R2, [R1] ;  /* 0x0000000001027983 */ /* 0x000ea20000100800 */
[----:B------:R-:W-:Y:S01]  /*12680*/  VIADD R23, R6, 0x1 ;  /* 0x0000000106177836 */ /* 0x000fe20000000000 */
[----:B------:R-:W-:Y:S01]  /*12690*/  BSSY B1, `(.L_x_1187) ;  /* 0x000006f000017945 */ /* 0x000fe20003800000 */
[----:B------:R-:W-:-:S03]  /*126a0*/  VIADD R9, R0, 0xffffffff ;  /* 0xffffffff00097836 */ /* 0x000fc60000000000 */
        /* <DEDUP_REMOVED lines=28> */
.L_x_1189:
[----:B------:R-:W-:Y:S01]  /*12870*/  IMAD R2, R23, 0x8, R22 ;  /* 0x0000000817027824 */ /* 0x000fe200078e0216 */
[----:B------:R-:W-:Y:S01]  /*12880*/  SHF.L.U32 R3, R26, 0x1f, RZ ;  /* 0x0000001f1a037819 */ /* 0x000fe200000006ff */
[----:B------:R-:W-:Y:S03]  /*12890*/  BSSY B2, `(.L_x_1190) ;  /* 0x0000003000027945 */ /* 0x000fe60003800000 */
[----:B------:R-:W1:Y:S02]  /*128a0*/  SYNCS.PHASECHK.TRANS64.TRYWAIT P0, [R2+URZ+0x16840], R3 ;  /* 0x01684003020075a7 */ /* 0x000e64000800017f */
[----:B-1----:R-:W-:Y:S05]  /*128b0*/  @!P0 BRA `(.L_x_1191) ;  /* 0x0000002c00848947 */ /* 0x002fea0003800000 */
.L_x_1274:
[----:B------:R-:W-:Y:S05]  /*128c0*/  BSYNC B2 ;  /* 0x0000000000027941 */ /* 0x000fea0003800000 */
.L_x_1190:
        /* <DEDUP_REMOVED lines=12> */
.L_x_1193:
[----:B------:R-:W-:Y:S05]  /*12990*/  BSYNC B2 ;  /* 0x0000000000027941 */ /* 0x000fea0003800000 */
.L_x_1192:
        /* <DEDUP_REMOVED lines=12> */
.L_x_1194:
        /* <DEDUP_REMOVED lines=15> */
.L_x_1275:
[----:B------:R-:W-:Y:S05]  /*12b50*/  BSYNC B2 ;  /* 0x0000000000027941 */ /* 0x000fea0003800000 */
.L_x_1195:
        /* <DEDUP_REMOVED lines=11> */
.L_x_1198:
[----:B------:R-:W-:Y:S05]  /*12c10*/  BSYNC B2 ;  /* 0x0000000000027941 */ /* 0x000fea0003800000 */
.L_x_1197:
        /* <DEDUP_REMOVED lines=10> */
.L_x_1199:
        /* <DEDUP_REMOVED lines=12> */
.L_x_1188:
[----:B------:R-:W-:Y:S05]  /*12d80*/  BSYNC B1 ;  /* 0x0000000000017941 */ /* 0x000fea0003800000 */
.L_x_1187:
[----:B------:R-:W-:Y:S01]  /*12d90*/  ISETP.GT.AND P0, PT, R9, R29, PT ;  /* 0x0000001d0900720c */ /* 0x000fe20003f04270 */
[----:B------:R-:W-:-:S12]  /*12da0*/  VIADD R0, R0, 0xfffffffe ;  /* 0xfffffffe00007836 */ /* 0x000fd80000000000 */
[----:B------:R-:W-:Y:S05]  /*12db0*/  @P0 BRA `(.L_x_1200) ;  /* 0xfffffff000680947 */ /* 0x000fea000383ffff */
.L_x_1158:
[----:B------:R-:W-:Y:S05]  /*12dc0*/  BSYNC B0 ;  /* 0x0000000000007941 */ /* 0x000fea0003800000 */
.L_x_1157:
        /* <DEDUP_REMOVED lines=17> */
.L_x_1202:
[----:B------:R-:W-:Y:S05]  /*12ee0*/  BSYNC B0 ;  /* 0x0000000000007941 */ /* 0x000fea0003800000 */
.L_x_1201:
        /* <DEDUP_REMOVED lines=10> */
.L_x_1276:
[----:B------:R-:W-:Y:S05]  /*12f90*/  BSYNC B1 ;  /* 0x0000000000017941 */ /* 0x000fea0003800000 */
.L_x_1205:
        /* <DEDUP_REMOVED lines=9> */
.L_x_1208:
[----:B------:R-:W-:Y:S05]  /*13030*/  BSYNC B1 ;  /* 0x0000000000017941 */ /* 0x000fea0003800000 */
.L_x_1207:
[----:B0-----:R-:W-:Y:S01]  /*13040*/  IMAD R0, R23, 0x4000, R22 ;  /* 0x0000400017007824 */ /* 0x001fe200078e0216 */
[----:B------:R-:W-:Y:S01]  /*13050*/  UIADD3 UR4, UP0, UR38, 0x470, URZ ;  /* 0x0000047026047890 */ /* 0x000fe2000ff1e03f */
[----:B------:R-:W-:Y:S01]  /*13060*/  IMAD R24, R24, 0x80, R27 ;  /* 0x0000008018187824 */ /* 0x000fe200078e021b */
[----:B------:R-:W-:Y:S01]  /*13070*/  PLOP3.LUT P0, PT, PT, PT, PT, 0x80, 0x0 ;  /* 0x000000000000781c */ /* 0x000fe20003f0f070 */
[----:B------:R-:W-:Y:S01]  /*13080*/  VIADD R2, R3, 0x16850 ;  /* 0x0001685003027836 */ /* 0x000fe20000000000 */
[----:B------:R-:W-:Y:S01]  /*13090*/  UIADD3.X UR5, URZ, UR39, URZ, UP0, !UPT ;  /* 0x000000273f057290 */ /* 0x000fe200087fe43f */
[----:B------:R-:W-:Y:S01]  /*130a0*/  VIADD R0, R0, 0x400 ;  /* 0x0000040000007836 */ /* 0x000fe20000000000 */
[----:B------:R-:W-:Y:S01]  /*130b0*/  UMOV UR6, 0x0 ;  /* 0x0000000000067882 */ /* 0x000fe20000000000 */
[----:B------:R-:W-:Y:S01]  /*130c0*/  UMOV UR7, 0x14f00000 ;  /* 0x14f0000000077882 */ /* 0x000fe20000000000 */
[----:B------:R-:W-:-:S08]  /*130d0*/  UMOV UR10, URZ ;  /* 0x0000003f000a7c82 */ /* 0x000fd00008000000 */
.L_x_1209:
        /* <DEDUP_REMOVED lines=10> */
.L_x_1204:
[----:B------:R-:W-:Y:S05]  /*13180*/  BSYNC B0 ;  /* 0x0000000000007941 */ /* 0x000fea0003800000 */
.L_x_1203:
[----:B------:R-:W-:-:S05]  /*13190*/  VIADD R23, R23, 0x1 ;  /* 0x0000000117177836 */ /* 0x000fca0000000000 */
[----:B------:R-:W-:-:S04]  /*131a0*/  ISETP.NE.AND P0, PT, R23, 0x2, PT ;  /* 0x000000021700780c */ /* 0x000fc80003f05270 */
[----:B0-----:R-:W-:Y:S02]  /*131b0*/  SEL R3, RZ, 0x1, P0 ;  /* 0x00000001ff037807 */ /* 0x001fe40000000000 */
[----:B------:R-:W-:Y:S02]  /*131c0*/  SEL R23, R23, RZ, P0 ;  /* 0x000000ff17177207 */ /* 0x000fe40000000000 */
[----:B------:R-:W-:-:S07]  /*131d0*/  LOP3.LUT R26, R26, R3, RZ, 0x3c, !PT ;  /* 0x000000031a1a7212 */ /* 0x000fce00078e3cff */
.L_x_1139:
[----:B------:R-:W-:Y:S05]  /*131e0*/  BSYNC B7 ;  /* 0x0000000000077941 */ /* 0x000fea0003800000 */
.L_x_1137:
        /* <DEDUP_REMOVED lines=12> */
.L_x_1210:
[----:B------:R-:W1:Y:S01]  /*132b0*/  S2R R0, SR_TID.X ;  /* 0x0000000000007919 */ /* 0x000e620000002100 */
[----:B------:R-:W-:Y:S01]  /*132c0*/  UMOV UR4, 0xffffffff ;  /* 0xffffffff00047882 */ /* 0x000fe20000000000 */
[----:B-1----:R-:W-:-:S04]  /*132d0*/  LOP3.LUT R8, R0, 0x1f, RZ, 0xc0, !PT ;  /* 0x0000001f00087812 */ /* 0x002fc800078ec0ff */
[----:B------:R-:W-:Y:S01]  /*132e0*/  ISETP.NE.AND P0, PT, R8, 0x1f, PT ;  /* 0x0000001f0800780c */ /* 0x000fe20003f05270 */
[----:B------:R-:W-:-:S12]  /*132f0*/  BRA.DIV UR4, `(.L_x_1212) ;  /* 0x0000002604307947 */ /* 0x000fd8000b800000 */
[----:B------:R-:W-:Y:S01]  /*13300*/  IMAD.IADD R5, R19, 0x1, R8 ;  /* 0x0000000113057824 */ /* 0x000fe200078e0208 */
[----:B------:R-:W-:-:S04]  /*13310*/  ULDC UR4, c[0x0][0xc3c] ;  /* 0x00030f0000047ab9 */ /* 0x000fc80000000800 */
[----:B------:R-:W-:-:S13]  /*13320*/  ISETP.GE.OR P1, PT, R5, UR4, !P0 ;  /* 0x0000000405007c0c */ /* 0x000fda000c726670 */
[----:B------:R-:W1:Y:S02]  /*13330*/  @!P1 LDC.64 R2, c[0x0][0xc80] ;  /* 0x00032000ff029b82 */ /* 0x000e640000000a00 */
[----:B-1----:R-:W-:-:S06]  /*13340*/  @!P1 IMAD.WIDE R2, R5, 0x4, R2 ;  /* 0x0000000405029825 */ /* 0x002fcc00078e0202 */
[----:B------:R-:W2:Y:S01]  /*13350*/  @!P1 LDG.E R2, desc[UR50][R2.64] ;  /* 0x0000003202029981 */ /* 0x000ea2000c1e1900 */
[----:B------:R-:W-:Y:S01]  /*13360*/  IMAD.MOV.U32 R17, RZ, RZ, RZ ;  /* 0x000000ffff117224 */ /* 0x000fe200078e00ff */
[C---:B------:R-:W-:Y:S02]  /*13370*/  ISETP.GE.U32.AND P2, PT, R8.reuse, 0x2, PT ;  /* 0x000000020800780c */ /* 0x040fe40003f46070 */
[C---:B------:R-:W-:Y:S01]  /*13380*/  ISETP.GE.U32.AND P3, PT, R8.reuse, 0x4, PT ;  /* 0x000000040800780c */ /* 0x040fe20003f66070 */
[----:B------:R-:W-:Y:S01]  /*13390*/  SHFL.IDX PT, R0, R16, RZ, 0x1f ;  /* 0x00001fff10007589 */ /* 0x000fe200000e0000 */
[C---:B------:R-:W-:Y:S02]  /*133a0*/  ISETP.GE.U32.AND P4, PT, R8.reuse, 0x8, PT ;  /* 0x000000080800780c */ /* 0x040fe40003f86070 */
[C---:B------:R-:W-:Y:S01]  /*133b0*/  ISETP.GE.U32.AND P5, PT, R8.reuse, 0x10, PT ;  /* 0x000000100800780c */ /* 0x040fe20003fa6070 */
[----:B--2---:R-:W-:Y:S01]  /*133c0*/  @!P1 IMAD.MOV.U32 R17, RZ, RZ, R2 ;  /* 0x000000ffff119224 */ /* 0x004fe200078e0002 */
[----:B------:R-:W-:-:S04]  /*133d0*/  ISETP.NE.AND P1, PT, R8, RZ, PT ;  /* 0x000000ff0800720c */ /* 0x000fc80003f25270 */
[----:B------:R-:W1:Y:S02]  /*133e0*/  SHFL.UP PT, R14, R17, 0x1, RZ ;  /* 0x04200000110e7989 */ /* 0x000e6400000e00ff */
[----:B-1----:R-:W-:-:S05]  /*133f0*/  SEL R4, R14, RZ, P1 ;  /* 0x000000ff0e047207 */ /* 0x002fca0000800000 */
[----:B------:R-:W-:-:S05]  /*13400*/  IMAD.IADD R4, R17, 0x1, R4 ;  /* 0x0000000111047824 */ /* 0x000fca00078e0204 */
[----:B------:R-:W1:Y:S02]  /*13410*/  SHFL.UP PT, R14, R4, 0x2, RZ ;  /* 0x04400000040e7989 */ /* 0x000e6400000e00ff */
[----:B-1----:R-:W-:-:S05]  /*13420*/  SEL R5, R14, RZ, P2 ;  /* 0x000000ff0e057207 */ /* 0x002fca0001000000 */
[----:B------:R-:W-:Y:S02]  /*13430*/  IMAD.IADD R6, R4, 0x1, R5 ;  /* 0x0000000104067824 */ /* 0x000fe400078e0205 */
[----:B------:R-:W-:Y:S04]  /*13440*/  SHFL.IDX PT, R5, R16, 0x1, 0x1f ;  /* 0x00201f0010057f89 */ /* 0x000fe800000e0000 */
[----:B------:R-:W1:Y:S02]  /*13450*/  SHFL.UP PT, R14, R6, 0x4, RZ ;  /* 0x04800000060e7989 */ /* 0x000e6400000e00ff */
[----:B-1----:R-:W-:-:S05]  /*13460*/  SEL R3, R14, RZ, P3 ;  /* 0x000000ff0e037207 */ /* 0x002fca0001800000 */
[----:B------:R-:W-:-:S05]  /*13470*/  IMAD.IADD R2, R6, 0x1, R3 ;  /* 0x0000000106027824 */ /* 0x000fca00078e0203 */
[----:B------:R-:W1:Y:S02]  /*13480*/  SHFL.UP PT, R14, R2, 0x8, RZ ;  /* 0x05000000020e7989 */ /* 0x000e6400000e00ff */
[----:B-1----:R-:W-:-:S05]  /*13490*/  SEL R3, R14, RZ, P4 ;  /* 0x000000ff0e037207 */ /* 0x002fca0002000000 */
[----:B------:R-:W-:-:S05]  /*134a0*/  IMAD.IADD R3, R2, 0x1, R3 ;  /* 0x0000000102037824 */ /* 0x000fca00078e0203 */
[----:B------:R-:W1:Y:S02]  /*134b0*/  SHFL.UP PT, R14, R3, 0x10, RZ ;  /* 0x06000000030e7989 */ /* 0x000e6400000e00ff */
[----:B-1----:R-:W-:-:S05]  /*134c0*/  SEL R14, R14, RZ, P5 ;  /* 0x000000ff0e0e7207 */ /* 0x002fca0002800000 */
[----:B------:R-:W-:-:S05]  /*134d0*/  IMAD.IADD R2, R3, 0x1, R14 ;  /* 0x0000000103027824 */ /* 0x000fca00078e020e */
[----:B------:R1:W2:Y:S02]  /*134e0*/  SHFL.IDX PT, R14, R2, 0x1f, 0x1f ;  /* 0x03e01f00020e7f89 */ /* 0x0002a400000e0000 */
.L_x_1286:
[----:B------:R-:W-:Y:S02]  /*134f0*/  ULDC UR4, c[0x0][0xc38] ;  /* 0x00030e0000047ab9 */ /* 0x000fe40000000800 */
[----:B------:R-:W-:-:S04]  /*13500*/  IMAD.U32 R4, RZ, RZ, UR4 ;  /* 0x00000004ff047e24 */ /* 0x000fc8000f8e00ff */
[----:B--2---:R-:W-:-:S04]  /*13510*/  IMAD R14, R14, R4, RZ ;  /* 0x000000040e0e7224 */ /* 0x004fc800078e02ff */
[----:B------:R-:W-:-:S05]  /*13520*/  IMAD.IADD R5, R5, 0x1, R14 ;  /* 0x0000000105057824 */ /* 0x000fca00078e020e */
[----:B------:R-:W-:-:S13]  /*13530*/  ISETP.GT.AND P6, PT, R5, R0, PT ;  /* 0x000000000500720c */ /* 0x000fda0003fc4270 */
[----:B------:R-:W-:Y:S05]  /*13540*/  @P6 BRA `(.L_x_1213) ;  /* 0x00000000009c6947 */ /* 0x000fea0003800000 */
.L_x_1218:
[----:B-1----:R-:W1:Y:S01]  /*13550*/  LDC R2, c[0x0][0xc3c] ;  /* 0x00030f00ff027b82 */ /* 0x002e620000000800 */
[----:B------:R-:W-:-:S05]  /*13560*/  VIADD R19, R19, 0x1f ;  /* 0x0000001f13137836 */ /* 0x000fca0000000000 */
[----:B-1----:R-:W-:-:S13]  /*13570*/  ISETP.GE.AND P6, PT, R19, R2, PT ;  /* 0x000000021300720c */ /* 0x002fda0003fc6270 */
[----:B------:R-:W-:Y:S05]  /*13580*/  @P6 BRA `(.L_x_1214) ;  /* 0x0000000400d06947 */ /* 0x000fea0003800000 */
[----:B------:R-:W1:Y:S01]  /*13590*/  S2R R3, SR_TID.X ;  /* 0x0000000000037919 */ /* 0x000e620000002100 */
[----:B------:R-:W-:Y:S01]  /*135a0*/  BSSY B0, `(.L_x_1215) ;  /* 0x0000009000007945 */ /* 0x000fe20003800000 */
[----:B------:R-:W-:Y:S01]  /*135b0*/  IMAD.MOV.U32 R17, RZ, RZ, RZ ;  /* 0x000000ffff117224 */ /* 0x000fe200078e00ff */
[----:B-1----:R-:W-:-:S05]  /*135c0*/  LOP3.LUT R3, R3, 0x1f, RZ, 0xc0, !PT ;  /* 0x0000001f03037812 */ /* 0x002fca00078ec0ff */
[----:B------:R-:W-:-:S05]  /*135d0*/  IMAD.IADD R7, R19, 0x1, R3 ;  /* 0x0000000113077824 */ /* 0x000fca00078e0203 */
[----:B------:R-:W-:-:S13]  /*135e0*/  ISETP.GE.OR P6, PT, R7, R2, !P0 ;  /* 0x000000020700720c */ /* 0x000fda00047c6670 */
[----:B------:R-:W-:Y:S05]  /*135f0*/  @P6 BRA `(.L_x_1216) ;  /* 0x00000000000c6947 */ /* 0x000fea0003800000 */
[----:B------:R-:W1:Y:S02]  /*13600*/  LDC.64 R2, c[0x0][0xc80] ;  /* 0x00032000ff027b82 */ /* 0x000e640000000a00 */
[----:B-1----:R-:W-:-:S05]  /*13610*/  IMAD.WIDE R2, R7, 0x4, R2 ;  /* 0x0000000407027825 */ /* 0x002fca00078e0202 */
[----:B------:R1:W5:Y:S02]  /*13620*/  LDG.E R17, desc[UR50][R2.64] ;  /* 0x0000003202117981 */ /* 0x000364000c1e1900 */
.L_x_1216:
[----:B------:R-:W-:Y:S05]  /*13630*/  BSYNC B0 ;  /* 0x0000000000007941 */ /* 0x000fea0003800000 */
.L_x_1215:
[----:B------:R-:W-:-:S03]  /*13640*/  UMOV UR4, 0xffffffff ;  /* 0xffffffff00047882 */ /* 0x000fc60000000000 */
[----:B------:R-:W-:Y:S05]  /*13650*/  BRA.DIV UR4, `(.L_x_1217) ;  /* 0x00000026047c7947 */ /* 0x000fea000b800000 */
[----:B-----5:R-:W2:Y:S02]  /*13660*/  SHFL.UP PT, R14, R17, 0x1, RZ ;  /* 0x04200000110e7989 */ /* 0x020ea400000e00ff */
[----:B--2---:R-:W-:-:S05]  /*13670*/  SEL R14, R14, RZ, P1 ;  /* 0x000000ff0e0e7207 */ /* 0x004fca0000800000 */
[----:B------:R-:W-:-:S05]  /*13680*/  IMAD.IADD R13, R17, 0x1, R14 ;  /* 0x00000001110d7824 */ /* 0x000fca00078e020e */
        /* <DEDUP_REMOVED lines=13> */
.L_x_1294:
[----:B------:R-:W-:Y:S02]  /*13760*/  ULDC UR4, c[0x0][0xc38] ;  /* 0x00030e0000047ab9 */ /* 0x000fe40000000800 */
[----:B------:R-:W-:-:S04]  /*13770*/  IMAD.U32 R4, RZ, RZ, UR4 ;  /* 0x00000004ff047e24 */ /* 0x000fc8000f8e00ff */
[----:B--2---:R-:W-:-:S04]  /*13780*/  IMAD R14, R14, R4, RZ ;  /* 0x000000040e0e7224 */ /* 0x004fc800078e02ff */
[----:B------:R-:W-:-:S05]  /*13790*/  IMAD.IADD R5, R14, 0x1, R5 ;  /* 0x000000010e057824 */ /* 0x000fca00078e0205 */
[----:B------:R-:W-:-:S13]  /*137a0*/  ISETP.GT.AND P6, PT, R5, R0, PT ;  /* 0x000000000500720c */ /* 0x000fda0003fc4270 */
[----:B------:R-:W-:Y:S05]  /*137b0*/  @!P6 BRA `(.L_x_1218) ;  /* 0xfffffffc0064e947 */ /* 0x000fea000383ffff */
.L_x_1213:
[----:B------:R-:W-:Y:S01]  /*137c0*/  IMAD.IADD R5, R5, 0x1, -R14 ;  /* 0x0000000105057824 */ /* 0x000fe200078e0a0e */
[----:B------:R-:W-:-:S03]  /*137d0*/  UMOV UR4, 0xffffffff ;  /* 0xffffffff00047882 */ /* 0x000fc60000000000 */
[----:B------:R-:W-:-:S05]  /*137e0*/  IMAD R3, R2, R4, R5 ;  /* 0x0000000402037224 */ /* 0x000fca00078e0205 */
[----:B------:R-:W-:Y:S01]  /*137f0*/  ISETP.GT.AND P6, PT, R3, R0, PT ;  /* 0x000000000300720c */ /* 0x000fe20003fc4270 */
[----:B------:R-:W-:-:S12]  /*13800*/  BRA.DIV UR4, `(.L_x_1219) ;  /* 0x0000002604cc7947 */ /* 0x000fd8000b800000 */
[----:B------:R-:W-:-:S04]  /*13810*/  VOTE.ANY R3, PT, !P6 ;  /* 0x0000000000037806 */ /* 0x000fc800070e0100 */
[----:B------:R-:W2:Y:S02]  /*13820*/  POPC R6, R3 ;  /* 0x0000000300067309 */ /* 0x000ea40000000000 */
[----:B--2---:R2:W3:Y:S02]  /*13830*/  SHFL.IDX PT, R17, R17, R6, 0x1f ;  /* 0x00001f0611117589 */ /* 0x0044e400000e0000 */
.L_x_1298:
[----:B------:R-:W-:Y:S01]  /*13840*/  ISETP.NE.AND P0, PT, R3, RZ, PT ;  /* 0x000000ff0300720c */ /* 0x000fe20003f05270 */
[----:B------:R-:W-:-:S12]  /*13850*/  IMAD.MOV.U32 R14, RZ, RZ, RZ ;  /* 0x000000ffff0e7224 */ /* 0x000fd800078e00ff */
[----:B------:R-:W-:Y:S05]  /*13860*/  @!P0 BRA `(.L_x_1220) ;  /* 0x0000000000108947 */ /* 0x000fea0003800000 */
[----:B------:R-:W-:Y:S01]  /*13870*/  UMOV UR4, 0xffffffff ;  /* 0xffffffff00047882 */ /* 0x000fe20000000000 */
[----:B------:R-:W-:Y:S02]  /*13880*/  VIADD R12, R6, 0xffffffff ;  /* 0xffffffff060c7836 */ /* 0x000fe40000000000 */
[----:B------:R-:W-:Y:S05]  /*13890*/  BRA.DIV UR4, `(.L_x_1221) ;  /* 0x0000002604f07947 */ /* 0x000fea000b800000 */
[----:B------:R4:W0:Y:S02]  /*138a0*/  SHFL.IDX PT, R14, R2, R12, 0x1f ;  /* 0x00001f0c020e7589 */ /* 0x00082400000e0000 */
.L_x_1220:
[----:B-1--4-:R-:W1:Y:S01]  /*138b0*/  LDC.64 R2, c[0x0][0xc90] ;  /* 0x00032400ff027b82 */ /* 0x012e620000000a00 */
[----:B------:R-:W-:-:S04]  /*138c0*/  IMAD.IADD R19, R6, 0x1, R19 ;  /* 0x0000000106137824 */ /* 0x000fc800078e0213 */
[----:B-1----:R-:W-:-:S05]  /*138d0*/  IMAD.WIDE R2, R19, 0x4, R2 ;  /* 0x0000000413027825 */ /* 0x002fca00078e0202 */
[----:B------:R1:W2:Y:S01]  /*138e0*/  LDG.E R7, desc[UR50][R2.64] ;  /* 0x0000003202077981 */ /* 0x0002a2000c1e1900 */
[----:B0-----:R-:W-:Y:S02]  /*138f0*/  IMAD R16, R14, R4, R5 ;  /* 0x000000040e107224 */ /* 0x001fe400078e0205 */
[----:B-1----:R-:W-:Y:S02]  /*13900*/  IMAD.MOV.U32 R2, RZ, RZ, RZ ;  /* 0x000000ffff027224 */ /* 0x002fe400078e00ff */
[----:B--23--:R-:W-:-:S05]  /*13910*/  IMAD R6, R17, R7, RZ ;  /* 0x0000000711067224 */ /* 0x00cfca00078e02ff */
[----:B------:R-:W-:-:S04]  /*13920*/  IABS R8, R6 ;  /* 0x0000000600087213 */ /* 0x000fc80000000000 */
[----:B------:R-:W0:Y:S08]  /*13930*/  I2F.RP R9, R8 ;  /* 0x0000000800097306 */ /* 0x000e300000209400 */
[----:B0-----:R-:W0:Y:S02]  /*13940*/  MUFU.RCP R9, R9 ;  /* 0x0000000900097308 */ /* 0x001e240000001000 */
[----:B0-----:R-:W-:-:S06]  /*13950*/  VIADD R10, R9, 0xffffffe ;  /* 0x0ffffffe090a7836 */ /* 0x001fcc0000000000 */
[----:B------:R-:W0:Y:S02]  /*13960*/  F2I.FTZ.U32.TRUNC.NTZ R3, R10 ;  /* 0x0000000a00037305 */ /* 0x000e24000021f000 */
[----:B0-----:R-:W-:-:S04]  /*13970*/  IMAD.MOV R11, RZ, RZ, -R3 ;  /* 0x000000ffff0b7224 */ /* 0x001fc800078e0a03 */
[----:B------:R-:W-:-:S04]  /*13980*/  IMAD R5, R11, R8, RZ ;  /* 0x000000080b057224 */ /* 0x000fc800078e02ff */
[----:B------:R-:W-:-:S04]  /*13990*/  IMAD.HI.U32 R2, R3, R5, R2 ;  /* 0x0000000503027227 */ /* 0x000fc800078e0002 */
[----:B------:R-:W-:Y:S01]  /*139a0*/  IMAD.IADD R5, R0, 0x1, -R16 ;  /* 0x0000000100057824 */ /* 0x000fe200078e0a10 */
[----:B------:R-:W-:-:S04]  /*139b0*/  IABS R0, R6 ;  /* 0x0000000600007213 */ /* 0x000fc80000000000 */
[----:B------:R-:W-:Y:S01]  /*139c0*/  IABS R3, R5 ;  /* 0x0000000500037213 */ /* 0x000fe20000000000 */
[----:B------:R-:W-:-:S04]  /*139d0*/  IMAD.MOV R0, RZ, RZ, -R0 ;  /* 0x000000ffff007224 */ /* 0x000fc800078e0a00 */
        /* <DEDUP_REMOVED lines=12> */
[----:B------:R-:W-:Y:S02]  /*13aa0*/  IMAD R0, R7, R2, RZ ;  /* 0x0000000207007224 */ /* 0x000fe400078e02ff */
[----:B------:R-:W-:Y:S02]  /*13ab0*/  IMAD.MOV R2, RZ, RZ, -R2 ;  /* 0x000000ffff027224 */ /* 0x000fe400078e0a02 */
[----:B------:R-:W-:Y:S02]  /*13ac0*/  IMAD.MOV R3, RZ, RZ, -R0 ;  /* 0x000000ffff037224 */ /* 0x000fe400078e0a00 */
[----:B------:R-:W-:-:S03]  /*13ad0*/  IMAD R5, R6, R2, R5 ;  /* 0x0000000206057224 */ /* 0x000fc600078e0205 */
[----:B------:R-:W-:-:S04]  /*13ae0*/  VIADDMNMX R4, R3, R4, R7, PT ;  /* 0x0000000403047246 */ /* 0x000fc80003800107 */
[-C--:B------:R-:W-:Y:S02]  /*13af0*/  IABS R7, R4.reuse ;  /* 0x0000000400077213 */ /* 0x080fe40000000000 */
[----:B------:R-:W-:Y:S02]  /*13b00*/  IABS R6, R4 ;  /* 0x0000000400067213 */ /* 0x000fe40000000000 */
[----:B------:R-:W0:Y:S03]  /*13b10*/  I2F.RP R8, R7 ;  /* 0x0000000700087306 */ /* 0x000e260000209400 */
[----:B------:R-:W-:-:S05]  /*13b20*/  IMAD.MOV R6, RZ, RZ, -R6 ;  /* 0x000000ffff067224 */ /* 0x000fca00078e0a06 */
[----:B0-----:R-:W0:Y:S02]  /*13b30*/  MUFU.RCP R8, R8 ;  /* 0x0000000800087308 */ /* 0x001e240000001000 */
[----:B0-----:R-:W-:-:S06]  /*13b40*/  VIADD R3, R8, 0xffffffe ;  /* 0x0ffffffe08037836 */ /* 0x001fcc0000000000 */
[----:B------:R-:W0:Y:S02]  /*13b50*/  F2I.FTZ.U32.TRUNC.NTZ R3, R3 ;  /* 0x0000000300037305 */ /* 0x000e24000021f000 */
[----:B0-----:R-:W-:-:S04]  /*13b60*/  IMAD.MOV R2, RZ, RZ, -R3 ;  /* 0x000000ffff027224 */ /* 0x001fc800078e0a03 */
[----:B------:R-:W-:Y:S02]  /*13b70*/  IMAD R9, R2, R7, RZ ;  /* 0x0000000702097224 */ /* 0x000fe400078e02ff */
[----:B------:R-:W-:-:S04]  /*13b80*/  IMAD.MOV.U32 R2, RZ, RZ, RZ ;  /* 0x000000ffff027224 */ /* 0x000fc800078e00ff */
[----:B------:R-:W-:Y:S01]  /*13b90*/  IMAD.HI.U32 R2, R3, R9, R2 ;  /* 0x0000000903027227 */ /* 0x000fe200078e0002 */
[----:B------:R-:W-:Y:S02]  /*13ba0*/  IABS R9, R5 ;  /* 0x0000000500097213 */ /* 0x000fe40000000000 */
[C---:B------:R-:W-:Y:S01]  /*13bb0*/  LOP3.LUT R3, R5.reuse, R4, RZ, 0x3c, !PT ;  /* 0x0000000405037212 */ /* 0x040fe200078e3cff */
[----:B------:R-:W-:Y:S02]  /*13bc0*/  IMAD.IADD R5, R5, 0x1, R0 ;  /* 0x0000000105057824 */ /* 0x000fe400078e0200 */
[----:B------:R-:W-:Y:S01]  /*13bd0*/  IMAD.HI.U32 R2, R2, R9, RZ ;  /* 0x0000000902027227 */ /* 0x000fe200078e00ff */
[----:B------:R-:W-:-:S03]  /*13be0*/  ISETP.GE.AND P2, PT, R3, RZ, PT ;  /* 0x000000ff0300720c */ /* 0x000fc60003f46270 */
[----:B------:R-:W-:-:S05]  /*13bf0*/  IMAD R6, R2, R6, R9 ;  /* 0x0000000602067224 */ /* 0x000fca00078e0209 */
[----:B------:R-:W-:-:S13]  /*13c00*/  ISETP.GT.U32.AND P1, PT, R7, R6, PT ;  /* 0x000000060700720c */ /* 0x000fda0003f24070 */
[----:B------:R-:W-:Y:S02]  /*13c10*/  @!P1 IMAD.IADD R6, R6, 0x1, -R7 ;  /* 0x0000000106069824 */ /* 0x000fe400078e0a07 */
[----:B------:R-:W-:Y:S01]  /*13c20*/  @!P1 VIADD R2, R2, 0x1 ;  /* 0x0000000102029836 */ /* 0x000fe20000000000 */
[----:B------:R-:W-:Y:S02]  /*13c30*/  ISETP.NE.AND P1, PT, R4, RZ, PT ;  /* 0x000000ff0400720c */ /* 0x000fe40003f25270 */
[----:B------:R-:W-:-:S13]  /*13c40*/  ISETP.GE.U32.AND P0, PT, R6, R7, PT ;  /* 0x000000070600720c */ /* 0x000fda0003f06070 */
[----:B------:R-:W-:-:S04]  /*13c50*/  @P0 VIADD R2, R2, 0x1 ;  /* 0x0000000102020836 */ /* 0x000fc80000000000 */
[----:B------:R-:W-:Y:S01]  /*13c60*/  @!P2 IMAD.MOV R2, RZ, RZ, -R2 ;  /* 0x000000ffff02a224 */ /* 0x000fe200078e0a02 */
[----:B------:R-:W-:Y:S01]  /*13c70*/  @!P1 LOP3.LUT R2, RZ, R4, RZ, 0x33, !PT ;  /* 0x00000004ff029212 */ /* 0x000fe200078e33ff */
[----:B------:R-:W-:-:S04]  /*13c80*/  IMAD.MOV R4, RZ, RZ, -R4 ;  /* 0x000000ffff047224 */ /* 0x000fc800078e0a04 */
[----:B------:R-:W-:Y:S01]  /*13c90*/  IMAD R18, R2, R4, R5 ;  /* 0x0000000402127224 */ /* 0x000fe200078e0205 */
[----:B------:R-:W-:-:S05]  /*13ca0*/  LOP3.LUT R2, RZ, R2, RZ, 0x33, !PT ;  /* 0x00000002ff027212 */ /* 0x000fca00078e33ff */
[----:B------:R-:W-:Y:S01]  /*13cb0*/  IMAD.IADD R17, R17, 0x1, R2 ;  /* 0x0000000111117824 */ /* 0x000fe200078e0202 */
[----:B------:R-:W-:Y:S06]  /*13cc0*/  BRA `(.L_x_1222) ;  /* 0x00000000001c7947 */ /* 0x000fec0003800000 */
.L_x_1214:
[----:B------:R-:W-:Y:S01]  /*13cd0*/  UMOV UR4, URZ ;  /* 0x0000003f00047c82 */ /* 0x000fe20008000000 */
[----:B------:R-:W-:Y:S01]  /*13ce0*/  UMOV UR5, URZ ;  /* 0x0000003f00057c82 */ /* 0x000fe20008000000 */
[----:B------:R-:W-:Y:S01]  /*13cf0*/  ULDC UR6, c[0x0][0xc3c] ;  /* 0x00030f0000067ab9 */ /* 0x000fe20000000800 */
[----:B------:R-:W-:Y:S02]  /*13d00*/  IMAD.MOV.U32 R16, RZ, RZ, R0 ;  /* 0x000000ffff107224 */ /* 0x000fe400078e0000 */
[----:B------:R-:W-:Y:S02]  /*13d10*/  IMAD.U32 R17, RZ, RZ, UR4 ;  /* 0x00000004ff117e24 */ /* 0x000fe4000f8e00ff */
[----:B------:R-:W-:Y:S02]  /*13d20*/  IMAD.U32 R18, RZ, RZ, UR5 ;  /* 0x00000005ff127e24 */ /* 0x000fe4000f8e00ff */
[----:B------:R-:W-:-:S07]  /*13d30*/  IMAD.U32 R19, RZ, RZ, UR6 ;  /* 0x00000006ff137e24 */ /* 0x000fce000f8e00ff */
.L_x_1222:
[----:B------:R-:W1:Y:S01]  /*13d40*/  S2R R0, SR_TID.X ;  /* 0x0000000000007919 */ /* 0x000e620000002100 */
[----:B------:R-:W-:Y:S05]  /*13d50*/  WARPSYNC.ALL ;  /* 0x0000000000007948 */ /* 0x000fea0003800000 */
[----:B------:R-:W-:Y:S01]  /*13d60*/  BAR.SYNC.DEFER_BLOCKING 0x4, 0x200 ;  /* 0x0108000000007b1d */ /* 0x000fe20000010000 */
[----:B-1----:R-:W-:-:S04]  /*13d70*/  LOP3.LUT R0, R0, 0x1f, RZ, 0xc0, !PT ;  /* 0x0000001f00007812 */ /* 0x002fc800078ec0ff */
[----:B------:R-:W-:-:S13]  /*13d80*/  ISETP.NE.AND P0, PT, R0, RZ, PT ;  /* 0x000000ff0000720c */ /* 0x000fda0003f05270 */
[----:B------:R-:W1:Y:S01]  /*13d90*/  @!P0 S2R R3, SR_CgaCtaId ;  /* 0x0000000000038919 */ /* 0x000e620000008800 */
[----:B------:R-:W-:-:S04]  /*13da0*/  @!P0 MOV R0, 0x400 ;  /* 0x0000040000008802 */ /* 0x000fc80000000f00 */
[----:B-1----:R-:W-:-:S05]  /*13db0*/  @!P0 LEA R22, R3, R0, 0x18 ;  /* 0x0000000003168211 */ /* 0x002fca00078ec0ff */
[----:B------:R1:W-:Y:S01]  /*13dc0*/  @!P0 STS.128 [R22+0x168d0], R16 ;  /* 0x0168d01016008388 */ /* 0x0003e20000000c00 */
[----:B------:R-:W-:Y:S06]  /*13dd0*/  BAR.ARV 0x5, 0x200 ;  /* 0x0148000000007b1d */ /* 0x000fec0000002000 */
.L_x_1211:
[----:B------:R-:W-:Y:S02]  /*13de0*/  ULDC UR4, c[0x0][0xc3c] ;  /* 0x00030f0000047ab9 */ /* 0x000fe40000000800 */
[----:B---3--:R-:W-:-:S13]  /*13df0*/  ISETP.GE.AND P0, PT, R19, UR4, PT ;  /* 0x0000000413007c0c */ /* 0x008fda000bf06270 */
[----:B------:R-:W-:Y:S05]  /*13e00*/  @!P0 BRA `(.L_x_1223) ;  /* 0xffffffb400b88947 */ /* 0x000fea000383ffff */
[----:B------:R-:W-:Y:S05]  /*13e10*/  BSYNC B8 ;  /* 0x0000000000087941 */ /* 0x000fea0003800000 */
.L_x_1125:
        /* <DEDUP_REMOVED lines=12> */
.L_x_1301:
[----:B------:R-:W-:Y:S05]  /*13ee0*/  BSYNC B0 ;  /* 0x0000000000007941 */ /* 0x000fea0003800000 */
.L_x_1224:
[----:B------:R-:W-:-:S03]  /*13ef0*/  UMOV UR4, 0xffffffff ;  /* 0xffffffff00047882 */ /* 0x000fc60000000000 */
[----:B------:R-:W-:Y:S05]  /*13f00*/  BRA.DIV UR4, `(.L_x_1226) ;  /* 0x00000022048c7947 */ /* 0x000fea000b800000 */
[----:B0-----:R-:W0:Y:S02]  /*13f10*/  S2R R0, SR_TID.X ;  /* 0x0000000000007919 */ /* 0x001e240000002100 */
[----:B0-----:R-:W-:-:S04]  /*13f20*/  SHF.R.U32.HI R0, RZ, 0x5, R0 ;  /* 0x00000005ff007819 */ /* 0x001fc80000011600 */
[----:B------:R-:W-:-:S05]  /*13f30*/  LOP3.LUT R0, R0, 0x3, RZ, 0xc0, !PT ;  /* 0x0000000300007812 */ /* 0x000fca00078ec0ff */
[----:B------:R0:W3:Y:S02]  /*13f40*/  SHFL.IDX PT, R14, R0, RZ, 0x1f ;  /* 0x00001fff000e7589 */ /* 0x0000e400000e0000 */
.L_x_1304:
[----:B---3--:R-:W-:Y:S01]  /*13f50*/  ISETP.NE.AND P0, PT, R14, RZ, PT ;  /* 0x000000ff0e00720c */ /* 0x008fe20003f05270 */
[----:B------:R-:W-:-:S12]  /*13f60*/  BSSY B0, `(.L_x_1227) ;  /* 0x0000024000007945 */ /* 0x000fd80003800000 */
[----:B------:R-:W-:Y:S05]  /*13f70*/  @P0 BRA `(.L_x_1228) ;  /* 0x0000000000880947 */ /* 0x000fea0003800000 */
[----:B------:R-:W-:-:S03]  /*13f80*/  UMOV UR4, 0xffffffff ;  /* 0xffffffff00047882 */ /* 0x000fc60000000000 */
[----:B------:R-:W-:Y:S05]  /*13f90*/  BRA.DIV UR4, `(.L_x_1229) ;  /* 0x00000022049c7947 */ /* 0x000fea000b800000 */
[----:B------:R-:W-:-:S13]  /*13fa0*/  ELECT P6, URZ, PT ;  /* 0x00000000003f782f */ /* 0x000fda00038c0000 */
.L_x_1307:
[----:B------:R-:W-:Y:S05]  /*13fb0*/  @!P6 BRA `(.L_x_1228) ;  /* 0x000000000078e947 */ /* 0x000fea0003800000 */
[----:B------:R-:W-:-:S06]  /*13fc0*/  ULOP3.LUT UR4, UR36, 0x2, URZ, 0xfc, !UPT ;  /* 0x0000000224047892 */ /* 0x000fcc000f8efc3f */
[----:B0-----:R-:W-:-:S05]  /*13fd0*/  IMAD.U32 R0, RZ, RZ, UR4 ;  /* 0x00000004ff007e24 */ /* 0x001fca000f8e00ff */
[----:B------:R-:W-:-:S13]  /*13fe0*/  ISETP.NE.AND P2, PT, R0, 0x3, PT ;  /* 0x000000030000780c */ /* 0x000fda0003f45270 */
[----:B------:R-:W-:Y:S05]  /*13ff0*/  @!P2 BRA `(.L_x_1230) ;  /* 0x000000000004a947 */ /* 0x000fea0003800000 */
[----:B------:R-:W-:Y:S01]  /*14000*/  BPT.TRAP 0x1 ;  /* 0x000000040000795c */ /* 0x000fe20000300000 */
.L_x_1230:
        /* <DEDUP_REMOVED lines=12> */
.L_x_1308:
[----:B------:R-:W3:Y:S02]  /*140d0*/  SYNCS.PHASECHK.TRANS64.TRYWAIT P0, [R3+URZ], R2 ;  /* 0x00000002030075a7 */ /* 0x000ee4000800017f */
[----:B---3--:R-:W-:Y:S05]  /*140e0*/  @!P0 BRA `(.L_x_1232) ;  /* 0x00000020007c8947 */ /* 0x008fea0003800000 */
.L_x_1309:
[----:B------:R-:W-:Y:S05]  /*140f0*/  @!P2 BRA `(.L_x_1233) ;  /* 0x000000000004a947 */ /* 0x000fea0003800000 */
[----:B------:R-:W-:Y:S01]  /*14100*/  BPT.TRAP 0x1 ;  /* 0x000000040000795c */ /* 0x000fe20000300000 */
.L_x_1233:
[----:B------:R-:W-:-:S04]  /*14110*/  VIADD R0, R9, 0x16860 ;  /* 0x0001686009007836 */ /* 0x000fc80000000000 */
[----:B------:R-:W-:-:S04]  /*14120*/  IMAD R23, R23, 0x8, R0 ;  /* 0x0000000817177824 */ /* 0x000fc800078e0200 */
[----:B------:R-:W4:Y:S02]  /*14130*/  SYNCS.PHASECHK.TRANS64.TRYWAIT P0, [R23+URZ], R4 ;  /* 0x00000004170075a7 */ /* 0x000f24000800017f */
[----:B----4-:R-:W-:Y:S05]  /*14140*/  @!P0 BRA `(.L_x_1234) ;  /* 0x0000002000788947 */ /* 0x010fea0003800000 */
.L_x_1310:
[----:B------:R-:W-:-:S07]  /*14150*/  IMAD R7, R7, 0x8, R0 ;  /* 0x0000000807077824 */ /* 0x000fce00078e0200 */
.L_x_1235:
[----:B------:R0:W0:Y:S02]  /*14160*/  SYNCS.PHASECHK.TRANS64.TRYWAIT P0, [R7+URZ], R2 ;  /* 0x00000002070075a7 */ /* 0x000024000800017f */
[----:B0-----:R-:W-:Y:S05]  /*14170*/  @!P0 NANOSLEEP.SYNCS 0x989680 ;  /* 0x009896800000895d */ /* 0x001fea0003900000 */
[----:B------:R-:W0:Y:S02]  /*14180*/  @!P0 SYNCS.PHASECHK.TRANS64 P0, [R7+URZ], R2 ;  /* 0x00000002070085a7 */ /* 0x000e24000800007f */
[----:B0-----:R-:W-:Y:S05]  /*14190*/  @!P0 BRA `(.L_x_1235) ;  /* 0xfffffffc00f08947 */ /* 0x001fea000383ffff */
.L_x_1228:
[----:B------:R-:W-:Y:S05]  /*141a0*/  BSYNC B0 ;  /* 0x0000000000007941 */ /* 0x000fea0003800000 */
.L_x_1227:
[----:B------:R-:W-:Y:S05]  /*141b0*/  EXIT ;  /* 0x000000000000794d */ /* 0x000fea0003800000 */
.L_x_1039:
[----:B0-----:R-:W-:-:S04]  /*141c0*/  IMAD.U32 R3, RZ, RZ, UR45 ;  /* 0x0000002dff037e24 */ /* 0x001fc8000f8e00ff */
[----:B------:R0:W1:Y:S03]  /*141d0*/  SYNCS.PHASECHK.TRANS64.TRYWAIT P1, [R3+URZ+0x16800], R0 ;  /* 0x01680000030075a7 */ /* 0x000066000802017f */
[----:B-1----:R-:W-:Y:S05]  /*141e0*/  @!P1 NANOSLEEP.SYNCS 0x989680 ;  /* 0x009896800000995d */ /* 0x002fea0003900000 */
[----:B------:R-:W1:Y:S02]  /*141f0*/  @!P1 SYNCS.PHASECHK.TRANS64 P1, [R3+URZ+0x16800], R0 ;  /* 0x01680000030095a7 */ /* 0x000e64000802007f */
[----:B-1----:R-:W-:Y:S05]  /*14200*/  @!P1 BRA `(.L_x_1039) ;  /* 0xfffffffc00ec9947 */ /* 0x002fea000383ffff */
[----:B------:R-:W-:Y:S05]  /*14210*/  BRA `(.L_x_1236) ;  /* 0xfffffed800287947 */ /* 0x000fea000383ffff */
.L_x_1043:
[----:B-1----:R1:W2:Y:S02]  /*14220*/  SYNCS.PHASECHK.TRANS64.TRYWAIT P2, [R5+URZ+0x16830], R0 ;  /* 0x01683000050075a7 */ /* 0x0022a4000804017f */
[----:B--2---:R-:W-:Y:S05]  /*14230*/  @!P2 NANOSLEEP.SYNCS 0x989680 ;  /* 0x009896800000a95d */ /* 0x004fea0003900000 */
[----:B------:R-:W2:Y:S02]  /*14240*/  @!P2 SYNCS.PHASECHK.TRANS64 P2, [R5+URZ+0x16830], R0 ;  /* 0x016830000500a5a7 */ /* 0x000ea4000804007f */
[----:B--2---:R-:W-:Y:S05]  /*14250*/  @!P2 BRA `(.L_x_1043) ;  /* 0xfffffffc00f0a947 */ /* 0x004fea000383ffff */
[----:B------:R-:W-:Y:S05]  /*14260*/  BRA `(.L_x_1042) ;  /* 0xfffffed8004c7947 */ /* 0x000fea000383ffff */
.L_x_1059:
[----:B-1----:R-:W-:-:S04]  /*14270*/  IMAD.U32 R7, RZ, RZ, UR6 ;  /* 0x00000006ff077e24 */ /* 0x002fc8000f8e00ff */
[----:B------:R1:W2:Y:S03]  /*14280*/  SYNCS.PHASECHK.TRANS64.TRYWAIT P2, [R7+URZ+0x16830], R0 ;  /* 0x01683000070075a7 */ /* 0x0002a6000804017f */
[----:B--2---:R-:W-:Y:S05]  /*14290*/  @!P2 NANOSLEEP.SYNCS 0x989680 ;  /* 0x009896800000a95d */ /* 0x004fea0003900000 */
[----:B------:R-:W2:Y:S02]  /*142a0*/  @!P2 SYNCS.PHASECHK.TRANS64 P2, [R7+URZ+0x16830], R0 ;  /* 0x016830000700a5a7 */ /* 0x000ea4000804007f */
[----:B--2---:R-:W-:Y:S05]  /*142b0*/  @!P2 BRA `(.L_x_1059) ;  /* 0xfffffffc00eca947 */ /* 0x004fea000383ffff */
[----:B------:R-:W-:Y:S05]  /*142c0*/  BRA `(.L_x_1056) ;  /* 0xffffff0800b87947 */ /* 0x000fea000383ffff */
.L_x_1063:
[----:B-1----:R-:W-:-:S04]  /*142d0*/  IMAD.U32 R7, RZ, RZ, UR6 ;  /* 0x00000006ff077e24 */ /* 0x002fc8000f8e00ff */
[----:B------:R1:W2:Y:S03]  /*142e0*/  SYNCS.PHASECHK.TRANS64.TRYWAIT P2, [R7+URZ+0x16850], R0 ;  /* 0x01685000070075a7 */ /* 0x0002a6000804017f */
[----:B--2---:R-:W-:Y:S05]  /*142f0*/  @!P2 NANOSLEEP.SYNCS 0x989680 ;  /* 0x009896800000a95d */ /* 0x004fea0003900000 */
[----:B------:R-:W2:Y:S02]  /*14300*/  @!P2 SYNCS.PHASECHK.TRANS64 P2, [R7+URZ+0x16850], R0 ;  /* 0x016850000700a5a7 */ /* 0x000ea4000804007f */
[----:B--2---:R-:W-:Y:S05]  /*14310*/  @!P2 BRA `(.L_x_1063) ;  /* 0xfffffffc00eca947 */ /* 0x004fea000383ffff */
[----:B------:R-:W-:Y:S05]  /*14320*/  BRA `(.L_x_1060) ;  /* 0xffffff0c00287947 */ /* 0x000fea000383ffff */
.L_x_1080:
[----:B-1----:R-:W-:-:S04]  /*14330*/  IMAD.U32 R3, RZ, RZ, UR6 ;  /* 0x00000006ff037e24 */ /* 0x002fc8000f8e00ff */
[----:B------:R1:W2:Y:S03]  /*14340*/  SYNCS.PHASECHK.TRANS64.TRYWAIT P2, [R3+URZ+0x16830], R0 ;  /* 0x01683000030075a7 */ /* 0x0002a6000804017f */
[----:B--2---:R-:W-:Y:S05]  /*14350*/  @!P2 NANOSLEEP.SYNCS 0x989680 ;  /* 0x009896800000a95d */ /* 0x004fea0003900000 */
[----:B------:R-:W2:Y:S02]  /*14360*/  @!P2 SYNCS.PHASECHK.TRANS64 P2, [R3+URZ+0x16830], R0 ;  /* 0x016830000300a5a7 */ /* 0x000ea4000804007f */
[----:B--2---:R-:W-:Y:S05]  /*14370*/  @!P2 BRA `(.L_x_1080) ;  /* 0xfffffffc00eca947 */ /* 0x004fea000383ffff */
[----:B------:R-:W-:Y:S05]  /*14380*/  BRA `(.L_x_1077) ;  /* 0xffffff3800987947 */ /* 0x000fea000383ffff */
.L_x_1084:
[----:B-1----:R-:W-:-:S04]  /*14390*/  IMAD.U32 R3, RZ, RZ, UR6 ;  /* 0x00000006ff037e24 */ /* 0x002fc8000f8e00ff */
[----:B------:R1:W2:Y:S03]  /*143a0*/  SYNCS.PHASECHK.TRANS64.TRYWAIT P2, [R3+URZ+0x16850], R0 ;  /* 0x01685000030075a7 */ /* 0x0002a6000804017f */
[----:B--2---:R-:W-:Y:S05]  /*143b0*/  @!P2 NANOSLEEP.SYNCS 0x989680 ;  /* 0x009896800000a95d */ /* 0x004fea0003900000 */
[----:B------:R-:W2:Y:S02]  /*143c0*/  @!P2 SYNCS.PHASECHK.TRANS64 P2, [R3+URZ+0x16850], R0 ;  /* 0x016850000300a5a7 */ /* 0x000ea4000804007f */
[----:B--2---:R-:W-:Y:S05]  /*143d0*/  @!P2 BRA `(.L_x_1084) ;  /* 0xfffffffc00eca947 */ /* 0x004fea000383ffff */
[----:B------:R-:W-:Y:S05]  /*143e0*/  BRA `(.L_x_1081) ;  /* 0xffffff3c00087947 */ /* 0x000fea000383ffff */
.L_x_1090:
[----:B-1----:R-:W-:-:S04]  /*143f0*/  IMAD.U32 R3, RZ, RZ, UR6 ;  /* 0x00000006ff037e24 */ /* 0x002fc8000f8e00ff */
[----:B------:R1:W2:Y:S03]  /*14400*/  SYNCS.PHASECHK.TRANS64.TRYWAIT P2, [R3+URZ+0x16830], R0 ;  /* 0x01683000030075a7 */ /* 0x0002a6000804017f */
[----:B--2---:R-:W-:Y:S05]  /*14410*/  @!P2 NANOSLEEP.SYNCS 0x989680 ;  /* 0x009896800000a95d */ /* 0x004fea0003900000 */
[----:B------:R-:W2:Y:S02]  /*14420*/  @!P2 SYNCS.PHASECHK.TRANS64 P2, [R3+URZ+0x16830], R0 ;  /* 0x016830000300a5a7 */ /* 0x000ea4000804007f */
[----:B--2---:R-:W-:Y:S05]  /*14430*/  @!P2 BRA `(.L_x_1090) ;  /* 0xfffffffc00eca947 */ /* 0x004fea000383ffff */
[----:B------:R-:W-:Y:S05]  /*14440*/  BRA `(.L_x_1087) ;  /* 0xffffff5400a87947 */ /* 0x000fea000383ffff */
.L_x_1094:
[----:B-1----:R-:W-:-:S04]  /*14450*/  IMAD.U32 R3, RZ, RZ, UR6 ;  /* 0x00000006ff037e24 */ /* 0x002fc8000f8e00ff */
[----:B------:R1:W2:Y:S03]  /*14460*/  SYNCS.PHASECHK.TRANS64.TRYWAIT P2, [R3+URZ+0x16850], R0 ;  /* 0x01685000030075a7 */ /* 0x0002a6000804017f */
[----:B--2---:R-:W-:Y:S05]  /*14470*/  @!P2 NANOSLEEP.SYNCS 0x989680 ;  /* 0x009896800000a95d */ /* 0x004fea0003900000 */
[----:B------:R-:W2:Y:S02]  /*14480*/  @!P2 SYNCS.PHASECHK.TRANS64 P2, [R3+URZ+0x16850], R0 ;  /* 0x016850000300a5a7 */ /* 0x000ea4000804007f */
[----:B--2---:R-:W-:Y:S05]  /*14490*/  @!P2 BRA `(.L_x_1094) ;  /* 0xfffffffc00eca947 */ /* 0x004fea000383ffff */
[----:B------:R-:W-:Y:S05]  /*144a0*/  BRA `(.L_x_1091) ;  /* 0xffffff5800187947 */ /* 0x000fea000383ffff */
.L_x_1107:
[----:B-1----:R-:W-:-:S04]  /*144b0*/  IMAD.U32 R7, RZ, RZ, UR5 ;  /* 0x00000005ff077e24 */ /* 0x002fc8000f8e00ff */
[----:B------:R1:W2:Y:S03]  /*144c0*/  SYNCS.PHASECHK.TRANS64.TRYWAIT P0, [R7+URZ+0x16850], R4 ;  /* 0x01685004070075a7 */ /* 0x0002a6000800017f */
[----:B--2---:R-:W-:Y:S05]  /*144d0*/  @!P0 NANOSLEEP.SYNCS 0x989680 ;  /* 0x009896800000895d */ /* 0x004fea0003900000 */
[----:B------:R-:W2:Y:S02]  /*144e0*/  @!P0 SYNCS.PHASECHK.TRANS64 P0, [R7+URZ+0x16850], R4 ;  /* 0x01685004070085a7 */ /* 0x000ea4000800007f */
[----:B--2---:R-:W-:Y:S05]  /*144f0*/  @!P0 BRA `(.L_x_1107) ;  /* 0xfffffffc00ec8947 */ /* 0x004fea000383ffff */
[----:B------:R-:W-:Y:S05]  /*14500*/  BRA `(.L_x_1106) ;  /* 0xffffff8000a87947 */ /* 0x000fea000383ffff */
.L_x_1145:
        /* <DEDUP_REMOVED lines=11> */
.L_x_1238:
[----:B------:R-:W-:Y:S05]  /*145c0*/  BSYNC B0 ;  /* 0x0000000000007941 */ /* 0x000fea0003800000 */
.L_x_1237:
[----:B------:R-:W-:Y:S05]  /*145d0*/  BRA `(.L_x_1239) ;  /* 0xffffffbc005c7947 */ /* 0x000fea000383ffff */
.L_x_1147:
[----:B------:R-:W-:Y:S01]  /*145e0*/  BSSY B0, `(.L_x_1240) ;  /* 0x0000006000007945 */ /* 0x000fe20003800000 */
[----:B------:R-:W-:-:S07]  /*145f0*/  IMAD.MOV.U32 R15, RZ, RZ, -0x1 ;  /* 0xffffffffff0f7424 */ /* 0x000fce00078e00ff */
[----:B01----:R-:W-:Y:S05]  /*14600*/  WARPSYNC.COLLECTIVE R15, `(.L_x_1241) ;  /* 0x000000000f0c7348 */ /* 0x003fea0003c00000 */
[----:B------:R-:W-:Y:S02]  /*14610*/  ELECT P6, UR62, PT ;  /* 0x00000000003e782f */ /* 0x000fe400038c0000 */
[----:B------:R-:W-:Y:S01]  /*14620*/  MOV R14, UR62 ;  /* 0x0000003e000e7c02 */ /* 0x000fe20008000f00 */
[----:B01----:R-:W-:Y:S10]  /*14630*/  ENDCOLLECTIVE ;  /* 0x000000000000791b */ /* 0x003ff40003800000 */
.L_x_1241:
[----:B------:R-:W-:Y:S05]  /*14640*/  BSYNC B0 ;  /* 0x0000000000007941 */ /* 0x000fea0003800000 */
.L_x_1240:
[----:B------:R-:W-:Y:S05]  /*14650*/  BRA `(.L_x_1242) ;  /* 0xffffffbc00647947 */ /* 0x000fea000383ffff */
.L_x_1149:
[----:B0-----:R0:W2:Y:S02]  /*14660*/  SYNCS.PHASECHK.TRANS64.TRYWAIT P0, [R3+URZ+0x16840], R0 ;  /* 0x01684000030075a7 */ /* 0x0010a4000800017f */
[----:B--2---:R-:W-:Y:S05]  /*14670*/  @!P0 NANOSLEEP.SYNCS 0x989680 ;  /* 0x009896800000895d */ /* 0x004fea0003900000 */
[----:B------:R-:W2:Y:S02]  /*14680*/  @!P0 SYNCS.PHASECHK.TRANS64 P0, [R3+URZ+0x16840], R0 ;  /* 0x01684000030085a7 */ /* 0x000ea4000800007f */
[----:B--2---:R-:W-:Y:S05]  /*14690*/  @!P0 BRA `(.L_x_1149) ;  /* 0xfffffffc00f08947 */ /* 0x004fea000383ffff */
[----:B------:R-:W-:Y:S05]  /*146a0*/  BRA `(.L_x_1243) ;  /* 0xffffffbc00c07947 */ /* 0x000fea000383ffff */
.L_x_1153:
[----:B------:R-:W2:Y:S01]  /*146b0*/  LDL.LU R11, [R1+0x10] ;  /* 0x00001000010b7983 */ /* 0x000ea20000300800 */
[----:B------:R-:W-:Y:S02]  /*146c0*/  IMAD.MOV.U32 R3, RZ, RZ, R12 ;  /* 0x000000ffff037224 */ /* 0x000fe400078e000c */
[----:B------:R-:W-:Y:S02]  /*146d0*/  IMAD.MOV.U32 R13, RZ, RZ, R4 ;  /* 0x000000ffff0d7224 */ /* 0x000fe400078e0004 */
[----:B------:R-:W-:Y:S02]  /*146e0*/  IMAD.MOV.U32 R12, RZ, RZ, RZ ;  /* 0x000000ffff0c7224 */ /* 0x000fe400078e00ff */
[----:B------:R-:W-:Y:S02]  /*146f0*/  IMAD.MOV.U32 R15, RZ, RZ, -0x1 ;  /* 0xffffffffff0f7424 */ /* 0x000fe400078e00ff */
[----:B------:R-:W-:Y:S02]  /*14700*/  IMAD.IADD R3, R21, 0x1, R3 ;  /* 0x0000000115037824 */ /* 0x000fe400078e0203 */
[----:B--2---:R-:W-:-:S02]  /*14710*/  IMAD R6, R11, R9, RZ ;  /* 0x000000090b067224 */ /* 0x004fc400078e02ff */
[----:B------:R-:W-:-:S03]  /*14720*/  IMAD.MOV.U32 R11, RZ, RZ, 0x181f ;  /* 0x0000181fff0b7424 */ /* 0x000fc600078e00ff */
[----:B------:R-:W-:-:S13]  /*14730*/  ISETP.GE.AND P1, PT, R3, R6, PT ;  /* 0x000000060300720c */ /* 0x000fda0003f26270 */
[----:B-----5:R-:W-:Y:S05]  /*14740*/  WARPSYNC.COLLECTIVE R15, `(.L_x_1244) ;  /* 0x000000000f087348 */ /* 0x020fea0003c00000 */
[----:B------:R0:W1:Y:S02]  /*14750*/  SHFL.IDX P6, R14, R13, R12, R11 ;  /* 0x0000000c0d0e7389 */ /* 0x00006400000c000b */
[----:B01---5:R-:W-:Y:S01]  /*14760*/  ENDCOLLECTIVE ;  /* 0x000000000000791b */ /* 0x023fe20003800000 */
.L_x_1244:
[----:B------:R-:W-:Y:S02]  /*14770*/  IMAD.MOV.U32 R13, RZ, RZ, R0 ;  /* 0x000000ffff0d7224 */ /* 0x000fe400078e0000 */
[----:B------:R-:W-:-:S07]  /*14780*/  IMAD.MOV.U32 R7, RZ, RZ, R14 ;  /* 0x000000ffff077224 */ /* 0x000fce00078e000e */
[----:B------:R-:W-:Y:S05]  /*14790*/  WARPSYNC.COLLECTIVE R15, `(.L_x_1245) ;  /* 0x000000000f087348 */ /* 0x000fea0003c00000 */
[----:B------:R0:W1:Y:S02]  /*147a0*/  SHFL.IDX P6, R14, R13, R12, R11 ;  /* 0x0000000c0d0e7389 */ /* 0x00006400000c000b */
[----:B01----:R-:W-:Y:S01]  /*147b0*/  ENDCOLLECTIVE ;  /* 0x000000000000791b */ /* 0x003fe20003800000 */
.L_x_1245:
[----:B------:R-:W-:Y:S02]  /*147c0*/  IMAD.MOV.U32 R13, RZ, RZ, R4 ;  /* 0x000000ffff0d7224 */ /* 0x000fe400078e0004 */
[----:B------:R-:W-:Y:S02]  /*147d0*/  IMAD.MOV.U32 R12, RZ, RZ, 0x1 ;  /* 0x00000001ff0c7424 */ /* 0x000fe400078e00ff */
[----:B------:R-:W-:-:S07]  /*147e0*/  IMAD.MOV.U32 R8, RZ, RZ, R14 ;  /* 0x000000ffff087224 */ /* 0x000fce00078e000e */
[----:B------:R-:W-:Y:S05]  /*147f0*/  WARPSYNC.COLLECTIVE R15, `(.L_x_1246) ;  /* 0x000000000f087348 */ /* 0x000fea0003c00000 */
[----:B------:R0:W1:Y:S02]  /*14800*/  SHFL.IDX P6, R14, R13, R12, R11 ;  /* 0x0000000c0d0e7389 */ /* 0x00006400000c000b */
[----:B01----:R-:W-:Y:S01]  /*14810*/  ENDCOLLECTIVE ;  /* 0x000000000000791b */ /* 0x003fe20003800000 */
.L_x_1246:
[----:B------:R-:W-:-:S05]  /*14820*/  @!P1 LEA R8, P2, R20, R8, 0x1 ;  /* 0x0000000814089211 */ /* 0x000fca00078408ff */
[----:B------:R-:W-:-:S04]  /*14830*/  @!P1 IMAD.X R7, RZ, RZ, R7, P2 ;  /* 0x000000ffff079224 */ /* 0x000fc800010e0607 */
        /* <DEDUP_REMOVED lines=12> */
.L_x_1247:
[----:B------:R-:W-:Y:S02]  /*14900*/  IMAD.MOV.U32 R13, RZ, RZ, R4 ;  /* 0x000000ffff0d7224 */ /* 0x000fe400078e0004 */
[----:B------:R-:W-:Y:S02]  /*14910*/  IMAD.MOV.U32 R12, RZ, RZ, 0x2 ;  /* 0x00000002ff0c7424 */ /* 0x000fe400078e00ff */
[----:B------:R-:W-:-:S07]  /*14920*/  IMAD.MOV.U32 R8, RZ, RZ, R14 ;  /* 0x000000ffff087224 */ /* 0x000fce00078e000e */
[----:B------:R-:W-:Y:S05]  /*14930*/  WARPSYNC.COLLECTIVE R15, `(.L_x_1248) ;  /* 0x000000000f087348 */ /* 0x000fea0003c00000 */
[----:B------:R0:W1:Y:S02]  /*14940*/  SHFL.IDX P6, R14, R13, R12, R11 ;  /* 0x0000000c0d0e7389 */ /* 0x00006400000c000b */
[----:B01----:R-:W-:Y:S01]  /*14950*/  ENDCOLLECTIVE ;  /* 0x000000000000791b */ /* 0x003fe20003800000 */
.L_x_1248:
        /* <DEDUP_REMOVED lines=14> */
.L_x_1249:
[----:B------:R-:W-:Y:S02]  /*14a40*/  IMAD.MOV.U32 R13, RZ, RZ, R4 ;  /* 0x000000ffff0d7224 */ /* 0x000fe400078e0004 */
[----:B------:R-:W-:Y:S02]  /*14a50*/  IMAD.MOV.U32 R12, RZ, RZ, 0x3 ;  /* 0x00000003ff0c7424 */ /* 0x000fe400078e00ff */
[----:B------:R-:W-:-:S07]  /*14a60*/  IMAD.MOV.U32 R8, RZ, RZ, R14 ;  /* 0x000000ffff087224 */ /* 0x000fce00078e000e */
[----:B------:R-:W-:Y:S05]  /*14a70*/  WARPSYNC.COLLECTIVE R15, `(.L_x_1250) ;  /* 0x000000000f087348 */ /* 0x000fea0003c00000 */
[----:B------:R0:W1:Y:S02]  /*14a80*/  SHFL.IDX P6, R14, R13, R12, R11 ;  /* 0x0000000c0d0e7389 */ /* 0x00006400000c000b */
[----:B01----:R-:W-:Y:S01]  /*14a90*/  ENDCOLLECTIVE ;  /* 0x000000000000791b */ /* 0x003fe20003800000 */
.L_x_1250:
        /* <DEDUP_REMOVED lines=14> */
.L_x_1251:
[----:B------:R-:W-:Y:S02]  /*14b80*/  IMAD.MOV.U32 R13, RZ, RZ, R4 ;  /* 0x000000ffff0d7224 */ /* 0x000fe400078e0004 */
[----:B------:R-:W-:Y:S02]  /*14b90*/  IMAD.MOV.U32 R12, RZ, RZ, 0x4 ;  /* 0x00000004ff0c7424 */ /* 0x000fe400078e00ff */
[----:B------:R-:W-:-:S07]  /*14ba0*/  IMAD.MOV.U32 R8, RZ, RZ, R14 ;  /* 0x000000ffff087224 */ /* 0x000fce00078e000e */
[----:B------:R-:W-:Y:S05]  /*14bb0*/  WARPSYNC.COLLECTIVE R15, `(.L_x_1252) ;  /* 0x000000000f087348 */ /* 0x000fea0003c00000 */
[----:B------:R0:W1:Y:S02]  /*14bc0*/  SHFL.IDX P6, R14, R13, R12, R11 ;  /* 0x0000000c0d0e7389 */ /* 0x00006400000c000b */
[----:B01----:R-:W-:Y:S01]  /*14bd0*/  ENDCOLLECTIVE ;  /* 0x000000000000791b */ /* 0x003fe20003800000 */
.L_x_1252:
        /* <DEDUP_REMOVED lines=14> */
.L_x_1253:
[----:B------:R-:W-:Y:S02]  /*14cc0*/  IMAD.MOV.U32 R13, RZ, RZ, R4 ;  /* 0x000000ffff0d7224 */ /* 0x000fe400078e0004 */
[----:B------:R-:W-:Y:S02]  /*14cd0*/  IMAD.MOV.U32 R12, RZ, RZ, 0x5 ;  /* 0x00000005ff0c7424 */ /* 0x000fe400078e00ff */
[----:B------:R-:W-:-:S07]  /*14ce0*/  IMAD.MOV.U32 R8, RZ, RZ, R14 ;  /* 0x000000ffff087224 */ /* 0x000fce00078e000e */
[----:B------:R-:W-:Y:S05]  /*14cf0*/  WARPSYNC.COLLECTIVE R15, `(.L_x_1254) ;  /* 0x000000000f087348 */ /* 0x000fea0003c00000 */
[----:B------:R0:W1:Y:S02]  /*14d00*/  SHFL.IDX P6, R14, R13, R12, R11 ;  /* 0x0000000c0d0e7389 */ /* 0x00006400000c000b */
[----:B01----:R-:W-:Y:S01]  /*14d10*/  ENDCOLLECTIVE ;  /* 0x000000000000791b */ /* 0x003fe20003800000 */
.L_x_1254:
        /* <DEDUP_REMOVED lines=14> */
.L_x_1255:
[----:B------:R-:W-:Y:S02]  /*14e00*/  IMAD.MOV.U32 R13, RZ, RZ, R4 ;  /* 0x000000ffff0d7224 */ /* 0x000fe400078e0004 */
[----:B------:R-:W-:Y:S02]  /*14e10*/  IMAD.MOV.U32 R12, RZ, RZ, 0x6 ;  /* 0x00000006ff0c7424 */ /* 0x000fe400078e00ff */
[----:B------:R-:W-:-:S07]  /*14e20*/  IMAD.MOV.U32 R8, RZ, RZ, R14 ;  /* 0x000000ffff087224 */ /* 0x000fce00078e000e */
[----:B------:R-:W-:Y:S05]  /*14e30*/  WARPSYNC.COLLECTIVE R15, `(.L_x_1256) ;  /* 0x000000000f087348 */ /* 0x000fea0003c00000 */
[----:B------:R0:W1:Y:S02]  /*14e40*/  SHFL.IDX P6, R14, R13, R12, R11 ;  /* 0x0000000c0d0e7389 */ /* 0x00006400000c000b */
[----:B01----:R-:W-:Y:S01]  /*14e50*/  ENDCOLLECTIVE ;  /* 0x000000000000791b */ /* 0x003fe20003800000 */
.L_x_1256:
        /* <DEDUP_REMOVED lines=14> */
.L_x_1257:
[----:B------:R-:W-:Y:S02]  /*14f40*/  IMAD.MOV.U32 R13, RZ, RZ, R4 ;  /* 0x000000ffff0d7224 */ /* 0x000fe400078e0004 */
[----:B------:R-:W-:Y:S02]  /*14f50*/  IMAD.MOV.U32 R12, RZ, RZ, 0x7 ;  /* 0x00000007ff0c7424 */ /* 0x000fe400078e00ff */
[----:B------:R-:W-:-:S07]  /*14f60*/  IMAD.MOV.U32 R8, RZ, RZ, R14 ;  /* 0x000000ffff087224 */ /* 0x000fce00078e000e */
[----:B------:R-:W-:Y:S05]  /*14f70*/  WARPSYNC.COLLECTIVE R15, `(.L_x_1258) ;  /* 0x000000000f087348 */ /* 0x000fea0003c00000 */
[----:B------:R0:W1:Y:S02]  /*14f80*/  SHFL.IDX P6, R14, R13, R12, R11 ;  /* 0x0000000c0d0e7389 */ /* 0x00006400000c000b */
[----:B01----:R-:W-:Y:S01]  /*14f90*/  ENDCOLLECTIVE ;  /* 0x000000000000791b */ /* 0x003fe20003800000 */
.L_x_1258:
        /* <DEDUP_REMOVED lines=8> */
[----:B------:R0:W-:Y:S04]  /*15020*/  @!P1 LDGSTS.E.BYPASS.LTC128B.128 [R10+0xb400], desc[UR50][R8.64], !P0 ;  /* 0x0b400000080a9fae */ /* 0x0001e8000c101d72 */
[----:B------:R-:W-:Y:S01]  /*15030*/  ISETP.GE.AND P1, PT, R7, R6, PT ;  /* 0x000000060700720c */ /* 0x000fe20003f26270 */
[----:B------:R-:W-:-:S02]  /*15040*/  VIADD R7, R3, 0x80 ;  /* 0x0000008003077836 */ /* 0x000fc40000000000 */
[----:B------:R-:W-:-:S10]  /*15050*/  IMAD.MOV.U32 R4, RZ, RZ, R14 ;  /* 0x000000ffff047224 */ /* 0x000fd400078e000e */
[----:B0-----:R-:W-:Y:S05]  /*15060*/  WARPSYNC.COLLECTIVE R15, `(.L_x_1259) ;  /* 0x000000000f087348 */ /* 0x001fea0003c00000 */
[----:B------:R1:W2:Y:S02]  /*15070*/  SHFL.IDX P6, R14, R13, R12, R11 ;  /* 0x0000000c0d0e7389 */ /* 0x0002a400000c000b */
[----:B012---:R-:W-:Y:S01]  /*15080*/  ENDCOLLECTIVE ;  /* 0x000000000000791b */ /* 0x007fe20003800000 */
.L_x_1259:
[----:B------:R-:W-:Y:S01]  /*15090*/  ISETP.GE.AND P2, PT, R7, R6, PT ;  /* 0x000000060700720c */ /* 0x000fe20003f46270 */
[----:B------:R-:W-:Y:S02]  /*150a0*/  IMAD.MOV.U32 R13, RZ, RZ, R2 ;  /* 0x000000ffff0d7224 */ /* 0x000fe400078e0002 */
[----:B------:R-:W-:Y:S02]  /*150b0*/  IMAD.MOV.U32 R12, RZ, RZ, RZ ;  /* 0x000000ffff0c7224 */ /* 0x000fe400078e00ff */
[----:B------:R-:W-:-:S08]  /*150c0*/  IMAD.MOV.U32 R8, RZ, RZ, R14 ;  /* 0x000000ffff087224 */ /* 0x000fd000078e000e */
[----:B------:R-:W-:Y:S05]  /*150d0*/  WARPSYNC.COLLECTIVE R15, `(.L_x_1260) ;  /* 0x000000000f087348 */ /* 0x000fea0003c00000 */
[----:B------:R0:W1:Y:S02]  /*150e0*/  SHFL.IDX P6, R14, R13, R12, R11 ;  /* 0x0000000c0d0e7389 */ /* 0x00006400000c000b */
[----:B01----:R-:W-:Y:S01]  /*150f0*/  ENDCOLLECTIVE ;  /* 0x000000000000791b */ /* 0x003fe20003800000 */
.L_x_1260:
        /* <DEDUP_REMOVED lines=12> */
.L_x_1261:
[----:B------:R-:W-:Y:S02]  /*151c0*/  IMAD.MOV.U32 R13, RZ, RZ, R2 ;  /* 0x000000ffff0d7224 */ /* 0x000fe400078e0002 */
[----:B------:R-:W-:Y:S02]  /*151d0*/  IMAD.MOV.U32 R12, RZ, RZ, 0x1 ;  /* 0x00000001ff0c7424 */ /* 0x000fe400078e00ff */
[----:B------:R-:W-:-:S07]  /*151e0*/  IMAD.MOV.U32 R7, RZ, RZ, R14 ;  /* 0x000000ffff077224 */ /* 0x000fce00078e000e */
[----:B------:R-:W-:Y:S05]  /*151f0*/  WARPSYNC.COLLECTIVE R15, `(.L_x_1262) ;  /* 0x000000000f087348 */ /* 0x000fea0003c00000 */
[----:B------:R0:W1:Y:S02]  /*15200*/  SHFL.IDX P6, R14, R13, R12, R11 ;  /* 0x0000000c0d0e7389 */ /* 0x00006400000c000b */
[----:B01----:R-:W-:Y:S01]  /*15210*/  ENDCOLLECTIVE ;  /* 0x000000000000791b */ /* 0x003fe20003800000 */
.L_x_1262:
[----:B------:R-:W-:Y:S01]  /*15220*/  @!P2 LEA R8, P1, R20, R7, 0x1 ;  /* 0x000000071408a211 */ /* 0x000fe200078208ff */
[----:B------:R-:W-:-:S04]  /*15230*/  VIADD R7, R3, 0x90 ;  /* 0x0000009003077836 */ /* 0x000fc80000000000 */
        /* <DEDUP_REMOVED lines=11> */
.L_x_1263:
[----:B------:R-:W-:Y:S02]  /*152f0*/  IMAD.MOV.U32 R13, RZ, RZ, R2 ;  /* 0x000000ffff0d7224 */ /* 0x000fe400078e0002 */
[----:B------:R-:W-:Y:S01]  /*15300*/  IMAD.MOV.U32 R12, RZ, RZ, 0x2 ;  /* 0x00000002ff0c7424 */ /* 0x000fe200078e00ff */
[----:B------:R-:W-:-:S05]  /*15310*/  @!P1 LEA R14, P2, R20, R14, 0x1 ;  /* 0x0000000e140e9211 */ /* 0x000fca00078408ff */
[----:B------:R-:W-:-:S08]  /*15320*/  @!P1 IMAD.MOV.U32 R8, RZ, RZ, R14 ;  /* 0x000000ffff089224 */ /* 0x000fd000078e000e */
[----:B------:R-:W-:Y:S05]  /*15330*/  WARPSYNC.COLLECTIVE R15, `(.L_x_1264) ;  /* 0x000000000f087348 */ /* 0x000fea0003c00000 */
[----:B------:R0:W1:Y:S02]  /*15340*/  SHFL.IDX P6, R14, R13, R12, R11 ;  /* 0x0000000c0d0e7389 */ /* 0x00006400000c000b */
[----:B01----:R-:W-:Y:S01]  /*15350*/  ENDCOLLECTIVE ;  /* 0x000000000000791b */ /* 0x003fe20003800000 */
.L_x_1264:
[----:B------:R-:W-:-:S04]  /*15360*/  @!P1 IMAD.X R7, RZ, RZ, R0, P2 ;  /* 0x000000ffff079224 */ /* 0x000fc800010e0600 */
[----:B------:R-:W-:Y:S02]  /*15370*/  @!P1 IMAD.MOV.U32 R9, RZ, RZ, R7 ;  /* 0x000000ffff099224 */ /* 0x000fe400078e0007 */
[----:B------:R-:W-:-:S03]  /*15380*/  VIADD R7, R3, 0xa0 ;  /* 0x000000a003077836 */ /* 0x000fc60000000000 */
[----:B------:R-:W-:Y:S01]  /*15390*/  @!PT LDS RZ, [RZ] ;  /* 0x00000000fffff984 */ /* 0x000fe20000000800 */
[----:B------:R-:W-:Y:S01]  /*153a0*/  @!PT LDS RZ, [RZ] ;  /* 0x00000000fffff984 */ /* 0x000fe20000000800 */
[----:B------:R-:W-:Y:S01]  /*153b0*/  @!PT LDS RZ, [RZ] ;  /* 0x00000000fffff984 */ /* 0x000fe20000000800 */
[----:B------:R0:W-:Y:S02]  /*153c0*/  @!P1 LDGSTS.E.BYPASS.LTC128B.128 [R10+0xcc00], desc[UR50][R8.64], !P0 ;  /* 0x0cc00000080a9fae */ /* 0x0001e4000c101d72 */
[----:B------:R-:W-:Y:S01]  /*153d0*/  ISETP.GE.AND P1, PT, R7, R6, PT ;  /* 0x000000060700720c */ /* 0x000fe20003f26270 */
[----:B------:R-:W-:Y:S02]  /*153e0*/  IMAD.MOV.U32 R13, RZ, RZ, R5 ;  /* 0x000000ffff0d7224 */ /* 0x000fe400078e0005 */
[----:B------:R-:W-:-:S10]  /*153f0*/  IMAD.MOV.U32 R0, RZ, RZ, R14 ;  /* 0x000000ffff007224 */ /* 0x000fd400078e000e */
[----:B0-----:R-:W-:Y:S05]  /*15400*/  WARPSYNC.COLLECTIVE R15, `(.L_x_1265) ;  /* 0x000000000f087348 */ /* 0x001fea0003c00000 */
[----:B------:R1:W2:Y:S02]  /*15410*/  SHFL.IDX P6, R14, R13, R12, R11 ;  /* 0x0000000c0d0e7389 */ /* 0x0002a400000c000b */
[----:B012---:R-:W-:Y:S01]  /*15420*/  ENDCOLLECTIVE ;  /* 0x000000000000791b */ /* 0x007fe20003800000 */
.L_x_1265:
[----:B------:R-:W-:Y:S02]  /*15430*/  IMAD.MOV.U32 R13, RZ, RZ, R2 ;  /* 0x000000ffff0d7224 */ /* 0x000fe400078e0002 */
[----:B------:R-:W-:Y:S01]  /*15440*/  IMAD.MOV.U32 R12, RZ, RZ, 0x3 ;  /* 0x00000003ff0c7424 */ /* 0x000fe200078e00ff */
[----:B------:R-:W-:-:S13]  /*15450*/  @!P1 LEA R8, P2, R20, R14, 0x1 ;  /* 0x0000000e14089211 */ /* 0x000fda00078408ff */
[----:B------:R-:W-:Y:S05]  /*15460*/  WARPSYNC.COLLECTIVE R15, `(.L_x_1266) ;  /* 0x000000000f087348 */ /* 0x000fea0003c00000 */
[----:B------:R0:W1:Y:S02]  /*15470*/  SHFL.IDX P6, R14, R13, R12, R11 ;  /* 0x0000000c0d0e7389 */ /* 0x00006400000c000b */
[----:B01----:R-:W-:Y:S01]  /*15480*/  ENDCOLLECTIVE ;  /* 0x000000000000791b */ /* 0x003fe20003800000 */
.L_x_1266:
        /* <DEDUP_REMOVED lines=10> */
.L_x_1267:
[----:B------:R-:W-:Y:S05]  /*15530*/  BRA `(.L_x_1268) ;  /* 0xffffffbc00e47947 */ /* 0x000fea000383ffff */
.L_x_1156:
[----:B0-----:R0:W1:Y:S02]  /*15540*/  SYNCS.PHASECHK.TRANS64.TRYWAIT P0, [R22+URZ+0x16820], R3 ;  /* 0x01682003160075a7 */ /* 0x001064000800017f */
[----:B-1----:R-:W-:Y:S05]  /*15550*/  @!P0 NANOSLEEP.SYNCS 0x989680 ;  /* 0x009896800000895d */ /* 0x002fea0003900000 */
[----:B------:R-:W1:Y:S02]  /*15560*/  @!P0 SYNCS.PHASECHK.TRANS64 P0, [R22+URZ+0x16820], R3 ;  /* 0x01682003160085a7 */ /* 0x000e64000800007f */
[----:B-1----:R-:W-:Y:S05]  /*15570*/  @!P0 BRA `(.L_x_1156) ;  /* 0xfffffffc00f08947 */ /* 0x002fea000383ffff */
[----:B------:R-:W-:Y:S05]  /*15580*/  BRA `(.L_x_1269) ;  /* 0xffffffc000507947 */ /* 0x000fea000383ffff */
.L_x_1165:
[----:B-1----:R1:W2:Y:S02]  /*15590*/  SYNCS.PHASECHK.TRANS64.TRYWAIT P0, [R2+URZ+0x16840], R3 ;  /* 0x01684003020075a7 */ /* 0x0022a4000800017f */
[----:B--2---:R-:W-:Y:S05]  /*155a0*/  @!P0 NANOSLEEP.SYNCS 0x989680 ;  /* 0x009896800000895d */ /* 0x004fea0003900000 */
[----:B------:R-:W2:Y:S02]  /*155b0*/  @!P0 SYNCS.PHASECHK.TRANS64 P0, [R2+URZ+0x16840], R3 ;  /* 0x01684003020085a7 */ /* 0x000ea4000800007f */
[----:B--2---:R-:W-:Y:S05]  /*155c0*/  @!P0 BRA `(.L_x_1165) ;  /* 0xfffffffc00f08947 */ /* 0x004fea000383ffff */
[----:B------:R-:W-:Y:S05]  /*155d0*/  BRA `(.L_x_1270) ;  /* 0xffffffc000fc7947 */ /* 0x000fea000383ffff */
.L_x_1170:
[----:B0-----:R0:W1:Y:S02]  /*155e0*/  SYNCS.PHASECHK.TRANS64.TRYWAIT P0, [R3+URZ+0x60], R2 ;  /* 0x00006002030075a7 */ /* 0x001064000800017f */
[----:B-1----:R-:W-:Y:S05]  /*155f0*/  @!P0 NANOSLEEP.SYNCS 0x989680 ;  /* 0x009896800000895d */ /* 0x002fea0003900000 */
[----:B------:R-:W1:Y:S02]  /*15600*/  @!P0 SYNCS.PHASECHK.TRANS64 P0, [R3+URZ+0x60], R2 ;  /* 0x00006002030085a7 */ /* 0x000e64000800007f */
[----:B-1----:R-:W-:Y:S05]  /*15610*/  @!P0 BRA `(.L_x_1170) ;  /* 0xfffffffc00f08947 */ /* 0x002fea000383ffff */
[----:B------:R-:W-:Y:S05]  /*15620*/  BRA `(.L_x_1271) ;  /* 0xffffffc400887947 */ /* 0x000fea000383ffff */
.L_x_1178:
[----:B-1----:R1:W2:Y:S02]  /*15630*/  SYNCS.PHASECHK.TRANS64.TRYWAIT P0, [R2+URZ+0x16840], R3 ;  /* 0x01684003020075a7 */ /* 0x0022a4000800017f */
[----:B--2---:R-:W-:Y:S05]  /*15640*/  @!P0 NANOSLEEP.SYNCS 0x989680 ;  /* 0x009896800000895d */ /* 0x004fea0003900000 */
[----:B------:R-:W2:Y:S02]  /*15650*/  @!P0 SYNCS.PHASECHK.TRANS64 P0, [R2+URZ+0x16840], R3 ;  /* 0x01684003020085a7 */ /* 0x000ea4000800007f */
[----:B--2---:R-:W-:Y:S05]  /*15660*/  @!P0 BRA `(.L_x_1178) ;  /* 0xfffffffc00f08947 */ /* 0x004fea000383ffff */
[----:B------:R-:W-:Y:S05]  /*15670*/  BRA `(.L_x_1272) ;  /* 0xffffffc800cc7947 */ /* 0x000fea000383ffff */
.L_x_1183:
[----:B0-----:R0:W1:Y:S02]  /*15680*/  SYNCS.PHASECHK.TRANS64.TRYWAIT P0, [R10+URZ+0x60], R3 ;  /* 0x000060030a0075a7 */ /* 0x001064000800017f */
[----:B-1----:R-:W-:Y:S05]  /*15690*/  @!P0 NANOSLEEP.SYNCS 0x989680 ;  /* 0x009896800000895d */ /* 0x002fea0003900000 */
[----:B------:R-:W1:Y:S02]  /*156a0*/  @!P0 SYNCS.PHASECHK.TRANS64 P0, [R10+URZ+0x60], R3 ;  /* 0x000060030a0085a7 */ /* 0x000e64000800007f */
[----:B-1----:R-:W-:Y:S05]  /*156b0*/  @!P0 BRA `(.L_x_1183) ;  /* 0xfffffffc00f08947 */ /* 0x002fea000383ffff */
[----:B------:R-:W-:Y:S05]  /*156c0*/  BRA `(.L_x_1273) ;  /* 0xffffffcc00587947 */ /* 0x000fea000383ffff */
.L_x_1191:
[----:B-1----:R1:W2:Y:S02]  /*156d0*/  SYNCS.PHASECHK.TRANS64.TRYWAIT P0, [R2+URZ+0x16840], R3 ;  /* 0x01684003020075a7 */ /* 0x0022a4000800017f */
[----:B--2---:R-:W-:Y:S05]  /*156e0*/  @!P0 NANOSLEEP.SYNCS 0x989680 ;  /* 0x009896800000895d */ /* 0x004fea0003900000 */
[----:B------:R-:W2:Y:S02]  /*156f0*/  @!P0 SYNCS.PHASECHK.TRANS64 P0, [R2+URZ+0x16840], R3 ;  /* 0x01684003020085a7 */ /* 0x000ea4000800007f */
[----:B--2---:R-:W-:Y:S05]  /*15700*/  @!P0 BRA `(.L_x_1191) ;  /* 0xfffffffc00f08947 */ /* 0x004fea000383ffff */
[----:B------:R-:W-:Y:S05]  /*15710*/  BRA `(.L_x_1274) ;  /* 0xffffffd000687947 */ /* 0x000fea000383ffff */
.L_x_1196:
[----:B0-----:R0:W1:Y:S02]  /*15720*/  SYNCS.PHASECHK.TRANS64.TRYWAIT P0, [R7+URZ+0x60], R2 ;  /* 0x00006002070075a7 */ /* 0x001064000800017f */
[----:B-1----:R-:W-:Y:S05]  /*15730*/  @!P0 NANOSLEEP.SYNCS 0x989680 ;  /* 0x009896800000895d */ /* 0x002fea0003900000 */
[----:B------:R-:W1:Y:S02]  /*15740*/  @!P0 SYNCS.PHASECHK.TRANS64 P0, [R7+URZ+0x60], R2 ;  /* 0x00006002070085a7 */ /* 0x000e64000800007f */
[----:B-1----:R-:W-:Y:S05]  /*15750*/  @!P0 BRA `(.L_x_1196) ;  /* 0xfffffffc00f08947 */ /* 0x002fea000383ffff */
[----:B------:R-:W-:Y:S05]  /*15760*/  BRA `(.L_x_1275) ;  /* 0xffffffd000f87947 */ /* 0x000fea000383ffff */
.L_x_1206:
[----:B0-----:R0:W1:Y:S02]  /*15770*/  SYNCS.PHASECHK.TRANS64.TRYWAIT P0, [R3+URZ+0x16860], R0 ;  /* 0x01686000030075a7 */ /* 0x001064000800017f */
[----:B-1----:R-:W-:Y:S05]  /*15780*/  @!P0 NANOSLEEP.SYNCS 0x989680 ;  /* 0x009896800000895d */ /* 0x002fea0003900000 */
[----:B------:R-:W1:Y:S02]  /*15790*/  @!P0 SYNCS.PHASECHK.TRANS64 P0, [R3+URZ+0x16860], R0 ;  /* 0x01686000030085a7 */ /* 0x000e64000800007f */
[----:B-1----:R-:W-:Y:S05]  /*157a0*/  @!P0 BRA `(.L_x_1206) ;  /* 0xfffffffc00f08947 */ /* 0x002fea000383ffff */
[----:B------:R-:W-:Y:S05]  /*157b0*/  BRA `(.L_x_1276) ;  /* 0xffffffd400f47947 */ /* 0x000fea000383ffff */
.L_x_1212:
        /* <DEDUP_REMOVED lines=8> */
.L_x_1278:
[----:B------:R-:W-:Y:S05]  /*15840*/  BSYNC B0 ;  /* 0x0000000000007941 */ /* 0x000fea0003800000 */
.L_x_1277:
        /* <DEDUP_REMOVED lines=9> */
.L_x_1279:
[----:B------:R-:W-:Y:S02]  /*158e0*/  ULDC UR4, c[0x0][0xc3c] ;  /* 0x00030f0000047ab9 */ /* 0x000fe40000000800 */
[----:B------:R-:W-:-:S13]  /*158f0*/  ISETP.GE.OR P1, PT, R7, UR4, !P0 ;  /* 0x0000000407007c0c */ /* 0x000fda000c726670 */
[----:B------:R-:W0:Y:S01]  /*15900*/  @!P1 LDC.64 R2, c[0x0][0xc80] ;  /* 0x00032000ff029b82 */ /* 0x000e220000000a00 */
[----:B------:R-:W-:Y:S02]  /*15910*/  IMAD.MOV.U32 R17, RZ, RZ, RZ ;  /* 0x000000ffff117224 */ /* 0x000fe400078e00ff */
[----:B------:R-:W-:Y:S02]  /*15920*/  IMAD.MOV.U32 R11, RZ, RZ, RZ ;  /* 0x000000ffff0b7224 */ /* 0x000fe400078e00ff */
[----:B------:R-:W-:Y:S02]  /*15930*/  IMAD.MOV.U32 R5, RZ, RZ, R14 ;  /* 0x000000ffff057224 */ /* 0x000fe400078e000e */
[----:B0-----:R-:W-:-:S06]  /*15940*/  @!P1 IMAD.WIDE R2, R7, 0x4, R2 ;  /* 0x0000000407029825 */ /* 0x001fcc00078e0202 */
[----:B------:R-:W2:Y:S01]  /*15950*/  @!P1 LDG.E R2, desc[UR50][R2.64] ;  /* 0x0000003202029981 */ /* 0x000ea2000c1e1900 */
        /* <DEDUP_REMOVED lines=10> */
.L_x_1280:
[----:B------:R-:W-:Y:S01]  /*15a00*/  IMAD.MOV.U32 R12, RZ, RZ, 0x2 ;  /* 0x00000002ff0c7424 */ /* 0x000fe200078e00ff */
[----:B------:R-:W-:-:S05]  /*15a10*/  SEL R4, R14, RZ, P1 ;  /* 0x000000ff0e047207 */ /* 0x000fca0000800000 */
[----:B------:R-:W-:-:S04]  /*15a20*/  IMAD.IADD R4, R17, 0x1, R4 ;  /* 0x0000000111047824 */ /* 0x000fc800078e0204 */
[----:B------:R-:W-:-:S07]  /*15a30*/  IMAD.MOV.U32 R13, RZ, RZ, R4 ;  /* 0x000000ffff0d7224 */ /* 0x000fce00078e0004 */
[----:B------:R-:W-:Y:S05]  /*15a40*/  WARPSYNC.COLLECTIVE R15, `(.L_x_1281) ;  /* 0x000000000f087348 */ /* 0x000fea0003c00000 */
[----:B------:R0:W1:Y:S02]  /*15a50*/  SHFL.UP P6, R14, R13, R12, R11 ;  /* 0x0400000c0d0e7389 */ /* 0x00006400000c000b */
[----:B01----:R-:W-:Y:S01]  /*15a60*/  ENDCOLLECTIVE ;  /* 0x000000000000791b */ /* 0x003fe20003800000 */
.L_x_1281:
[----:B------:R-:W-:Y:S01]  /*15a70*/  IMAD.MOV.U32 R12, RZ, RZ, 0x4 ;  /* 0x00000004ff0c7424 */ /* 0x000fe200078e00ff */
[----:B------:R-:W-:-:S05]  /*15a80*/  SEL R3, R14, RZ, P2 ;  /* 0x000000ff0e037207 */ /* 0x000fca0001000000 */
[----:B------:R-:W-:-:S04]  /*15a90*/  IMAD.IADD R6, R4, 0x1, R3 ;  /* 0x0000000104067824 */ /* 0x000fc800078e0203 */
[----:B------:R-:W-:-:S07]  /*15aa0*/  IMAD.MOV.U32 R13, RZ, RZ, R6 ;  /* 0x000000ffff0d7224 */ /* 0x000fce00078e0006 */
[----:B------:R-:W-:Y:S05]  /*15ab0*/  WARPSYNC.COLLECTIVE R15, `(.L_x_1282) ;  /* 0x000000000f087348 */ /* 0x000fea0003c00000 */
[----:B------:R0:W1:Y:S02]  /*15ac0*/  SHFL.UP P6, R14, R13, R12, R11 ;  /* 0x0400000c0d0e7389 */ /* 0x00006400000c000b */
[----:B01----:R-:W-:Y:S01]  /*15ad0*/  ENDCOLLECTIVE ;  /* 0x000000000000791b */ /* 0x003fe20003800000 */
.L_x_1282:
[----:B------:R-:W-:Y:S01]  /*15ae0*/  IMAD.MOV.U32 R12, RZ, RZ, 0x8 ;  /* 0x00000008ff0c7424 */ /* 0x000fe200078e00ff */
[----:B------:R-:W-:-:S05]  /*15af0*/  SEL R3, R14, RZ, P3 ;  /* 0x000000ff0e037207 */ /* 0x000fca0001800000 */
[----:B------:R-:W-:-:S04]  /*15b00*/  IMAD.IADD R2, R6, 0x1, R3 ;  /* 0x0000000106027824 */ /* 0x000fc800078e0203 */
[----:B------:R-:W-:-:S07]  /*15b10*/  IMAD.MOV.U32 R13, RZ, RZ, R2 ;  /* 0x000000ffff0d7224 */ /* 0x000fce00078e0002 */
[----:B------:R-:W-:Y:S05]  /*15b20*/  WARPSYNC.COLLECTIVE R15, `(.L_x_1283) ;  /* 0x000000000f087348 */ /* 0x000fea0003c00000 */
[----:B------:R0:W1:Y:S02]  /*15b30*/  SHFL.UP P6, R14, R13, R12, R11 ;  /* 0x0400000c0d0e7389 */ /* 0x00006400000c000b */
[----:B01----:R-:W-:Y:S01]  /*15b40*/  ENDCOLLECTIVE ;  /* 0x000000000000791b */ /* 0x003fe20003800000 */
.L_x_1283:
[----:B------:R-:W-:Y:S01]  /*15b50*/  IMAD.MOV.U32 R12, RZ, RZ, 0x10 ;  /* 0x00000010ff0c7424 */ /* 0x000fe200078e00ff */
[----:B------:R-:W-:-:S05]  /*15b60*/  SEL R3, R14, RZ, P4 ;  /* 0x000000ff0e037207 */ /* 0x000fca0002000000 */
[----:B------:R-:W-:-:S04]  /*15b70*/  IMAD.IADD R3, R2, 0x1, R3 ;  /* 0x0000000102037824 */ /* 0x000fc800078e0203 */
[----:B------:R-:W-:-:S07]  /*15b80*/  IMAD.MOV.U32 R13, RZ, RZ, R3 ;  /* 0x000000ffff0d7224 */ /* 0x000fce00078e0003 */
[----:B------:R-:W-:Y:S05]  /*15b90*/  WARPSYNC.COLLECTIVE R15, `(.L_x_1284) ;  /* 0x000000000f087348 */ /* 0x000fea0003c00000 */
[----:B------:R0:W1:Y:S02]  /*15ba0*/  SHFL.UP P6, R14, R13, R12, R11 ;  /* 0x0400000c0d0e7389 */ /* 0x00006400000c000b */
[----:B01----:R-:W-:Y:S01]  /*15bb0*/  ENDCOLLECTIVE ;  /* 0x000000000000791b */ /* 0x003fe20003800000 */
.L_x_1284:
        /* <DEDUP_REMOVED lines=8> */
.L_x_1285:
[----:B------:R-:W-:Y:S05]  /*15c40*/  BRA `(.L_x_1286) ;  /* 0xffffffd800287947 */ /* 0x000fea000383ffff */
.L_x_1217:
[----:B------:R-:W-:Y:S01]  /*15c50*/  BSSY B0, `(.L_x_1287) ;  /* 0x0000008000007945 */ /* 0x000fe20003800000 */
[----:B-----5:R-:W-:Y:S02]  /*15c60*/  IMAD.MOV.U32 R13, RZ, RZ, R17 ;  /* 0x000000ffff0d7224 */ /* 0x020fe400078e0011 */
[----:B------:R-:W-:Y:S02]  /*15c70*/  IMAD.MOV.U32 R12, RZ, RZ, 0x1 ;  /* 0x00000001ff0c7424 */ /* 0x000fe400078e00ff */
[----:B------:R-:W-:Y:S02]  /*15c80*/  IMAD.MOV.U32 R11, RZ, RZ, RZ ;  /* 0x000000ffff0b7224 */ /* 0x000fe400078e00ff */
[----:B------:R-:W-:-:S07]  /*15c90*/  IMAD.MOV.U32 R15, RZ, RZ, -0x1 ;  /* 0xffffffffff0f7424 */ /* 0x000fce00078e00ff */
[----:B01----:R-:W-:Y:S05]  /*15ca0*/  WARPSYNC.COLLECTIVE R15, `(.L_x_1288) ;  /* 0x000000000f087348 */ /* 0x003fea0003c00000 */
[----:B------:R2:W3:Y:S02]  /*15cb0*/  SHFL.UP P6, R14, R13, R12, R11 ;  /* 0x0400000c0d0e7389 */ /* 0x0004e400000c000b */
[----:B0123--:R-:W-:Y:S01]  /*15cc0*/  ENDCOLLECTIVE ;  /* 0x000000000000791b */ /* 0x00ffe20003800000 */
.L_x_1288:
[----:B------:R-:W-:Y:S05]  /*15cd0*/  BSYNC B0 ;  /* 0x0000000000007941 */ /* 0x000fea0003800000 */
.L_x_1287:
        /* <DEDUP_REMOVED lines=8> */
.L_x_1289:
[----:B------:R-:W-:Y:S01]  /*15d60*/  IMAD.MOV.U32 R12, RZ, RZ, 0x4 ;  /* 0x00000004ff0c7424 */ /* 0x000fe200078e00ff */
[----:B------:R-:W-:-:S05]  /*15d70*/  SEL R2, R14, RZ, P2 ;  /* 0x000000ff0e027207 */ /* 0x000fca0001000000 */
[----:B------:R-:W-:-:S04]  /*15d80*/  IMAD.IADD R2, R13, 0x1, R2 ;  /* 0x000000010d027824 */ /* 0x000fc800078e0202 */
[----:B------:R-:W-:-:S07]  /*15d90*/  IMAD.MOV.U32 R13, RZ, RZ, R2 ;  /* 0x000000ffff0d7224 */ /* 0x000fce00078e0002 */
[----:B------:R-:W-:Y:S05]  /*15da0*/  WARPSYNC.COLLECTIVE R15, `(.L_x_1290) ;  /* 0x000000000f087348 */ /* 0x000fea0003c00000 */
[----:B------:R0:W1:Y:S02]  /*15db0*/  SHFL.UP P6, R14, R13, R12, R11 ;  /* 0x0400000c0d0e7389 */ /* 0x00006400000c000b */
[----:B01----:R-:W-:Y:S01]  /*15dc0*/  ENDCOLLECTIVE ;  /* 0x000000000000791b */ /* 0x003fe20003800000 */
.L_x_1290:
[----:B------:R-:W-:Y:S01]  /*15dd0*/  IMAD.MOV.U32 R12, RZ, RZ, 0x8 ;  /* 0x00000008ff0c7424 */ /* 0x000fe200078e00ff */
[----:B------:R-:W-:-:S05]  /*15de0*/  SEL R3, R14, RZ, P3 ;  /* 0x000000ff0e037207 */ /* 0x000fca0001800000 */
[----:B------:R-:W-:-:S04]  /*15df0*/  IMAD.IADD R3, R2, 0x1, R3 ;  /* 0x0000000102037824 */ /* 0x000fc800078e0203 */
[----:B------:R-:W-:-:S07]  /*15e00*/  IMAD.MOV.U32 R13, RZ, RZ, R3 ;  /* 0x000000ffff0d7224 */ /* 0x000fce00078e0003 */
[----:B------:R-:W-:Y:S05]  /*15e10*/  WARPSYNC.COLLECTIVE R15, `(.L_x_1291) ;  /* 0x000000000f087348 */ /* 0x000fea0003c00000 */
[----:B------:R0:W1:Y:S02]  /*15e20*/  SHFL.UP P6, R14, R13, R12, R11 ;  /* 0x0400000c0d0e7389 */ /* 0x00006400000c000b */
[----:B01----:R-:W-:Y:S01]  /*15e30*/  ENDCOLLECTIVE ;  /* 0x000000000000791b */ /* 0x003fe20003800000 */
.L_x_1291:
[----:B------:R-:W-:Y:S01]  /*15e40*/  IMAD.MOV.U32 R12, RZ, RZ, 0x10 ;  /* 0x00000010ff0c7424 */ /* 0x000fe200078e00ff */
[----:B------:R-:W-:-:S05]  /*15e50*/  SEL R4, R14, RZ, P4 ;  /* 0x000000ff0e047207 */ /* 0x000fca0002000000 */
[----:B------:R-:W-:-:S04]  /*15e60*/  IMAD.IADD R4, R3, 0x1, R4 ;  /* 0x0000000103047824 */ /* 0x000fc800078e0204 */
[----:B------:R-:W-:-:S07]  /*15e70*/  IMAD.MOV.U32 R13, RZ, RZ, R4 ;  /* 0x000000ffff0d7224 */ /* 0x000fce00078e0004 */
[----:B------:R-:W-:Y:S05]  /*15e80*/  WARPSYNC.COLLECTIVE R15, `(.L_x_1292) ;  /* 0x000000000f087348 */ /* 0x000fea0003c00000 */
[----:B------:R0:W1:Y:S02]  /*15e90*/  SHFL.UP P6, R14, R13, R12, R11 ;  /* 0x0400000c0d0e7389 */ /* 0x00006400000c000b */
[----:B01----:R-:W-:Y:S01]  /*15ea0*/  ENDCOLLECTIVE ;  /* 0x000000000000791b */ /* 0x003fe20003800000 */
.L_x_1292:
        /* <DEDUP_REMOVED lines=8> */
.L_x_1293:
[----:B------:R-:W-:Y:S05]  /*15f30*/  BRA `(.L_x_1294) ;  /* 0xffffffd800087947 */ /* 0x000fea000383ffff */
.L_x_1219:
[----:B------:R-:W-:Y:S01]  /*15f40*/  BSSY B0, `(.L_x_1295) ;  /* 0x0000006000007945 */ /* 0x000fe20003800000 */
[----:B------:R-:W-:Y:S01]  /*15f50*/  PLOP3.LUT P6, PT, P6, PT, PT, 0x8, 0x0 ;  /* 0x000000000000781c */ /* 0x000fe200037ce170 */
[----:B------:R-:W-:-:S12]  /*15f60*/  IMAD.MOV.U32 R15, RZ, RZ, -0x1 ;  /* 0xffffffffff0f7424 */ /* 0x000fd800078e00ff */
[----:B01----:R-:W-:Y:S05]  /*15f70*/  WARPSYNC.COLLECTIVE R15, `(.L_x_1296) ;  /* 0x000000000f087348 */ /* 0x003fea0003c00000 */
[----:B------:R-:W-:Y:S01]  /*15f80*/  VOTE.ANY R14, PT, P6 ;  /* 0x00000000000e7806 */ /* 0x000fe200030e0100 */
[----:B01----:R-:W-:Y:S06]  /*15f90*/  ENDCOLLECTIVE ;  /* 0x000000000000791b */ /* 0x003fec0003800000 */
.L_x_1296:
[----:B------:R-:W-:Y:S05]  /*15fa0*/  BSYNC B0 ;  /* 0x0000000000007941 */ /* 0x000fea0003800000 */
.L_x_1295:
        /* <DEDUP_REMOVED lines=9> */
.L_x_1297:
[----:B------:R-:W-:Y:S01]  /*16040*/  IMAD.MOV.U32 R17, RZ, RZ, R14 ;  /* 0x000000ffff117224 */ /* 0x000fe200078e000e */
[----:B------:R-:W-:Y:S06]  /*16050*/  BRA `(.L_x_1298) ;  /* 0xffffffd400f87947 */ /* 0x000fec000383ffff */
.L_x_1221:
[----:B------:R-:W-:Y:S01]  /*16060*/  BSSY B0, `(.L_x_1299) ;  /* 0x0000007000007945 */ /* 0x000fe20003800000 */
[----:B------:R-:W-:Y:S02]  /*16070*/  IMAD.MOV.U32 R13, RZ, RZ, R2 ;  /* 0x000000ffff0d7224 */ /* 0x000fe400078e0002 */
[----:B------:R-:W-:Y:S02]  /*16080*/  IMAD.MOV.U32 R11, RZ, RZ, 0x1f ;  /* 0x0000001fff0b7424 */ /* 0x000fe400078e00ff */
[----:B------:R-:W-:-:S07]  /*16090*/  IMAD.MOV.U32 R15, RZ, RZ, -0x1 ;  /* 0xffffffffff0f7424 */ /* 0x000fce00078e00ff */
[----:B0123--:R-:W-:Y:S05]  /*160a0*/  WARPSYNC.COLLECTIVE R15, `(.L_x_1300) ;  /* 0x000000000f087348 */ /* 0x00ffea0003c00000 */
[----:B------:R4:W0:Y:S02]  /*160b0*/  SHFL.IDX P6, R14, R13, R12, R11 ;  /* 0x0000000c0d0e7389 */ /* 0x00082400000c000b */
[----:B01234-:R-:W-:Y:S01]  /*160c0*/  ENDCOLLECTIVE ;  /* 0x000000000000791b */ /* 0x01ffe20003800000 */
.L_x_1300:
[----:B------:R-:W-:Y:S05]  /*160d0*/  BSYNC B0 ;  /* 0x0000000000007941 */ /* 0x000fea0003800000 */
.L_x_1299:
[----:B------:R-:W-:Y:S05]  /*160e0*/  BRA `(.L_x_1220) ;  /* 0xffffffd400f07947 */ /* 0x000fea000383ffff */
.L_x_1225:
[----:B0-----:R0:W3:Y:S02]  /*160f0*/  SYNCS.PHASECHK.TRANS64.TRYWAIT P0, [R9+URZ+0x16820], R0 ;  /* 0x01682000090075a7 */ /* 0x0010e4000800017f */
[----:B---3--:R-:W-:Y:S05]  /*16100*/  @!P0 NANOSLEEP.SYNCS 0x989680 ;  /* 0x009896800000895d */ /* 0x008fea0003900000 */
[----:B------:R-:W3:Y:S02]  /*16110*/  @!P0 SYNCS.PHASECHK.TRANS64 P0, [R9+URZ+0x16820], R0 ;  /* 0x01682000090085a7 */ /* 0x000ee4000800007f */
[----:B---3--:R-:W-:Y:S05]  /*16120*/  @!P0 BRA `(.L_x_1225) ;  /* 0xfffffffc00f08947 */ /* 0x008fea000383ffff */
[----:B------:R-:W-:Y:S05]  /*16130*/  BRA `(.L_x_1301) ;  /* 0xffffffdc00687947 */ /* 0x000fea000383ffff */
.L_x_1226:
[----:B------:R-:W3:Y:S01]  /*16140*/  S2R R2, SR_TID.X ;  /* 0x0000000000027919 */ /* 0x000ee20000002100 */
[----:B------:R-:W-:Y:S01]  /*16150*/  BSSY B0, `(.L_x_1302) ;  /* 0x000000a000007945 */ /* 0x000fe20003800000 */
[----:B------:R-:W-:Y:S02]  /*16160*/  IMAD.MOV.U32 R12, RZ, RZ, RZ ;  /* 0x000000ffff0c7224 */ /* 0x000fe400078e00ff */
        /* <DEDUP_REMOVED lines=8> */
.L_x_1303:
[----:B------:R-:W-:Y:S05]  /*161f0*/  BSYNC B0 ;  /* 0x0000000000007941 */ /* 0x000fea0003800000 */
.L_x_1302:
[----:B------:R-:W-:Y:S05]  /*16200*/  BRA `(.L_x_1304) ;  /* 0xffffffdc00507947 */ /* 0x000fea000383ffff */
.L_x_1229:
[----:B------:R-:W-:Y:S01]  /*16210*/  BSSY B1, `(.L_x_1305) ;  /* 0x0000006000017945 */ /* 0x000fe20003800000 */
[----:B------:R-:W-:-:S07]  /*16220*/  IMAD.MOV.U32 R15, RZ, RZ, -0x1 ;  /* 0xffffffffff0f7424 */ /* 0x000fce00078e00ff */
[----:B012---:R-:W-:Y:S05]  /*16230*/  WARPSYNC.COLLECTIVE R15, `(.L_x_1306) ;  /* 0x000000000f0c7348 */ /* 0x007fea0003c00000 */
[----:B------:R-:W-:Y:S02]  /*16240*/  ELECT P6, UR62, PT ;  /* 0x00000000003e782f */ /* 0x000fe400038c0000 */
[----:B------:R-:W-:Y:S01]  /*16250*/  MOV R14, UR62 ;  /* 0x0000003e000e7c02 */ /* 0x000fe20008000f00 */
[----:B012---:R-:W-:Y:S10]  /*16260*/  ENDCOLLECTIVE ;  /* 0x000000000000791b */ /* 0x007ff40003800000 */
.L_x_1306:
[----:B------:R-:W-:Y:S05]  /*16270*/  BSYNC B1 ;  /* 0x0000000000017941 */ /* 0x000fea0003800000 */
.L_x_1305:
[----:B------:R-:W-:Y:S05]  /*16280*/  BRA `(.L_x_1307) ;  /* 0xffffffdc00487947 */ /* 0x000fea000383ffff */
.L_x_1231:
[----:B0-----:R0:W3:Y:S02]  /*16290*/  SYNCS.PHASECHK.TRANS64.TRYWAIT P0, [R5+URZ], R4 ;  /* 0x00000004050075a7 */ /* 0x0010e4000800017f */
[----:B---3--:R-:W-:Y:S05]  /*162a0*/  @!P0 NANOSLEEP.SYNCS 0x989680 ;  /* 0x009896800000895d */ /* 0x008fea0003900000 */
[----:B------:R-:W3:Y:S02]  /*162b0*/  @!P0 SYNCS.PHASECHK.TRANS64 P0, [R5+URZ], R4 ;  /* 0x00000004050085a7 */ /* 0x000ee4000800007f */
[----:B---3--:R-:W-:Y:S05]  /*162c0*/  @!P0 BRA `(.L_x_1231) ;  /* 0xfffffffc00f08947 */ /* 0x008fea000383ffff */
[----:B------:R-:W-:Y:S05]  /*162d0*/  BRA `(.L_x_1308) ;  /* 0xffffffdc007c7947 */ /* 0x000fea000383ffff */
.L_x_1232:
[----:B---3--:R3:W4:Y:S02]  /*162e0*/  SYNCS.PHASECHK.TRANS64.TRYWAIT P0, [R3+URZ], R2 ;  /* 0x00000002030075a7 */ /* 0x008724000800017f */
[----:B----4-:R-:W-:Y:S05]  /*162f0*/  @!P0 NANOSLEEP.SYNCS 0x989680 ;  /* 0x009896800000895d */ /* 0x010fea0003900000 */
[----:B------:R-:W4:Y:S02]  /*16300*/  @!P0 SYNCS.PHASECHK.TRANS64 P0, [R3+URZ], R2 ;  /* 0x00000002030085a7 */ /* 0x000f24000800007f */
[----:B----4-:R-:W-:Y:S05]  /*16310*/  @!P0 BRA `(.L_x_1232) ;  /* 0xfffffffc00f08947 */ /* 0x010fea000383ffff */
[----:B------:R-:W-:Y:S05]  /*16320*/  BRA `(.L_x_1309) ;  /* 0xffffffdc00707947 */ /* 0x000fea000383ffff */
.L_x_1234:
[----:B----4-:R4:W0:Y:S02]  /*16330*/  SYNCS.PHASECHK.TRANS64.TRYWAIT P0, [R23+URZ], R4 ;  /* 0x00000004170075a7 */ /* 0x010824000800017f */
[----:B0-----:R-:W-:Y:S05]  /*16340*/  @!P0 NANOSLEEP.SYNCS 0x989680 ;  /* 0x009896800000895d */ /* 0x001fea0003900000 */
[----:B------:R-:W0:Y:S02]  /*16350*/  @!P0 SYNCS.PHASECHK.TRANS64 P0, [R23+URZ], R4 ;  /* 0x00000004170085a7 */ /* 0x000e24000800007f */
[----:B0-----:R-:W-:Y:S05]  /*16360*/  @!P0 BRA `(.L_x_1234) ;  /* 0xfffffffc00f08947 */ /* 0x001fea000383ffff */
[----:B------:R-:W-:Y:S05]  /*16370*/  BRA `(.L_x_1310) ;  /* 0xffffffdc00747947 */ /* 0x000fea000383ffff */
.L_x_1311:
        /* <DEDUP_REMOVED lines=16> */
.L_x_2645:


//--------------------- .text._ZN7cutlass13device_kernelIN5flash11enable_sm90INS1_16FlashAttnFwdSm90INS1_25CollectiveMainloopFwdSm90ILi2EN4cute5tupleIJNS5_1CILi1EEES8_S8_EEENS6_IJNS7_ILi192EEENS7_ILi128EEENS7_ILi64EEEEEELi64ENS_6half_tEfNS_4arch4Sm90ELb0ELb1ELb0ELb1ELb0ELb1ELb0ELb1ELb1ELb1ELb0ELb0EEENS1_21CollectiveEpilogueFwdINS6_IJSA_SC_SB_EEES9_SE_SG_Li384ELb1ELb1ELb0ELb0EEENS1_36VarlenDynamicPersistentTileSchedulerILi192ELi128ELi384ELi128ELb0ELb1ELb1ELb1ELb0ELb1EEEEEEEEEvNT_6ParamsE --------------------------
	.section	.text._ZN7cutlass13device_kernelIN5flash11enable_sm90INS1_16FlashAttnFwdSm90INS1_25CollectiveMainloopFwdSm90ILi2EN4cute5tupleIJNS5_1CILi1EEES8_S8_EEENS6_IJNS7_ILi192EEENS7_ILi128EEENS7_ILi64EEEEEELi64ENS_6half_tEfNS_4arch4Sm90ELb0ELb1ELb0ELb1ELb0ELb1ELb0ELb1ELb1ELb1ELb0ELb0EEENS1_21CollectiveEpilogueFwdINS6_IJSA_SC_SB_EEES9_SE_SG_Li384ELb1ELb1ELb0ELb0EEENS1_36VarlenDynamicPersistentTileSchedulerILi192ELi128ELi384ELi128ELb0ELb1ELb1ELb1ELb0ELb1EEEEEEEEEvNT_6ParamsE,"ax",@progbits
	.align	128
.text._ZN7cutlass13device_kernelIN5flash11enable_sm90INS1_16FlashAttnFwdSm90INS1_25CollectiveMainloopFwdSm90ILi2EN4cute5tupleIJNS5_1CILi1EEES8_S8_EEENS6_IJNS7_ILi192EEENS7_ILi128EEENS7_ILi64EEEEEELi64ENS_6half_tEfNS_4arch4Sm90ELb0ELb1ELb0ELb1ELb0ELb1ELb0ELb1ELb1ELb1ELb0ELb0EEENS1_21CollectiveEpilogueFwdINS6_IJSA_SC_SB_EEES9_SE_SG_Li384ELb1ELb1ELb0ELb0EEENS1_36VarlenDynamicPersistentTileSchedulerILi192ELi128ELi384ELi128ELb0ELb1ELb1ELb1ELb0ELb1EEEEEEEEEvNT_6ParamsE:
        .type           _ZN7cutlass13device_kernelIN5flash11enable_sm90INS1_16FlashAttnFwdSm90INS1_25CollectiveMainloopFwdSm90ILi2EN4cute5tupleIJNS5_1CILi1EEES8_S8_EEENS6_IJNS7_ILi192EEENS7_ILi128EEENS7_ILi64EEEEEELi64ENS_6half_tEfNS_4arch4Sm90ELb0ELb1ELb0ELb1ELb0ELb1ELb0ELb1ELb1ELb1ELb0ELb0EEENS1_21CollectiveEpilogueFwdINS6_IJSA_SC_SB_EEES9_SE_SG_Li384ELb1ELb1ELb0ELb0EEENS1_36VarlenDynamicPersistentTileSchedulerILi192ELi128ELi384ELi128ELb0ELb1ELb1ELb1ELb0ELb1EEEEEEEEEvNT_6ParamsE,@function
        .size           _ZN7cutlass13device_kernelIN5flash11enable_sm90INS1_16FlashAttnFwdSm90INS1_25CollectiveMainloopFwdSm90ILi2EN4cute5tupleIJNS5_1CILi1EEES8_S8_EEENS6_IJNS7_ILi192EEENS7_ILi128EEENS7_ILi64EEEEEELi64ENS_6half_tEfNS_4arch4Sm90ELb0ELb1ELb0ELb1ELb0ELb1ELb0ELb1ELb1ELb1ELb0ELb0EEENS1_21CollectiveEpilogueFwdINS6_IJSA_SC_SB_EEES9_SE_SG_Li384ELb1ELb1ELb0ELb0EEENS1_36VarlenDynamicPersistentTileSchedulerILi192ELi128ELi384ELi128ELb0ELb1ELb1ELb1ELb0ELb1EEEEEEEEEvNT_6ParamsE,(.L_x_2646 - _ZN7cutlass13device_kernelIN5flash11enable_sm90INS1_16FlashAttnFwdSm90INS1_25CollectiveMainloopFwdSm90ILi2EN4cute5tupleIJNS5_1CILi1EEES8_S8_EEENS6_IJNS7_ILi192EEENS7_ILi128EEENS7_ILi64EEEEEELi64ENS_6half_tEfNS_4arch4Sm90ELb0ELb1ELb0ELb1ELb0ELb1ELb0ELb1ELb1ELb1ELb0ELb0EEENS1_21CollectiveEpilogueFwdINS6_IJSA_SC_SB_EEES9_SE_SG_Li384ELb1ELb1ELb0ELb0EEENS1_36VarlenDynamicPersistentTileSchedulerILi192ELi128ELi384ELi128ELb0ELb1ELb1ELb1ELb0ELb1EEEEEEEEEvNT_6ParamsE)
        .other          _ZN7cutlass13device_kernelIN5flash11enable_sm90INS1_16FlashAttnFwdSm90INS1_25CollectiveMainloopFwdSm90ILi2EN4cute5tupleIJNS5_1CILi1EEES8_S8_EEENS6_IJNS7_ILi192EEENS7_ILi128EEENS7_ILi64EEEEEELi64ENS_6half_tEfNS_4arch4Sm90ELb0ELb1ELb0ELb1ELb0ELb1ELb0ELb1ELb1ELb1ELb0ELb0EEENS1_21CollectiveEpilogueFwdINS6_IJSA_SC_SB_EEES9_SE_SG_Li384ELb1ELb1ELb0ELb0EEENS1_36VarlenDynamicPersistentTileSchedulerILi192ELi128ELi384ELi128ELb0ELb1ELb1ELb1ELb0ELb1EEEEEEEEEvNT_6ParamsE,@"STO_CUDA_ENTRY STV_DEFAULT"
_ZN7cutlass13device_kernelIN5flash11enable_sm90INS1_16FlashAttnFwdSm90INS1_25CollectiveMainloopFwdSm90ILi2EN4cute5tupleIJNS5_1CILi1EEES8_S8_EEENS6_IJNS7_ILi192EEENS7_ILi128EEENS7_ILi64EEEEEELi64ENS_6half_tEfNS_4arch4Sm90ELb0ELb1ELb0ELb1ELb0ELb1ELb0ELb1ELb1ELb1ELb0ELb0EEENS1_21CollectiveEpilogueFwdINS6_IJSA_SC_SB_EEES9_SE_SG_Li384ELb1ELb1ELb0ELb0EEENS1_36VarlenDynamicPersistentTileSchedulerILi192ELi128ELi384ELi128ELb0ELb1ELb1ELb1ELb0ELb1EEEEEEEEEvNT_6ParamsE:
        /* <DEDUP_REMOVED lines=24> */
.L_x_1313:
[----:B------:R-:W-:Y:S05]  /*0180*/  BSYNC B0 ;  /* 0x0000000000007941 */ /* 0x000fea0003800000 */
.L_x_1312:
        /* <DEDUP_REMOVED lines=41> */
.L_x_1314:
        /* <DEDUP_REMOVED lines=22> */
.L_x_1315:
        /* <DEDUP_REMOVED lines=18> */
.L_x_1316:
        /* <DEDUP_REMOVED lines=22> */
.L_x_1317:
        /* <DEDUP_REMOVED lines=22> */
.L_x_1318:
[----:B------:R-:W-:Y:S01]  /*0960*/  PLOP3.LUT P0, PT, PT, PT, UP0, 0x80, 0x0 ;  /* 0x000000000000781c */ /* 0x000fe20003f0f008 */
[----:B------:R-:W-:Y:S01]  /*0970*/  UMOV UR36, 0x1 ;  /* 0x0000000100247882 */ /* 0x000fe20000000000 */
[----:B------:R-:W-:Y:S01]  /*0980*/  NOP ;  /* 0x0000000000007918 */ /* 0x000fe20000000000 */
[----:B------:R-:W-:Y:S01]  /*0990*/  USEL UR36, UR36, 0x2, !UP0 ;  /* 0x0000000224247887 */ /* 0x000fe2000c000000 */
[----:B------:R-:W-:Y:S01]  /*09a0*/  BSSY B9, `(.L_x_1319) ;  /* 0x0001cb7000097945 */ /* 0x000fe20003800000 */
[----:B------:R-:W-:Y:S01]  /*09b0*/  ULDC.64 UR38, c[0x0][0x208] ;  /* 0x0000820000267ab9 */ /* 0x000fe20000000a00 */
[----:B012-4-:R-:W-:Y:S07]  /*09c0*/  BAR.SYNC.DEFER_BLOCKING 0x0 ;  /* 0x0000000000007b1d */ /* 0x017fee0000010000 */
[----:B------:R-:W-:Y:S05]  /*09d0*/  @!P0 BRA `(.L_x_1320) ;  /* 0x0000015c00888947 */ /* 0x000fea0003800000 */
.L_x_1321:
[----:B------:R-:W-:-:S08]  /*09e0*/  NOP ;  /* 0x0000000000007918 */ /* 0x000fd00000000000 */
[----:B------:R-:W0:Y:S02]  /*09f0*/  USETMAXREG.TRY_ALLOC.CTAPOOL UP0, 0xa0 ;  /* 0x000000a0000079c8 */ /* 0x000e240008000600 */
[----:B0-----:R-:W-:-:S13]  /*0a00*/  PLOP3.LUT P0, PT, PT, PT, UP0, 0x80, 0x0 ;  /* 0x000000000000781c */ /* 0x001fda0003f0f008 */
[----:B------:R-:W-:Y:S05]  /*0a10*/  @!P0 BRA `(.L_x_1321) ;  /* 0xfffffffc00f08947 */ /* 0x000fea000383ffff */
[----:B------:R-:W2:Y:S01]  /*0a20*/  LDL.LU R0, [R1] ;  /* 0x0000000001007983 */ /* 0x000ea20000300800 */
[----:B------:R-:W0:Y:S01]  /*0a30*/  S2R R2, SR_TID.X ;  /* 0x0000000000027919 */ /* 0x000e220000002100 */
        /* <DEDUP_REMOVED lines=12> */
[----:B--2---:R-:W-:-:S04]  /*0b00*/  LOP3.LUT R0, R0, 0xdfffffff, RZ, 0xc0, !PT ;  /* 0xdfffffff00007812 */ /* 0x004fc800078ec0ff */
[----:B------:R-:W-:-:S05]  /*0b10*/  @P0 LOP3.LUT R0, R0, 0x20000000, RZ, 0xfc, !PT ;  /* 0x2000000000000812 */ /* 0x000fca00078efcff */
[----:B------:R1:W-:Y:S01]  /*0b20*/  STL [R1], R0 ;  /* 0x0000000001007387 */ /* 0x0003e20000100800 */
[----:B0-----:R-:W-:-:S13]  /*0b30*/  ISETP.GE.AND P0, PT, R35, UR4, PT ;  /* 0x0000000423007c0c */ /* 0x001fda000bf06270 */
[----:B-1----:R-:W-:Y:S05]  /*0b40*/  @P0 BRA `(.L_x_1322) ;  /* 0x000001c800700947 */ /* 0x002fea0003800000 */
[----:B------:R-:W0:Y:S01]  /*0b50*/  S2R R0, SR_TID.X ;  /* 0x0000000000007919 */ /* 0x000e220000002100 */
[----:B------:R-:W-:Y:S01]  /*0b60*/  CS2R R22, SRZ ;  /* 0x0000000000167805 */ /* 0x000fe2000001ff00 */
[----:B------:R-:W-:Y:S01]  /*0b70*/  IMAD.MOV.U32 R16, RZ, RZ, RZ ;  /* 0x000000ffff107224 */ /* 0x000fe200078e00ff */
[----:B------:R-:W-:Y:S01]  /*0b80*/  ULOP3.LUT UR37, UR36, 0x1, URZ, 0xfc, !UPT ;  /* 0x0000000124257892 */ /* 0x000fe2000f8efc3f */
[----:B0-----:R-:W-:-:S05]  /*0b90*/  VIADD R12, R0, 0xffffff80 ;  /* 0xffffff80000c7836 */ /* 0x001fca0000000000 */
[----:B------:R-:W-:-:S04]  /*0ba0*/  SHF.R.S32.HI R0, RZ, 0x1f, R12 ;  /* 0x0000001fff007819 */ /* 0x000fc8000001140c */
[CC--:B------:R-:W-:Y:S02]  /*0bb0*/  LEA.HI R3, R0.reuse, R12.reuse, RZ, 0x7 ;  /* 0x0000000c00037211 */ /* 0x0c0fe400078f38ff */
[-C--:B------:R-:W-:Y:S02]  /*0bc0*/  LEA.HI R5, R0, R12.reuse, RZ, 0x5 ;  /* 0x0000000c00057211 */ /* 0x080fe400078f28ff */
[----:B------:R-:W-:Y:S02]  /*0bd0*/  LOP3.LUT R4, R3, 0xffffff80, RZ, 0xc0, !PT ;  /* 0xffffff8003047812 */ /* 0x000fe400078ec0ff */
[----:B------:R-:W-:Y:S02]  /*0be0*/  SHF.R.S32.HI R13, RZ, 0x7, R3 ;  /* 0x00000007ff0d7819 */ /* 0x000fe40000011403 */
[----:B------:R-:W-:Y:S01]  /*0bf0*/  SHF.R.S32.HI R14, RZ, 0x5, R5 ;  /* 0x00000005ff0e7819 */ /* 0x000fe20000011405 */
[----:B------:R-:W-:Y:S01]  /*0c00*/  IMAD.IADD R11, R12, 0x1, -R4 ;  /* 0x000000010c0b7824 */ /* 0x000fe200078e0a04 */
[CC--:B------:R-:W-:Y:S01]  /*0c10*/  LEA.HI R4, R0.reuse, R12.reuse, RZ, 0x4 ;  /* 0x0000000c00047211 */ /* 0x0c0fe200078f20ff */
[----:B------:R-:W-:Y:S01]  /*0c20*/  IMAD.HI R5, R13, 0x55555556, RZ ;  /* 0x555555560d057827 */ /* 0x000fe200078e02ff */
[----:B------:R-:W-:-:S02]  /*0c30*/  LEA.HI R0, R0, R12, RZ, 0x2 ;  /* 0x0000000c00007211 */ /* 0x000fc400078f10ff */
[----:B------:R-:W-:Y:S02]  /*0c40*/  SHF.R.S32.HI R6, RZ, 0x1f, R11 ;  /* 0x0000001fff067819 */ /* 0x000fe4000001140b */
[----:B------:R-:W-:Y:S02]  /*0c50*/  SHF.R.S32.HI R7, RZ, 0x4, R4 ;  /* 0x00000004ff077819 */ /* 0x000fe40000011404 */
[----:B------:R-:W-:Y:S02]  /*0c60*/  LEA.HI R8, R6, R11, RZ, 0x2 ;  /* 0x0000000b06087211 */ /* 0x000fe400078f10ff */
[----:B------:R-:W-:Y:S02]  /*0c70*/  LOP3.LUT R3, R4, 0x3fffff0, RZ, 0xc0, !PT ;  /* 0x03fffff004037812 */ /* 0x000fe400078ec0ff */
[--C-:B------:R-:W-:Y:S02]  /*0c80*/  SHF.R.S32.HI R9, RZ, 0x2, R8.reuse ;  /* 0x00000002ff097819 */ /* 0x100fe40000011408 */
[----:B------:R-:W-:Y:S01]  /*0c90*/  SHF.R.S32.HI R10, RZ, 0x1f, R8 ;  /* 0x0000001fff0a7819 */ /* 0x000fe20000011408 */
[----:B------:R-:W-:Y:S01]  /*0ca0*/  IMAD.IADD R3, R12, 0x1, -R3 ;  /* 0x000000010c037824 */ /* 0x000fe200078e0a03 */
[----:B------:R-:W-:-:S02]  /*0cb0*/  LEA.HI R4, R4, R7, RZ, 0x1 ;  /* 0x0000000704047211 */ /* 0x000fc400078f08ff */
[----:B------:R-:W-:Y:S01]  /*0cc0*/  LEA.HI R10, R10, R9, RZ, 0x3 ;  /* 0x000000090a0a7211 */ /* 0x000fe200078f18ff */
[----:B------:R-:W-:Y:S01]  /*0cd0*/  IMAD R3, R14, 0x10, R3 ;  /* 0x000000100e037824 */ /* 0x000fe200078e0203 */
[----:B------:R-:W-:Y:S02]  /*0ce0*/  LEA.HI R6, R6, R11, RZ, 0x5 ;  /* 0x0000000b06067211 */ /* 0x000fe400078f28ff */
[----:B------:R-:W-:Y:S02]  /*0cf0*/  LOP3.LUT R10, R10, 0xfffffff8, RZ, 0xc0, !PT ;  /* 0xfffffff80a0a7812 */ /* 0x000fe400078ec0ff */
[----:B------:R-:W-:Y:S02]  /*0d00*/  LOP3.LUT R4, R4, 0x1ffffffe, RZ, 0xc0, !PT ;  /* 0x1ffffffe04047812 */ /* 0x000fe400078ec0ff */
[----:B------:R-:W-:Y:S01]  /*0d10*/  SHF.R.S32.HI R6, RZ, 0x5, R6 ;  /* 0x00000005ff067819 */ /* 0x000fe20000011406 */
[----:B------:R-:W-:Y:S01]  /*0d20*/  IMAD.IADD R9, R9, 0x1, -R10 ;  /* 0x0000000109097824 */ /* 0x000fe200078e0a0a */
[----:B------:R-:W-:Y:S01]  /*0d30*/  LEA.HI R5, R5, R5, RZ, 0x1 ;  /* 0x0000000505057211 */ /* 0x000fe200078f08ff */
[----:B------:R-:W-:Y:S01]  /*0d40*/  IMAD.IADD R4, R7, 0x1, -R4 ;  /* 0x0000000107047824 */ /* 0x000fe200078e0a04 */
[----:B------:R-:W-:Y:S01]  /*0d50*/  SHF.R.S32.HI R17, RZ, 0x2, R0 ;  /* 0x00000002ff117819 */ /* 0x000fe20000011400 */
[----:B------:R-:W-:Y:S01]  /*0d60*/  IMAD R6, R6, 0x10, R9 ;  /* 0x0000001006067824 */ /* 0x000fe200078e0209 */
[----:B------:R-:W-:Y:S01]  /*0d70*/  LOP3.LUT R8, R8, 0x7ffffffc, RZ, 0xc0, !PT ;  /* 0x7ffffffc08087812 */ /* 0x000fe200078ec0ff */
[----:B------:R-:W-:Y:S01]  /*0d80*/  IMAD R7, R3, 0x8, R4 ;  /* 0x0000000803077824 */ /* 0x000fe200078e0204 */
[----:B------:R-:W-:Y:S01]  /*0d90*/  SHF.R.S32.HI R4, RZ, 0x1f, R0 ;  /* 0x0000001fff047819 */ /* 0x000fe20000011400 */
[----:B------:R-:W-:Y:S01]  /*0da0*/  IMAD R5, R5, -0x3, R13 ;  /* 0xfffffffd05057824 */ /* 0x000fe200078e020d */
[----:B------:R-:W-:Y:S01]  /*0db0*/  LOP3.LUT R0, R0, 0xfffffffc, RZ, 0xc0, !PT ;  /* 0xfffffffc00007812 */ /* 0x000fe200078ec0ff */
[----:B------:R-:W-:Y:S01]  /*0dc0*/  VIADD R9, R17, 0x60 ;  /* 0x0000006011097836 */ /* 0x000fe20000000000 */
[----:B------:R-:W-:Y:S01]  /*0dd0*/  LEA.HI R4, R4, R17, RZ, 0x3 ;  /* 0x0000001104047211 */ /* 0x000fe200078f18ff */
[----:B------:R-:W-:-:S02]  /*0de0*/  IMAD R10, R5, 0x40, R6 ;  /* 0x00000040050a7824 */ /* 0x000fc400078e0206 */
[----:B------:R-:W-:Y:S01]  /*0df0*/  IMAD.IADD R6, R12, 0x1, -R0 ;  /* 0x000000010c067824 */ /* 0x000fe200078e0a00 */
[----:B------:R-:W-:Y:S01]  /*0e00*/  SHF.R.S32.HI R5, RZ, 0x1f, R9 ;  /* 0x0000001fff057819 */ /* 0x000fe20000011409 */
[----:B------:R-:W-:Y:S01]  /*0e10*/  IMAD.SHL.U32 R3, R9, 0x40, RZ ;  /* 0x0000004009037824 */ /* 0x000fe200078e00ff */
[----:B------:R-:W-:Y:S01]  /*0e20*/  LOP3.LUT R4, R4, 0xfffffff8, RZ, 0xc0, !PT ;  /* 0xfffffff804047812 */ /* 0x000fe200078ec0ff */
[----:B------:R-:W-:Y:S01]  /*0e30*/  STL [R1+0x50], R10 ;  /* 0x0000500a01007387 */ /* 0x000fe20000100800 */
[----:B------:R-:W-:Y:S01]  /*0e40*/  LEA.HI R5, R5, R9, RZ, 0x3 ;  /* 0x0000000905057211 */ /* 0x000fe200078f18ff */
[C---:B------:R-:W-:Y:S01]  /*0e50*/  IMAD.SHL.U32 R18, R6.reuse, 0x8, RZ ;  /* 0x0000000806127824 */ /* 0x040fe200078e00ff */
[----:B------:R-:W-:Y:S01]  /*0e60*/  SHF.R.S32.HI R0, RZ, 0x1f, R17 ;  /* 0x0000001fff007819 */ /* 0x000fe20000011411 */
[----:B------:R-:W-:Y:S01]  /*0e70*/  IMAD.IADD R4, R17, 0x1, -R4 ;  /* 0x0000000111047824 */ /* 0x000fe200078e0a04 */
[C---:B------:R-:W-:Y:S01]  /*0e80*/  LEA.HI R0, R6.reuse, R6, RZ, 0x1 ;  /* 0x0000000606007211 */ /* 0x040fe200078f08ff */
[----:B------:R-:W-:Y:S01]  /*0e90*/  IMAD.SHL.U32 R5, R5, 0x40, RZ ;  /* 0x0000004005057824 */ /* 0x000fe200078e00ff */
[----:B------:R-:W-:Y:S01]  /*0ea0*/  LOP3.LUT R3, R3, 0x1c0, RZ, 0xc0, !PT ;  /* 0x000001c003037812 */ /* 0x000fe200078ec0ff */
[----:B------:R-:W-:Y:S01]  /*0eb0*/  STL [R1+0x48], RZ ;  /* 0x000048ff01007387 */ /* 0x000fe20000100800 */
[----:B------:R-:W-:Y:S01]  /*0ec0*/  IMAD.SHL.U32 R152, R6, 0x4, RZ ;  /* 0x0000000406987824 */ /* 0x000fe200078e00ff */
[----:B------:R-:W-:-:S02]  /*0ed0*/  LOP3.LUT R0, R0, 0x1ffffffe, RZ, 0xc0, !PT ;  /* 0x1ffffffe00007812 */ /* 0x000fc400078ec0ff */
[----:B------:R-:W-:Y:S01]  /*0ee0*/  STL [R1+0x10], RZ ;  /* 0x000010ff01007387 */ /* 0x000fe20000100800 */
[----:B------:R-:W-:Y:S02]  /*0ef0*/  SHF.R.U32.HI R9, RZ, 0x3, R3 ;  /* 0x00000003ff097819 */ /* 0x000fe40000011603 */
[----:B------:R-:W-:Y:S01]  /*0f00*/  LOP3.LUT R3, R3, 0x38, R18, 0xf8, !PT ;  /* 0x0000003803037812 */ /* 0x000fe200078ef812 */
[----:B------:R0:W-:Y:S01]  /*0f10*/  STL [R1+0x38], R4 ;  /* 0x0000380401007387 */ /* 0x0001e20000100800 */
[----:B------:R-:W-:-:S04]  /*0f20*/  IMAD.IADD R0, R6, 0x1, -R0 ;  /* 0x0000000106007824 */ /* 0x000fc800078e0a00 */
[----:B------:R-:W-:Y:S01]  /*0f30*/  IMAD R0, R0, 0x8, R10 ;  /* 0x0000000800007824 */ /* 0x000fe200078e020a */
[----:B0-----:R-:W-:Y:S01]  /*0f40*/  LOP3.LUT R4, R5, 0xfffffe00, RZ, 0xc0, !PT ;  /* 0xfffffe0005047812 */ /* 0x001fe200078ec0ff */
[----:B------:R-:W-:-:S03]  /*0f50*/  VIADD R5, R152, 0x10 ;  /* 0x0000001098057836 */ /* 0x000fc60000000000 */
[----:B------:R-:W-:Y:S01]  /*0f60*/  LOP3.LUT R3, R4, R3, R9, 0xf6, !PT ;  /* 0x0000000304037212 */ /* 0x000fe200078ef609 */
[----:B------:R0:W-:Y:S04]  /*0f70*/  STL [R1+0x3c], R4 ;  /* 0x00003c0401007387 */ /* 0x0001e80000100800 */
[----:B------:R1:W-:Y:S01]  /*0f80*/  STL [R1+0x14], R5 ;  /* 0x0000140501007387 */ /* 0x0003e20000100800 */
[----:B------:R-:W-:Y:S02]  /*0f90*/  IMAD R3, R3, 0x2, R2 ;  /* 0x0000000203037824 */ /* 0x000fe400078e0202 */
[----:B0-----:R-:W-:Y:S02]  /*0fa0*/  IMAD.SHL.U32 R4, R7, 0x8, RZ ;  /* 0x0000000807047824 */ /* 0x001fe400078e00ff */
[----:B-1----:R-:W-:-:S05]  /*0fb0*/  IMAD.IADD R5, R11, 0x1, -R8 ;  /* 0x000000010b057824 */ /* 0x002fca00078e0a08 */
[----:B------:R0:W-:Y:S04]  /*0fc0*/  STL [R1+0xc], R5 ;  /* 0x00000c0501007387 */ /* 0x0001e80000100800 */
[----:B------:R0:W-:Y:S04]  /*0fd0*/  STL [R1+0x54], R4 ;  /* 0x0000540401007387 */ /* 0x0001e80000100800 */
[----:B------:R0:W-:Y:S04]  /*0fe0*/  STL [R1+0x28], R0 ;  /* 0x0000280001007387 */ /* 0x0001e80000100800 */
[----:B------:R0:W-:Y:S02]  /*0ff0*/  STL [R1+0x4c], R3 ;  /* 0x00004c0301007387 */ /* 0x0001e40000100800 */
.L_x_1514:
[----:B------:R-:W-:Y:S05]  /*1000*/  YIELD ;  /* 0x0000000000007946 */ /* 0x000fea0003800000 */
[----:B------:R-:W-:Y:S01]  /*1010*/  ULDC.64 UR4, c[0x0][0xa28] ;  /* 0x00028a0000047ab9 */ /* 0x000fe20000000a00 */
[----:B01-3-5:R-:W1:Y:S01]  /*1020*/  LDC.64 R6, c[0x0][0xa08] ;  /* 0x00028200ff067b82 */ /* 0x02be620000000a00 */
[----:B------:R-:W-:Y:S01]  /*1030*/  ISETP.NE.U32.AND P1, PT, RZ, UR4, PT ;  /* 0x00000004ff007c0c */ /* 0x000fe2000bf25070 */
[----:B0-----:R-:W-:Y:S02]  /*1040*/  IMAD.MOV.U32 R0, RZ, RZ, RZ ;  /* 0x000000ffff007224 */ /* 0x001fe400078e00ff */
[----:B--2---:R-:W-:Y:S01]  /*1050*/  IMAD.MOV.U32 R30, RZ, RZ, RZ ;  /* 0x000000ffff1e7224 */ /* 0x004fe200078e00ff */
[----:B------:R-:W-:Y:S01]  /*1060*/  ISETP.NE.AND.EX P1, PT, RZ, UR5, PT, P1 ;  /* 0x00000005ff007c0c */ /* 0x000fe2000bf25310 */
[----:B------:R-:W-:-:S02]  /*1070*/  ULDC.64 UR4, c[0x0][0xa18] ;  /* 0x0002860000047ab9 */ /* 0x000fc40000000a00 */
[----:B------:R-:W-:-:S04]  /*1080*/  ISETP.NE.U32.AND P2, PT, RZ, UR4, PT ;  /* 0x00000004ff007c0c */ /* 0x000fc8000bf45070 */
[----:B------:R-:W-:Y:S01]  /*1090*/  ISETP.NE.AND.EX P2, PT, RZ, UR5, PT, P2 ;  /* 0x00000005ff007c0c */ /* 0x000fe2000bf45320 */
[----:B------:R-:W-:Y:S02]  /*10a0*/  ULDC.64 UR4, c[0x0][0xa08] ;  /* 0x0002820000047ab9 */ /* 0x000fe40000000a00 */
[----:B------:R-:W-:-:S03]  /*10b0*/  ISETP.NE.U32.AND P0, PT, RZ, UR4, PT ;  /* 0x00000004ff007c0c */ /* 0x000fc6000bf05070 */
[----:B------:R-:W0:Y:S01]  /*10c0*/  @P1 LDC.64 R4, c[0x0][0xa28] ;  /* 0x00028a00ff041b82 */ /* 0x000e220000000a00 */
[----:B-1----:R-:W-:-:S07]  /*10d0*/  IMAD.WIDE R10, R35, 0x4, R6 ;  /* 0x00000004230a7825 */ /* 0x002fce00078e0206 */
[----:B------:R-:W1:Y:S01]  /*10e0*/  @P2 LDC.64 R8, c[0x0][0xa18] ;  /* 0x00028600ff082b82 */ /* 0x000e620000000a00 */
[----:B------:R-:W-:Y:S01]  /*10f0*/  ULDC UR4, c[0x0][0x288] ;  /* 0x0000a20000047ab9 */ /* 0x000fe20000000800 */
[----:B------:R-:W-:Y:S01]  /*1100*/  ISETP.NE.AND.EX P0, PT, RZ, UR5, PT, P0 ;  /* 0x00000005ff007c0c */ /* 0x000fe2000bf05300 */
[----:B------:R-:W-:Y:S01]  /*1110*/  IMAD.U32 R3, RZ, RZ, UR4 ;  /* 0x00000004ff037e24 */ /* 0x000fe2000f8e00ff */
[----:B------:R-:W-:-:S11]  /*1120*/  ULDC.64 UR4, c[0x0][0x418] ;  /* 0x0001060000047ab9 */ /* 0x000fd60000000a00 */
[----:B------:R2:W5:Y:S01]  /*1130*/  @P0 LDG.E R30, desc[UR38][R10.64] ;  /* 0x000000260a1e0981 */ /* 0x000562000c1e1900 */
[----:B0-----:R-:W-:-:S05]  /*1140*/  @P1 IMAD.WIDE R4, R35, 0x4, R4 ;  /* 0x0000000423041825 */ /* 0x001fca00078e0204 */
[----:B------:R2:W5:Y:S01]  /*1150*/  @P1 LDG.E R0, desc[UR38][R4.64] ;  /* 0x0000002604001981 */ /* 0x000562000c1e1900 */
[----:B-1----:R-:W-:-:S05]  /*1160*/  @P2 IMAD.WIDE R6, R35, 0x4, R8 ;  /* 0x0000000423062825 */ /* 0x002fca00078e0208 */
[----:B------:R-:W3:Y:S01]  /*1170*/  @P2 LDG.E R3, desc[UR38][R6.64] ;  /* 0x0000002606032981 */ /* 0x000ee2000c1e1900 */
[----:B------:R-:W-:-:S03]  /*1180*/  UISETP.NE.U32.AND UP0, UPT, UR4, URZ, UPT ;  /* 0x0000003f0400728c */ /* 0x000fc6000bf05070 */
[----:B------:R-:W-:Y:S01]  /*1190*/  ULDC UR4, c[0x0][0x424] ;  /* 0x0001090000047ab9 */ /* 0x000fe20000000800 */
[----:B------:R-:W-:-:S03]  /*11a0*/  UISETP.NE.AND.EX UP0, UPT, UR5, URZ, UPT, UP0 ;  /* 0x0000003f0500728c */ /* 0x000fc6000bf05300 */
[----:B------:R-:W-:Y:S01]  /*11b0*/  ULDC UR5, c[0x0][0x2f0] ;  /* 0x0000bc0000057ab9 */ /* 0x000fe20000000800 */
[----:B------:R-:W-:-:S04]  /*11c0*/  USEL UR4, UR4, 0x1, UP0 ;  /* 0x0000000104047887 */ /* 0x000fc80008000000 */
[----:B------:R-:W-:-:S03]  /*11d0*/  UIMAD UR4, UR4, UR5, URZ ;  /* 0x00000005040472a4 */ /* 0x000fc6000f8e023f */
[----:B------:R-:W-:Y:S02]  /*11e0*/  ULDC UR5, c[0x0][0x348] ;  /* 0x0000d20000057ab9 */ /* 0x000fe40000000800 */
[----:B------:R-:W-:Y:S02]  /*11f0*/  IMAD.U32 R29, RZ, RZ, UR5 ;  /* 0x00000005ff1d7e24 */ /* 0x000fe4000f8e00ff */
[----:B------:R-:W-:Y:S01]  /*1200*/  IMAD.U32 R31, RZ, RZ, UR4 ;  /* 0x00000004ff1f7e24 */ /* 0x000fe2000f8e00ff */
[----:B---3--:R2:W-:Y:S01]  /*1210*/  STL [R1+0x4], R3 ;  /* 0x0000040301007387 */ /* 0x0085e20000100800 */
[----:B------:R-:W-:Y:S01]  /*1220*/  IMAD.MOV.U32 R14, RZ, RZ, R3 ;  /* 0x000000ffff0e7224 */ /* 0x000fe200078e0003 */
[----:B------:R-:W-:Y:S06]  /*1230*/  @P2 BRA `(.L_x_1323) ;  /* 0x0000000000282947 */ /* 0x000fec0003800000 */
[----:B------:R-:W-:Y:S02]  /*1240*/  ULDC.64 UR4, c[0x0][0xa00] ;  /* 0x0002800000047ab9 */ /* 0x000fe40000000a00 */
[----:B------:R-:W-:-:S04]  /*1250*/  ISETP.NE.U32.AND P1, PT, RZ, UR4, PT ;  /* 0x00000004ff007c0c */ /* 0x000fc8000bf25070 */
[----:B------:R-:W-:-:S13]  /*1260*/  ISETP.NE.AND.EX P1, PT, RZ, UR5, PT, P1 ;  /* 0x00000005ff007c0c */ /* 0x000fda000bf25310 */
[----:B------:R-:W-:Y:S05]  /*1270*/  @!P1 BRA `(.L_x_1323) ;  /* 0x0000000000189947 */ /* 0x000fea0003800000 */
[----:B--2---:R-:W0:Y:S02]  /*1280*/  LDC.64 R4, c[0x0][0xa00] ;  /* 0x00028000ff047b82 */ /* 0x004e240000000a00 */
[----:B0-----:R-:W-:-:S05]  /*1290*/  IMAD.WIDE R4, R35, 0x4, R4 ;  /* 0x0000000423047825 */ /* 0x001fca00078e0204 */
[----:B------:R-:W2:Y:S04]  /*12a0*/  LDG.E R3, desc[UR38][R4.64] ;  /* 0x0000002604037981 */ /* 0x000ea8000c1e1900 */
[----:B------:R-:W2:Y:S02]  /*12b0*/  LDG.E R6, desc[UR38][R4.64+0x4] ;  /* 0x0000042604067981 */ /* 0x000ea4000c1e1900 */
[----:B--2---:R-:W-:-:S05]  /*12c0*/  IMAD.IADD R14, R6, 0x1, -R3 ;  /* 0x00000001060e7824 */ /* 0x004fca00078e0a03 */
[----:B------:R0:W-:Y:S02]  /*12d0*/  STL [R1+0x4], R14 ;  /* 0x0000040e01007387 */ /* 0x0001e40000100800 */
.L_x_1323:
[----:B------:R-:W-:Y:S01]  /*12e0*/  ULDC.64 UR4, c[0x0][0xa20] ;  /* 0x0002880000047ab9 */ /* 0x000fe20000000a00 */
[----:B------:R1:W-:Y:S01]  /*12f0*/  STL [R1+0x40], R34 ;  /* 0x0000402201007387 */ /* 0x0003e20000100800 */
[----:B------:R-:W-:-:S03]  /*1300*/  ISETP.NE.U32.AND P1, PT, RZ, UR4, PT ;  /* 0x00000004ff007c0c */ /* 0x000fc6000bf25070 */
[----:B------:R1:W-:Y:S01]  /*1310*/  STL [R1+0x44], R35 ;  /* 0x0000442301007387 */ /* 0x0003e20000100800 */
[----:B------:R-:W-:-:S13]  /*1320*/  ISETP.NE.AND.EX P1, PT, RZ, UR5, PT, P1 ;  /* 0x00000005ff007c0c */ /* 0x000fda000bf25310 */
[----:B-1----:R-:W-:Y:S05]  /*1330*/  @!P1 BRA `(.L_x_1324) ;  /* 0x0000000000109947 */ /* 0x002fea0003800000 */
[----:B--2---:R-:W1:Y:S02]  /*1340*/  LDC.64 R4, c[0x0][0xa20] ;  /* 0x00028800ff047b82 */ /* 0x004e640000000a00 */
[----:B-1----:R-:W-:-:S05]  /*1350*/  IMAD.WIDE R4, R35, 0x4, R4 ;  /* 0x0000000423047825 */ /* 0x002fca00078e0204 */
[----:B------:R1:W5:Y:S01]  /*1360*/  LDG.E R31, desc[UR38][R4.64] ;  /* 0x00000026041f7981 */ /* 0x000362000c1e1900 */
[----:B------:R-:W-:Y:S05]  /*1370*/  BRA `(.L_x_1325) ;  /* 0x0000000000107947 */ /* 0x000fea0003800000 */
.L_x_1324:
[----:B------:R-:W-:Y:S05]  /*1380*/  @!P0 BRA `(.L_x_1325) ;  /* 0x00000000000c8947 */ /* 0x000fea0003800000 */
[----:B--2---:R-:W2:Y:S04]  /*1390*/  LDG.E R4, desc[UR38][R10.64] ;  /* 0x000000260a047981 */ /* 0x004ea8000c1e1900 */
[----:B------:R-:W2:Y:S02]  /*13a0*/  LDG.E R31, desc[UR38][R10.64+0x4] ;  /* 0x000004260a1f7981 */ /* 0x000ea4000c1e1900 */
[----:B--2---:R-:W-:-:S07]  /*13b0*/  IMAD.IADD R31, R31, 0x1, -R4 ;  /* 0x000000011f1f7824 */ /* 0x004fce00078e0a04 */
.L_x_1325:
[----:B------:R-:W-:Y:S01]  /*13c0*/  ULDC.64 UR4, c[0x0][0xa10] ;  /* 0x0002840000047ab9 */ /* 0x000fe20000000a00 */
[----:B------:R-:W3:Y:S01]  /*13d0*/  LDC R9, c[0x0][0x448] ;  /* 0x00011200ff097b82 */ /* 0x000ee20000000800 */
[----:B------:R-:W-:-:S04]  /*13e0*/  ISETP.NE.U32.AND P0, PT, RZ, UR4, PT ;  /* 0x00000004ff007c0c */ /* 0x000fc8000bf05070 */
[----:B------:R-:W-:Y:S01]  /*13f0*/  ISETP.NE.AND.EX P0, PT, RZ, UR5, PT, P0 ;  /* 0x00000005ff007c0c */ /* 0x000fe2000bf05300 */
[----:B------:R-:W-:Y:S02]  /*1400*/  ULDC.64 UR4, c[0x0][0xa30] ;  /* 0x00028c0000047ab9 */ /* 0x000fe40000000a00 */
[----:B------:R-:W-:Y:S01]  /*1410*/  ISETP.NE.U32.AND P1, PT, RZ, UR4, PT ;  /* 0x00000004ff007c0c */ /* 0x000fe2000bf25070 */
[----:B-----5:R-:W-:Y:S01]  /*1420*/  IMAD.MOV.U32 R24, RZ, RZ, R31 ;  /* 0x000000ffff187224 */ /* 0x020fe200078e001f */
[----:B------:R-:W4:Y:S02]  /*1430*/  LDC.64 R12, c[0x0][0x9e0] ;  /* 0x00027800ff0c7b82 */ /* 0x000f240000000a00 */
[----:B------:R-:W-:-:S06]  /*1440*/  ISETP.NE.AND.EX P1, PT, RZ, UR5, PT, P1 ;  /* 0x00000005ff007c0c */ /* 0x000fcc000bf25310 */
[----:B-12---:R-:W1:Y:S08]  /*1450*/  @P0 LDC.64 R4, c[0x0][0xa10] ;  /* 0x00028400ff040b82 */ /* 0x006e700000000a00 */
[----:B------:R-:W2:Y:S01]  /*1460*/  @P1 LDC.64 R6, c[0x0][0xa30] ;  /* 0x00028c00ff061b82 */ /* 0x000ea20000000a00 */
[----:B-1----:R-:W-:-:S05]  /*1470*/  @P0 IMAD.WIDE R4, R35, 0x4, R4 ;  /* 0x0000000423040825 */ /* 0x002fca00078e0204 */
[----:B------:R-:W4:Y:S04]  /*1480*/  @P0 LDG.E R3, desc[UR38][R4.64] ;  /* 0x0000002604030981 */ /* 0x000f28000c1e1900 */
[----:B------:R-:W4:Y:S01]  /*1490*/  @P0 LDG.E R8, desc[UR38][R4.64+0x4] ;  /* 0x0000042604080981 */ /* 0x000f22000c1e1900 */
[----:B--2---:R-:W-:-:S05]  /*14a0*/  @P1 IMAD.WIDE R6, R35, 0x4, R6 ;  /* 0x0000000423061825 */ /* 0x004fca00078e0206 */
[----:B------:R1:W5:Y:S01]  /*14b0*/  @P1 LDG.E R24, desc[UR38][R6.64] ;  /* 0x0000002606181981 */ /* 0x000362000c1e1900 */
[----:B---3--:R-:W-:Y:S01]  /*14c0*/  ISETP.NE.AND P1, PT, R9, 0x1, PT ;  /* 0x000000010900780c */ /* 0x008fe20003f25270 */
[----:B------:R-:W-:Y:S01]  /*14d0*/  IMAD R15, R33, 0xc0, RZ ;  /* 0x000000c0210f7824 */ /* 0x000fe200078e02ff */
[----:B----4-:R-:W-:-:S04]  /*14e0*/  ISETP.GE.AND P2, PT, R13, 0x1, PT ;  /* 0x000000010d00780c */ /* 0x010fc80003f46270 */
[----:B------:R2:W-:Y:S07]  /*14f0*/  STL [R1+0x18], R15 ;  /* 0x0000180f01007387 */ /* 0x0005ee0000100800 */
[----:B------:R-:W3:Y:S08]  /*1500*/  @P1 LDC R9, c[0x0][0x44c] ;  /* 0x00011300ff091b82 */ /* 0x000ef00000000800 */
[----:B------:R-:W4:Y:S01]  /*1510*/  @P1 LDC R10, c[0x0][0x450] ;  /* 0x00011400ff0a1b82 */ /* 0x000f220000000800 */
[----:B------:R-:W-:-:S02]  /*1520*/  @P0 IMAD.IADD R29, R8, 0x1, -R3 ;  /* 0x00000001081d0824 */ /* 0x000fc400078e0a03 */
[----:B------:R-:W-:Y:S02]  /*1530*/  IMAD.IADD R8, R31, 0x1, -R0 ;  /* 0x000000011f087824 */ /* 0x000fe400078e0a00 */
[----:B------:R-:W-:Y:S02]  /*1540*/  VIADD R0, R15, 0xbf ;  /* 0x000000bf0f007836 */ /* 0x000fe40000000000 */
[----:B------:R-:W-:Y:S02]  /*1550*/  IMAD.IADD R11, R8, 0x1, R29 ;  /* 0x00000001080b7824 */ /* 0x000fe400078e021d */
[----:B---3--:R-:W-:-:S03]  /*1560*/  @P1 IMAD.HI.U32 R3, R0, R9, RZ ;  /* 0x0000000900031227 */ /* 0x008fc600078e00ff */
[----:B------:R2:W-:Y:S01]  /*1570*/  STL [R1+0x8], R11 ;  /* 0x0000080b01007387 */ /* 0x0005e20000100800 */
[----:B------:R-:W-:Y:S01]  /*1580*/  IMAD.MOV.U32 R5, RZ, RZ, R0 ;  /* 0x000000ffff057224 */ /* 0x000fe200078e0000 */
[----:B----4-:R-:W-:Y:S01]  /*1590*/  @P1 SHF.R.U32.HI R5, RZ, R10, R3 ;  /* 0x0000000aff051219 */ /* 0x010fe20000011603 */
[C---:B------:R-:W-:Y:S01]  /*15a0*/  VIADD R0, R11.reuse, 0x7f ;  /* 0x0000007f0b007836 */ /* 0x040fe20000000000 */
[----:B------:R-:W-:-:S04]  /*15b0*/  IADD3 R28, R11, 0x1, -R14 ;  /* 0x000000010b1c7810 */ /* 0x000fc80007ffe80e */
[----:B------:R-:W-:Y:S01]  /*15c0*/  SHF.R.S32.HI R3, RZ, 0x1f, R0 ;  /* 0x0000001fff037819 */ /* 0x000fe20000011400 */
[----:B-1----:R-:W-:-:S03]  /*15d0*/  IMAD.IADD R7, R28, 0x1, R5 ;  /* 0x000000011c077824 */ /* 0x002fc600078e0205 */
[----:B------:R-:W-:Y:S01]  /*15e0*/  LEA.HI R3, R3, R0, RZ, 0x7 ;  /* 0x0000000003037211 */ /* 0x000fe200078f38ff */
[----:B------:R-:W-:-:S03]  /*15f0*/  IMAD.IADD R0, R7, 0x1, R12 ;  /* 0x0000000107007824 */ /* 0x000fc600078e020c */
[----:B------:R-:W-:Y:S01]  /*1600*/  SHF.R.S32.HI R92, RZ, 0x7, R3 ;  /* 0x00000007ff5c7819 */ /* 0x000fe20000011403 */
[----:B--2---:R-:W-:Y:S06]  /*1610*/  @!P2 BRA `(.L_x_1326) ;  /* 0x000000000048a947 */ /* 0x004fec0003800000 */
[C---:B------:R-:W-:Y:S01]  /*1620*/  ISETP.GT.AND P0, PT, R7.reuse, RZ, PT ;  /* 0x000000ff0700720c */ /* 0x040fe20003f04270 */
[----:B------:R-:W-:Y:S01]  /*1630*/  BSSY B0, `(.L_x_1327) ;  /* 0x000000e000007945 */ /* 0x000fe20003800000 */
[----:B------:R-:W-:-:S11]  /*1640*/  VIADD R3, R7, 0xffffffff ;  /* 0xffffffff07037836 */ /* 0x000fd60000000000 */
[----:B------:R-:W-:Y:S05]  /*1650*/  @P0 BRA `(.L_x_1328) ;  /* 0x00000000001c0947 */ /* 0x000fea0003800000 */
[----:B------:R-:W-:Y:S01]  /*1660*/  ISETP.NE.AND P0, PT, R13, 0x1, PT ;  /* 0x000000010d00780c */ /* 0x000fe20003f05270 */
[----:B------:R-:W-:-:S12]  /*1670*/  IMAD.MOV R3, RZ, RZ, -R7 ;  /* 0x000000ffff037224 */ /* 0x000fd800078e0a07 */
[----:B------:R-:W1:Y:S02]  /*1680*/  @P0 LDC.64 R4, c[0x0][0x9e8] ;  /* 0x00027a00ff040b82 */ /* 0x000e640000000a00 */
[----:B-1----:R-:W-:-:S05]  /*1690*/  @P0 IMAD.HI.U32 R4, R3, R4, RZ ;  /* 0x0000000403040227 */ /* 0x002fca00078e00ff */
[----:B------:R-:W-:-:S04]  /*16a0*/  @P0 SHF.R.U32.HI R3, RZ, R5, R4 ;  /* 0x00000005ff030219 */ /* 0x000fc80000011604 */
[----:B------:R-:W-:Y:S01]  /*16b0*/  LOP3.LUT R3, RZ, R3, RZ, 0x33, !PT ;  /* 0x00000003ff037212 */ /* 0x000fe200078e33ff */
[----:B------:R-:W-:Y:S06]  /*16c0*/  BRA `(.L_x_1329) ;  /* 0x0000000000107947 */ /* 0x000fec0003800000 */
.L_x_1328:
[----:B------:R-:W-:-:S13]  /*16d0*/  ISETP.NE.AND P0, PT, R13, 0x1, PT ;  /* 0x000000010d00780c */ /* 0x000fda0003f05270 */
[----:B------:R-:W1:Y:S02]  /*16e0*/  @P0 LDC.64 R4, c[0x0][0x9e8] ;  /* 0x00027a00ff040b82 */ /* 0x000e640000000a00 */
[----:B-1----:R-:W-:-:S05]  /*16f0*/  @P0 IMAD.HI.U32 R4, R3, R4, RZ ;  /* 0x0000000403040227 */ /* 0x002fca00078e00ff */
[----:B------:R-:W-:-:S07]  /*1700*/  @P0 SHF.R.U32.HI R3, RZ, R5, R4 ;  /* 0x00000005ff030219 */ /* 0x000fce0000011604 */
.L_x_1329:
[----:B------:R-:W-:Y:S05]  /*1710*/  BSYNC B0 ;  /* 0x0000000000007941 */ /* 0x000fea0003800000 */
.L_x_1327:
[----:B------:R-:W-:-:S05]  /*1720*/  IMAD R3, R3, R13, R13 ;  /* 0x0000000d03037224 */ /* 0x000fca00078e020d */
[----:B------:R-:W-:-:S07]  /*1730*/  VIMNMX R0, R0, R3, PT ;  /* 0x0000000300007248 */ /* 0x000fce0003fe0100 */
.L_x_1326:
[----:B------:R-:W1:Y:S01]  /*1740*/  @P1 LDC R3, c[0x0][0x44c] ;  /* 0x00011300ff031b82 */ /* 0x000e620000000800 */
[----:B------:R-:W-:Y:S01]  /*1750*/  IMAD.MOV.U32 R4, RZ, RZ, R15 ;  /* 0x000000ffff047224 */ /* 0x000fe200078e000f */
[----:B------:R-:W-:Y:S01]  /*1760*/  ULDC UR4, c[0x0][0x9dc] ;  /* 0x0002770000047ab9 */ /* 0x000fe20000000800 */
[----:B------:R-:W-:-:S05]  /*1770*/  IMAD.IADD R93, R11, 0x1, -R14 ;  /* 0x000000010b5d7824 */ /* 0x000fca00078e0a0e */
[----:B------:R-:W2:Y:S01]  /*1780*/  @P1 LDC R6, c[0x0][0x450] ;  /* 0x00011400ff061b82 */ /* 0x000ea20000000800 */
[----:B-1----:R-:W-:-:S05]  /*1790*/  @P1 IMAD.HI.U32 R3, R15, R3, RZ ;  /* 0x000000030f031227 */ /* 0x002fca00078e00ff */
[----:B--2---:R-:W-:-:S05]  /*17a0*/  @P1 SHF.R.U32.HI R4, RZ, R6, R3 ;  /* 0x00000006ff041219 */ /* 0x004fca0000011603 */
[----:B------:R-:W-:-:S04]  /*17b0*/  IMAD.IADD R3, R93, 0x1, R4 ;  /* 0x000000015d037824 */ /* 0x000fc800078e0204 */
[----:B------:R-:W-:Y:S01]  /*17c0*/  VIADD R4, R3, -UR4 ;  /* 0x8000000403047c36 */ /* 0x000fe20008000000 */
[----:B------:R-:W-:Y:S06]  /*17d0*/  @!P2 BRA `(.L_x_1330) ;  /* 0x000000000044a947 */ /* 0x000fec0003800000 */
[----:B------:R-:W-:Y:S01]  /*17e0*/  ISETP.GT.AND P0, PT, R3, -0x1, PT ;  /* 0xffffffff0300780c */ /* 0x000fe20003f04270 */
[----:B------:R-:W-:-:S12]  /*17f0*/  BSSY B0, `(.L_x_1331) ;  /* 0x000000d000007945 */ /* 0x000fd80003800000 */
[----:B------:R-:W-:Y:S05]  /*1800*/  @P0 BRA `(.L_x_1332) ;  /* 0x00000000001c0947 */ /* 0x000fea0003800000 */
[----:B------:R-:W-:Y:S02]  /*1810*/  ISETP.NE.AND P0, PT, R13, 0x1, PT ;  /* 0x000000010d00780c */ /* 0x000fe40003f05270 */
[----:B------:R-:W-:-:S11]  /*1820*/  LOP3.LUT R3, RZ, R3, RZ, 0x33, !PT ;  /* 0x00000003ff037212 */ /* 0x000fd600078e33ff */
[----:B------:R-:W1:Y:S02]  /*1830*/  @P0 LDC.64 R6, c[0x0][0x9e8] ;  /* 0x00027a00ff060b82 */ /* 0x000e640000000a00 */
[----:B-1----:R-:W-:-:S05]  /*1840*/  @P0 IMAD.HI.U32 R6, R3, R6, RZ ;  /* 0x0000000603060227 */ /* 0x002fca00078e00ff */
[----:B------:R-:W-:-:S04]  /*1850*/  @P0 SHF.R.U32.HI R3, RZ, R7, R6 ;  /* 0x00000007ff030219 */ /* 0x000fc80000011606 */
[----:B------:R-:W-:Y:S01]  /*1860*/  LOP3.LUT R3, RZ, R3, RZ, 0x33, !PT ;  /* 0x00000003ff037212 */ /* 0x000fe200078e33ff */
[----:B------:R-:W-:Y:S06]  /*1870*/  BRA `(.L_x_1333) ;  /* 0x0000000000107947 */ /* 0x000fec0003800000 */
.L_x_1332:
[----:B------:R-:W-:-:S13]  /*1880*/  ISETP.NE.AND P0, PT, R13, 0x1, PT ;  /* 0x000000010d00780c */ /* 0x000fda0003f05270 */
[----:B------:R-:W1:Y:S02]  /*1890*/  @P0 LDC.64 R6, c[0x0][0x9e8] ;  /* 0x00027a00ff060b82 */ /* 0x000e640000000a00 */
[----:B-1----:R-:W-:-:S05]  /*18a0*/  @P0 IMAD.HI.U32 R6, R3, R6, RZ ;  /* 0x0000000603060227 */ /* 0x002fca00078e00ff */
[----:B------:R-:W-:-:S07]  /*18b0*/  @P0 SHF.R.U32.HI R3, RZ, R7, R6 ;  /* 0x00000007ff030219 */ /* 0x000fce0000011606 */
.L_x_1333:
[----:B------:R-:W-:Y:S05]  /*18c0*/  BSYNC B0 ;  /* 0x0000000000007941 */ /* 0x000fea0003800000 */
.L_x_1331:
[----:B------:R-:W-:-:S05]  /*18d0*/  IMAD R3, R3, R13, RZ ;  /* 0x0000000d03037224 */ /* 0x000fca00078e02ff */
[----:B------:R-:W-:-:S07]  /*18e0*/  VIMNMX R4, R4, R3, !PT ;  /* 0x0000000304047248 */ /* 0x000fce0007fe0100 */
.L_x_1330:
[----:B------:R-:W-:Y:S01]  /*18f0*/  VIADD R0, R0, 0x7f ;  /* 0x0000007f00007836 */ /* 0x000fe20000000000 */
[----:B------:R-:W-:-:S04]  /*1900*/  SHF.R.S32.HI R5, RZ, 0x1f, R4 ;  /* 0x0000001fff057819 */ /* 0x000fc80000011404 */
[----:B------:R-:W-:Y:S02]  /*1910*/  SHF.R.S32.HI R3, RZ, 0x1f, R0 ;  /* 0x0000001fff037819 */ /* 0x000fe40000011400 */
[----:B------:R-:W-:Y:S02]  /*1920*/  LEA.HI R5, R5, R4, RZ, 0x7 ;  /* 0x0000000405057211 */ /* 0x000fe400078f38ff */
[----:B------:R-:W-:Y:S02]  /*1930*/  LEA.HI R3, R3, R0, RZ, 0x7 ;  /* 0x0000000003037211 */ /* 0x000fe400078f38ff */
[----:B------:R-:W-:Y:S02]  /*1940*/  SHF.R.S32.HI R5, RZ, 0x7, R5 ;  /* 0x00000007ff057819 */ /* 0x000fe40000011405 */
[----:B------:R-:W-:Y:S02]  /*1950*/  SHF.R.S32.HI R3, RZ, 0x7, R3 ;  /* 0x00000007ff037819 */ /* 0x000fe40000011403 */
[----:B------:R-:W-:-:S02]  /*1960*/  VIMNMX R5, RZ, R5, !PT ;  /* 0x00000005ff057248 */ /* 0x000fc40007fe0100 */
[----:B------:R-:W-:-:S03]  /*1970*/  VIMNMX R3, R92, R3, PT ;  /* 0x000000035c037248 */ /* 0x000fc60003fe0100 */
[--C-:B------:R-:W-:Y:S02]  /*1980*/  IMAD R5, R5, 0x80, -R8.reuse ;  /* 0x0000008005057824 */ /* 0x100fe400078e0a08 */
[----:B------:R-:W-:-:S03]  /*1990*/  IMAD R0, R3, 0x80, -R8 ;  /* 0x0000008003007824 */ /* 0x000fc600078e0a08 */
[----:B------:R-:W-:Y:S02]  /*19a0*/  VIMNMX R5, RZ, R5, !PT ;  /* 0x00000005ff057248 */ /* 0x000fe40007fe0100 */
[----:B------:R-:W-:Y:S02]  /*19b0*/  VIMNMX R0, R0, R29, PT ;  /* 0x0000001d00007248 */ /* 0x000fe40003fe0100 */
[----:B------:R-:W-:Y:S02]  /*19c0*/  SHF.R.U32.HI R27, RZ, 0x7, R5 ;  /* 0x00000007ff1b7819 */ /* 0x000fe40000011605 */
[----:B------:R-:W-:-:S03]  /*19d0*/  ISETP.GT.AND P0, PT, R0, R5, PT ;  /* 0x000000050000720c */ /* 0x000fc60003f04270 */
[----:B------:R-:W-:-:S10]  /*19e0*/  IMAD.MOV.U32 R26, RZ, RZ, R27 ;  /* 0x000000ffff1a7224 */ /* 0x000fd400078e001b */
[----:B------:R-:W-:-:S05]  /*19f0*/  @P0 VIADD R0, R0, 0x7f ;  /* 0x0000007f00000836 */ /* 0x000fca0000000000 */
[----:B------:R-:W-:-:S04]  /*1a00*/  @P0 SHF.R.S32.HI R3, RZ, 0x1f, R0 ;  /* 0x0000001fff030819 */ /* 0x000fc80000011400 */
[----:B------:R-:W-:-:S04]  /*1a10*/  @P0 LEA.HI R3, R3, R0, RZ, 0x7 ;  /* 0x0000000003030211 */ /* 0x000fc800078f38ff */
[----:B------:R-:W-:Y:S02]  /*1a20*/  @P0 SHF.R.S32.HI R26, RZ, 0x7, R3 ;  /* 0x00000007ff1a0819 */ /* 0x000fe40000011403 */
[----:B------:R-:W-:Y:S02]  /*1a30*/  PLOP3.LUT P0, PT, PT, PT, PT, 0x80, 0x0 ;  /* 0x000000000000781c */ /* 0x000fe40003f0f070 */
[----:B------:R-:W-:-:S13]  /*1a40*/  ISETP.GT.AND P1, PT, R26, R27, PT ;  /* 0x0000001b1a00720c */ /* 0x000fda0003f24270 */
[----:B------:R-:W-:Y:S05]  /*1a50*/  @!P1 BRA `(.L_x_1334) ;  /* 0x0000003c00a89947 */ /* 0x000fea0003800000 */
        /* <DEDUP_REMOVED lines=8> */
[----:B0-----:R0:W1:Y:S01]  /*1ae0*/  LDC.64 R14, c[0x4][R0] ;  /* 0x01000000000e7b82 */ /* 0x0010620000000a00 */
        /* <DEDUP_REMOVED lines=10> */
[----:B-1---5:R-:W-:Y:S05]  /*1b90*/  CALL.ABS.NOINC R14 ;  /* 0x000000000e007343 */ /* 0x022fea0003c00000 */
.L_x_1336:
[----:B------:R-:W-:Y:S05]  /*1ba0*/  BSYNC B6 ;  /* 0x0000000000067941 */ /* 0x000fea0003800000 */
.L_x_1335:
        /* <DEDUP_REMOVED lines=20> */
.L_x_1338:
[----:B------:R-:W-:Y:S05]  /*1cf0*/  BSYNC B6 ;  /* 0x0000000000067941 */ /* 0x000fea0003800000 */
.L_x_1337:
[----:B------:R-:W-:Y:S01]  /*1d00*/  ULDC.64 UR4, c[0x0][0x9f8] ;  /* 0x00027e0000047ab9 */ /* 0x000fe20000000a00 */
[----:B------:R-:W2:Y:S01]  /*1d10*/  LDL R38, [R1+0x38] ;  /* 0x0000380001267983 */ /* 0x000ea20000100800 */
[----:B------:R-:W-:Y:S01]  /*1d20*/  ISETP.NE.U32.AND P0, PT, RZ, UR4, PT ;  /* 0x00000004ff007c0c */ /* 0x000fe2000bf05070 */
[----:B------:R-:W1:Y:S01]  /*1d30*/  LDC.64 R74, c[0x0][0x300] ;  /* 0x0000c000ff4a7b82 */ /* 0x000e620000000a00 */
[----:B0-----:R-:W-:Y:S01]  /*1d40*/  IMAD.IADD R14, R30, 0x1, R31 ;  /* 0x000000011e0e7824 */ /* 0x001fe200078e021f */
[----:B------:R-:W3:Y:S01]  /*1d50*/  LDL.LU R43, [R1] ;  /* 0x00000000012b7983 */ /* 0x000ee20000300800 */
[----:B------:R-:W-:Y:S01]  /*1d60*/  ISETP.NE.AND.EX P0, PT, RZ, UR5, PT, P0 ;  /* 0x00000005ff007c0c */ /* 0x000fe2000bf05300 */
[----:B------:R-:W-:Y:S01]  /*1d70*/  ULDC.64 UR6, c[0x0][0xa08] ;  /* 0x0002820000067ab9 */ /* 0x000fe20000000a00 */
[----:B------:R-:W-:Y:S01]  /*1d80*/  SHF.R.S32.HI R11, RZ, 0x1f, R34 ;  /* 0x0000001fff0b7819 */ /* 0x000fe20000011422 */
[----:B------:R-:W4:Y:S01]  /*1d90*/  LDL R36, [R1+0x3c] ;  /* 0x00003c0001247983 */ /* 0x000f220000100800 */
[----:B------:R-:W0:Y:S01]  /*1da0*/  S2R R42, SR_TID.X ;  /* 0x00000000002a7919 */ /* 0x000e220000002100 */
[----:B------:R-:W-:Y:S01]  /*1db0*/  SHF.R.S32.HI R41, RZ, 0x1f, R14 ;  /* 0x0000001fff297819 */ /* 0x000fe2000001140e */
[----:B------:R-:W-:Y:S01]  /*1dc0*/  ULDC.64 UR4, c[0x0][0x308] ;  /* 0x0000c20000047ab9 */ /* 0x000fe20000000a00 */
[----:B------:R-:W0:Y:S08]  /*1dd0*/  LDC R39, c[0x0][0x3f4] ;  /* 0x0000fd00ff277b82 */ /* 0x000e300000000800 */
[----:B------:R-:W1:Y:S08]  /*1de0*/  @P0 LDC.64 R4, c[0x0][0x9f8] ;  /* 0x00027e00ff040b82 */ /* 0x000e700000000a00 */
[----:B------:R-:W3:Y:S01]  /*1df0*/  LDC.64 R72, c[0x0][0x3f8] ;  /* 0x0000fe00ff487b82 */ /* 0x000ee20000000a00 */
[----:B-1----:R-:W-:-:S05]  /*1e00*/  @P0 IMAD.WIDE R4, R35, 0x4, R4 ;  /* 0x0000000423040825 */ /* 0x002fca00078e0204 */
[----:B------:R1:W4:Y:S01]  /*1e10*/  @P0 LDG.E R35, desc[UR38][R4.64] ;  /* 0x0000002604230981 */ /* 0x000322000c1e1900 */
[-C--:B------:R-:W-:Y:S01]  /*1e20*/  IMAD R0, R41, R74.reuse, RZ ;  /* 0x0000004a29007224 */ /* 0x080fe200078e02ff */
[----:B------:R-:W-:Y:S01]  /*1e30*/  ISETP.NE.U32.AND P0, PT, RZ, UR6, PT ;  /* 0x00000006ff007c0c */ /* 0x000fe2000bf05070 */
[C---:B------:R-:W-:Y:S01]  /*1e40*/  IMAD.WIDE.U32 R6, R14.reuse, R74, RZ ;  /* 0x0000004a0e067225 */ /* 0x040fe200078e00ff */
[----:B0-----:R-:W-:Y:S02]  /*1e50*/  SHF.R.U32.HI R40, RZ, 0x7, R42 ;  /* 0x00000007ff287819 */ /* 0x001fe4000001162a */
[----:B------:R-:W-:Y:S01]  /*1e60*/  ISETP.NE.AND.EX P0, PT, RZ, UR7, PT, P0 ;  /* 0x00000007ff007c0c */ /* 0x000fe2000bf05300 */
[----:B------:R-:W-:Y:S01]  /*1e70*/  IMAD R3, R14, R75, R0 ;  /* 0x0000004b0e037224 */ /* 0x000fe200078e0200 */
[C---:B------:R-:W-:Y:S01]  /*1e80*/  ISETP.NE.AND P6, PT, R40.reuse, 0x1, PT ;  /* 0x000000012800780c */ /* 0x040fe20003fc5270 */
[----:B------:R-:W-:Y:S01]  /*1e90*/  VIADD R65, R40, 0x8 ;  /* 0x0000000828417836 */ /* 0x000fe20000000000 */
[----:B------:R-:W-:Y:S01]  /*1ea0*/  SHF.R.S32.HI R19, RZ, 0x1f, R18 ;  /* 0x0000001fff137819 */ /* 0x000fe20000011412 */
[----:B------:R-:W-:Y:S01]  /*1eb0*/  IMAD.IADD R7, R7, 0x1, R3 ;  /* 0x0000000107077824 */ /* 0x000fe200078e0203 */
[----:B------:R-:W-:Y:S01]  /*1ec0*/  SHF.R.S32.HI R32, RZ, 0x1f, R17 ;  /* 0x0000001fff207819 */ /* 0x000fe20000011411 */
[----:B------:R-:W-:Y:S01]  /*1ed0*/  IMAD R3, R11, UR4, RZ ;  /* 0x000000040b037c24 */ /* 0x000fe2000f8e02ff */
[----:B------:R-:W-:Y:S01]  /*1ee0*/  SHF.R.S32.HI R153, RZ, 0x1f, R152 ;  /* 0x0000001fff997819 */ /* 0x000fe20000011498 */
[----:B-1----:R-:W-:-:S04]  /*1ef0*/  IMAD.WIDE.U32 R4, R34, UR4, R6 ;  /* 0x0000000422047c25 */ /* 0x002fc8000f8e0006 */
[----:B------:R-:W-:Y:S01]  /*1f00*/  IMAD R3, R34, UR5, R3 ;  /* 0x0000000522037c24 */ /* 0x000fe2000f8e0203 */
[----:B------:R-:W-:Y:S01]  /*1f10*/  ULDC.64 UR4, c[0x0][0x310] ;  /* 0x0000c40000047ab9 */ /* 0x000fe20000000a00 */
[----:B------:R-:W-:-:S04]  /*1f20*/  IMAD.WIDE.U32 R6, R17, R74, R18 ;  /* 0x0000004a11067225 */ /* 0x000fc800078e0012 */
[----:B------:R-:W-:Y:S02]  /*1f30*/  IMAD.IADD R5, R5, 0x1, R3 ;  /* 0x0000000105057824 */ /* 0x000fe400078e0203 */
[----:B------:R-:W-:Y:S02]  /*1f40*/  VIADD R40, R17, 0x60 ;  /* 0x0000006011287836 */ /* 0x000fe40000000000 */
[----:B------:R-:W-:Y:S02]  /*1f50*/  VIADD R42, R42, 0xffffff80 ;  /* 0xffffff802a2a7836 */ /* 0x000fe40000000000 */
[----:B------:R-:W-:Y:S02]  /*1f60*/  IMAD.SHL.U32 R40, R40, 0x40, RZ ;  /* 0x0000004028287824 */ /* 0x000fe400078e00ff */
[----:B------:R-:W-:Y:S02]  /*1f70*/  VIADD R67, R18, 0x20 ;  /* 0x0000002012437836 */ /* 0x000fe40000000000 */
[----:B------:R-:W-:Y:S01]  /*1f80*/  IMAD.SHL.U32 R64, R39, 0x2, RZ ;  /* 0x0000000227407824 */ /* 0x000fe200078e00ff */
[----:B------:R-:W-:-:S02]  /*1f90*/  LOP3.LUT R40, R40, 0x1c0, RZ, 0xc0, !PT ;  /* 0x000001c028287812 */ /* 0x000fc400078ec0ff */
[C---:B--2---:R-:W-:Y:S01]  /*1fa0*/  LOP3.LUT P1, RZ, R38.reuse, 0x4, RZ, 0xc0, !PT ;  /* 0x0000000426ff7812 */ /* 0x044fe2000782c0ff */
[----:B------:R-:W-:Y:S02]  /*1fb0*/  IMAD.SHL.U32 R71, R38, 0x40, RZ ;  /* 0x0000004026477824 */ /* 0x000fe400078e00ff */
[----:B------:R-:W-:Y:S01]  /*1fc0*/  VIADD R38, R17, 0x60 ;  /* 0x0000006011267836 */ /* 0x000fe20000000000 */
[----:B---3--:R-:W-:Y:S02]  /*1fd0*/  LOP3.LUT R43, R43, 0xfffffffb, RZ, 0xc0, !PT ;  /* 0xfffffffb2b2b7812 */ /* 0x008fe400078ec0ff */
[----:B------:R-:W-:Y:S02]  /*1fe0*/  LOP3.LUT R71, R71, 0x1c0, RZ, 0xc0, !PT ;  /* 0x000001c047477812 */ /* 0x000fe400078ec0ff */
[----:B------:R-:W-:Y:S02]  /*1ff0*/  SHF.R.S32.HI R66, RZ, 0x1f, R38 ;  /* 0x0000001fff427819 */ /* 0x000fe40000011426 */
[----:B------:R-:W-:-:S02]  /*2000*/  SHF.R.S32.HI R38, RZ, 0x1f, R42 ;  /* 0x0000001fff267819 */ /* 0x000fc4000001142a */
[----:B------:R-:W-:Y:S02]  /*2010*/  SHF.R.U32.HI R68, RZ, 0x3, R71 ;  /* 0x00000003ff447819 */ /* 0x000fe40000011647 */
[----:B------:R-:W-:Y:S02]  /*2020*/  @P1 LOP3.LUT R43, R43, 0x4, RZ, 0xfc, !PT ;  /* 0x000000042b2b1812 */ /* 0x000fe400078efcff */
[----:B------:R-:W-:-:S03]  /*2030*/  LEA.HI R38, R38, R42, RZ, 0x5 ;  /* 0x0000002a26267211 */ /* 0x000fc600078f28ff */
[----:B------:R0:W-:Y:S01]  /*2040*/  STL [R1], R43 ;  /* 0x0000002b01007387 */ /* 0x0001e20000100800 */
[----:B------:R-:W-:Y:S02]  /*2050*/  SHF.R.S32.HI R38, RZ, 0x5, R38 ;  /* 0x00000005ff267819 */ /* 0x000fe40000011426 */
[----:B----4-:R-:W-:Y:S02]  /*2060*/  SHF.R.S32.HI R0, RZ, 0x1f, R35 ;  /* 0x0000001fff007819 */ /* 0x010fe40000011423 */
[----:B------:R-:W-:Y:S02]  /*2070*/  SEL R35, R35, RZ, !P0 ;  /* 0x000000ff23237207 */ /* 0x000fe40004000000 */
[----:B------:R-:W-:-:S03]  /*2080*/  SEL R12, R0, RZ, !P0 ;  /* 0x000000ff000c7207 */ /* 0x000fc60004000000 */
[----:B------:R-:W-:Y:S02]  /*2090*/  IMAD.WIDE.U32 R8, R35, UR4, R4 ;  /* 0x0000000423087c25 */ /* 0x000fe4000f8e0004 */
[----:B------:R-:W1:Y:S02]  /*20a0*/  LDC.64 R4, c[0x0][0x408] ;  /* 0x00010200ff047b82 */ /* 0x000e640000000a00 */
[----:B------:R-:W-:Y:S01]  /*20b0*/  IMAD R0, R12, UR4, RZ ;  /* 0x000000040c007c24 */ /* 0x000fe2000f8e02ff */
[----:B------:R-:W-:-:S03]  /*20c0*/  IADD3 R77, P0, R8, R6, RZ ;  /* 0x00000006084d7210 */ /* 0x000fc60007f1e0ff */
[----:B------:R-:W-:Y:S01]  /*20d0*/  IMAD R3, R35, UR5, R0 ;  /* 0x0000000523037c24 */ /* 0x000fe2000f8e0200 */
[----:B------:R-:W-:Y:S05]  /*20e0*/  @!P6 WARPSYNC.ALL ;  /* 0x000000000000e948 */ /* 0x000fea0003800000 */
[----:B------:R-:W-:Y:S01]  /*20f0*/  ULDC.64 UR4, c[0x0][0x330] ;  /* 0x0000cc0000047ab9 */ /* 0x000fe20000000a00 */
[----:B------:R-:W-:Y:S02]  /*2100*/  IMAD R0, R32, R74, RZ ;  /* 0x0000004a20007224 */ /* 0x000fe400078e02ff */
[----:B------:R-:W-:Y:S02]  /*2110*/  IMAD R11, R11, UR4, RZ ;  /* 0x000000040b0b7c24 */ /* 0x000fe4000f8e02ff */
[----:B------:R-:W-:Y:S01]  /*2120*/  IMAD R13, R17, R75, R0 ;  /* 0x0000004b110d7224 */ /* 0x000fe200078e0200 */
[----:B------:R-:W-:Y:S01]  /*2130*/  SHF.L.U64.HI R75, R74, 0x7, R75 ;  /* 0x000000074a4b7819 */ /* 0x000fe2000001024b */
[----:B------:R-:W-:-:S02]  /*2140*/  IMAD.IADD R78, R9, 0x1, R3 ;  /* 0x00000001094e7824 */ /* 0x000fc400078e0203 */
[C---:B------:R-:W-:Y:S02]  /*2150*/  IMAD R15, R34.reuse, UR5, R11 ;  /* 0x00000005220f7c24 */ /* 0x040fe4000f8e020b */
[----:B------:R-:W-:Y:S01]  /*2160*/  IMAD.WIDE.U32 R10, R34, UR4, R18 ;  /* 0x00000004220a7c25 */ /* 0x000fe2000f8e0012 */
[----:B------:R-:W-:Y:S01]  /*2170*/  ULDC.64 UR4, c[0x0][0x338] ;  /* 0x0000ce0000047ab9 */ /* 0x000fe20000000a00 */
[----:B------:R-:W-:Y:S02]  /*2180*/  IADD3.X R76, R78, R7, R13, P0, !PT ;  /* 0x000000074e4c7210 */ /* 0x000fe400007fe40d */
[----:B------:R-:W-:Y:S01]  /*2190*/  IMAD R3, R12, UR4, RZ ;  /* 0x000000040c037c24 */ /* 0x000fe2000f8e02ff */
[----:B------:R-:W-:Y:S01]  /*21a0*/  ISETP.GE.AND P0, PT, R18, R39, PT ;  /* 0x000000271200720c */ /* 0x000fe20003f06270 */
[----:B------:R-:W-:Y:S01]  /*21b0*/  IMAD R0, R32, R72, RZ ;  /* 0x0000004820007224 */ /* 0x000fe200078e02ff */
[----:B-1----:R-:W-:Y:S01]  /*21c0*/  SHF.L.U64.HI R70, R4, 0x7, R5 ;  /* 0x0000000704467819 */ /* 0x002fe20000010205 */
[----:B------:R-:W-:Y:S01]  /*21d0*/  IMAD R37, R35, UR5, R3 ;  /* 0x0000000523257c24 */ /* 0x000fe2000f8e0203 */
[----:B------:R-:W-:Y:S01]  /*21e0*/  SEL R3, R39, RZ, P0 ;  /* 0x000000ff27037207 */ /* 0x000fe20000000000 */
[----:B------:R-:W-:-:S02]  /*21f0*/  IMAD.IADD R11, R11, 0x1, R15 ;  /* 0x000000010b0b7824 */ /* 0x000fc400078e020f */
[----:B------:R-:W-:Y:S02]  /*2200*/  IMAD R15, R17, R73, R0 ;  /* 0x00000049110f7224 */ /* 0x000fe400078e0200 */
[----:B------:R-:W-:Y:S01]  /*2210*/  IMAD.WIDE.U32 R58, R35, UR4, R10 ;  /* 0x00000004233a7c25 */ /* 0x000fe2000f8e000a */
[----:B------:R-:W-:Y:S02]  /*2220*/  ULDC UR4, c[0x0][0x2f4] ;  /* 0x0000bd0000047ab9 */ /* 0x000fe40000000800 */
[----:B------:R-:W-:Y:S01]  /*2230*/  ISETP.GE.AND P2, PT, R67, UR4, PT ;  /* 0x0000000443007c0c */ /* 0x000fe2000bf46270 */
[----:B------:R-:W-:Y:S02]  /*2240*/  IMAD R0, R32, R4, RZ ;  /* 0x0000000420007224 */ /* 0x000fe400078e02ff */
[----:B------:R-:W-:Y:S02]  /*2250*/  IMAD.IADD R3, R18, 0x1, R3 ;  /* 0x0000000112037824 */ /* 0x000fe400078e0203 */
[----:B------:R-:W-:-:S04]  /*2260*/  IMAD.WIDE.U32 R6, R17, R72, R152 ;  /* 0x0000004811067225 */ /* 0x000fc800078e0098 */
[----:B------:R-:W-:-:S04]  /*2270*/  IMAD.WIDE.U32 R10, R17, R72, R18 ;  /* 0x00000048110a7225 */ /* 0x000fc800078e0012 */
[----:B------:R-:W-:-:S04]  /*2280*/  IMAD.WIDE.U32 R30, R17, R4, R152 ;  /* 0x00000004111e7225 */ /* 0x000fc800078e0098 */
[C---:B------:R-:W-:Y:S01]  /*2290*/  IMAD R21, R17.reuse, R5, R0 ;  /* 0x0000000511157224 */ /* 0x040fe200078e0200 */
[----:B------:R-:W-:Y:S01]  /*22a0*/  SHF.R.S32.HI R0, RZ, 0x1f, R3 ;  /* 0x0000001fff007819 */ /* 0x000fe20000011403 */
[----:B------:R-:W-:-:S03]  /*22b0*/  IMAD.WIDE.U32 R12, R17, R4, R18 ;  /* 0x00000004110c7225 */ /* 0x000fc600078e0012 */
[----:B------:R-:W-:Y:S01]  /*22c0*/  LEA.HI R0, R0, R3, RZ, 0x3 ;  /* 0x0000000300007211 */ /* 0x000fe200078f18ff */
[----:B------:R-:W-:Y:S02]  /*22d0*/  IMAD.IADD R7, R7, 0x1, R15 ;  /* 0x0000000107077824 */ /* 0x000fe400078e020f */
[----:B------:R-:W-:Y:S01]  /*22e0*/  IMAD.IADD R11, R15, 0x1, R11 ;  /* 0x000000010f0b7824 */ /* 0x000fe200078e020b */
[----:B-----5:R-:W-:Y:S01]  /*22f0*/  SHF.R.S32.HI R15, RZ, 0x1f, R24 ;  /* 0x0000001fff0f7819 */ /* 0x020fe20000011418 */
[----:B------:R-:W-:Y:S02]  /*2300*/  IMAD.IADD R31, R31, 0x1, R21 ;  /* 0x000000011f1f7824 */ /* 0x000fe400078e0215 */
[----:B------:R-:W-:Y:S02]  /*2310*/  IMAD.IADD R13, R21, 0x1, R13 ;  /* 0x00000001150d7824 */ /* 0x000fe400078e020d */
[C---:B------:R-:W-:Y:S02]  /*2320*/  IMAD R3, R15.reuse, R72, RZ ;  /* 0x000000480f037224 */ /* 0x040fe400078e02ff */
[----:B------:R-:W-:-:S02]  /*2330*/  IMAD R15, R15, R4, RZ ;  /* 0x000000040f0f7224 */ /* 0x000fc400078e02ff */
[----:B------:R-:W-:-:S04]  /*2340*/  IMAD.WIDE.U32 R30, R24, R4, R30 ;  /* 0x00000004181e7225 */ /* 0x000fc800078e001e */
[----:B------:R-:W-:-:S04]  /*2350*/  IMAD.WIDE.U32 R20, R24, R4, R12 ;  /* 0x0000000418147225 */ /* 0x000fc800078e000c */
[----:B------:R-:W-:Y:S01]  /*2360*/  IMAD.SHL.U32 R69, R4, 0x80, RZ ;  /* 0x0000008004457824 */ /* 0x000fe200078e00ff */
[----:B------:R-:W-:Y:S01]  /*2370*/  LOP3.LUT R4, R40, 0x38, R0, 0xf8, !PT ;  /* 0x0000003828047812 */ /* 0x000fe200078ef800 */
[----:B------:R-:W-:Y:S02]  /*2380*/  VIADD R40, R17, 0x60 ;  /* 0x0000006011287836 */ /* 0x000fe40000000000 */
[----:B------:R-:W-:Y:S01]  /*2390*/  IMAD R61, R24, R73, R3 ;  /* 0x00000049183d7224 */ /* 0x000fe200078e0203 */
[----:B------:R-:W-:Y:S01]  /*23a0*/  LOP3.LUT R3, R71, 0x18, R18, 0xf8, !PT ;  /* 0x0000001847037812 */ /* 0x000fe200078ef812 */
[----:B------:R-:W-:Y:S01]  /*23b0*/  IMAD.SHL.U32 R40, R40, 0x40, RZ ;  /* 0x0000004028287824 */ /* 0x000fe200078e00ff */
[----:B------:R-:W-:Y:S01]  /*23c0*/  SHF.L.U64.HI R73, R72, 0x7, R73 ;  /* 0x0000000748497819 */ /* 0x000fe20000010249 */
[----:B------:R-:W-:Y:S01]  /*23d0*/  IMAD.WIDE.U32 R34, R24, R72, R10 ;  /* 0x0000004818227225 */ /* 0x000fe200078e000a */
[----:B------:R-:W-:Y:S02]  /*23e0*/  LOP3.LUT R3, R3, R68, RZ, 0x3c, !PT ;  /* 0x0000004403037212 */ /* 0x000fe400078e3cff */
[----:B------:R-:W-:Y:S01]  /*23f0*/  LOP3.LUT R40, R40, 0x1c0, RZ, 0xc0, !PT ;  /* 0x000001c028287812 */ /* 0x000fe200078ec0ff */
[----:B------:R-:W-:Y:S01]  /*2400*/  IMAD.WIDE.U32 R56, R24, R72, R6 ;  /* 0x0000004818387225 */ /* 0x000fe200078e0006 */
[----:B------:R-:W-:-:S02]  /*2410*/  IADD3 R10, P1, R17, R14, RZ ;  /* 0x0000000e110a7210 */ /* 0x000fc40007f3e0ff */
[----:B------:R-:W-:Y:S01]  /*2420*/  SHF.R.U32.HI R40, RZ, 0x3, R40 ;  /* 0x00000003ff287819 */ /* 0x000fe20000011628 */
[----:B------:R-:W-:Y:S01]  /*2430*/  IMAD R63, R38, 0x200, R3 ;  /* 0x00000200263f7824 */ /* 0x000fe200078e0203 */
[--C-:B------:R-:W-:Y:S01]  /*2440*/  LOP3.LUT R3, R71, 0x38, R0.reuse, 0xf8, !PT ;  /* 0x0000003847037812 */ /* 0x100fe200078ef800 */
[----:B------:R-:W-:Y:S01]  /*2450*/  IMAD R15, R24, R5, R15 ;  /* 0x00000005180f7224 */ /* 0x000fe200078e020f */
[----:B------:R-:W-:Y:S01]  /*2460*/  LOP3.LUT R12, R4, R40, RZ, 0x3c, !PT ;  /* 0x00000028040c7212 */ /* 0x000fe200078e3cff */
[----:B------:R-:W-:Y:S01]  /*2470*/  IMAD.X R11, R32, 0x1, R41, P1 ;  /* 0x00000001200b7824 */ /* 0x000fe200008e0629 */
[----:B------:R-:W-:Y:S01]  /*2480*/  LOP3.LUT R3, R3, R68, RZ, 0x3c, !PT ;  /* 0x0000004403037212 */ /* 0x000fe200078e3cff */
[----:B------:R-:W-:Y:S01]  /*2490*/  IMAD.IADD R62, R57, 0x1, R61 ;  /* 0x00000001393e7824 */ /* 0x000fe200078e023d */
[----:B------:R-:W-:Y:S01]  /*24a0*/  LOP3.LUT R7, R0, 0xfffffff8, RZ, 0xc0, !PT ;  /* 0xfffffff800077812 */ /* 0x000fe200078ec0ff */
[----:B------:R-:W-:Y:S01]  /*24b0*/  IMAD.SHL.U32 R74, R74, 0x80, RZ ;  /* 0x000000804a4a7824 */ /* 0x000fe200078e00ff */
[----:B------:R-:W-:Y:S01]  /*24c0*/  SHF.R.S32.HI R6, RZ, 0x3, R0 ;  /* 0x00000003ff067819 */ /* 0x000fe20000011400 */
[----:B------:R-:W-:Y:S01]  /*24d0*/  IMAD R4, R38, 0x200, R3 ;  /* 0x0000020026047824 */ /* 0x000fe200078e0203 */
[----:B------:R-:W-:Y:S01]  /*24e0*/  ISETP.GE.AND P1, PT, R18, UR4, PT ;  /* 0x0000000412007c0c */ /* 0x000fe2000bf26270 */
[----:B------:R-:W-:Y:S01]  /*24f0*/  IMAD.SHL.U32 R72, R72, 0x80, RZ ;  /* 0x0000008048487824 */ /* 0x000fe200078e00ff */
[----:B------:R-:W-:Y:S01]  /*2500*/  SHF.R.S32.HI R5, RZ, 0x1f, R7 ;  /* 0x0000001fff057819 */ /* 0x000fe20000011407 */
[----:B------:R-:W-:-:S02]  /*2510*/  IMAD.IADD R61, R61, 0x1, R35 ;  /* 0x000000013d3d7824 */ /* 0x000fc400078e0223 */
[----:B------:R-:W-:Y:S02]  /*2520*/  IMAD.IADD R60, R31, 0x1, R15 ;  /* 0x000000011f3c7824 */ /* 0x000fe400078e020f */
[----:B------:R-:W-:Y:S02]  /*2530*/  IMAD.IADD R32, R15, 0x1, R21 ;  /* 0x000000010f207824 */ /* 0x000fe400078e0215 */
[----:B------:R-:W-:Y:S02]  /*2540*/  IMAD.IADD R3, R36, 0x1, R12 ;  /* 0x0000000124037824 */ /* 0x000fe400078e020c */
[----:B------:R-:W-:Y:S01]  /*2550*/  IMAD.IADD R0, R59, 0x1, R37 ;  /* 0x000000013b007824 */ /* 0x000fe200078e0225 */
[----:B0-----:R-:W-:Y:S06]  /*2560*/  @!P6 BAR.SYNC.DEFER_BLOCKING 0x9, 0x100 ;  /* 0x024400000000eb1d */ /* 0x001fec0000010000 */
.L_x_1388:
[----:B------:R-:W2:Y:S01]  /*2570*/  LDL R39, [R1+0x38] ;  /* 0x0000380001277983 */ /* 0x000ea20000100800 */
[----:B0-----:R-:W0:Y:S03]  /*2580*/  LDC.64 R86, c[0x0][0x300] ;  /* 0x0000c000ff567b82 */ /* 0x001e260000000a00 */
[----:B------:R-:W3:Y:S01]  /*2590*/  LDL.LU R38, [R1] ;  /* 0x0000000001267983 */ /* 0x000ee20000300800 */
[----:B------:R-:W-:Y:S01]  /*25a0*/  VIADD R36, R26, 0xffffffff ;  /* 0xffffffff1a247836 */ /* 0x000fe20000000000 */
[----:B------:R-:W-:Y:S05]  /*25b0*/  YIELD ;  /* 0x0000000000007946 */ /* 0x000fea0003800000 */
[----:B------:R-:W1:Y:S01]  /*25c0*/  LDC.64 R80, c[0x0][0x2e8] ;  /* 0x0000ba00ff507b82 */ /* 0x000e620000000a00 */
[----:B------:R-:W-:Y:S01]  /*25d0*/  SHF.R.S32.HI R79, RZ, 0x1f, R36 ;  /* 0x0000001fff4f7819 */ /* 0x000fe20000011424 */
[-C--:B------:R-:W-:Y:S01]  /*25e0*/  IMAD R13, R75, R36.reuse, RZ ;  /* 0x000000244b0d7224 */ /* 0x080fe200078e02ff */
[----:B------:R-:W-:Y:S01]  /*25f0*/  BSSY B0, `(.L_x_1339) ;  /* 0x00002d6000007945 */ /* 0x000fe20003800000 */
[----:B------:R-:W-:-:S04]  /*2600*/  IMAD.WIDE.U32 R14, R74, R36, RZ ;  /* 0x000000244a0e7225 */ /* 0x000fc800078e00ff */
[----:B------:R-:W-:Y:S01]  /*2610*/  IMAD R13, R79, R74, R13 ;  /* 0x0000004a4f0d7224 */ /* 0x000fe200078e020d */
[----:B------:R-:W-:Y:S01]  /*2620*/  IADD3 R26, P3, R77, R14, RZ ;  /* 0x0000000e4d1a7210 */ /* 0x000fe20007f7e0ff */
[----:B------:R-:W-:Y:S01]  /*2630*/  IMAD.MOV.U32 R84, RZ, RZ, R14 ;  /* 0x000000ffff547224 */ /* 0x000fe200078e000e */
[----:B------:R-:W4:Y:S01]  /*2640*/  LDC R88, c[0x0][0x3f4] ;  /* 0x0000fd00ff587b82 */ /* 0x000f220000000800 */
[----:B------:R-:W-:Y:S02]  /*2650*/  IMAD.IADD R85, R15, 0x1, R13 ;  /* 0x000000010f557824 */ /* 0x000fe400078e020d */
[----:B0-----:R-:W-:Y:S02]  /*2660*/  IMAD R37, R87, 0x60, RZ ;  /* 0x0000006057257824 */ /* 0x001fe400078e02ff */
[----:B------:R-:W-:-:S03]  /*2670*/  IMAD.WIDE.U32 R12, R86, 0x60, R84 ;  /* 0x00000060560c7825 */ /* 0x000fc600078e0054 */
[----:B------:R-:W-:Y:S01]  /*2680*/  IADD3 R15, P4, R77, R12, RZ ;  /* 0x0000000c4d0f7210 */ /* 0x000fe20007f9e0ff */
[----:B------:R-:W-:-:S03]  /*2690*/  IMAD R12, R22, 0x2000, R63 ;  /* 0x00002000160c7824 */ /* 0x000fc600078e023f */
[----:B------:R-:W-:Y:S01]  /*26a0*/  IADD3.X R14, R76, R13, R37, P4, !PT ;  /* 0x0000000d4c0e7210 */ /* 0x000fe200027fe425 */
[----:B------:R-:W-:Y:S01]  /*26b0*/  IMAD.X R13, R85, 0x1, R76, P3 ;  /* 0x00000001550d7824 */ /* 0x000fe200018e064c */
[CC--:B-1----:R-:W-:Y:S01]  /*26c0*/  LEA R40, P4, R15.reuse, R80.reuse, 0x1 ;  /* 0x000000500f287211 */ /* 0x0c2fe200078808ff */
[----:B------:R-:W-:Y:S01]  /*26d0*/  VIADD R82, R12, 0x20 ;  /* 0x000000200c527836 */ /* 0x000fe20000000000 */
[----:B------:R-:W-:Y:S01]  /*26e0*/  LEA R42, P3, R26, R80, 0x1 ;  /* 0x000000501a2a7211 */ /* 0x000fe200078608ff */
[----:B------:R-:W-:Y:S01]  /*26f0*/  IMAD R83, R12, 0x2, R25 ;  /* 0x000000020c537824 */ /* 0x000fe200078e0219 */
[----:B------:R-:W-:Y:S02]  /*2700*/  LEA.HI.X R41, R15, R81, R14, 0x1, P4 ;  /* 0x000000510f297211 */ /* 0x000fe400020f0c0e */
[----:B------:R-:W-:Y:S02]  /*2710*/  ISETP.GT.AND P4, PT, R36, R27, PT ;  /* 0x0000001b2400720c */ /* 0x000fe40003f84270 */
[----:B------:R-:W-:Y:S01]  /*2720*/  LEA.HI.X R43, R26, R81, R13, 0x1, P3 ;  /* 0x000000511a2b7211 */ /* 0x000fe200018f0c0d */
[----:B------:R-:W-:Y:S01]  /*2730*/  IMAD.MOV.U32 R26, RZ, RZ, R36 ;  /* 0x000000ffff1a7224 */ /* 0x000fe200078e0024 */
[----:B----4-:R-:W-:-:S02]  /*2740*/  ISETP.GE.AND P3, PT, R88, 0x1, PT ;  /* 0x000000015800780c */ /* 0x010fc40003f66270 */
[----:B--2---:R-:W-:Y:S02]  /*2750*/  LOP3.LUT P5, RZ, R39, 0x4, RZ, 0xc0, !PT ;  /* 0x0000000427ff7812 */ /* 0x004fe400078ac0ff */
[----:B---3--:R-:W-:-:S05]  /*2760*/  LOP3.LUT R38, R38, 0xfffffffd, RZ, 0xc0, !PT ;  /* 0xfffffffd26267812 */ /* 0x008fca00078ec0ff */
[----:B------:R-:W-:-:S05]  /*2770*/  @P4 LOP3.LUT R38, R38, 0x2, RZ, 0xfc, !PT ;  /* 0x0000000226264812 */ /* 0x000fca00078efcff */
[----:B------:R0:W-:Y:S01]  /*2780*/  STL [R1], R38 ;  /* 0x0000002601007387 */ /* 0x0001e20000100800 */
[----:B------:R-:W-:-:S04]  /*2790*/  @P5 VIADD R82, R12, 0xffffffe0 ;  /* 0xffffffe00c525836 */ /* 0x000fc80000000000 */
[----:B------:R-:W-:Y:S01]  /*27a0*/  IMAD R82, R82, 0x2, R25 ;  /* 0x0000000252527824 */ /* 0x000fe200078e0219 */
[----:B------:R-:W-:Y:S06]  /*27b0*/  @!P3 BRA `(.L_x_1340) ;  /* 0x000000280074b947 */ /* 0x000fec0003800000 */
[----:B------:R-:W-:Y:S01]  /*27c0*/  ULDC.U8 UR4, c[0x0][0x410] ;  /* 0x0001040000047ab9 */ /* 0x000fe20000000000 */
[-C--:B------:R-:W-:Y:S01]  /*27d0*/  IMAD R13, R73, R36.reuse, RZ ;  /* 0x00000024490d7224 */ /* 0x080fe200078e02ff */
[----:B------:R-:W-:Y:S01]  /*27e0*/  ISETP.NE.AND P3, PT, RZ, UR4, PT ;  /* 0x00000004ff007c0c */ /* 0x000fe2000bf65270 */
[----:B------:R-:W-:Y:S02]  /*27f0*/  IMAD R12, R70, R36, RZ ;  /* 0x00000024460c7224 */ /* 0x000fe400078e02ff */
[C---:B------:R-:W-:Y:S02]  /*2800*/  IMAD R13, R79.reuse, R72, R13 ;  /* 0x000000484f0d7224 */ /* 0x040fe400078e020d */
[----:B------:R-:W-:Y:S02]  /*2810*/  IMAD R90, R26, -0x80, R29 ;  /* 0xffffff801a5a7824 */ /* 0x000fe400078e021d */
[----:B------:R-:W-:Y:S02]  /*2820*/  IMAD R79, R79, R69, R12 ;  /* 0x000000454f4f7224 */ /* 0x000fe400078e020c */
[----:B------:R-:W-:Y:S01]  /*2830*/  IMAD.WIDE.U32 R50, R72, R36, RZ ;  /* 0x0000002448327225 */ /* 0x000fe200078e00ff */
[----:B------:R-:W-:-:S03]  /*2840*/  VIMNMX R90, R90, 0x80, PT ;  /* 0x000000805a5a7848 */ /* 0x000fc60003fe0100 */
[----:B------:R-:W-:-:S04]  /*2850*/  IMAD.WIDE.U32 R48, R69, R36, RZ ;  /* 0x0000002445307225 */ /* 0x000fc800078e00ff */
[----:B------:R-:W-:Y:S02]  /*2860*/  IMAD.IADD R89, R51, 0x1, R13 ;  /* 0x0000000133597824 */ /* 0x000fe400078e020d */
[----:B------:R-:W-:Y:S01]  /*2870*/  IMAD.IADD R79, R49, 0x1, R79 ;  /* 0x00000001314f7824 */ /* 0x000fe200078e024f */
[----:B------:R-:W-:Y:S06]  /*2880*/  @!P3 BRA `(.L_x_1341) ;  /* 0x0000001000c8b947 */ /* 0x000fec0003800000 */
[----:B------:R1:W5:Y:S01]  /*2890*/  LDL R91, [R1+0x14] ;  /* 0x00001400015b7983 */ /* 0x0003620000100800 */
[----:B------:R-:W-:Y:S01]  /*28a0*/  ISETP.GE.AND P4, PT, R17, R90, PT ;  /* 0x0000005a1100720c */ /* 0x000fe20003f86270 */
[----:B------:R-:W-:Y:S01]  /*28b0*/  BSSY B1, `(.L_x_1342) ;  /* 0x000001e000017945 */ /* 0x000fe20003800000 */
[----:B------:R-:W-:Y:S02]  /*28c0*/  CS2R R36, SRZ ;  /* 0x0000000000247805 */ /* 0x000fe4000001ff00 */
[----:B------:R-:W-:Y:S02]  /*28d0*/  CS2R R52, SRZ ;  /* 0x0000000000347805 */ /* 0x000fe4000001ff00 */
[----:B------:R-:W-:Y:S02]  /*28e0*/  CS2R R80, SRZ ;  /* 0x0000000000507805 */ /* 0x000fe4000001ff00 */
[----:B------:R-:W-:Y:S02]  /*28f0*/  CS2R R54, SRZ ;  /* 0x0000000000367805 */ /* 0x000fe4000001ff00 */
[----:B------:R-:W-:-:S02]  /*2900*/  CS2R R44, SRZ ;  /* 0x00000000002c7805 */ /* 0x000fc4000001ff00 */
[----:B0-----:R-:W-:Y:S02]  /*2910*/  CS2R R38, SRZ ;  /* 0x0000000000267805 */ /* 0x001fe4000001ff00 */
[----:B------:R-:W-:Y:S02]  /*2920*/  CS2R R46, SRZ ;  /* 0x00000000002e7805 */ /* 0x000fe4000001ff00 */
[----:B------:R-:W-:Y:S01]  /*2930*/  CS2R R84, SRZ ;  /* 0x0000000000547805 */ /* 0x000fe2000001ff00 */
[----:B-1----:R-:W-:Y:S06]  /*2940*/  @P4 BRA `(.L_x_1343) ;  /* 0x0000000000504947 */ /* 0x002fec0003800000 */
        /* <DEDUP_REMOVED lines=16> */
[----:B------:R0:W5:Y:S02]  /*2a50*/  @!P3 LDG.E.64 R84, desc[UR38][R14.64] ;  /* 0x000000260e54b981 */ /* 0x000164000c1e1b00 */
[----:B-----5:R-:W-:-:S13]  /*2a60*/  ISETP.GE.AND P3, PT, R91, R88, PT ;  /* 0x000000585b00720c */ /* 0x020fda0003f66270 */
[----:B------:R0:W5:Y:S04]  /*2a70*/  @!P3 LDG.E.64 R52, desc[UR38][R12.64+0x20] ;  /* 0x000020260c34b981 */ /* 0x000168000c1e1b00 */
[----:B------:R0:W5:Y:S02]  /*2a80*/  @!P3 LDG.E.64 R54, desc[UR38][R14.64+0x20] ;  /* 0x000020260e36b981 */ /* 0x000164000c1e1b00 */
.L_x_1343:
[----:B------:R-:W-:Y:S05]  /*2a90*/  BSYNC B1 ;  /* 0x0000000000017941 */ /* 0x000fea0003800000 */
.L_x_1342:
[----:B0-----:R-:W-:Y:S01]  /*2aa0*/  VIADD R12, R17, 0x60 ;  /* 0x00000060110c7836 */ /* 0x001fe20000000000 */
[----:B------:R-:W-:Y:S01]  /*2ab0*/  BSSY B1, `(.L_x_1344) ;  /* 0x0000021000017945 */ /* 0x000fe20003800000 */
[----:B-----5:R-:W-:Y:S02]  /*2ac0*/  IMAD.MOV.U32 R86, RZ, RZ, R52 ;  /* 0x000000ffff567224 */ /* 0x020fe400078e0034 */
[----:B------:R-:W-:Y:S01]  /*2ad0*/  IMAD.MOV.U32 R87, RZ, RZ, R53 ;  /* 0x000000ffff577224 */ /* 0x000fe200078e0035 */
[----:B------:R-:W-:-:S13]  /*2ae0*/  ISETP.GE.AND P5, PT, R12, R90, PT ;  /* 0x0000005a0c00720c */ /* 0x000fda0003fa6270 */
[----:B------:R-:W-:Y:S05]  /*2af0*/  @P5 BRA `(.L_x_1345) ;  /* 0x0000000000705947 */ /* 0x000fea0003800000 */
[----:B------:R-:W0:Y:S01]  /*2b00*/  LDC.64 R12, c[0x0][0x3f8] ;  /* 0x0000fe00ff0c7b82 */ /* 0x000e220000000a00 */
[----:B------:R-:W-:Y:S01]  /*2b10*/  IMAD.MOV.U32 R51, RZ, RZ, R89 ;  /* 0x000000ffff337224 */ /* 0x000fe200078e0059 */
[----:B------:R-:W-:Y:S01]  /*2b20*/  ULDC.64 UR4, c[0x0][0x3e8] ;  /* 0x0000fa0000047ab9 */ /* 0x000fe20000000a00 */
[----:B------:R-:W-:Y:S01]  /*2b30*/  IMAD.MOV.U32 R49, RZ, RZ, R79 ;  /* 0x000000ffff317224 */ /* 0x000fe200078e004f */
        /* <DEDUP_REMOVED lines=24> */
.L_x_1345:
[----:B------:R-:W-:Y:S05]  /*2cc0*/  BSYNC B1 ;  /* 0x0000000000017941 */ /* 0x000fea0003800000 */
.L_x_1344:
[----:B0-----:R-:W-:Y:S01]  /*2cd0*/  IMAD.MOV.U32 R12, RZ, RZ, R80 ;  /* 0x000000ffff0c7224 */ /* 0x001fe200078e0050 */
[----:B------:R-:W-:Y:S01]  /*2ce0*/  UISETP.NE.AND UP0, UPT, UR37, 0x3, UPT ;  /* 0x000000032500788c */ /* 0x000fe2000bf05270 */
[----:B------:R-:W-:Y:S01]  /*2cf0*/  IMAD.MOV.U32 R13, RZ, RZ, R81 ;  /* 0x000000ffff0d7224 */ /* 0x000fe200078e0051 */
[----:B------:R-:W-:Y:S01]  /*2d00*/  PRMT R87, R87, 0x5410, R86 ;  /* 0x0000541057577816 */ /* 0x000fe20000000056 */
[----:B------:R-:W-:Y:S02]  /*2d10*/  IMAD.MOV.U32 R14, RZ, RZ, R84 ;  /* 0x000000ffff0e7224 */ /* 0x000fe400078e0054 */
[----:B------:R-:W-:Y:S01]  /*2d20*/  IMAD.MOV.U32 R15, RZ, RZ, R85 ;  /* 0x000000ffff0f7224 */ /* 0x000fe200078e0055 */
[----:B------:R-:W-:Y:S01]  /*2d30*/  PRMT R97, R12, 0x5410, R13 ;  /* 0x000054100c617816 */ /* 0x000fe2000000000d */
[----:B------:R-:W-:Y:S01]  /*2d40*/  IMAD.MOV.U32 R12, RZ, RZ, R54 ;  /* 0x000000ffff0c7224 */ /* 0x000fe200078e0036 */
[----:B------:R-:W-:Y:S01]  /*2d50*/  PRMT R86, R87, 0x7610, R86 ;  /* 0x0000761057567816 */ /* 0x000fe20000000056 */
[----:B------:R-:W-:Y:S01]  /*2d60*/  IMAD.MOV.U32 R13, RZ, RZ, R55 ;  /* 0x000000ffff0d7224 */ /* 0x000fe200078e0037 */
[----:B------:R-:W-:-:S02]  /*2d70*/  PLOP3.LUT P3, PT, PT, PT, UP0, 0x80, 0x0 ;  /* 0x000000000000781c */ /* 0x000fc40003f6f008 */
[----:B------:R-:W-:Y:S01]  /*2d80*/  PRMT R87, R12, 0x7610, R87 ;  /* 0x000076100c577816 */ /* 0x000fe20000000057 */
[----:B-----5:R-:W-:Y:S01]  /*2d90*/  IMAD.MOV.U32 R12, RZ, RZ, R36 ;  /* 0x000000ffff0c7224 */ /* 0x020fe200078e0024 */
[----:B------:R-:W-:Y:S01]  /*2da0*/  PRMT R86, R86, 0x5410, R13 ;  /* 0x0000541056567816 */ /* 0x000fe2000000000d */
[----:B------:R-:W-:Y:S01]  /*2db0*/  IMAD.MOV.U32 R13, RZ, RZ, R37 ;  /* 0x000000ffff0d7224 */ /* 0x000fe200078e0025 */
[----:B------:R-:W-:Y:S01]  /*2dc0*/  PRMT R101, R14, 0x5410, R15 ;  /* 0x000054100e657816 */ /* 0x000fe2000000000f */
[----:B------:R-:W-:Y:S02]  /*2dd0*/  IMAD.MOV.U32 R14, RZ, RZ, R44 ;  /* 0x000000ffff0e7224 */ /* 0x000fe400078e002c */
[----:B------:R-:W-:Y:S01]  /*2de0*/  IMAD.MOV.U32 R15, RZ, RZ, R45 ;  /* 0x000000ffff0f7224 */ /* 0x000fe200078e002d */
[----:B------:R-:W-:Y:S01]  /*2df0*/  PRMT R48, R12, 0x5410, R13 ;  /* 0x000054100c307816 */ /* 0x000fe2000000000d */
[----:B------:R-:W-:Y:S02]  /*2e00*/  IMAD.MOV.U32 R12, RZ, RZ, R38 ;  /* 0x000000ffff0c7224 */ /* 0x000fe400078e0026 */
[----:B------:R-:W-:Y:S01]  /*2e10*/  IMAD.MOV.U32 R13, RZ, RZ, R39 ;  /* 0x000000ffff0d7224 */ /* 0x000fe200078e0027 */
[----:B------:R-:W-:Y:S01]  /*2e20*/  PRMT R50, R14, 0x5410, R15 ;  /* 0x000054100e327816 */ /* 0x000fe2000000000f */
[----:B------:R-:W-:-:S02]  /*2e30*/  IMAD.MOV.U32 R14, RZ, RZ, R46 ;  /* 0x000000ffff0e7224 */ /* 0x000fc400078e002e */
[----:B------:R-:W-:Y:S01]  /*2e40*/  IMAD.MOV.U32 R15, RZ, RZ, R47 ;  /* 0x000000ffff0f7224 */ /* 0x000fe200078e002f */
[----:B------:R-:W-:-:S04]  /*2e50*/  PRMT R49, R12, 0x5410, R13 ;  /* 0x000054100c317816 */ /* 0x000fc8000000000d */
[----:B------:R-:W-:Y:S01]  /*2e60*/  PRMT R51, R14, 0x5410, R15 ;  /* 0x000054100e337816 */ /* 0x000fe2000000000f */
[----:B------:R-:W-:Y:S06]  /*2e70*/  @!P3 BRA `(.L_x_1346) ;  /* 0x000000000004b947 */ /* 0x000fec0003800000 */
[----:B------:R-:W-:Y:S01]  /*2e80*/  BPT.TRAP 0x1 ;  /* 0x000000040000795c */ /* 0x000fe20000300000 */
.L_x_1346:
[----:B------:R-:W2:Y:S01]  /*2e90*/  LDL R12, [R1+0x10] ;  /* 0x00001000010c7983 */ /* 0x000ea20000100800 */
[----:B------:R-:W-:Y:S01]  /*2ea0*/  IMAD R79, R22, 0x8, R2 ;  /* 0x00000008164f7824 */ /* 0x000fe200078e0202 */
[----:B------:R-:W-:Y:S01]  /*2eb0*/  BSSY B1, `(.L_x_1347) ;  /* 0x0000004000017945 */ /* 0x000fe20003800000 */
[----:B--2---:R-:W-:-:S04]  /*2ec0*/  SHF.L.U32 R91, R12, 0x1f, RZ ;  /* 0x0000001f0c5b7819 */ /* 0x004fc800000006ff */
[----:B------:R-:W0:Y:S02]  /*2ed0*/  SYNCS.PHASECHK.TRANS64.TRYWAIT P6, [R79+URZ+0x16890], R91 ;  /* 0x0168905b4f0075a7 */ /* 0x000e2400080c017f */
[----:B0-----:R-:W-:Y:S05]  /*2ee0*/  @!P6 BRA `(.L_x_1348) ;  /* 0x000001a40090e947 */ /* 0x001fea0003800000 */
.L_x_1673:
[----:B------:R-:W-:Y:S05]  /*2ef0*/  BSYNC B1 ;  /* 0x0000000000017941 */ /* 0x000fea0003800000 */
.L_x_1347:
        /* <DEDUP_REMOVED lines=20> */
[----:B------:R-:W-:Y:S02]  /*3040*/  HADD2.F32 R15, -RZ, R15.H0_H0 ;  /* 0x2000000fff0f7230 */ /* 0x000fe40000004100 */
[----:B------:R-:W-:Y:S01]  /*3050*/  FMUL.FTZ R85, R13, R85 ;  /* 0x000000550d557220 */ /* 0x000fe20000410000 */
[----:B------:R-:W-:Y:S02]  /*3060*/  HADD2.F32 R94, -RZ, R94.H0_H0 ;  /* 0x2000005eff5e7230 */ /* 0x000fe40000004100 */
[----:B------:R-:W-:Y:S01]  /*3070*/  FMUL.FTZ R100, R81, R96 ;  /* 0x0000006051647220 */ /* 0x000fe20000410000 */
[----:B------:R-:W-:Y:S01]  /*3080*/  FFMA.FTZ R98, R13, R84, -R98 ;  /* 0x000000540d627223 */ /* 0x000fe20000010862 */
[----:B------:R-:W-:Y:S01]  /*3090*/  FMUL.FTZ R96, R15, R96 ;  /* 0x000000600f607220 */ /* 0x000fe20000410000 */
[----:B------:R-:W-:Y:S01]  /*30a0*/  FFMA.FTZ R95, R14, R84, R85 ;  /* 0x000000540e5f7223 */ /* 0x000fe20000010055 */
[----:B------:R-:W-:-:S02]  /*30b0*/  HADD2.F32 R84, -RZ, R101.H0_H0 ;  /* 0x20000065ff547230 */ /* 0x000fc40000004100 */
[-C--:B------:R-:W-:Y:S01]  /*30c0*/  FFMA.FTZ R100, R15, R94.reuse, -R100 ;  /* 0x0000005e0f647223 */ /* 0x080fe20000010864 */
[----:B------:R-:W-:Y:S02]  /*30d0*/  HADD2.F32 R85, -RZ, R101.H1_H1 ;  /* 0x30000065ff557230 */ /* 0x000fe40000004100 */
[----:B------:R-:W-:Y:S01]  /*30e0*/  FFMA.FTZ R99, R81, R94, R96 ;  /* 0x0000005e51637223 */ /* 0x000fe20000010060 */
[----:B------:R-:W-:Y:S02]  /*30f0*/  HADD2.F32 R13, -RZ, R12.H1_H1 ;  /* 0x3000000cff0d7230 */ /* 0x000fe40000004100 */
[----:B------:R-:W-:Y:S02]  /*3100*/  HADD2.F32 R14, -RZ, R80.H1_H1 ;  /* 0x30000050ff0e7230 */ /* 0x000fe40000004100 */
[----:B------:R-:W-:Y:S02]  /*3110*/  HADD2.F32 R12, -RZ, R12.H0_H0 ;  /* 0x2000000cff0c7230 */ /* 0x000fe40000004100 */
[----:B------:R-:W-:Y:S01]  /*3120*/  FMUL.FTZ R89, R13, R84 ;  /* 0x000000540d597220 */ /* 0x000fe20000410000 */
[----:B------:R-:W-:-:S02]  /*3130*/  HADD2.F32 R80, -RZ, R80.H0_H0 ;  /* 0x20000050ff507230 */ /* 0x000fc40000004100 */
[--C-:B------:R-:W-:Y:S02]  /*3140*/  HADD2.F32 R15, -RZ, R97.reuse.H0_H0 ;  /* 0x20000061ff0f7230 */ /* 0x100fe40000004100 */
[----:B------:R-:W-:Y:S01]  /*3150*/  FMUL.FTZ R84, R12, R84 ;  /* 0x000000540c547220 */ /* 0x000fe20000410000 */
[----:B------:R-:W-:Y:S02]  /*3160*/  HADD2.F32 R81, -RZ, R97.H1_H1 ;  /* 0x30000061ff517230 */ /* 0x000fe40000004100 */
[-C--:B------:R-:W-:Y:S01]  /*3170*/  FMUL.FTZ R97, R14, R85.reuse ;  /* 0x000000550e617220 */ /* 0x080fe20000410000 */
        /* <DEDUP_REMOVED lines=9> */
.L_x_1354:
[----:B------:R-:W-:Y:S05]  /*3210*/  BSYNC B3 ;  /* 0x0000000000037941 */ /* 0x000fea0003800000 */
.L_x_1353:
[----:B--2---:R1:W-:Y:S02]  /*3220*/  STG.E.128 desc[UR38][R42.64], R12 ;  /* 0x0000000c2a007986 */ /* 0x0043e4000c101d26 */
.L_x_1352:
[----:B------:R-:W-:Y:S05]  /*3230*/  BSYNC B2 ;  /* 0x0000000000027941 */ /* 0x000fea0003800000 */
.L_x_1351:
[----:B------:R-:W-:Y:S05]  /*3240*/  @P2 BRA `(.L_x_1350) ;  /* 0x0000000000c02947 */ /* 0x000fea0003800000 */
[----:B------:R-:W2:Y:S01]  /*3250*/  LDL R80, [R1+0x14] ;  /* 0x0000140001507983 */ /* 0x000ea20000100800 */
[----:B------:R-:W-:Y:S03]  /*3260*/  BSSY B2, `(.L_x_1355) ;  /* 0x000002d000027945 */ /* 0x000fe60003800000 */
[----:B-1----:R1:W3:Y:S01]  /*3270*/  LDS.128 R12, [R82+0xe000] ;  /* 0x00e00000520c7984 */ /* 0x0022e20000000c00 */
[----:B--2---:R-:W-:-:S13]  /*3280*/  ISETP.GE.AND P4, PT, R80, R88, PT ;  /* 0x000000585000720c */ /* 0x004fda0003f86270 */
[----:B-1-3--:R-:W-:Y:S05]  /*3290*/  @P4 BRA `(.L_x_1356) ;  /* 0x0000000000a44947 */ /* 0x00afea0003800000 */
[--C-:B------:R-:W-:Y:S01]  /*32a0*/  SHF.R.U64 R81, R52, 0x10, R53.reuse ;  /* 0x0000001034517819 */ /* 0x100fe20000001235 */
[----:B------:R-:W-:Y:S01]  /*32b0*/  IMAD.MOV.U32 R52, RZ, RZ, R14 ;  /* 0x000000ffff347224 */ /* 0x000fe200078e000e */
        /* <DEDUP_REMOVED lines=39> */
.L_x_1356:
[----:B------:R-:W-:Y:S05]  /*3530*/  BSYNC B2 ;  /* 0x0000000000027941 */ /* 0x000fea0003800000 */
.L_x_1355:
[----:B------:R2:W-:Y:S02]  /*3540*/  STG.E.128 desc[UR38][R42.64+0x40], R12 ;  /* 0x0000400c2a007986 */ /* 0x0005e4000c101d26 */
.L_x_1350:
[----:B------:R-:W-:Y:S05]  /*3550*/  BSYNC B1 ;  /* 0x0000000000017941 */ /* 0x000fea0003800000 */
.L_x_1349:
        /* <DEDUP_REMOVED lines=48> */
.L_x_1361:
[----:B------:R-:W-:Y:S05]  /*3860*/  BSYNC B2 ;  /* 0x0000000000027941 */ /* 0x000fea0003800000 */
.L_x_1360:
[----:B--2---:R3:W-:Y:S02]  /*3870*/  STG.E.128 desc[UR38][R40.64], R12 ;  /* 0x0000000c28007986 */ /* 0x0047e4000c101d26 */
.L_x_1359:
[----:B------:R-:W-:Y:S05]  /*3880*/  BSYNC B1 ;  /* 0x0000000000017941 */ /* 0x000fea0003800000 */
.L_x_1358:
[----:B------:R-:W-:Y:S05]  /*3890*/  @P2 BRA `(.L_x_1357) ;  /* 0x0000001800ac2947 */ /* 0x000fea0003800000 */
[----:B-12---:R-:W2:Y:S01]  /*38a0*/  LDL R42, [R1+0x14] ;  /* 0x00001400012a7983 */ /* 0x006ea20000100800 */
[----:B------:R-:W-:Y:S03]  /*38b0*/  BSSY B1, `(.L_x_1362) ;  /* 0x000002d000017945 */ /* 0x000fe60003800000 */
[----:B---3--:R1:W3:Y:S01]  /*38c0*/  LDS.128 R12, [R82+0x11000] ;  /* 0x01100000520c7984 */ /* 0x0082e20000000c00 */
        /* <DEDUP_REMOVED lines=43> */
.L_x_1363:
[----:B------:R-:W-:Y:S05]  /*3b80*/  BSYNC B1 ;  /* 0x0000000000017941 */ /* 0x000fea0003800000 */
.L_x_1362:
[----:B------:R4:W-:Y:S01]  /*3b90*/  STG.E.128 desc[UR38][R40.64+0x40], R12 ;  /* 0x0000400c28007986 */ /* 0x0009e2000c101d26 */
[----:B------:R-:W-:Y:S05]  /*3ba0*/  BRA `(.L_x_1357) ;  /* 0x0000001400e87947 */ /* 0x000fea0003800000 */
.L_x_1341:
[C---:B------:R-:W-:Y:S02]  /*3bb0*/  ISETP.GE.AND P3, PT, R17.reuse, R90, PT ;  /* 0x0000005a1100720c */ /* 0x040fe40003f66270 */
[----:B0-----:R-:W-:Y:S02]  /*3bc0*/  CS2R R38, SRZ ;  /* 0x0000000000267805 */ /* 0x001fe4000001ff00 */
[----:B------:R-:W-:Y:S01]  /*3bd0*/  CS2R R36, SRZ ;  /* 0x0000000000247805 */ /* 0x000fe2000001ff00 */
[----:B------:R-:W-:Y:S01]  /*3be0*/  VIADD R44, R17, 0x60 ;  /* 0x00000060112c7836 */ /* 0x000fe20000000000 */
        /* <DEDUP_REMOVED lines=26> */
[----:B------:R-:W-:Y:S01]  /*3d90*/  ULDC.64 UR4, c[0x0][0x3e8] ;  /* 0x0000fa0000047ab9 */ /* 0x000fe20000000a00 */
[----:B------:R-:W-:Y:S02]  /*3da0*/  IMAD.MOV.U32 R49, RZ, RZ, R79 ;  /* 0x000000ffff317224 */ /* 0x000fe400078e004f */
        /* <DEDUP_REMOVED lines=16> */
.L_x_1365:
[----:B------:R-:W-:Y:S05]  /*3eb0*/  BSYNC B1 ;  /* 0x0000000000017941 */ /* 0x000fea0003800000 */
.L_x_1364:
[----:B-----5:R-:W-:Y:S01]  /*3ec0*/  IMAD.MOV.U32 R48, RZ, RZ, R42 ;  /* 0x000000ffff307224 */ /* 0x020fe200078e002a */
[----:B------:R-:W-:Y:S01]  /*3ed0*/  UISETP.NE.AND UP0, UPT, UR37, 0x3, UPT ;  /* 0x000000032500788c */ /* 0x000fe2000bf05270 */
[----:B------:R-:W-:Y:S02]  /*3ee0*/  IMAD.MOV.U32 R49, RZ, RZ, R43 ;  /* 0x000000ffff317224 */ /* 0x000fe400078e002b */
[----:B------:R-:W-:Y:S02]  /*3ef0*/  IMAD.MOV.U32 R50, RZ, RZ, R40 ;  /* 0x000000ffff327224 */ /* 0x000fe400078e0028 */
[----:B------:R-:W-:Y:S01]  /*3f00*/  IMAD.MOV.U32 R51, RZ, RZ, R41 ;  /* 0x000000ffff337224 */ /* 0x000fe200078e0029 */
[----:B------:R-:W-:Y:S02]  /*3f10*/  PLOP3.LUT P3, PT, PT, PT, UP0, 0x80, 0x0 ;  /* 0x000000000000781c */ /* 0x000fe40003f6f008 */
[----:B------:R-:W-:Y:S01]  /*3f20*/  PRMT R100, R50, 0x5410, R49 ;  /* 0x0000541032647816 */ /* 0x000fe20000000031 */
[----:B------:R-:W-:Y:S01]  /*3f30*/  IMAD.MOV.U32 R49, RZ, RZ, R47 ;  /* 0x000000ffff317224 */ /* 0x000fe200078e002f */
[----:B------:R-:W-:Y:S01]  /*3f40*/  PRMT R102, R48, 0x5410, R51 ;  /* 0x0000541030667816 */ /* 0x000fe20000000033 */
[----:B------:R-:W-:-:S02]  /*3f50*/  IMAD.MOV.U32 R48, RZ, RZ, R46 ;  /* 0x000000ffff307224 */ /* 0x000fc400078e002e */
[----:B------:R-:W-:Y:S02]  /*3f60*/  IMAD.MOV.U32 R50, RZ, RZ, R44 ;  /* 0x000000ffff327224 */ /* 0x000fe400078e002c */
[----:B------:R-:W-:-:S03]  /*3f70*/  IMAD.MOV.U32 R51, RZ, RZ, R45 ;  /* 0x000000ffff337224 */ /* 0x000fc600078e002d */
[----:B------:R-:W-:Y:S01]  /*3f80*/  PRMT R101, R50, 0x5410, R48 ;  /* 0x0000541032657816 */ /* 0x000fe20000000030 */
        /* <DEDUP_REMOVED lines=16> */
[----:B------:R-:W-:Y:S01]  /*4090*/  PRMT R111, R51, 0x7610, R111 ;  /* 0x00007610336f7816 */ /* 0x000fe2000000006f */
[----:B------:R-:W-:Y:S06]  /*40a0*/  @!P3 BRA `(.L_x_1366) ;  /* 0x000000000004b947 */ /* 0x000fec0003800000 */
[----:B------:R-:W-:Y:S01]  /*40b0*/  BPT.TRAP 0x1 ;  /* 0x000000040000795c */ /* 0x000fe20000300000 */
.L_x_1366:
[----:B------:R-:W2:Y:S01]  /*40c0*/  LDL R48, [R1+0x10] ;  /* 0x0000100001307983 */ /* 0x000ea20000100800 */
[----:B------:R-:W-:Y:S01]  /*40d0*/  IMAD R79, R22, 0x8, R2 ;  /* 0x00000008164f7824 */ /* 0x000fe200078e0202 */
[----:B------:R-:W0:Y:S01]  /*40e0*/  LDC R95, c[0x0][0x2f4] ;  /* 0x0000bd00ff5f7b82 */ /* 0x000e220000000800 */
[----:B------:R-:W-:Y:S01]  /*40f0*/  BSSY B1, `(.L_x_1367) ;  /* 0x0000005000017945 */ /* 0x000fe20003800000 */
[----:B0-----:R-:W-:Y:S01]  /*4100*/  IMAD.IADD R97, R95, 0x1, -R64 ;  /* 0x000000015f617824 */ /* 0x001fe200078e0a40 */
[----:B--2---:R-:W-:-:S04]  /*4110*/  SHF.L.U32 R91, R48, 0x1f, RZ ;  /* 0x0000001f305b7819 */ /* 0x004fc800000006ff */
[----:B------:R-:W0:Y:S02]  /*4120*/  SYNCS.PHASECHK.TRANS64.TRYWAIT P5, [R79+URZ+0x16890], R91 ;  /* 0x0168905b4f0075a7 */ /* 0x000e2400080a017f */
[----:B0-----:R-:W-:Y:S05]  /*4130*/  @!P5 BRA `(.L_x_1368) ;  /* 0x000001940010d947 */ /* 0x001fea0003800000 */
.L_x_1674:
[----:B------:R-:W-:Y:S05]  /*4140*/  BSYNC B1 ;  /* 0x0000000000017941 */ /* 0x000fea0003800000 */
.L_x_1367:
        /* <DEDUP_REMOVED lines=11> */
[----:B------:R-:W-:-:S05]  /*4200*/  IMAD.IADD R99, R99, 0x1, R89 ;  /* 0x0000000163637824 */ /* 0x000fca00078e0259 */
[----:B------:R-:W-:Y:S01]  /*4210*/  IADD3.X R96, R78, R99, R5, P5, P6 ;  /* 0x000000634e607210 */ /* 0x000fe20002fec405 */
[----:B-1----:R-:W-:Y:S01]  /*4220*/  VIADD R51, R49, 0xffffff80 ;  /* 0xffffff8031337836 */ /* 0x002fe20000000000 */
[----:B------:R-:W-:-:S04]  /*4230*/  SHF.R.S32.HI R49, RZ, 0x1f, R48 ;  /* 0x0000001fff317819 */ /* 0x000fc80000011430 */
[----:B------:R-:W-:Y:S02]  /*4240*/  LEA.HI R49, R49, R48, RZ, 0x4 ;  /* 0x0000003031317211 */ /* 0x000fe400078f20ff */
[----:B------:R-:W-:Y:S02]  /*4250*/  SHF.R.S32.HI R50, RZ, 0x1f, R51 ;  /* 0x0000001fff327819 */ /* 0x000fe40000011433 */
[----:B------:R-:W-:Y:S02]  /*4260*/  LEA.HI.SX32 R49, R49, R6, 0x1c ;  /* 0x0000000631317211 */ /* 0x000fe400078fe2ff */
[----:B------:R-:W-:-:S03]  /*4270*/  LEA.HI R50, R50, R51, RZ, 0x5 ;  /* 0x0000003332327211 */ /* 0x000fc600078f28ff */
[----:B------:R-:W-:Y:S01]  /*4280*/  IMAD.SHL.U32 R98, R49, 0x8, RZ ;  /* 0x0000000831627824 */ /* 0x000fe200078e00ff */
[----:B------:R-:W-:-:S04]  /*4290*/  SHF.R.S32.HI R50, RZ, 0x5, R50 ;  /* 0x00000005ff327819 */ /* 0x000fc80000011432 */
[----:B------:R-:W-:-:S04]  /*42a0*/  LOP3.LUT R49, R71, 0x38, R98, 0xf8, !PT ;  /* 0x0000003847317812 */ /* 0x000fc800078ef862 */
[----:B------:R-:W-:-:S05]  /*42b0*/  LOP3.LUT R49, R49, R68, RZ, 0x3c, !PT ;  /* 0x0000004431317212 */ /* 0x000fca00078e3cff */
[----:B------:R-:W-:Y:S02]  /*42c0*/  IMAD R51, R50, 0x200, R49 ;  /* 0x0000020032337824 */ /* 0x000fe400078e0231 */
[C---:B------:R-:W-:Y:S02]  /*42d0*/  IMAD R49, R22.reuse, 0x2000, R4 ;  /* 0x0000200016317824 */ /* 0x040fe400078e0204 */
[----:B------:R-:W-:Y:S02]  /*42e0*/  IMAD R51, R22, 0x2000, R51 ;  /* 0x0000200016337824 */ /* 0x000fe400078e0233 */
[--C-:B------:R-:W-:Y:S02]  /*42f0*/  IMAD R49, R49, 0x2, R2.reuse ;  /* 0x0000000231317824 */ /* 0x100fe400078e0202 */
[----:B------:R-:W-:-:S04]  /*4300*/  IMAD R52, R51, 0x2, R2 ;  /* 0x0000000233347824 */ /* 0x000fc800078e0202 */
[----:B------:R-:W1:Y:S04]  /*4310*/  LDS.128 R48, [R49+0xe400] ;  /* 0x00e4000031307984 */ /* 0x000e680000000c00 */
[----:B------:R-:W2:Y:S01]  /*4320*/  LDS.128 R52, [R52+0xe400] ;  /* 0x00e4000034347984 */ /* 0x000ea20000000c00 */
[----:B------:R-:W-:Y:S05]  /*4330*/  @P4 BRA `(.L_x_1372) ;  /* 0x0000000400484947 */ /* 0x000fea0003800000 */
[--C-:B------:R-:W-:Y:S01]  /*4340*/  SHF.R.U64 R12, R12, 0x10, R13.reuse ;  /* 0x000000100c0c7819 */ /* 0x100fe2000000120d */
[----:B------:R-:W-:Y:S01]  /*4350*/  HADD2.F32 R111, -RZ, R111.H0_H0 ;  /* 0x2000006fff6f7230 */ /* 0x000fe20000004100 */
[----:B------:R-:W-:Y:S01]  /*4360*/  SHF.R.U32.HI R104, RZ, 0x10, R13 ;  /* 0x00000010ff687819 */ /* 0x000fe2000001160d */
[--C-:B--2---:R-:W-:Y:S01]  /*4370*/  HADD2.F32 R108, -RZ, R53.reuse.H0_H0 ;  /* 0x20000035ff6c7230 */ /* 0x104fe20000004100 */
[--C-:B------:R-:W-:Y:S01]  /*4380*/  SHF.R.U64 R13, R36, 0x10, R37.reuse ;  /* 0x00000010240d7819 */ /* 0x100fe20000001225 */
[----:B------:R-:W-:Y:S01]  /*4390*/  HADD2.F32 R53, -RZ, R53.H1_H1 ;  /* 0x30000035ff357230 */ /* 0x000fe20000004100 */
[----:B------:R-:W-:Y:S01]  /*43a0*/  SHF.R.U32.HI R37, RZ, 0x10, R37 ;  /* 0x00000010ff257819 */ /* 0x000fe20000011625 */
[----:B------:R-:W-:Y:S01]  /*43b0*/  HADD2.F32 R109, -RZ, R109.H0_H0 ;  /* 0x2000006dff6d7230 */ /* 0x000fe20000004100 */
[--C-:B------:R-:W-:Y:S01]  /*43c0*/  SHF.R.U64 R14, R14, 0x10, R15.reuse ;  /* 0x000000100e0e7819 */ /* 0x100fe2000000120f */
[----:B------:R-:W-:Y:S01]  /*43d0*/  HADD2.F32 R104, -RZ, R104.H0_H0 ;  /* 0x20000068ff687230 */ /* 0x000fe20000004100 */
[----:B------:R-:W-:Y:S01]  /*43e0*/  SHF.R.U32.HI R36, RZ, 0x10, R15 ;  /* 0x00000010ff247819 */ /* 0x000fe2000001160f */
[----:B------:R-:W-:Y:S01]  /*43f0*/  HADD2.F32 R110, -RZ, R37.H0_H0 ;  /* 0x20000025ff6e7230 */ /* 0x000fe20000004100 */
[----:B------:R-:W-:Y:S01]  /*4400*/  SHF.R.U64 R15, R38, 0x10, R39 ;  /* 0x00000010260f7819 */ /* 0x000fe20000001227 */
[----:B-1----:R-:W-:-:S02]  /*4410*/  HADD2.F32 R38, -RZ, R49.H0_H0 ;  /* 0x20000031ff267230 */ /* 0x002fc40000004100 */
[-C--:B------:R-:W-:Y:S01]  /*4420*/  FMUL.FTZ R37, R108, R111.reuse ;  /* 0x0000006f6c257220 */ /* 0x080fe20000410000 */
[----:B------:R-:W-:Y:S02]  /*4430*/  HADD2.F32 R49, -RZ, R49.H1_H1 ;  /* 0x30000031ff317230 */ /* 0x000fe40000004100 */
[-C--:B------:R-:W-:Y:S01]  /*4440*/  FMUL.FTZ R112, R53, R110.reuse ;  /* 0x0000006e35707220 */ /* 0x080fe20000410000 */
[----:B------:R-:W-:Y:S01]  /*4450*/  SHF.R.U32.HI R39, RZ, 0x10, R39 ;  /* 0x00000010ff277819 */ /* 0x000fe20000011627 */
[C---:B------:R-:W-:Y:S01]  /*4460*/  FMUL.FTZ R111, R38.reuse, R111 ;  /* 0x0000006f266f7220 */ /* 0x040fe20000410000 */
[-C--:B------:R-:W-:Y:S01]  /*4470*/  FFMA.FTZ R38, R38, R109.reuse, -R37 ;  /* 0x0000006d26267223 */ /* 0x080fe20000010825 */
[C---:B------:R-:W-:Y:S01]  /*4480*/  FMUL.FTZ R110, R49.reuse, R110 ;  /* 0x0000006e316e7220 */ /* 0x040fe20000410000 */
[----:B------:R-:W-:Y:S01]  /*4490*/  FFMA.FTZ R49, R49, R104, -R112 ;  /* 0x0000006831317223 */ /* 0x000fe20000010870 */
[----:B------:R-:W-:Y:S01]  /*44a0*/  FFMA.FTZ R37, R108, R109, R111 ;  /* 0x0000006d6c257223 */ /* 0x000fe2000001006f */
[----:B------:R-:W-:-:S02]  /*44b0*/  HADD2.F32 R108, -RZ, R107.H1_H1 ;  /* 0x3000006bff6c7230 */ /* 0x000fc40000004100 */
[----:B------:R-:W-:Y:S01]  /*44c0*/  FFMA.FTZ R104, R53, R104, R110 ;  /* 0x0000006835687223 */ /* 0x000fe2000001006e */
[----:B------:R-:W-:Y:S01]  /*44d0*/  HADD2.F32 R112, -RZ, R107.H0_H0 ;  /* 0x2000006bff707230 */ /* 0x000fe20000004100 */
[----:B------:R-:W-:Y:S01]  /*44e0*/  F2FP.F16.F32.PACK_AB R49, R49, R38 ;  /* 0x000000263131723e */ /* 0x000fe200000000ff */
[--C-:B------:R-:W-:Y:S02]  /*44f0*/  HADD2.F32 R107, -RZ, R55.reuse.H0_H0 ;  /* 0x20000037ff6b7230 */ /* 0x100fe40000004100 */
[----:B------:R-:W-:Y:S01]  /*4500*/  HADD2.F32 R55, -RZ, R55.H1_H1 ;  /* 0x30000037ff377230 */ /* 0x000fe20000004100 */
[----:B------:R-:W-:Y:S01]  /*4510*/  F2FP.F16.F32.PACK_AB R37, R104, R37 ;  /* 0x000000256825723e */ /* 0x000fe200000000ff */
[----:B------:R-:W-:Y:S02]  /*4520*/  HADD2.F32 R53, -RZ, R51.H0_H0 ;  /* 0x20000033ff357230 */ /* 0x000fe40000004100 */
[----:B------:R-:W-:Y:S02]  /*4530*/  HADD2.F32 R114, -RZ, R39.H0_H0 ;  /* 0x20000027ff727230 */ /* 0x000fe40000004100 */
[----:B------:R-:W-:-:S02]  /*4540*/  HADD2.F32 R51, -RZ, R51.H1_H1 ;  /* 0x30000033ff337230 */ /* 0x000fc40000004100 */
[----:B------:R-:W-:Y:S02]  /*4550*/  HADD2.F32 R110, -RZ, R36.H0_H0 ;  /* 0x20000024ff6e7230 */ /* 0x000fe40000004100 */
[-C--:B------:R-:W-:Y:S01]  /*4560*/  FMUL.FTZ R36, R107, R112.reuse ;  /* 0x000000706b247220 */ /* 0x080fe20000410000 */
[----:B------:R-:W-:Y:S01]  /*4570*/  FMUL.FTZ R112, R53, R112 ;  /* 0x0000007035707220 */ /* 0x000fe20000410000 */
[-C--:B------:R-:W-:Y:S01]  /*4580*/  FMUL.FTZ R116, R55, R114.reuse ;  /* 0x0000007237747220 */ /* 0x080fe20000410000 */
[----:B------:R-:W-:Y:S01]  /*4590*/  FMUL.FTZ R114, R51, R114 ;  /* 0x0000007233727220 */ /* 0x000fe20000410000 */
[-C--:B------:R-:W-:Y:S01]  /*45a0*/  FFMA.FTZ R36, R53, R108.reuse, -R36 ;  /* 0x0000006c35247223 */ /* 0x080fe20000010824 */
[----:B------:R-:W-:Y:S01]  /*45b0*/  FFMA.FTZ R39, R107, R108, R112 ;  /* 0x0000006c6b277223 */ /* 0x000fe20000010070 */
[-C--:B------:R-:W-:Y:S01]  /*45c0*/  FFMA.FTZ R51, R51, R110.reuse, -R116 ;  /* 0x0000006e33337223 */ /* 0x080fe20000010874 */
[----:B------:R-:W-:Y:S01]  /*45d0*/  FFMA.FTZ R108, R55, R110, R114 ;  /* 0x0000006e376c7223 */ /* 0x000fe20000010072 */
[----:B------:R-:W-:-:S02]  /*45e0*/  HADD2.F32 R110, -RZ, R106.H1_H1 ;  /* 0x3000006aff6e7230 */ /* 0x000fc40000004100 */
[----:B------:R-:W-:Y:S01]  /*45f0*/  HADD2.F32 R106, -RZ, R106.H0_H0 ;  /* 0x2000006aff6a7230 */ /* 0x000fe20000004100 */
[----:B------:R-:W-:Y:S01]  /*4600*/  F2FP.F16.F32.PACK_AB R51, R51, R36 ;  /* 0x000000243333723e */ /* 0x000fe200000000ff */
[----:B------:R-:W-:Y:S02]  /*4610*/  HADD2.F32 R107, -RZ, R13.H0_H0 ;  /* 0x2000000dff6b7230 */ /* 0x000fe40000004100 */
[----:B------:R-:W-:Y:S02]  /*4620*/  HADD2.F32 R53, -RZ, R52.H0_H0 ;  /* 0x20000034ff357230 */ /* 0x000fe40000004100 */
[----:B------:R-:W-:Y:S02]  /*4630*/  HADD2.F32 R13, -RZ, R48.H0_H0 ;  /* 0x20000030ff0d7230 */ /* 0x000fe40000004100 */
[----:B------:R-:W-:Y:S02]  /*4640*/  HADD2.F32 R52, -RZ, R52.H1_H1 ;  /* 0x30000034ff347230 */ /* 0x000fe40000004100 */
[----:B------:R-:W-:-:S02]  /*4650*/  HADD2.F32 R48, -RZ, R48.H1_H1 ;  /* 0x30000030ff307230 */ /* 0x000fc40000004100 */
[----:B------:R-:W-:Y:S02]  /*4660*/  HADD2.F32 R55, -RZ, R12.H0_H0 ;  /* 0x2000000cff377230 */ /* 0x000fe40000004100 */
[-C--:B------:R-:W-:Y:S01]  /*4670*/  FMUL.FTZ R12, R53, R106.reuse ;  /* 0x0000006a350c7220 */ /* 0x080fe20000410000 */
[C---:B------:R-:W-:Y:S01]  /*4680*/  FMUL.FTZ R106, R13.reuse, R106 ;  /* 0x0000006a0d6a7220 */ /* 0x040fe20000410000 */
[-C--:B------:R-:W-:Y:S01]  /*4690*/  FMUL.FTZ R109, R52, R107.reuse ;  /* 0x0000006b346d7220 */ /* 0x080fe20000410000 */
[C---:B------:R-:W-:Y:S01]  /*46a0*/  FMUL.FTZ R107, R48.reuse, R107 ;  /* 0x0000006b306b7220 */ /* 0x040fe20000410000 */
[-C--:B------:R-:W-:Y:S01]  /*46b0*/  FFMA.FTZ R12, R13, R110.reuse, -R12 ;  /* 0x0000006e0d0c7223 */ /* 0x080fe2000001080c */
[----:B------:R-:W-:Y:S01]  /*46c0*/  FFMA.FTZ R13, R53, R110, R106 ;  /* 0x0000006e350d7223 */ /* 0x000fe2000001006a */
[-C--:B------:R-:W-:Y:S01]  /*46d0*/  FFMA.FTZ R53, R48, R55.reuse, -R109 ;  /* 0x0000003730357223 */ /* 0x080fe2000001086d */
[----:B------:R-:W-:Y:S01]  /*46e0*/  FFMA.FTZ R48, R52, R55, R107 ;  /* 0x0000003734307223 */ /* 0x000fe2000001006b */
[----:B------:R-:W-:-:S02]  /*46f0*/  HADD2.F32 R107, -RZ, R15.H0_H0 ;  /* 0x2000000fff6b7230 */ /* 0x000fc40000004100 */
[----:B------:R-:W-:Y:S01]  /*4700*/  HADD2.F32 R52, -RZ, R54.H0_H0 ;  /* 0x20000036ff347230 */ /* 0x000fe20000004100 */
[----:B------:R-:W-:Y:S01]  /*4710*/  F2FP.F16.F32.PACK_AB R12, R53, R12 ;  /* 0x0000000c350c723e */ /* 0x000fe200000000ff */
[----:B------:R-:W-:Y:S02]  /*4720*/  HADD2.F32 R15, -RZ, R50.H0_H0 ;  /* 0x20000032ff0f7230 */ /* 0x000fe40000004100 */
[----:B------:R-:W-:Y:S02]  /*4730*/  HADD2.F32 R54, -RZ, R54.H1_H1 ;  /* 0x30000036ff367230 */ /* 0x000fe40000004100 */
[--C-:B------:R-:W-:Y:S02]  /*4740*/  HADD2.F32 R106, -RZ, R105.reuse.H1_H1 ;  /* 0x30000069ff6a7230 */ /* 0x100fe40000004100 */
[----:B------:R-:W-:Y:S02]  /*4750*/  HADD2.F32 R50, -RZ, R50.H1_H1 ;  /* 0x30000032ff327230 */ /* 0x000fe40000004100 */
[----:B------:R-:W-:Y:S01]  /*4760*/  FMUL.FTZ R111, R54, R107 ;  /* 0x0000006b366f7220 */ /* 0x000fe20000410000 */
[----:B------:R-:W-:-:S02]  /*4770*/  HADD2.F32 R55, -RZ, R105.H0_H0 ;  /* 0x20000069ff377230 */ /* 0x000fc40000004100 */
[CC--:B------:R-:W-:Y:S01]  /*4780*/  FMUL.FTZ R109, R15.reuse, R106.reuse ;  /* 0x0000006a0f6d7220 */ /* 0x0c0fe20000410000 */
[----:B------:R-:W-:Y:S02]  /*4790*/  HADD2.F32 R105, -RZ, R14.H0_H0 ;  /* 0x2000000eff697230 */ /* 0x000fe40000004100 */
[----:B------:R-:W-:Y:S01]  /*47a0*/  FMUL.FTZ R14, R52, R106 ;  /* 0x0000006a340e7220 */ /* 0x000fe20000410000 */
[----:B------:R-:W-:Y:S01]  /*47b0*/  FMUL.FTZ R107, R50, R107 ;  /* 0x0000006b326b7220 */ /* 0x000fe20000410000 */
[----:B------:R-:W-:Y:S01]  /*47c0*/  FFMA.FTZ R109, R52, R55, R109 ;  /* 0x00000037346d7223 */ /* 0x000fe2000001006d */
[----:B------:R-:W-:Y:S01]  /*47d0*/  F2FP.F16.F32.PACK_AB R52, R48, R13 ;  /* 0x0000000d3034723e */ /* 0x000fe200000000ff */
[----:B------:R-:W-:Y:S01]  /*47e0*/  FFMA.FTZ R14, R15, R55, -R14 ;  /* 0x000000370f0e7223 */ /* 0x000fe2000001080e */
[-C--:B------:R-:W-:Y:S01]  /*47f0*/  FFMA.FTZ R111, R50, R105.reuse, -R111 ;  /* 0x00000069326f7223 */ /* 0x080fe2000001086f */
[----:B------:R-:W-:Y:S01]  /*4800*/  FFMA.FTZ R54, R54, R105, R107 ;  /* 0x0000006936367223 */ /* 0x000fe2000001006b */
[----:B------:R-:W-:Y:S01]  /*4810*/  F2FP.F16.F32.PACK_AB R55, R108, R39 ;  /* 0x000000276c37723e */ /* 0x000fe200000000ff */
[----:B------:R-:W-:-:S02]  /*4820*/  IMAD.MOV.U32 R48, RZ, RZ, R12 ;  /* 0x000000ffff307224 */ /* 0x000fc400078e000c */
[----:B------:R-:W-:Y:S01]  /*4830*/  F2FP.F16.F32.PACK_AB R50, R111, R14 ;  /* 0x0000000e6f32723e */ /* 0x000fe200000000ff */
[----:B------:R-:W-:Y:S01]  /*4840*/  IMAD.MOV.U32 R53, RZ, RZ, R37 ;  /* 0x000000ffff357224 */ /* 0x000fe200078e0025 */
[----:B------:R-:W-:-:S07]  /*4850*/  F2FP.F16.F32.PACK_AB R54, R54, R109 ;  /* 0x0000006d3636723e */ /* 0x000fce00000000ff */
.L_x_1372:
[----:B------:R-:W-:Y:S05]  /*4860*/  BSYNC B2 ;  /* 0x0000000000027941 */ /* 0x000fea0003800000 */
.L_x_1371:
[----:B------:R-:W-:Y:S02]  /*4870*/  ISETP.GE.AND P5, PT, R98, R95, PT ;  /* 0x0000005f6200720c */ /* 0x000fe40003fa6270 */
[----:B------:R-:W-:-:S11]  /*4880*/  P2R R13, PR, RZ, 0x1 ;  /* 0x00000001ff0d7803 */ /* 0x000fd60000000000 */
[--C-:B------:R-:W-:Y:S02]  /*4890*/  @!P5 SHF.R.S32.HI R12, RZ, 0x1f, R98.reuse ;  /* 0x0000001fff0cd819 */ /* 0x100fe40000011462 */
[----:B------:R-:W-:-:S04]  /*48a0*/  @!P5 IADD3 R88, P0, P6, R8, R88, R98 ;  /* 0x000000580858d210 */ /* 0x000fc80007e1e062 */
[----:B------:R-:W-:Y:S02]  /*48b0*/  @!P5 IADD3.X R99, R78, R99, R12, P0, P6 ;  /* 0x000000634e63d210 */ /* 0x000fe400007ec40c */
[CC--:B------:R-:W-:Y:S02]  /*48c0*/  LEA R12, P6, R94.reuse, R80.reuse, 0x1 ;  /* 0x000000505e0c7211 */ /* 0x0c0fe400078c08ff */
[----:B------:R-:W-:Y:S02]  /*48d0*/  ISETP.NE.AND P0, PT, R13, RZ, PT ;  /* 0x000000ff0d00720c */ /* 0x000fe40003f05270 */
[----:B------:R-:W-:Y:S02]  /*48e0*/  LEA.HI.X R13, R94, R81, R96, 0x1, P6 ;  /* 0x000000515e0d7211 */ /* 0x000fe400030f0c60 */
[----:B------:R-:W-:-:S03]  /*48f0*/  @!P5 LEA R14, P6, R88, R80, 0x1 ;  /* 0x00000050580ed211 */ /* 0x000fc600078c08ff */
[----:B-1----:R1:W-:Y:S01]  /*4900*/  STG.E.128 desc[UR38][R12.64], R48 ;  /* 0x000000300c007986 */ /* 0x0023e2000c101d26 */
[----:B------:R-:W-:-:S05]  /*4910*/  @!P5 LEA.HI.X R15, R88, R81, R99, 0x1, P6 ;  /* 0x00000051580fd211 */ /* 0x000fca00030f0c63 */
[----:B--2---:R1:W-:Y:S04]  /*4920*/  @!P5 STG.E.128 desc[UR38][R14.64], R52 ;  /* 0x000000340e00d986 */ /* 0x0043e8000c101d26 */
.L_x_1370:
[----:B------:R-:W-:Y:S05]  /*4930*/  BSYNC B1 ;  /* 0x0000000000017941 */ /* 0x000fea0003800000 */
.L_x_1369:
        /* <DEDUP_REMOVED lines=9> */
[C---:B------:R-:W-:Y:S01]  /*49d0*/  VIADD R15, R17.reuse, 0x60 ;  /* 0x00000060110f7836 */ /* 0x040fe20000000000 */
[----:B------:R-:W-:Y:S01]  /*49e0*/  SEL R97, R64, R97, !P0 ;  /* 0x0000006140617207 */ /* 0x000fe20004000000 */
[----:B------:R-:W-:Y:S01]  /*49f0*/  VIADD R36, R17, 0x60 ;  /* 0x0000006011247836 */ /* 0x000fe20000000000 */
[----:B------:R-:W-:Y:S01]  /*4a00*/  IADD3.X R13, R78, R51, R5, P5, P6 ;  /* 0x000000334e0d7210 */ /* 0x000fe20002fec405 */
[----:B------:R-:W-:Y:S01]  /*4a10*/  IMAD.SHL.U32 R15, R15, 0x40, RZ ;  /* 0x000000400f0f7824 */ /* 0x000fe200078e00ff */
[----:B------:R-:W-:Y:S01]  /*4a20*/  LEA R48, P5, R12, R80, 0x1 ;  /* 0x000000500c307211 */ /* 0x000fe200078a08ff */
[----:B------:R-:W-:Y:S01]  /*4a30*/  IMAD.SHL.U32 R36, R36, 0x40, RZ ;  /* 0x0000004024247824 */ /* 0x000fe200078e00ff */
[----:B------:R-:W-:Y:S02]  /*4a40*/  BSSY B1, `(.L_x_1373) ;  /* 0x000006a000017945 */ /* 0x000fe40003800000 */
[----:B------:R-:W-:Y:S01]  /*4a50*/  LEA.HI.X R49, R12, R81, R13, 0x1, P5 ;  /* 0x000000510c317211 */ /* 0x000fe200028f0c0d */
[----:B------:R-:W-:Y:S01]  /*4a60*/  IMAD R13, R22, 0x2000, R3 ;  /* 0x00002000160d7824 */ /* 0x000fe200078e0203 */
[----:B------:R-:W-:-:S02]  /*4a70*/  SHF.R.S32.HI R12, RZ, 0x1f, R97 ;  /* 0x0000001fff0c7819 */ /* 0x000fc40000011461 */
[----:B------:R-:W-:Y:S01]  /*4a80*/  LOP3.LUT R15, R15, 0x1c0, RZ, 0xc0, !PT ;  /* 0x000001c00f0f7812 */ /* 0x000fe200078ec0ff */
[----:B------:R-:W-:Y:S01]  /*4a90*/  IMAD R13, R13, 0x2, R2 ;  /* 0x000000020d0d7824 */ /* 0x000fe200078e0202 */
[----:B------:R-:W-:Y:S02]  /*4aa0*/  LEA.HI R97, R12, R97, RZ, 0x4 ;  /* 0x000000610c617211 */ /* 0x000fe400078f20ff */
[----:B------:R-:W-:Y:S02]  /*4ab0*/  LOP3.LUT R36, R36, 0x1c0, RZ, 0xc0, !PT ;  /* 0x000001c024247812 */ /* 0x000fe400078ec0ff */
[----:B------:R-:W-:Y:S02]  /*4ac0*/  LEA.HI.SX32 R53, R97, R6, 0x1c ;  /* 0x0000000661357211 */ /* 0x000fe400078fe2ff */
[----:B------:R-:W-:-:S03]  /*4ad0*/  SHF.R.U32.HI R15, RZ, 0x3, R15 ;  /* 0x00000003ff0f7819 */ /* 0x000fc6000001160f */
        /* <DEDUP_REMOVED lines=10> */
[----:B------:R-:W-:Y:S01]  /*4b80*/  HADD2.F32 R55, -RZ, R103.H1_H1 ;  /* 0x30000067ff377230 */ /* 0x000fe20000004100 */
[----:B------:R-:W-:Y:S01]  /*4b90*/  SHF.R.U64 R40, R42, 0x10, R43 ;  /* 0x000000102a287819 */ /* 0x000fe2000000122b */
[----:B-1----:R-:W-:Y:S01]  /*4ba0*/  IMAD.MOV.U32 R42, RZ, RZ, R12 ;  /* 0x000000ffff2a7224 */ /* 0x002fe200078e000c */
[----:B------:R-:W-:Y:S01]  /*4bb0*/  SHF.R.U32.HI R52, RZ, 0x10, R45 ;  /* 0x00000010ff347819 */ /* 0x000fe2000001162d */
[----:B--2---:R-:W-:Y:S01]  /*4bc0*/  IMAD.MOV.U32 R12, RZ, RZ, R37 ;  /* 0x000000ffff0c7224 */ /* 0x004fe200078e0025 */
[----:B------:R-:W-:Y:S01]  /*4bd0*/  SHF.R.U64 R44, R44, 0x10, R45 ;  /* 0x000000102c2c7819 */ /* 0x000fe2000000122d */
[----:B------:R-:W-:Y:S01]  /*4be0*/  IMAD.MOV.U32 R45, RZ, RZ, R39 ;  /* 0x000000ffff2d7224 */ /* 0x000fe200078e0027 */
[----:B------:R-:W-:Y:S01]  /*4bf0*/  SHF.R.U32.HI R87, RZ, 0x10, R43 ;  /* 0x00000010ff577819 */ /* 0x000fe2000001162b */
[----:B------:R-:W-:Y:S01]  /*4c00*/  IMAD.MOV.U32 R43, RZ, RZ, R36 ;  /* 0x000000ffff2b7224 */ /* 0x000fe200078e0024 */
[----:B------:R-:W-:Y:S01]  /*4c10*/  SHF.R.U32.HI R54, RZ, 0x10, R41 ;  /* 0x00000010ff367819 */ /* 0x000fe20000011629 */
[--C-:B------:R-:W-:Y:S01]  /*4c20*/  HADD2.F32 R36, -RZ, R12.reuse.H0_H0 ;  /* 0x2000000cff247230 */ /* 0x100fe20000004100 */
[--C-:B------:R-:W-:Y:S01]  /*4c30*/  SHF.R.U64 R41, R46, 0x10, R47.reuse ;  /* 0x000000102e297819 */ /* 0x100fe2000000122f */
[----:B------:R-:W-:Y:S01]  /*4c40*/  HADD2.F32 R39, -RZ, R12.H1_H1 ;  /* 0x3000000cff277230 */ /* 0x000fe20000004100 */
[----:B------:R-:W-:Y:S01]  /*4c50*/  SHF.R.U32.HI R86, RZ, 0x10, R47 ;  /* 0x00000010ff567819 */ /* 0x000fe2000001162f */
[----:B------:R-:W-:-:S02]  /*4c60*/  IMAD.MOV.U32 R37, RZ, RZ, R15 ;  /* 0x000000ffff257224 */ /* 0x000fc400078e000f */
[--C-:B------:R-:W-:Y:S02]  /*4c70*/  HADD2.F32 R12, -RZ, R13.reuse.H0_H0 ;  /* 0x2000000dff0c7230 */ /* 0x100fe40000004100 */
[----:B------:R-:W-:Y:S02]  /*4c80*/  HADD2.F32 R52, -RZ, R52.H0_H0 ;  /* 0x20000034ff347230 */ /* 0x000fe40000004100 */
[----:B------:R-:W-:Y:S02]  /*4c90*/  HADD2.F32 R15, -RZ, R13.H1_H1 ;  /* 0x3000000dff0f7230 */ /* 0x000fe40000004100 */
[-C--:B------:R-:W-:Y:S01]  /*4ca0*/  FMUL.FTZ R13, R36, R55.reuse ;  /* 0x00000037240d7220 */ /* 0x080fe20000410000 */
[----:B------:R-:W-:Y:S02]  /*4cb0*/  HADD2.F32 R47, -RZ, R102.H1_H1 ;  /* 0x30000066ff2f7230 */ /* 0x000fe40000004100 */
[----:B------:R-:W-:Y:S01]  /*4cc0*/  FMUL.FTZ R55, R12, R55 ;  /* 0x000000370c377220 */ /* 0x000fe20000410000 */
[----:B------:R-:W-:-:S02]  /*4cd0*/  HADD2.F32 R46, -RZ, R54.H0_H0 ;  /* 0x20000036ff2e7230 */ /* 0x000fc40000004100 */
[-C--:B------:R-:W-:Y:S01]  /*4ce0*/  FMUL.FTZ R54, R39, R52.reuse ;  /* 0x0000003427367220 */ /* 0x080fe20000410000 */
[C---:B------:R-:W-:Y:S01]  /*4cf0*/  FMUL.FTZ R52, R15.reuse, R52 ;  /* 0x000000340f347220 */ /* 0x040fe20000410000 */
[-C--:B------:R-:W-:Y:S01]  /*4d00*/  FFMA.FTZ R12, R12, R47.reuse, -R13 ;  /* 0x0000002f0c0c7223 */ /* 0x080fe2000001080d */
[----:B------:R-:W-:Y:S01]  /*4d10*/  FFMA.FTZ R13, R36, R47, R55 ;  /* 0x0000002f240d7223 */ /* 0x000fe20000010037 */
[-C--:B------:R-:W-:Y:S01]  /*4d20*/  FFMA.FTZ R15, R15, R46.reuse, -R54 ;  /* 0x0000002e0f0f7223 */ /* 0x080fe20000010836 */
[----:B------:R-:W-:Y:S01]  /*4d30*/  FFMA.FTZ R36, R39, R46, R52 ;  /* 0x0000002e27247223 */ /* 0x000fe20000010034 */
[----:B------:R-:W-:Y:S02]  /*4d40*/  HADD2.F32 R103, -RZ, R103.H0_H0 ;  /* 0x20000067ff677230 */ /* 0x000fe40000004100 */
[--C-:B------:R-:W-:Y:S01]  /*4d50*/  HADD2.F32 R46, -RZ, R45.reuse.H0_H0 ;  /* 0x2000002dff2e7230 */ /* 0x100fe20000004100 */
[----:B------:R-:W-:Y:S01]  /*4d60*/  F2FP.F16.F32.PACK_AB R15, R15, R12 ;  /* 0x0000000c0f0f723e */ /* 0x000fe200000000ff */
[----:B------:R-:W-:-:S02]  /*4d70*/  HADD2.F32 R47, -RZ, R45.H1_H1 ;  /* 0x3000002dff2f7230 */ /* 0x000fc40000004100 */
[----:B------:R-:W-:Y:S02]  /*4d80*/  HADD2.F32 R86, -RZ, R86.H0_H0 ;  /* 0x20000056ff567230 */ /* 0x000fe40000004100 */
[-C--:B------:R-:W-:Y:S01]  /*4d90*/  FMUL.FTZ R88, R46, R103.reuse ;  /* 0x000000672e587220 */ /* 0x080fe20000410000 */
[--C-:B------:R-:W-:Y:S02]  /*4da0*/  HADD2.F32 R39, -RZ, R37.reuse.H0_H0 ;  /* 0x20000025ff277230 */ /* 0x100fe40000004100 */
[----:B------:R-:W-:Y:S02]  /*4db0*/  HADD2.F32 R45, -RZ, R37.H1_H1 ;  /* 0x30000025ff2d7230 */ /* 0x000fe40000004100 */
[----:B------:R-:W-:Y:S01]  /*4dc0*/  FMUL.FTZ R94, R47, R86 ;  /* 0x000000562f5e7220 */ /* 0x000fe20000410000 */
[----:B------:R-:W-:Y:S02]  /*4dd0*/  HADD2.F32 R52, -RZ, R100.H1_H1 ;  /* 0x30000064ff347230 */ /* 0x000fe40000004100 */
[----:B------:R-:W-:Y:S01]  /*4de0*/  FMUL.FTZ R103, R39, R103 ;  /* 0x0000006727677220 */ /* 0x000fe20000410000 */
[----:B------:R-:W-:-:S02]  /*4df0*/  HADD2.F32 R54, -RZ, R87.H0_H0 ;  /* 0x20000057ff367230 */ /* 0x000fc40000004100 */
[----:B------:R-:W-:Y:S01]  /*4e00*/  FMUL.FTZ R86, R45, R86 ;  /* 0x000000562d567220 */ /* 0x000fe20000410000 */
[----:B------:R-:W-:Y:S02]  /*4e10*/  HADD2.F32 R100, -RZ, R100.H0_H0 ;  /* 0x20000064ff647230 */ /* 0x000fe40000004100 */
[-C--:B------:R-:W-:Y:S01]  /*4e20*/  FFMA.FTZ R37, R39, R52.reuse, -R88 ;  /* 0x0000003427257223 */ /* 0x080fe20000010858 */
[----:B------:R-:W-:Y:S01]  /*4e30*/  FFMA.FTZ R39, R46, R52, R103 ;  /* 0x000000342e277223 */ /* 0x000fe20000010067 */
[-C--:B------:R-:W-:Y:S01]  /*4e40*/  FFMA.FTZ R94, R45, R54.reuse, -R94 ;  /* 0x000000362d5e7223 */ /* 0x080fe2000001085e */
[----:B------:R-:W-:Y:S01]  /*4e50*/  FFMA.FTZ R86, R47, R54, R86 ;  /* 0x000000362f567223 */ /* 0x000fe20000010056 */
[----:B------:R-:W-:Y:S02]  /*4e60*/  HADD2.F32 R46, -RZ, R101.H0_H0 ;  /* 0x20000065ff2e7230 */ /* 0x000fe40000004100 */
[----:B------:R-:W-:Y:S01]  /*4e70*/  HADD2.F32 R47, -RZ, R44.H0_H0 ;  /* 0x2000002cff2f7230 */ /* 0x000fe20000004100 */
[----:B------:R-:W-:Y:S01]  /*4e80*/  F2FP.F16.F32.PACK_AB R94, R94, R37 ;  /* 0x000000255e5e723e */ /* 0x000fe200000000ff */
[--C-:B------:R-:W-:Y:S01]  /*4e90*/  HADD2.F32 R45, -RZ, R43.reuse.H0_H0 ;  /* 0x2000002bff2d7230 */ /* 0x100fe20000004100 */
[----:B------:R-:W-:Y:S01]  /*4ea0*/  F2FP.F16.F32.PACK_AB R37, R36, R13 ;  /* 0x0000000d2425723e */ /* 0x000fe200000000ff */
[----:B------:R-:W-:Y:S01]  /*4eb0*/  HADD2.F32 R44, -RZ, R42.H0_H0 ;  /* 0x2000002aff2c7230 */ /* 0x000fe20000004100 */
[----:B------:R-:W-:Y:S01]  /*4ec0*/  F2FP.F16.F32.PACK_AB R39, R86, R39 ;  /* 0x000000275627723e */ /* 0x000fe200000000ff */
[----:B------:R-:W-:-:S02]  /*4ed0*/  HADD2.F32 R43, -RZ, R43.H1_H1 ;  /* 0x3000002bff2b7230 */ /* 0x000fc40000004100 */
[-C--:B------:R-:W-:Y:S01]  /*4ee0*/  FMUL.FTZ R55, R45, R46.reuse ;  /* 0x0000002e2d377220 */ /* 0x080fe20000410000 */
[----:B------:R-:W-:Y:S02]  /*4ef0*/  HADD2.F32 R42, -RZ, R42.H1_H1 ;  /* 0x3000002aff2a7230 */ /* 0x000fe40000004100 */
[C---:B------:R-:W-:Y:S01]  /*4f00*/  FMUL.FTZ R46, R44.reuse, R46 ;  /* 0x0000002e2c2e7220 */ /* 0x040fe20000410000 */
[----:B------:R-:W-:Y:S02]  /*4f10*/  HADD2.F32 R50, -RZ, R50.H0_H0 ;  /* 0x20000032ff327230 */ /* 0x000fe40000004100 */
[-C--:B------:R-:W-:Y:S01]  /*4f20*/  FMUL.FTZ R87, R43, R47.reuse ;  /* 0x0000002f2b577220 */ /* 0x080fe20000410000 */
[-C--:B------:R-:W-:Y:S01]  /*4f30*/  FFMA.FTZ R55, R44, R100.reuse, -R55 ;  /* 0x000000642c377223 */ /* 0x080fe20000010837 */
[C---:B------:R-:W-:Y:S01]  /*4f40*/  FMUL.FTZ R52, R42.reuse, R47 ;  /* 0x0000002f2a347220 */ /* 0x040fe20000410000 */
[----:B------:R-:W-:Y:S01]  /*4f50*/  FFMA.FTZ R46, R45, R100, R46 ;  /* 0x000000642d2e7223 */ /* 0x000fe2000001002e */
[----:B------:R-:W-:Y:S01]  /*4f60*/  FFMA.FTZ R44, R42, R50, -R87 ;  /* 0x000000322a2c7223 */ /* 0x000fe20000010857 */
[----:B------:R-:W-:-:S02]  /*4f70*/  HADD2.F32 R45, -RZ, R41.H0_H0 ;  /* 0x20000029ff2d7230 */ /* 0x000fc40000004100 */
[----:B------:R-:W-:Y:S01]  /*4f80*/  FFMA.FTZ R47, R43, R50, R52 ;  /* 0x000000322b2f7223 */ /* 0x000fe20000010034 */
[----:B------:R-:W-:Y:S02]  /*4f90*/  HADD2.F32 R42, -RZ, R38.H0_H0 ;  /* 0x20000026ff2a7230 */ /* 0x000fe40000004100 */
[----:B------:R-:W-:Y:S01]  /*4fa0*/  HADD2.F32 R101, -RZ, R101.H1_H1 ;  /* 0x30000065ff657230 */ /* 0x000fe20000004100 */
[----:B------:R-:W-:Y:S01]  /*4fb0*/  F2FP.F16.F32.PACK_AB R12, R44, R55 ;  /* 0x000000372c0c723e */ /* 0x000fe200000000ff */
[----:B------:R-:W-:Y:S01]  /*4fc0*/  HADD2.F32 R41, -RZ, R14.H0_H0 ;  /* 0x2000000eff297230 */ /* 0x000fe20000004100 */
[----:B------:R-:W-:Y:S01]  /*4fd0*/  F2FP.F16.F32.PACK_AB R36, R47, R46 ;  /* 0x0000002e2f24723e */ /* 0x000fe200000000ff */
[----:B------:R-:W-:Y:S02]  /*4fe0*/  HADD2.F32 R38, -RZ, R38.H1_H1 ;  /* 0x30000026ff267230 */ /* 0x000fe40000004100 */
[----:B------:R-:W-:Y:S02]  /*4ff0*/  HADD2.F32 R14, -RZ, R14.H1_H1 ;  /* 0x3000000eff0e7230 */ /* 0x000fe40000004100 */
[----:B------:R-:W-:-:S02]  /*5000*/  HADD2.F32 R43, -RZ, R40.H0_H0 ;  /* 0x20000028ff2b7230 */ /* 0x000fc40000004100 */
[----:B------:R-:W-:Y:S01]  /*5010*/  FMUL.FTZ R40, R42, R101 ;  /* 0x000000652a287220 */ /* 0x000fe20000410000 */
[----:B------:R-:W-:Y:S02]  /*5020*/  HADD2.F32 R102, -RZ, R102.H0_H0 ;  /* 0x20000066ff667230 */ /* 0x000fe40000004100 */
[----:B------:R-:W-:Y:S01]  /*5030*/  FMUL.FTZ R87, R38, R45 ;  /* 0x0000002d26577220 */ /* 0x000fe20000410000 */
[C---:B------:R-:W-:Y:S01]  /*5040*/  FMUL.FTZ R101, R41.reuse, R101 ;  /* 0x0000006529657220 */ /* 0x040fe20000410000 */
[----:B------:R-:W-:Y:S01]  /*5050*/  FMUL.FTZ R45, R14, R45 ;  /* 0x0000002d0e2d7220 */ /* 0x000fe20000410000 */
[----:B------:R-:W-:Y:S02]  /*5060*/  IMAD.MOV.U32 R13, RZ, RZ, R15 ;  /* 0x000000ffff0d7224 */ /* 0x000fe400078e000f */
[-C--:B------:R-:W-:Y:S01]  /*5070*/  FFMA.FTZ R40, R41, R102.reuse, -R40 ;  /* 0x0000006629287223 */ /* 0x080fe20000010828 */
[----:B------:R-:W-:Y:S01]  /*5080*/  FFMA.FTZ R101, R42, R102, R101 ;  /* 0x000000662a657223 */ /* 0x000fe20000010065 */
[-C--:B------:R-:W-:Y:S01]  /*5090*/  FFMA.FTZ R87, R14, R43.reuse, -R87 ;  /* 0x0000002b0e577223 */ /* 0x080fe20000010857 */
[----:B------:R-:W-:Y:S01]  /*50a0*/  FFMA.FTZ R38, R38, R43, R45 ;  /* 0x0000002b26267223 */ /* 0x000fe2000001002d */
[----:B------:R-:W-:-:S03]  /*50b0*/  IMAD.MOV.U32 R15, RZ, RZ, R94 ;  /* 0x000000ffff0f7224 */ /* 0x000fc600078e005e */
[----:B------:R-:W-:Y:S02]  /*50c0*/  F2FP.F16.F32.PACK_AB R14, R87, R40 ;  /* 0x00000028570e723e */ /* 0x000fe400000000ff */
[----:B------:R-:W-:-:S07]  /*50d0*/  F2FP.F16.F32.PACK_AB R38, R38, R101 ;  /* 0x000000652626723e */ /* 0x000fce00000000ff */
.L_x_1374:
[----:B------:R-:W-:Y:S05]  /*50e0*/  BSYNC B1 ;  /* 0x0000000000017941 */ /* 0x000fea0003800000 */
.L_x_1373:
[----:B-1----:R1:W-:Y:S01]  /*50f0*/  STG.E.128 desc[UR38][R48.64], R12 ;  /* 0x0000000c30007986 */ /* 0x0023e2000c101d26 */
[----:B------:R-:W-:-:S13]  /*5100*/  ISETP.GE.AND P4, PT, R53, R95, PT ;  /* 0x0000005f3500720c */ /* 0x000fda0003f86270 */
[----:B------:R-:W-:Y:S05]  /*5110*/  @P4 BRA `(.L_x_1357) ;  /* 0x00000000008c4947 */ /* 0x000fea0003800000 */
[--C-:B-1----:R-:W-:Y:S02]  /*5120*/  SHF.R.S32.HI R12, RZ, 0x1f, R53.reuse ;  /* 0x0000001fff0c7819 */ /* 0x102fe40000011435 */
[----:B------:R-:W-:-:S04]  /*5130*/  IADD3 R53, P4, P5, R8, R84, R53 ;  /* 0x0000005408357210 */ /* 0x000fc80007d9e035 */
[----:B------:R-:W-:Y:S02]  /*5140*/  IADD3.X R12, R78, R51, R12, P4, P5 ;  /* 0x000000334e0c7210 */ /* 0x000fe400027ea40c */
[----:B------:R-:W-:-:S04]  /*5150*/  LEA R80, P4, R53, R80, 0x1 ;  /* 0x0000005035507211 */ /* 0x000fc800078808ff */
[----:B------:R-:W-:-:S05]  /*5160*/  LEA.HI.X R81, R53, R81, R12, 0x1, P4 ;  /* 0x0000005135517211 */ /* 0x000fca00020f0c0c */
[----:B--2---:R1:W-:Y:S01]  /*5170*/  STG.E.128 desc[UR38][R80.64], R36 ;  /* 0x0000002450007986 */ /* 0x0043e2000c101d26 */
[----:B------:R-:W-:Y:S05]  /*5180*/  BRA `(.L_x_1357) ;  /* 0x0000000000707947 */ /* 0x000fea0003800000 */
.L_x_1340:
[----:B------:R-:W-:-:S06]  /*5190*/  UISETP.NE.AND UP0, UPT, UR37, 0x3, UPT ;  /* 0x000000032500788c */ /* 0x000fcc000bf05270 */
[----:B------:R-:W-:-:S13]  /*51a0*/  PLOP3.LUT P3, PT, PT, PT, UP0, 0x80, 0x0 ;  /* 0x000000000000781c */ /* 0x000fda0003f6f008 */
[----:B------:R-:W-:Y:S05]  /*51b0*/  @!P3 BRA `(.L_x_1375) ;  /* 0x000000000004b947 */ /* 0x000fea0003800000 */
[----:B------:R-:W-:Y:S01]  /*51c0*/  BPT.TRAP 0x1 ;  /* 0x000000040000795c */ /* 0x000fe20000300000 */
.L_x_1375:
[----:B------:R-:W2:Y:S01]  /*51d0*/  LDL R12, [R1+0x10] ;  /* 0x00001000010c7983 */ /* 0x000ea20000100800 */
[----:B------:R-:W-:Y:S01]  /*51e0*/  IMAD R79, R22, 0x8, R2 ;  /* 0x00000008164f7824 */ /* 0x000fe200078e0202 */
[----:B------:R-:W-:Y:S01]  /*51f0*/  BSSY B1, `(.L_x_1376) ;  /* 0x0000006000017945 */ /* 0x000fe20003800000 */
[----:B------:R-:W-:-:S05]  /*5200*/  IMAD R90, R26, -0x80, R29 ;  /* 0xffffff801a5a7824 */ /* 0x000fca00078e021d */
[----:B------:R-:W-:Y:S02]  /*5210*/  VIMNMX R90, R90, 0x80, PT ;  /* 0x000000805a5a7848 */ /* 0x000fe40003fe0100 */
[----:B--2---:R-:W-:-:S04]  /*5220*/  SHF.L.U32 R91, R12, 0x1f, RZ ;  /* 0x0000001f0c5b7819 */ /* 0x004fc800000006ff */
[----:B------:R-:W1:Y:S02]  /*5230*/  SYNCS.PHASECHK.TRANS64.TRYWAIT P4, [R79+URZ+0x16890], R91 ;  /* 0x0168905b4f0075a7 */ /* 0x000e64000808017f */
[----:B-1----:R-:W-:Y:S05]  /*5240*/  @!P4 BRA `(.L_x_1377) ;  /* 0x0000018000e0c947 */ /* 0x002fea0003800000 */
.L_x_1675:
[----:B------:R-:W-:Y:S05]  /*5250*/  BSYNC B1 ;  /* 0x0000000000017941 */ /* 0x000fea0003800000 */
.L_x_1376:
[----:B------:R-:W-:Y:S01]  /*5260*/  ISETP.GE.AND P4, PT, R17, R90, PT ;  /* 0x0000005a1100720c */ /* 0x000fe20003f86270 */
[----:B------:R-:W-:-:S12]  /*5270*/  BSSY B1, `(.L_x_1378) ;  /* 0x0000006000017945 */ /* 0x000fd80003800000 */
[----:B------:R-:W-:Y:S05]  /*5280*/  @P4 BRA `(.L_x_1379) ;  /* 0x0000000000104947 */ /* 0x000fea0003800000 */
[----:B------:R-:W2:Y:S04]  /*5290*/  @!P1 LDS.128 R12, [R83+0xe000] ;  /* 0x00e00000530c9984 */ /* 0x000ea80000000c00 */
[----:B0-----:R-:W0:Y:S04]  /*52a0*/  @!P2 LDS.128 R36, [R82+0xe000] ;  /* 0x00e000005224a984 */ /* 0x001e280000000c00 */
[----:B--2---:R2:W-:Y:S04]  /*52b0*/  @!P1 STG.E.128 desc[UR38][R42.64], R12 ;  /* 0x0000000c2a009986 */ /* 0x0045e8000c101d26 */
[----:B0-----:R2:W-:Y:S02]  /*52c0*/  @!P2 STG.E.128 desc[UR38][R42.64+0x40], R36 ;  /* 0x000040242a00a986 */ /* 0x0015e4000c101d26 */
.L_x_1379:
[----:B------:R-:W-:Y:S05]  /*52d0*/  BSYNC B1 ;  /* 0x0000000000017941 */ /* 0x000fea0003800000 */
.L_x_1378:
[----:B--2---:R-:W-:-:S05]  /*52e0*/  VIADD R12, R17, 0x60 ;  /* 0x00000060110c7836 */ /* 0x004fca0000000000 */
[----:B------:R-:W-:-:S13]  /*52f0*/  ISETP.GE.AND P4, PT, R12, R90, PT ;  /* 0x0000005a0c00720c */ /* 0x000fda0003f86270 */
[----:B------:R-:W-:Y:S05]  /*5300*/  @P4 BRA `(.L_x_1357) ;  /* 0x0000000000104947 */ /* 0x000fea0003800000 */
[----:B------:R-:W2:Y:S04]  /*5310*/  @!P1 LDS.128 R12, [R83+0x11000] ;  /* 0x01100000530c9984 */ /* 0x000ea80000000c00 */
[----:B0-----:R-:W0:Y:S04]  /*5320*/  @!P2 LDS.128 R36, [R82+0x11000] ;  /* 0x011000005224a984 */ /* 0x001e280000000c00 */
[----:B--2---:R2:W-:Y:S04]  /*5330*/  @!P1 STG.E.128 desc[UR38][R40.64], R12 ;  /* 0x0000000c28009986 */ /* 0x0045e8000c101d26 */
[----:B0-----:R2:W-:Y:S02]  /*5340*/  @!P2 STG.E.128 desc[UR38][R40.64+0x40], R36 ;  /* 0x000040242800a986 */ /* 0x0015e4000c101d26 */
.L_x_1357:
[----:B------:R-:W-:Y:S05]  /*5350*/  BSYNC B0 ;  /* 0x0000000000007941 */ /* 0x000fea0003800000 */
.L_x_1339:
[----:B-1234-:R-:W1:Y:S01]  /*5360*/  S2R R12, SR_TID.X ;  /* 0x00000000000c7919 */ /* 0x01ee620000002100 */
        /* <DEDUP_REMOVED lines=16> */
.L_x_1381:
[----:B------:R-:W-:Y:S05]  /*5470*/  BSYNC B0 ;  /* 0x0000000000007941 */ /* 0x000fea0003800000 */
.L_x_1380:
[----:B------:R-:W2:Y:S01]  /*5480*/  SYNCS.PHASECHK.TRANS64.TRYWAIT P3, [R79+URZ+0x168b0], R91 ;  /* 0x0168b05b4f0075a7 */ /* 0x000ea2000806017f */
[----:B------:R-:W-:Y:S01]  /*5490*/  ULDC UR40, c[0x0][0x2f4] ;  /* 0x0000bd0000287ab9 */ /* 0x000fe20000000800 */
[----:B------:R-:W-:Y:S01]  /*54a0*/  ULDC.64 UR44, c[0x0][0x328] ;  /* 0x0000ca00002c7ab9 */ /* 0x000fe20000000a00 */
[----:B------:R-:W-:Y:S01]  /*54b0*/  ULDC.64 UR42, c[0x0][0x318] ;  /* 0x0000c600002a7ab9 */ /* 0x000fe20000000a00 */
[----:B------:R-:W-:Y:S01]  /*54c0*/  BSSY B0, `(.L_x_1382) ;  /* 0x0000003000007945 */ /* 0x000fe20003800000 */
[----:B------:R-:W-:-:S03]  /*54d0*/  IMAD.WIDE R36, R26, 0x80, R10 ;  /* 0x000000801a247825 */ /* 0x000fc600078e020a */
[----:B--2---:R-:W-:Y:S05]  /*54e0*/  @!P3 BRA `(.L_x_1383) ;  /* 0x00000180004cb947 */ /* 0x004fea0003800000 */
.L_x_1676:
[----:B------:R-:W-:Y:S05]  /*54f0*/  BSYNC B0 ;  /* 0x0000000000007941 */ /* 0x000fea0003800000 */
.L_x_1382:
        /* <DEDUP_REMOVED lines=9> */
[----:B0-----:R-:W-:-:S04]  /*5590*/  LEA R38, P3, R12, UR42, 0x1 ;  /* 0x0000002a0c267c11 */ /* 0x001fc8000f8608ff */
[----:B------:R-:W-:Y:S02]  /*55a0*/  LEA.HI.X R39, R12, UR43, R13, 0x1, P3 ;  /* 0x0000002b0c277c11 */ /* 0x000fe400098f0c0d */
[----:B------:R-:W-:-:S13]  /*55b0*/  ISETP.GE.AND P3, PT, R18, UR40, PT ;  /* 0x0000002812007c0c */ /* 0x000fda000bf66270 */
[----:B------:R-:W0:Y:S04]  /*55c0*/  @!P3 LDS.128 R12, [R83] ;  /* 0x00000000530cb984 */ /* 0x000e280000000c00 */
[----:B0-----:R-:W-:Y:S01]  /*55d0*/  @!P3 STG.E.128 desc[UR38][R38.64], R12 ;  /* 0x0000000c2600b986 */ /* 0x001fe2000c101d26 */
[----:B------:R-:W-:-:S13]  /*55e0*/  ISETP.GE.AND P3, PT, R67, UR40, PT ;  /* 0x0000002843007c0c */ /* 0x000fda000bf66270 */
[----:B------:R-:W0:Y:S04]  /*55f0*/  @!P3 LDS.128 R12, [R82] ;  /* 0x00000000520cb984 */ /* 0x000e280000000c00 */
[----:B0-----:R3:W-:Y:S02]  /*5600*/  @!P3 STG.E.128 desc[UR38][R38.64+0x40], R12 ;  /* 0x0000400c2600b986 */ /* 0x0017e4000c101d26 */
.L_x_1385:
[----:B------:R-:W-:Y:S05]  /*5610*/  BSYNC B0 ;  /* 0x0000000000007941 */ /* 0x000fea0003800000 */
.L_x_1384:
[----:B-1-3--:R-:W-:Y:S01]  /*5620*/  VIADD R12, R17, 0x60 ;  /* 0x00000060110c7836 */ /* 0x00afe20000000000 */
[----:B------:R-:W-:Y:S04]  /*5630*/  BSSY B0, `(.L_x_1386) ;  /* 0x0000013000007945 */ /* 0x000fe80003800000 */
        /* <DEDUP_REMOVED lines=18> */
.L_x_1387:
[----:B------:R-:W-:Y:S05]  /*5760*/  BSYNC B0 ;  /* 0x0000000000007941 */ /* 0x000fea0003800000 */
.L_x_1386:
[----:B-1----:R-:W3:Y:S04]  /*5770*/  LDL R12, [R1] ;  /* 0x00000000010c7983 */ /* 0x002ee80000100800 */
[----:B------:R-:W4:Y:S01]  /*5780*/  LDL.LU R13, [R1+0x10] ;  /* 0x00001000010d7983 */ /* 0x000f220000300800 */
[----:B------:R-:W-:Y:S02]  /*5790*/  VIADD R22, R22, 0x1 ;  /* 0x0000000116167836 */ /* 0x000fe40000000000 */
[----:B0-2---:R-:W-:Y:S01]  /*57a0*/  @!P4 VIADD R79, R79, 0x168c0 ;  /* 0x000168c04f4fc836 */ /* 0x005fe20000000000 */
        /* <DEDUP_REMOVED lines=13> */
[----:B----4-:R-:W-:-:S05]  /*5880*/  LOP3.LUT R13, R13, R12, RZ, 0x3c, !PT ;  /* 0x0000000c0d0d7212 */ /* 0x010fca00078e3cff */
[----:B------:R0:W-:Y:S02]  /*5890*/  STL [R1+0x10], R13 ;  /* 0x0000100d01007387 */ /* 0x0001e40000100800 */
[----:B------:R-:W-:Y:S05]  /*58a0*/  @P5 BRA `(.L_x_1388) ;  /* 0xffffffcc00305947 */ /* 0x000fea000383ffff */
[----:B0-----:R-:W0:Y:S01]  /*58b0*/  S2R R13, SR_TID.X ;  /* 0x00000000000d7919 */ /* 0x001e220000002100 */
[----:B------:R-:W-:Y:S02]  /*58c0*/  PLOP3.LUT P0, PT, PT, PT, PT, 0x8, 0x0 ;  /* 0x000000000000781c */ /* 0x000fe40003f0e170 */
[----:B0-----:R-:W-:-:S04]  /*58d0*/  SHF.R.U32.HI R13, RZ, 0x7, R13 ;  /* 0x00000007ff0d7819 */ /* 0x001fc8000001160d */
[----:B------:R-:W-:-:S13]  /*58e0*/  ISETP.NE.AND P5, PT, R13, 0x1, PT ;  /* 0x000000010d00780c */ /* 0x000fda0003fa5270 */
[----:B------:R-:W-:Y:S06]  /*58f0*/  @!P5 BAR.ARV 0x9, 0x100 ;  /* 0x024400000000db1d */ /* 0x000fec0000002000 */
.L_x_1334:
[----:B------:R-:W2:Y:S01]  /*5900*/  LDL R10, [R1+0x18] ;  /* 0x00001800010a7983 */ /* 0x000ea20000100800 */
[----:B------:R-:W1:Y:S08]  /*5910*/  LDC R0, c[0x0][0x448] ;  /* 0x00011200ff007b82 */ /* 0x000e700000000800 */
[----:B------:R-:W3:Y:S01]  /*5920*/  LDC.64 R6, c[0x0][0x9e0] ;  /* 0x00027800ff067b82 */ /* 0x000ee20000000a00 */
[----:B-1----:R-:W-:-:S02]  /*5930*/  ISETP.NE.AND P1, PT, R0, 0x1, PT ;  /* 0x000000010000780c */ /* 0x002fc40003f25270 */
[----:B---3--:R-:W-:-:S11]  /*5940*/  ISETP.GE.AND P2, PT, R7, 0x1, PT ;  /* 0x000000010700780c */ /* 0x008fd60003f46270 */
[----:B------:R-:W1:Y:S08]  /*5950*/  @P1 LDC R0, c[0x0][0x44c] ;  /* 0x00011300ff001b82 */ /* 0x000e700000000800 */
[----:B------:R-:W3:Y:S01]  /*5960*/  @P1 LDC R5, c[0x0][0x450] ;  /* 0x00011400ff051b82 */ /* 0x000ee20000000800 */
[----:B--2---:R-:W-:-:S04]  /*5970*/  VIADD R3, R10, 0xbf ;  /* 0x000000bf0a037836 */ /* 0x004fc80000000000 */
[----:B-1----:R-:W-:-:S05]  /*5980*/  @P1 IMAD.HI.U32 R0, R3, R0, RZ ;  /* 0x0000000003001227 */ /* 0x002fca00078e00ff */
[----:B---3--:R-:W-:-:S05]  /*5990*/  @P1 SHF.R.U32.HI R3, RZ, R5, R0 ;  /* 0x00000005ff031219 */ /* 0x008fca0000011600 */
[----:B------:R-:W-:Y:S01]  /*59a0*/  IMAD.IADD R5, R28, 0x1, R3 ;  /* 0x000000011c057824 */ /* 0x000fe200078e0203 */
[----:B------:R-:W-:Y:S06]  /*59b0*/  @P0 BRA `(.L_x_1389) ;  /* 0x00000000000c0947 */ /* 0x000fec0003800000 */
[----:B------:R-:W1:Y:S01]  /*59c0*/  FENCE.VIEW.ASYNC.G ;  /* 0x00000000000073c6 */ /* 0x000e620000000100 */
[----:B------:R-:W-:Y:S05]  /*59d0*/  WARPSYNC.ALL ;  /* 0x0000000000007948 */ /* 0x000fea0003800000 */
[----:B-1----:R-:W-:Y:S06]  /*59e0*/  BAR.ARV 0xc, 0x200 ;  /* 0x0308000000007b1d */ /* 0x002fec0000002000 */
.L_x_1389:
[----:B------:R-:W-:Y:S01]  /*59f0*/  IMAD.IADD R0, R5, 0x1, R6 ;  /* 0x0000000105007824 */ /* 0x000fe200078e0206 */
[----:B------:R-:W-:Y:S06]  /*5a00*/  @!P2 BRA `(.L_x_1390) ;  /* 0x000000000048a947 */ /* 0x000fec0003800000 */
        /* <DEDUP_REMOVED lines=11> */
.L_x_1392:
[----:B------:R-:W-:-:S13]  /*5ac0*/  ISETP.NE.AND P0, PT, R7, 0x1, PT ;  /* 0x000000010700780c */ /* 0x000fda0003f05270 */
[----:B------:R-:W1:Y:S02]  /*5ad0*/  @P0 LDC.64 R4, c[0x0][0x9e8] ;  /* 0x00027a00ff040b82 */ /* 0x000e640000000a00 */
[----:B-1----:R-:W-:-:S05]  /*5ae0*/  @P0 IMAD.HI.U32 R4, R3, R4, RZ ;  /* 0x0000000403040227 */ /* 0x002fca00078e00ff */
[----:B------:R-:W-:-:S07]  /*5af0*/  @P0 SHF.R.U32.HI R3, RZ, R5, R4 ;  /* 0x00000005ff030219 */ /* 0x000fce0000011604 */
.L_x_1393:
[----:B------:R-:W-:Y:S05]  /*5b00*/  BSYNC B0 ;  /* 0x0000000000007941 */ /* 0x000fea0003800000 */
.L_x_1391:
[----:B------:R-:W-:-:S05]  /*5b10*/  IMAD R3, R3, R7, R7 ;  /* 0x0000000703037224 */ /* 0x000fca00078e0207 */
[----:B------:R-:W-:-:S07]  /*5b20*/  VIMNMX R0, R0, R3, PT ;  /* 0x0000000300007248 */ /* 0x000fce0003fe0100 */
.L_x_1390:
[----:B------:R-:W1:Y:S01]  /*5b30*/  @P1 LDC R4, c[0x0][0x44c] ;  /* 0x00011300ff041b82 */ /* 0x000e620000000800 */
[----:B------:R-:W-:Y:S01]  /*5b40*/  VIADD R0, R0, 0x7f ;  /* 0x0000007f00007836 */ /* 0x000fe20000000000 */
[----:B------:R-:W-:-:S04]  /*5b50*/  ULDC UR4, c[0x0][0x9dc] ;  /* 0x0002770000047ab9 */ /* 0x000fc80000000800 */
[----:B------:R-:W-:Y:S02]  /*5b60*/  SHF.R.S32.HI R3, RZ, 0x1f, R0 ;  /* 0x0000001fff037819 */ /* 0x000fe40000011400 */
[----:B------:R-:W2:Y:S02]  /*5b70*/  @P1 LDC R6, c[0x0][0x450] ;  /* 0x00011400ff061b82 */ /* 0x000ea40000000800 */
[----:B------:R-:W-:-:S04]  /*5b80*/  LEA.HI R3, R3, R0, RZ, 0x7 ;  /* 0x0000000003037211 */ /* 0x000fc800078f38ff */
[----:B------:R-:W-:-:S04]  /*5b90*/  SHF.R.S32.HI R3, RZ, 0x7, R3 ;  /* 0x00000007ff037819 */ /* 0x000fc80000011403 */
[----:B------:R-:W-:Y:S01]  /*5ba0*/  VIMNMX R92, R92, R3, PT ;  /* 0x000000035c5c7248 */ /* 0x000fe20003fe0100 */
[----:B-1----:R-:W-:-:S04]  /*5bb0*/  @P1 IMAD.HI.U32 R5, R10, R4, RZ ;  /* 0x000000040a051227 */ /* 0x002fc800078e00ff */
[----:B------:R-:W-:Y:S01]  /*5bc0*/  IMAD.MOV.U32 R4, RZ, RZ, R10 ;  /* 0x000000ffff047224 */ /* 0x000fe200078e000a */
        /* <DEDUP_REMOVED lines=14> */
.L_x_1396:
[----:B------:R-:W-:-:S13]  /*5cb0*/  ISETP.NE.AND P0, PT, R7, 0x1, PT ;  /* 0x000000010700780c */ /* 0x000fda0003f05270 */
[----:B------:R-:W1:Y:S02]  /*5cc0*/  @P0 LDC.64 R4, c[0x0][0x9e8] ;  /* 0x00027a00ff040b82 */ /* 0x000e640000000a00 */
[----:B-1----:R-:W-:-:S05]  /*5cd0*/  @P0 IMAD.HI.U32 R4, R0, R4, RZ ;  /* 0x0000000400040227 */ /* 0x002fca00078e00ff */
[----:B------:R-:W-:-:S07]  /*5ce0*/  @P0 SHF.R.U32.HI R0, RZ, R5, R4 ;  /* 0x00000005ff000219 */ /* 0x000fce0000011604 */
.L_x_1397:
[----:B------:R-:W-:Y:S05]  /*5cf0*/  BSYNC B0 ;  /* 0x0000000000007941 */ /* 0x000fea0003800000 */
.L_x_1395:
[----:B------:R-:W-:-:S05]  /*5d00*/  IMAD R0, R0, R7, RZ ;  /* 0x0000000700007224 */ /* 0x000fca00078e02ff */
[----:B------:R-:W-:-:S07]  /*5d10*/  VIMNMX R3, R3, R0, !PT ;  /* 0x0000000003037248 */ /* 0x000fce0007fe0100 */
.L_x_1394:
[----:B------:R-:W-:Y:S02]  /*5d20*/  SHF.R.S32.HI R0, RZ, 0x1f, R3 ;  /* 0x0000001fff007819 */ /* 0x000fe40000011403 */
[----:B------:R-:W-:Y:S02]  /*5d30*/  CS2R R20, SRZ ;  /* 0x0000000000147805 */ /* 0x000fe4000001ff00 */
[----:B------:R-:W-:Y:S02]  /*5d40*/  PLOP3.LUT P0, PT, PT, PT, PT, 0x80, 0x0 ;  /* 0x000000000000781c */ /* 0x000fe40003f0f070 */
[----:B0-----:R-:W-:Y:S02]  /*5d50*/  CS2R R14, SRZ ;  /* 0x00000000000e7805 */ /* 0x001fe4000001ff00 */
[----:B------:R-:W-:Y:S01]  /*5d60*/  LEA.HI R0, R0, R3, RZ, 0x7 ;  /* 0x0000000300007211 */ /* 0x000fe200078f38ff */
[----:B------:R-:W-:Y:S01]  /*5d70*/  IMAD.MOV.U32 R118, RZ, RZ, RZ ;  /* 0x000000ffff767224 */ /* 0x000fe200078e00ff */
[----:B------:R-:W-:Y:S01]  /*5d80*/  CS2R R114, SRZ ;  /* 0x0000000000727805 */ /* 0x000fe2000001ff00 */
[----:B------:R-:W-:Y:S01]  /*5d90*/  IMAD.MOV.U32 R31, RZ, RZ, RZ ;  /* 0x000000ffff1f7224 */ /* 0x000fe200078e00ff */
[----:B------:R-:W-:-:S02]  /*5da0*/  SHF.R.S32.HI R0, RZ, 0x7, R0 ;  /* 0x00000007ff007819 */ /* 0x000fc40000011400 */
[----:B------:R-:W-:Y:S02]  /*5db0*/  CS2R R112, SRZ ;  /* 0x0000000000707805 */ /* 0x000fe4000001ff00 */
[----:B------:R-:W-:Y:S02]  /*5dc0*/  CS2R R110, SRZ ;  /* 0x00000000006e7805 */ /* 0x000fe4000001ff00 */
[----:B------:R-:W-:Y:S02]  /*5dd0*/  CS2R R108, SRZ ;  /* 0x00000000006c7805 */ /* 0x000fe4000001ff00 */
[----:B------:R-:W-:Y:S02]  /*5de0*/  VIMNMX R4, RZ, R0, !PT ;  /* 0x00000000ff047248 */ /* 0x000fe40007fe0100 */
[----:B------:R-:W-:Y:S02]  /*5df0*/  CS2R R106, SRZ ;  /* 0x00000000006a7805 */ /* 0x000fe4000001ff00 */
[----:B------:R-:W-:-:S02]  /*5e00*/  CS2R R104, SRZ ;  /* 0x0000000000687805 */ /* 0x000fc4000001ff00 */
[----:B------:R-:W-:Y:S02]  /*5e10*/  CS2R R102, SRZ ;  /* 0x0000000000667805 */ /* 0x000fe4000001ff00 */
[----:B------:R-:W-:Y:S01]  /*5e20*/  ISETP.GT.AND P1, PT, R92, R4, PT ;  /* 0x000000045c00720c */ /* 0x000fe20003f24270 */
[----:B------:R0:W-:Y:S01]  /*5e30*/  STL [R1+0x30], R4 ;  /* 0x0000300401007387 */ /* 0x0001e20000100800 */
[----:B------:R-:W-:Y:S02]  /*5e40*/  CS2R R100, SRZ ;  /* 0x0000000000647805 */ /* 0x000fe4000001ff00 */
[----:B------:R-:W-:Y:S02]  /*5e50*/  CS2R R98, SRZ ;  /* 0x0000000000627805 */ /* 0x000fe4000001ff00 */
[----:B------:R-:W-:Y:S02]  /*5e60*/  CS2R R96, SRZ ;  /* 0x0000000000607805 */ /* 0x000fe4000001ff00 */
[----:B------:R-:W-:Y:S01]  /*5e70*/  CS2R R10, SRZ ;  /* 0x00000000000a7805 */ /* 0x000fe2000001ff00 */
[----:B------:R-:W-:Y:S01]  /*5e80*/  IMAD.MOV.U32 R94, RZ, RZ, RZ ;  /* 0x000000ffff5e7224 */ /* 0x000fe200078e00ff */
[----:B------:R-:W-:Y:S01]  /*5e90*/  CS2R R90, SRZ ;  /* 0x00000000005a7805 */ /* 0x000fe2000001ff00 */
[----:B------:R-:W-:Y:S01]  /*5ea0*/  IMAD.MOV.U32 R27, RZ, RZ, RZ ;  /* 0x000000ffff1b7224 */ /* 0x000fe200078e00ff */
[----:B------:R-:W-:Y:S01]  /*5eb0*/  CS2R R88, SRZ ;  /* 0x0000000000587805 */ /* 0x000fe2000001ff00 */
[----:B0-----:R-:W-:Y:S06]  /*5ec0*/  @!P1 BRA `(.L_x_1398) ;  /* 0x000000ec00f49947 */ /* 0x001fec0003800000 */
        /* <DEDUP_REMOVED lines=9> */
.L_x_1679:
[----:B------:R-:W1:Y:S01]  /*5f60*/  LDL R3, [R1+0x1c] ;  /* 0x00001c0001037983 */ /* 0x000e620000100800 */
[----:B------:R-:W-:Y:S01]  /*5f70*/  BSSY B6, `(.L_x_1400) ;  /* 0x000001b000067945 */ /* 0x000fe20003800000 */
[----:B-1----:R-:W-:-:S05]  /*5f80*/  IMAD.HI R0, R3, 0x55555556, RZ ;  /* 0x5555555603007827 */ /* 0x002fca00078e02ff */
[----:B------:R-:W-:-:S05]  /*5f90*/  LEA.HI R0, R0, R0, RZ, 0x1 ;  /* 0x0000000000007211 */ /* 0x000fca00078f08ff */
[----:B------:R-:W-:Y:S02]  /*5fa0*/  IMAD R0, R0, -0x3, R3 ;  /* 0xfffffffd00007824 */ /* 0x000fe400078e0203 */
[----:B------:R-:W-:-:S04]  /*5fb0*/  VIADD R3, R2, 0x8400 ;  /* 0x0000840002037836 */ /* 0x000fc80000000000 */
[----:B------:R-:W-:Y:S01]  /*5fc0*/  IMAD R0, R0, 0x2000, R3 ;  /* 0x0000200000007824 */ /* 0x000fe200078e0203 */
[----:B------:R-:W-:-:S04]  /*5fd0*/  LOP3.LUT P0, RZ, R3, 0x3ff, RZ, 0xc0, !PT ;  /* 0x000003ff03ff7812 */ /* 0x000fc8000780c0ff */
[----:B------:R-:W-:Y:S02]  /*5fe0*/  SHF.R.U32.HI R0, RZ, 0x4, R0 ;  /* 0x00000004ff007819 */ /* 0x000fe40000011600 */
[----:B------:R-:W-:Y:S02]  /*5ff0*/  P2R R25, PR, RZ, 0x1 ;  /* 0x00000001ff197803 */ /* 0x000fe40000000000 */
[----:B------:R-:W-:-:S05]  /*6000*/  LOP3.LUT R30, R0, 0x3fff, RZ, 0xc0, !PT ;  /* 0x00003fff001e7812 */ /* 0x000fca00078ec0ff */
        /* <DEDUP_REMOVED lines=17> */
.L_x_1401:
[----:B------:R-:W-:Y:S05]  /*6120*/  BSYNC B6 ;  /* 0x0000000000067941 */ /* 0x000fea0003800000 */
.L_x_1400:
        /* <DEDUP_REMOVED lines=13> */
.L_x_1405:
[----:B--2---:R2:W3:Y:S02]  /*6200*/  SYNCS.PHASECHK.TRANS64.TRYWAIT P0, [R2+URZ+0x16800], R3 ;  /* 0x01680003020075a7 */ /* 0x0044e4000800017f */
[----:B---3--:R-:W-:Y:S05]  /*6210*/  @!P0 NANOSLEEP.SYNCS 0x989680 ;  /* 0x009896800000895d */ /* 0x008fea0003900000 */
[----:B------:R-:W3:Y:S02]  /*6220*/  @!P0 SYNCS.PHASECHK.TRANS64 P0, [R2+URZ+0x16800], R3 ;  /* 0x01680003020085a7 */ /* 0x000ee4000800007f */
[----:B---3--:R-:W-:Y:S05]  /*6230*/  @!P0 BRA `(.L_x_1405) ;  /* 0xfffffffc00f08947 */ /* 0x008fea000383ffff */
.L_x_1404:
[----:B------:R-:W-:Y:S05]  /*6240*/  BSYNC B0 ;  /* 0x0000000000007941 */ /* 0x000fea0003800000 */
.L_x_1403:
[----:B------:R-:W-:Y:S05]  /*6250*/  BRA `(.L_x_1406) ;  /* 0x0000002c00947947 */ /* 0x000fea0003800000 */
.L_x_1402:
[----:B------:R-:W-:Y:S01]  /*6260*/  ISETP.NE.AND P0, PT, R25, RZ, PT ;  /* 0x000000ff1900720c */ /* 0x000fe20003f05270 */
[----:B------:R-:W-:Y:S01]  /*6270*/  ULDC.64 UR4, c[0x0][0x3f8] ;  /* 0x0000fe0000047ab9 */ /* 0x000fe20000000a00 */
[----:B-----5:R-:W-:Y:S01]  /*6280*/  SHF.R.S32.HI R0, RZ, 0x1f, R24 ;  /* 0x0000001fff007819 */ /* 0x020fe20000011418 */
[----:B------:R-:W-:Y:S01]  /*6290*/  ULDC.64 UR6, c[0x0][0x408] ;  /* 0x0001020000067ab9 */ /* 0x000fe20000000a00 */
[----:B------:R-:W-:Y:S01]  /*62a0*/  IMAD.WIDE.U32 R26, R24, UR4, RZ ;  /* 0x00000004181a7c25 */ /* 0x000fe2000f8e00ff */
[----:B------:R-:W-:Y:S03]  /*62b0*/  BSSY B6, `(.L_x_1407) ;  /* 0x0000019000067945 */ /* 0x000fe60003800000 */
[C---:B------:R-:W-:Y:S02]  /*62c0*/  IMAD R3, R0.reuse, UR4, RZ ;  /* 0x0000000400037c24 */ /* 0x040fe4000f8e02ff */
[----:B------:R-:W-:-:S02]  /*62d0*/  IMAD R5, R0, UR6, RZ ;  /* 0x0000000600057c24 */ /* 0x000fc4000f8e02ff */
[C---:B------:R-:W-:Y:S02]  /*62e0*/  IMAD R3, R24.reuse, UR5, R3 ;  /* 0x0000000518037c24 */ /* 0x040fe4000f8e0203 */
[C---:B------:R-:W-:Y:S02]  /*62f0*/  IMAD R5, R24.reuse, UR7, R5 ;  /* 0x0000000718057c24 */ /* 0x040fe4000f8e0205 */
[----:B------:R-:W-:-:S04]  /*6300*/  IMAD.WIDE.U32 R24, R24, UR6, RZ ;  /* 0x0000000618187c25 */ /* 0x000fc8000f8e00ff */
[----:B------:R-:W-:Y:S02]  /*6310*/  IMAD.IADD R29, R3, 0x1, R27 ;  /* 0x00000001031d7824 */ /* 0x000fe400078e021b */
[----:B------:R-:W-:Y:S01]  /*6320*/  IMAD.IADD R31, R5, 0x1, R25 ;  /* 0x00000001051f7824 */ /* 0x000fe200078e0219 */
[----:B------:R-:W-:Y:S06]  /*6330*/  @!P0 BRA `(.L_x_1408) ;  /* 0x0000000000408947 */ /* 0x000fec0003800000 */
        /* <DEDUP_REMOVED lines=16> */
.L_x_1408:
[----:B------:R-:W-:Y:S05]  /*6440*/  BSYNC B6 ;  /* 0x0000000000067941 */ /* 0x000fea0003800000 */
.L_x_1407:
[----:B------:R-:W2:Y:S01]  /*6450*/  LDL R20, [R1+0x18] ;  /* 0x0000180001147983 */ /* 0x000ea20000100800 */
[----:B------:R-:W-:Y:S01]  /*6460*/  ULDC.U8 UR4, c[0x0][0x410] ;  /* 0x0001040000047ab9 */ /* 0x000fe20000000000 */
[----:B------:R-:W-:Y:S01]  /*6470*/  BSSY B0, `(.L_x_1409) ;  /* 0x00002bb000007945 */ /* 0x000fe20003800000 */
[----:B------:R-:W-:Y:S01]  /*6480*/  ISETP.NE.AND P0, PT, RZ, UR4, PT ;  /* 0x00000004ff007c0c */ /* 0x000fe2000bf05270 */
[----:B--2---:R-:W-:-:S12]  /*6490*/  IMAD.IADD R39, R17, 0x1, R20 ;  /* 0x0000000111277824 */ /* 0x004fd800078e0214 */
[----:B------:R-:W-:Y:S05]  /*64a0*/  @!P0 BRA `(.L_x_1410) ;  /* 0x0000001400a08947 */ /* 0x000fea0003800000 */
[----:B------:R-:W2:Y:S01]  /*64b0*/  LDL R43, [R1+0x14] ;  /* 0x00001400012b7983 */ /* 0x000ea20000100800 */
[----:B------:R-:W1:Y:S01]  /*64c0*/  LDC R32, c[0x0][0x448] ;  /* 0x00011200ff207b82 */ /* 0x000e620000000800 */
[----:B------:R-:W-:Y:S01]  /*64d0*/  ULDC.64 UR4, c[0x0][0x3f8] ;  /* 0x0000fe0000047ab9 */ /* 0x000fe20000000a00 */
[----:B------:R-:W-:Y:S01]  /*64e0*/  ULDC.64 UR6, c[0x0][0x408] ;  /* 0x0001020000067ab9 */ /* 0x000fe20000000a00 */
[----:B------:R-:W3:Y:S01]  /*64f0*/  S2R R20, SR_TID.X ;  /* 0x0000000000147919 */ /* 0x000ee20000002100 */
[----:B-1----:R-:W-:Y:S01]  /*6500*/  ISETP.NE.AND P0, PT, R32, 0x1, PT ;  /* 0x000000012000780c */ /* 0x002fe20003f05270 */
[----:B---3--:R-:W-:-:S12]  /*6510*/  VIADD R21, R20, 0xffffff80 ;  /* 0xffffff8014157836 */ /* 0x008fd80000000000 */
[----:B------:R-:W1:Y:S01]  /*6520*/  @P0 LDC R0, c[0x0][0x44c] ;  /* 0x00011300ff000b82 */ /* 0x000e620000000800 */
[----:B------:R-:W-:-:S07]  /*6530*/  SHF.R.S32.HI R20, RZ, 0x1f, R21 ;  /* 0x0000001fff147819 */ /* 0x000fce0000011415 */
[----:B------:R-:W3:Y:S01]  /*6540*/  @P0 LDC R5, c[0x0][0x450] ;  /* 0x00011400ff050b82 */ /* 0x000ee20000000800 */
[----:B------:R-:W-:-:S04]  /*6550*/  LEA.HI R20, R20, R21, RZ, 0x2 ;  /* 0x0000001514147211 */ /* 0x000fc800078f10ff */
[----:B------:R-:W-:-:S05]  /*6560*/  LOP3.LUT R20, R20, 0xfffffffc, RZ, 0xc0, !PT ;  /* 0xfffffffc14147812 */ /* 0x000fca00078ec0ff */
[----:B------:R-:W-:-:S04]  /*6570*/  IMAD.IADD R20, R21, 0x1, -R20 ;  /* 0x0000000115147824 */ /* 0x000fc800078e0a14 */
[----:B------:R-:W-:-:S04]  /*6580*/  IMAD R3, R20, 0x60, R39 ;  /* 0x0000006014037824 */ /* 0x000fc800078e0227 */
[----:B-1----:R-:W-:-:S05]  /*6590*/  @P0 IMAD.HI.U32 R0, R3, R0, RZ ;  /* 0x0000000003000227 */ /* 0x002fca00078e00ff */
[----:B---3--:R-:W-:-:S04]  /*65a0*/  @P0 SHF.R.U32.HI R3, RZ, R5, R0 ;  /* 0x00000005ff030219 */ /* 0x008fc80000011600 */
[----:B------:R-:W-:Y:S01]  /*65b0*/  SHF.R.S32.HI R0, RZ, 0x1f, R3 ;  /* 0x0000001fff007819 */ /* 0x000fe20000011403 */
[----:B------:R-:W-:Y:S02]  /*65c0*/  IMAD.MOV.U32 R6, RZ, RZ, R26 ;  /* 0x000000ffff067224 */ /* 0x000fe400078e001a */
[----:B------:R-:W-:Y:S02]  /*65d0*/  IMAD.MOV.U32 R7, RZ, RZ, R29 ;  /* 0x000000ffff077224 */ /* 0x000fe400078e001d */
[C---:B------:R-:W-:Y:S02]  /*65e0*/  IMAD R4, R0.reuse, UR4, RZ ;  /* 0x0000000400047c24 */ /* 0x040fe4000f8e02ff */
[----:B------:R-:W-:Y:S02]  /*65f0*/  IMAD.MOV.U32 R8, RZ, RZ, R24 ;  /* 0x000000ffff087224 */ /* 0x000fe400078e0018 */
[----:B------:R-:W-:Y:S02]  /*6600*/  IMAD.MOV.U32 R9, RZ, RZ, R31 ;  /* 0x000000ffff097224 */ /* 0x000fe400078e001f */
[----:B------:R-:W-:-:S02]  /*6610*/  IMAD R0, R0, UR6, RZ ;  /* 0x0000000600007c24 */ /* 0x000fc4000f8e02ff */
[----:B------:R-:W-:-:S04]  /*6620*/  IMAD.WIDE.U32 R6, R3, UR4, R6 ;  /* 0x0000000403067c25 */ /* 0x000fc8000f8e0006 */
[C---:B------:R-:W-:Y:S01]  /*6630*/  IMAD R5, R3.reuse, UR5, R4 ;  /* 0x0000000503057c24 */ /* 0x040fe2000f8e0204 */
[----:B------:R-:W-:Y:S01]  /*6640*/  ULDC.64 UR4, c[0x0][0x3e8] ;  /* 0x0000fa0000047ab9 */ /* 0x000fe20000000a00 */
[----:B------:R-:W-:-:S04]  /*6650*/  IMAD.WIDE.U32 R8, R3, UR6, R8 ;  /* 0x0000000603087c25 */ /* 0x000fc8000f8e0008 */
[----:B------:R-:W-:Y:S01]  /*6660*/  IMAD R3, R3, UR7, R0 ;  /* 0x0000000703037c24 */ /* 0x000fe2000f8e0200 */
[----:B------:R-:W-:Y:S01]  /*6670*/  ULDC.64 UR6, c[0x0][0x400] ;  /* 0x0001000000067ab9 */ /* 0x000fe20000000a00 */
[----:B------:R-:W-:Y:S01]  /*6680*/  IMAD.IADD R5, R7, 0x1, R5 ;  /* 0x0000000107057824 */ /* 0x000fe200078e0205 */
[----:B------:R-:W-:Y:S01]  /*6690*/  LEA R4, P0, R6, UR4, 0x1 ;  /* 0x0000000406047c11 */ /* 0x000fe2000f8008ff */
[----:B------:R-:W-:Y:S01]  /*66a0*/  IMAD.IADD R3, R9, 0x1, R3 ;  /* 0x0000000109037824 */ /* 0x000fe200078e0203 */
[----:B------:R-:W-:Y:S01]  /*66b0*/  LEA R7, P1, R8, UR6, 0x1 ;  /* 0x0000000608077c11 */ /* 0x000fe2000f8208ff */
[----:B------:R-:W-:Y:S01]  /*66c0*/  UMOV UR4, 0xffffffff ;  /* 0xffffffff00047882 */ /* 0x000fe20000000000 */
[----:B------:R-:W-:Y:S02]  /*66d0*/  LEA.HI.X R6, R6, UR5, R5, 0x1, P0 ;  /* 0x0000000506067c11 */ /* 0x000fe400080f0c05 */
[----:B------:R-:W-:Y:S02]  /*66e0*/  LEA.HI.X R8, R8, UR7, R3, 0x1, P1 ;  /* 0x0000000708087c11 */ /* 0x000fe400088f0c03 */
[----:B--2---:R-:W-:Y:S01]  /*66f0*/  SHF.R.S32.HI R38, RZ, 0x1f, R43 ;  /* 0x0000001fff267819 */ /* 0x004fe2000001142b */
[----:B------:R-:W-:Y:S06]  /*6700*/  BRA.DIV UR4, `(.L_x_1411) ;  /* 0x0000017204187947 */ /* 0x000fec000b800000 */
[----:B------:R1:W2:Y:S04]  /*6710*/  SHFL.IDX PT, R3, R6, RZ, 0x1c1f ;  /* 0x001c1fff06037589 */ /* 0x0002a800000e0000 */
[----:B------:R1:W3:Y:S04]  /*6720*/  SHFL.IDX PT, R0, R4, RZ, 0x1c1f ;  /* 0x001c1fff04007589 */ /* 0x0002e800000e0000 */
[----:B------:R1:W4:Y:S04]  /*6730*/  SHFL.IDX PT, R5, R8, RZ, 0x1c1f ;  /* 0x001c1fff08057589 */ /* 0x00032800000e0000 */
[----:B0-----:R1:W0:Y:S02]  /*6740*/  SHFL.IDX PT, R14, R7, RZ, 0x1c1f ;  /* 0x001c1fff070e7589 */ /* 0x00122400000e0000 */
.L_x_1685:
[----:B------:R-:W5:Y:S01]  /*6750*/  LDL R9, [R1+0x4] ;  /* 0x0000040001097983 */ /* 0x000f620000100800 */
[----:B------:R-:W-:Y:S01]  /*6760*/  BSSY B1, `(.L_x_1412) ;  /* 0x000001e000017945 */ /* 0x000fe20003800000 */
[----:B------:R-:W-:Y:S02]  /*6770*/  CS2R R34, SRZ ;  /* 0x0000000000227805 */ /* 0x000fe4000001ff00 */
[----:B------:R-:W-:Y:S02]  /*6780*/  CS2R R20, SRZ ;  /* 0x0000000000147805 */ /* 0x000fe4000001ff00 */
[----:B------:R-:W-:Y:S02]  /*6790*/  CS2R R28, SRZ ;  /* 0x00000000001c7805 */ /* 0x000fe4000001ff00 */
[----:B------:R-:W-:Y:S01]  /*67a0*/  CS2R R24, SRZ ;  /* 0x0000000000187805 */ /* 0x000fe2000001ff00 */
[----:B-----5:R-:W-:-:S05]  /*67b0*/  IMAD R32, R9, R32, RZ ;  /* 0x0000002009207224 */ /* 0x020fca00078e02ff */
[----:B------:R-:W-:-:S13]  /*67c0*/  ISETP.GE.AND P0, PT, R39, R32, PT ;  /* 0x000000202700720c */ /* 0x000fda0003f06270 */
[----:B------:R-:W-:Y:S05]  /*67d0*/  @P0 BRA `(.L_x_1413) ;  /* 0x0000000000580947 */ /* 0x000fea0003800000 */
[----:B------:R-:W-:Y:S01]  /*67e0*/  ULDC UR4, c[0x0][0x3f4] ;  /* 0x0000fd0000047ab9 */ /* 0x000fe20000000800 */
[----:B---3--:R-:W-:Y:S01]  /*67f0*/  IMAD.MOV.U32 R10, RZ, RZ, R0 ;  /* 0x000000ffff0a7224 */ /* 0x008fe200078e0000 */
[----:B------:R-:W-:Y:S01]  /*6800*/  ISETP.GE.AND P3, PT, R43, UR4, PT ;  /* 0x000000042b007c0c */ /* 0x000fe2000bf66270 */
[----:B--2---:R-:W-:Y:S01]  /*6810*/  IMAD.MOV.U32 R11, RZ, RZ, R3 ;  /* 0x000000ffff0b7224 */ /* 0x004fe200078e0003 */
[----:B------:R-:W-:Y:S01]  /*6820*/  ISETP.GE.AND P2, PT, R152, UR4, PT ;  /* 0x0000000498007c0c */ /* 0x000fe2000bf46270 */
[----:B----4-:R-:W-:Y:S01]  /*6830*/  IMAD.MOV.U32 R15, RZ, RZ, R5 ;  /* 0x000000ffff0f7224 */ /* 0x010fe200078e0005 */
[----:B------:R-:W-:-:S09]  /*6840*/  CS2R R28, SRZ ;  /* 0x00000000001c7805 */ /* 0x000fd2000001ff00 */
[C---:B------:R-:W-:Y:S01]  /*6850*/  @!P3 IMAD.SHL.U32 R37, R43.reuse, 0x2, RZ ;  /* 0x000000022b25b824 */ /* 0x040fe200078e00ff */
[----:B------:R-:W-:Y:S02]  /*6860*/  @!P3 SHF.L.U64.HI R20, R43, 0x1, R38 ;  /* 0x000000012b14b819 */ /* 0x000fe40000010226 */
[----:B------:R-:W-:Y:S02]  /*6870*/  CS2R R34, SRZ ;  /* 0x0000000000227805 */ /* 0x000fe4000001ff00 */
[----:B------:R-:W-:Y:S01]  /*6880*/  CS2R R24, SRZ ;  /* 0x0000000000187805 */ /* 0x000fe2000001ff00 */
[----:B------:R-:W-:Y:S01]  /*6890*/  @!P2 IMAD.WIDE R10, R152, 0x2, R10 ;  /* 0x00000002980aa825 */ /* 0x000fe200078e020a */
[-C--:B------:R-:W-:Y:S02]  /*68a0*/  @!P3 IADD3 R26, P0, R0, R37.reuse, RZ ;  /* 0x00000025001ab210 */ /* 0x080fe40007f1e0ff */
[----:B0-----:R-:W-:Y:S01]  /*68b0*/  @!P3 IADD3 R36, P1, R14, R37, RZ ;  /* 0x000000250e24b210 */ /* 0x001fe20007f3e0ff */
[----:B------:R-:W-:Y:S01]  /*68c0*/  @!P2 IMAD.WIDE R12, R152, 0x2, R14 ;  /* 0x00000002980ca825 */ /* 0x000fe200078e020e */
[----:B------:R0:W5:Y:S03]  /*68d0*/  @!P2 LD.E.64 R28, desc[UR38][R10.64] ;  /* 0x000000260a1ca980 */ /* 0x000166000c101b00 */
[--C-:B------:R-:W-:Y:S01]  /*68e0*/  @!P3 IMAD.X R27, R3, 0x1, R20.reuse, P0 ;  /* 0x00000001031bb824 */ /* 0x100fe200000e0614 */
[----:B------:R0:W5:Y:S01]  /*68f0*/  @!P2 LD.E.64 R34, desc[UR38][R12.64] ;  /* 0x000000260c22a980 */ /* 0x000162000c101b00 */
[----:B------:R-:W-:Y:S01]  /*6900*/  @!P3 IMAD.X R37, R5, 0x1, R20, P1 ;  /* 0x000000010525b824 */ /* 0x000fe200008e0614 */
[----:B------:R-:W-:-:S02]  /*6910*/  CS2R R20, SRZ ;  /* 0x0000000000147805 */ /* 0x000fc4000001ff00 */
[----:B------:R0:W5:Y:S04]  /*6920*/  @!P3 LD.E.64 R24, desc[UR38][R26.64] ;  /* 0x000000261a18b980 */ /* 0x000168000c101b00 */
[----:B------:R0:W5:Y:S02]  /*6930*/  @!P3 LD.E.64 R20, desc[UR38][R36.64] ;  /* 0x000000262414b980 */ /* 0x000164000c101b00 */
.L_x_1413:
[----:B------:R-:W-:Y:S05]  /*6940*/  BSYNC B1 ;  /* 0x0000000000017941 */ /* 0x000fea0003800000 */
.L_x_1412:
[----:B---3-5:R-:W-:Y:S01]  /*6950*/  IMAD.MOV.U32 R0, RZ, RZ, R34 ;  /* 0x000000ffff007224 */ /* 0x028fe200078e0022 */
[----:B------:R-:W-:Y:S01]  /*6960*/  UMOV UR4, 0xffffffff ;  /* 0xffffffff00047882 */ /* 0x000fe20000000000 */
[----:B--2---:R-:W-:Y:S01]  /*6970*/  IMAD.MOV.U32 R3, RZ, RZ, R35 ;  /* 0x000000ffff037224 */ /* 0x004fe200078e0023 */
[----:B0-----:R-:W-:Y:S01]  /*6980*/  CS2R R26, SRZ ;  /* 0x00000000001a7805 */ /* 0x001fe2000001ff00 */
[----:B----4-:R-:W-:Y:S01]  /*6990*/  IMAD.MOV.U32 R5, RZ, RZ, R20 ;  /* 0x000000ffff057224 */ /* 0x010fe200078e0014 */
        /* <DEDUP_REMOVED lines=8> */
[----:B------:R-:W-:-:S03]  /*6a20*/  IMAD.MOV.U32 R9, RZ, RZ, R25 ;  /* 0x000000ffff097224 */ /* 0x000fc600078e0019 */
[----:B------:R-:W-:Y:S02]  /*6a30*/  PRMT R48, R3, 0x5410, R5 ;  /* 0x0000541003307816 */ /* 0x000fe40000000005 */
[----:B------:R-:W-:Y:S01]  /*6a40*/  PRMT R36, R9, 0x7610, R36 ;  /* 0x0000761009247816 */ /* 0x000fe20000000024 */
[----:B------:R-:W-:Y:S06]  /*6a50*/  BRA.DIV UR4, `(.L_x_1414) ;  /* 0x0000016e04b47947 */ /* 0x000fec000b800000 */
[----:B------:R0:W2:Y:S04]  /*6a60*/  SHFL.IDX PT, R3, R6, 0x1, 0x1c1f ;  /* 0x003c1f0006037f89 */ /* 0x0000a800000e0000 */
[----:B------:R0:W3:Y:S04]  /*6a70*/  SHFL.IDX PT, R0, R4, 0x1, 0x1c1f ;  /* 0x003c1f0004007f89 */ /* 0x0000e800000e0000 */
[----:B------:R0:W4:Y:S04]  /*6a80*/  SHFL.IDX PT, R5, R8, 0x1, 0x1c1f ;  /* 0x003c1f0008057f89 */ /* 0x00012800000e0000 */
[----:B------:R0:W0:Y:S02]  /*6a90*/  SHFL.IDX PT, R14, R7, 0x1, 0x1c1f ;  /* 0x003c1f00070e7f89 */ /* 0x00002400000e0000 */
.L_x_1691:
[----:B01----:R-:W5:Y:S04]  /*6aa0*/  LDL R6, [R1+0x48] ;  /* 0x0000480001067983 */ /* 0x003f680000100800 */
[----:B------:R-:W2:Y:S01]  /*6ab0*/  LDL R42, [R1+0x38] ;  /* 0x00003800012a7983 */ /* 0x000ea20000100800 */
[----:B------:R-:W-:Y:S01]  /*6ac0*/  VIADD R39, R39, 0x60 ;  /* 0x0000006027277836 */ /* 0x000fe20000000000 */
[----:B------:R-:W-:Y:S01]  /*6ad0*/  BSSY B1, `(.L_x_1415) ;  /* 0x0000021000017945 */ /* 0x000fe20003800000 */
[----:B------:R-:W-:Y:S02]  /*6ae0*/  CS2R R8, SRZ ;  /* 0x0000000000087805 */ /* 0x000fe4000001ff00 */
[----:B------:R-:W-:Y:S02]  /*6af0*/  CS2R R12, SRZ ;  /* 0x00000000000c7805 */ /* 0x000fe4000001ff00 */
[----:B------:R-:W-:-:S02]  /*6b00*/  CS2R R10, SRZ ;  /* 0x00000000000a7805 */ /* 0x000fc4000001ff00 */
[----:B------:R-:W-:Y:S02]  /*6b10*/  ISETP.GE.AND P0, PT, R39, R32, PT ;  /* 0x000000202700720c */ /* 0x000fe40003f06270 */
[----:B-----5:R-:W-:-:S04]  /*6b20*/  LEA.HI R4, R6, R6, RZ, 0x1 ;  /* 0x0000000606047211 */ /* 0x020fc800078f08ff */
[----:B------:R-:W-:Y:S01]  /*6b30*/  LOP3.LUT R4, R4, 0xfffffffe, RZ, 0xc0, !PT ;  /* 0xfffffffe04047812 */ /* 0x000fe200078ec0ff */
[----:B--2---:R-:W-:-:S04]  /*6b40*/  IMAD.SHL.U32 R31, R42, 0x40, RZ ;  /* 0x000000402a1f7824 */ /* 0x004fc800078e00ff */
[----:B------:R-:W-:-:S05]  /*6b50*/  IMAD.IADD R4, R6, 0x1, -R4 ;  /* 0x0000000106047824 */ /* 0x000fca00078e0a04 */
[----:B------:R-:W-:Y:S01]  /*6b60*/  SHF.L.U32 R41, R4, 0x1f, RZ ;  /* 0x0000001f04297819 */ /* 0x000fe200000006ff */
[----:B------:R-:W-:Y:S06]  /*6b70*/  @P0 BRA `(.L_x_1416) ;  /* 0x0000000000580947 */ /* 0x000fec0003800000 */
[----:B------:R-:W-:Y:S01]  /*6b80*/  ULDC UR4, c[0x0][0x3f4] ;  /* 0x0000fd0000047ab9 */ /* 0x000fe20000000800 */
[----:B---3--:R-:W-:Y:S01]  /*6b90*/  IMAD.MOV.U32 R6, RZ, RZ, R0 ;  /* 0x000000ffff067224 */ /* 0x008fe200078e0000 */
[----:B------:R-:W-:Y:S01]  /*6ba0*/  ISETP.GE.AND P3, PT, R43, UR4, PT ;  /* 0x000000042b007c0c */ /* 0x000fe2000bf66270 */
[----:B------:R-:W-:Y:S01]  /*6bb0*/  IMAD.MOV.U32 R7, RZ, RZ, R3 ;  /* 0x000000ffff077224 */ /* 0x000fe200078e0003 */
        /* <DEDUP_REMOVED lines=9> */
[----:B------:R-:W-:Y:S01]  /*6c50*/  @!P3 IADD3 R4, P1, R14, R9, RZ ;  /* 0x000000090e04b210 */ /* 0x000fe20007f3e0ff */
        /* <DEDUP_REMOVED lines=8> */
.L_x_1416:
[----:B------:R-:W-:Y:S05]  /*6ce0*/  BSYNC B1 ;  /* 0x0000000000017941 */ /* 0x000fea0003800000 */
.L_x_1415:
[----:B0-----:R-:W0:Y:S01]  /*6cf0*/  S2R R7, SR_TID.X ;  /* 0x0000000000077919 */ /* 0x001e220000002100 */
[----:B------:R-:W1:Y:S01]  /*6d00*/  SYNCS.PHASECHK.TRANS64.TRYWAIT P0, [R2+URZ+0x16800], R41 ;  /* 0x01680029020075a7 */ /* 0x000e62000800017f */
[----:B------:R-:W-:Y:S01]  /*6d10*/  LOP3.LUT R31, R31, 0x1c0, RZ, 0xc0, !PT ;  /* 0x000001c01f1f7812 */ /* 0x000fe200078ec0ff */
[----:B-----5:R-:W-:Y:S01]  /*6d20*/  IMAD.MOV.U32 R3, RZ, RZ, R26 ;  /* 0x000000ffff037224 */ /* 0x020fe200078e001a */
[----:B------:R-:W-:Y:S01]  /*6d30*/  BSSY B1, `(.L_x_1417) ;  /* 0x000001e000017945 */ /* 0x000fe20003800000 */
[----:B------:R-:W-:Y:S01]  /*6d40*/  IMAD R32, R33, -0xc0, R32 ;  /* 0xffffff4021207824 */ /* 0x000fe200078e0220 */
[----:B---3--:R-:W-:Y:S01]  /*6d50*/  LOP3.LUT R0, R31, 0x18, R18, 0xf8, !PT ;  /* 0x000000181f007812 */ /* 0x008fe200078ef812 */
[----:B------:R-:W-:Y:S01]  /*6d60*/  IMAD.MOV.U32 R4, RZ, RZ, R8 ;  /* 0x000000ffff047224 */ /* 0x000fe200078e0008 */
[----:B------:R-:W-:Y:S01]  /*6d70*/  SHF.R.U32.HI R31, RZ, 0x3, R31 ;  /* 0x00000003ff1f7819 */ /* 0x000fe2000001161f */
[----:B----4-:R-:W-:Y:S01]  /*6d80*/  IMAD.MOV.U32 R5, RZ, RZ, R9 ;  /* 0x000000ffff057224 */ /* 0x010fe200078e0009 */
[----:B------:R-:W-:Y:S01]  /*6d90*/  PRMT R33, R3, 0x7610, R33 ;  /* 0x0000761003217816 */ /* 0x000fe20000000021 */
[----:B------:R-:W-:Y:S01]  /*6da0*/  IMAD.MOV.U32 R3, RZ, RZ, R27 ;  /* 0x000000ffff037224 */ /* 0x000fe200078e001b */
[----:B------:R-:W-:Y:S01]  /*6db0*/  LOP3.LUT R0, R0, R31, RZ, 0x3c, !PT ;  /* 0x0000001f00007212 */ /* 0x000fe200078e3cff */
[----:B------:R-:W-:Y:S01]  /*6dc0*/  IMAD.MOV.U32 R6, RZ, RZ, R12 ;  /* 0x000000ffff067224 */ /* 0x000fe200078e000c */
[----:B------:R-:W-:Y:S01]  /*6dd0*/  PRMT R14, R4, 0x5410, R5 ;  /* 0x00005410040e7816 */ /* 0x000fe20000000005 */
[----:B------:R-:W-:Y:S01]  /*6de0*/  IMAD.MOV.U32 R4, RZ, RZ, R10 ;  /* 0x000000ffff047224 */ /* 0x000fe200078e000a */
[----:B------:R-:W-:Y:S01]  /*6df0*/  PRMT R31, R3, 0x7610, R31 ;  /* 0x00007610031f7816 */ /* 0x000fe2000000001f */
[----:B------:R-:W-:Y:S01]  /*6e00*/  IMAD.MOV.U32 R5, RZ, RZ, R11 ;  /* 0x000000ffff057224 */ /* 0x000fe200078e000b */
[----:B------:R-:W-:-:S02]  /*6e10*/  VIMNMX R32, R32, 0xc0, PT ;  /* 0x000000c020207848 */ /* 0x000fc40003fe0100 */
[----:B------:R-:W-:Y:S02]  /*6e20*/  PRMT R15, R4, 0x7610, R15 ;  /* 0x00007610040f7816 */ /* 0x000fe4000000000f */
[----:B------:R-:W-:Y:S02]  /*6e30*/  PRMT R33, R33, 0x5410, R6 ;  /* 0x0000541021217816 */ /* 0x000fe40000000006 */
[----:B------:R-:W-:Y:S02]  /*6e40*/  LOP3.LUT P2, RZ, R42, 0x4, RZ, 0xc0, !PT ;  /* 0x000000042aff7812 */ /* 0x000fe4000784c0ff */
[----:B------:R-:W-:Y:S01]  /*6e50*/  ISETP.GE.AND P1, PT, R17, R32, PT ;  /* 0x000000201100720c */ /* 0x000fe20003f26270 */
[----:B0-----:R-:W-:-:S05]  /*6e60*/  VIADD R38, R7, 0xffffff80 ;  /* 0xffffff8007267836 */ /* 0x001fca0000000000 */
[----:B------:R-:W-:-:S04]  /*6e70*/  SHF.R.S32.HI R7, RZ, 0x1f, R38 ;  /* 0x0000001fff077819 */ /* 0x000fc80000011426 */
[----:B------:R-:W-:-:S04]  /*6e80*/  LEA.HI R7, R7, R38, RZ, 0x5 ;  /* 0x0000002607077211 */ /* 0x000fc800078f28ff */
[----:B------:R-:W-:-:S05]  /*6e90*/  SHF.R.S32.HI R7, RZ, 0x5, R7 ;  /* 0x00000005ff077819 */ /* 0x000fca0000011407 */
[----:B------:R-:W-:Y:S02]  /*6ea0*/  IMAD R3, R7, 0x200, R0 ;  /* 0x0000020007037824 */ /* 0x000fe400078e0200 */
[----:B------:R-:W-:Y:S02]  /*6eb0*/  IMAD.MOV.U32 R0, RZ, RZ, R13 ;  /* 0x000000ffff007224 */ /* 0x000fe400078e000d */
[----:B------:R-:W-:-:S03]  /*6ec0*/  IMAD R3, R3, 0x2, R2 ;  /* 0x0000000203037824 */ /* 0x000fc600078e0202 */
[----:B------:R-:W-:Y:S01]  /*6ed0*/  PRMT R31, R31, 0x5410, R0 ;  /* 0x000054101f1f7816 */ /* 0x000fe20000000000 */
[C---:B------:R-:W-:Y:S02]  /*6ee0*/  VIADD R4, R3.reuse, 0x8400 ;  /* 0x0000840003047836 */ /* 0x040fe40000000000 */
[----:B------:R-:W-:Y:S01]  /*6ef0*/  VIADD R0, R3, 0x8440 ;  /* 0x0000844003007836 */ /* 0x000fe20000000000 */
[----:B-1----:R-:W-:Y:S06]  /*6f00*/  @!P0 BRA `(.L_x_1418) ;  /* 0x0000016800f88947 */ /* 0x002fec0003800000 */
.L_x_1692:
[----:B------:R-:W-:Y:S05]  /*6f10*/  BSYNC B1 ;  /* 0x0000000000017941 */ /* 0x000fea0003800000 */
.L_x_1417:
[----:B------:R-:W-:Y:S01]  /*6f20*/  BSSY B1, `(.L_x_1419) ;  /* 0x0000060000017945 */ /* 0x000fe20003800000 */
[----:B------:R-:W-:Y:S01]  /*6f30*/  PRMT R15, R15, 0x5410, R5 ;  /* 0x000054100f0f7816 */ /* 0x000fe20000000005 */
[----:B------:R-:W-:Y:S02]  /*6f40*/  @P2 VIADD R0, R4, 0xffffffc0 ;  /* 0xffffffc004002836 */ /* 0x000fe40000000000 */
[----:B------:R-:W-:Y:S05]  /*6f50*/  @P1 BRA `(.L_x_1420) ;  /* 0x0000000400701947 */ /* 0x000fea0003800000 */
[----:B------:R-:W2:Y:S01]  /*6f60*/  LDL R6, [R1+0x14] ;  /* 0x0000140001067983 */ /* 0x000ea20000100800 */
[----:B------:R-:W1:Y:S01]  /*6f70*/  LDC R5, c[0x0][0x3f4] ;  /* 0x0000fd00ff057b82 */ /* 0x000e620000000800 */
[----:B------:R-:W-:Y:S01]  /*6f80*/  BSSY B2, `(.L_x_1421) ;  /* 0x000002e000027945 */ /* 0x000fe20003800000 */
[-C--:B-1----:R-:W-:Y:S02]  /*6f90*/  ISETP.GE.AND P0, PT, R152, R5.reuse, PT ;  /* 0x000000059800720c */ /* 0x082fe40003f06270 */
[----:B--2---:R-:W-:-:S11]  /*6fa0*/  ISETP.GE.AND P1, PT, R6, R5, PT ;  /* 0x000000050600720c */ /* 0x004fd60003f26270 */
[----:B------:R-:W-:Y:S05]  /*6fb0*/  @P0 BRA `(.L_x_1422) ;  /* 0x0000000000a80947 */ /* 0x000fea0003800000 */
[----:B------:R-:W1:Y:S01]  /*6fc0*/  LDS.128 R4, [R3+0x8400] ;  /* 0x0084000003047984 */ /* 0x000e620000000c00 */
[----:B------:R-:W-:Y:S01]  /*6fd0*/  SHF.R.U32.HI R39, RZ, 0x10, R29 ;  /* 0x00000010ff277819 */ /* 0x000fe2000001161d */
[--C-:B------:R-:W-:Y:S01]  /*6fe0*/  HADD2.F32 R38, -RZ, R40.reuse.H1_H1 ;  /* 0x30000028ff267230 */ /* 0x100fe20000004100 */
[--C-:B0-----:R-:W-:Y:S01]  /*6ff0*/  SHF.R.U32.HI R41, RZ, 0x10, R35.reuse ;  /* 0x00000010ff297819 */ /* 0x101fe20000011623 */
[----:B------:R-:W-:Y:S01]  /*7000*/  HADD2.F32 R40, -RZ, R40.H0_H0 ;  /* 0x20000028ff287230 */ /* 0x000fe20000004100 */
[----:B------:R-:W-:Y:S01]  /*7010*/  SHF.R.U64 R45, R34, 0x10, R35 ;  /* 0x00000010222d7819 */ /* 0x000fe20000001223 */
[----:B------:R-:W-:Y:S01]  /*7020*/  HADD2.F32 R39, -RZ, R39.H0_H0 ;  /* 0x20000027ff277230 */ /* 0x000fe20000004100 */
[----:B------:R-:W-:Y:S01]  /*7030*/  SHF.R.U64 R47, R28, 0x10, R29 ;  /* 0x000000101c2f7819 */ /* 0x000fe2000000121d */
[----:B------:R-:W-:Y:S02]  /*7040*/  HADD2.F32 R41, -RZ, R41.H0_H0 ;  /* 0x20000029ff297230 */ /* 0x000fe40000004100 */
[----:B-1----:R-:W-:-:S02]  /*7050*/  HADD2.F32 R34, -RZ, R7.H0_H0 ;  /* 0x20000007ff227230 */ /* 0x002fc40000004100 */
[----:B------:R-:W-:Y:S02]  /*7060*/  HADD2.F32 R35, -RZ, R7.H1_H1 ;  /* 0x30000007ff237230 */ /* 0x000fe40000004100 */
[--C-:B------:R-:W-:Y:S02]  /*7070*/  HADD2.F32 R7, -RZ, R4.reuse.H0_H0 ;  /* 0x20000004ff077230 */ /* 0x100fe40000004100 */
[----:B------:R-:W-:Y:S02]  /*7080*/  HADD2.F32 R4, -RZ, R4.H1_H1 ;  /* 0x30000004ff047230 */ /* 0x000fe40000004100 */
[C---:B------:R-:W-:Y:S01]  /*7090*/  FMUL.FTZ R44, R35.reuse, R39 ;  /* 0x00000027232c7220 */ /* 0x040fe20000410000 */
[-C--:B------:R-:W-:Y:S01]  /*70a0*/  FMUL.FTZ R43, R35, R41.reuse ;  /* 0x00000029232b7220 */ /* 0x080fe20000410000 */
[--C-:B------:R-:W-:Y:S02]  /*70b0*/  HADD2.F32 R28, -RZ, R6.reuse.H0_H0 ;  /* 0x20000006ff1c7230 */ /* 0x100fe40000004100 */
[----:B------:R-:W-:Y:S01]  /*70c0*/  FMUL.FTZ R42, R4, R40 ;  /* 0x00000028042a7220 */ /* 0x000fe20000410000 */
[----:B------:R-:W-:Y:S01]  /*70d0*/  FFMA.FTZ R46, R34, R41, R44 ;  /* 0x00000029222e7223 */ /* 0x000fe2000001002c */
[----:B------:R-:W-:-:S02]  /*70e0*/  HADD2.F32 R29, -RZ, R6.H1_H1 ;  /* 0x30000006ff1d7230 */ /* 0x000fc40000004100 */
[-C--:B------:R-:W-:Y:S01]  /*70f0*/  FMUL.FTZ R44, R4, R38.reuse ;  /* 0x00000026042c7220 */ /* 0x080fe20000410000 */
[C---:B------:R-:W-:Y:S01]  /*7100*/  FFMA.FTZ R42, R7.reuse, R38, -R42 ;  /* 0x00000026072a7223 */ /* 0x040fe2000001082a */
[----:B------:R-:W-:Y:S02]  /*7110*/  HADD2.F32 R6, -RZ, R5.H0_H0 ;  /* 0x20000005ff067230 */ /* 0x000fe40000004100 */
[----:B------:R-:W-:Y:S01]  /*7120*/  FFMA.FTZ R43, R34, R39, -R43 ;  /* 0x00000027222b7223 */ /* 0x000fe2000001082b */
[----:B------:R-:W-:Y:S02]  /*7130*/  HADD2.F32 R38, -RZ, R37.H1_H1 ;  /* 0x30000025ff267230 */ /* 0x000fe40000004100 */
[----:B------:R-:W-:Y:S01]  /*7140*/  FFMA.FTZ R39, R7, R40, R44 ;  /* 0x0000002807277223 */ /* 0x000fe2000001002c */
[----:B------:R-:W-:Y:S02]  /*7150*/  HADD2.F32 R5, -RZ, R5.H1_H1 ;  /* 0x30000005ff057230 */ /* 0x000fe40000004100 */
[----:B------:R-:W-:-:S02]  /*7160*/  HADD2.F32 R34, -RZ, R48.H0_H0 ;  /* 0x20000030ff227230 */ /* 0x000fc40000004100 */
[C---:B------:R-:W-:Y:S01]  /*7170*/  FMUL.FTZ R41, R29.reuse, R38 ;  /* 0x000000261d297220 */ /* 0x040fe20000410000 */
[----:B------:R-:W-:Y:S02]  /*7180*/  HADD2.F32 R35, -RZ, R45.H0_H0 ;  /* 0x2000002dff237230 */ /* 0x000fe40000004100 */
[----:B------:R-:W-:Y:S02]  /*7190*/  HADD2.F32 R4, -RZ, R47.H0_H0 ;  /* 0x2000002fff047230 */ /* 0x000fe40000004100 */
[-C--:B------:R-:W-:Y:S01]  /*71a0*/  FMUL.FTZ R29, R29, R34.reuse ;  /* 0x000000221d1d7220 */ /* 0x080fe20000410000 */
[C---:B------:R-:W-:Y:S01]  /*71b0*/  FFMA.FTZ R41, R28.reuse, R34, -R41 ;  /* 0x000000221c297223 */ /* 0x040fe20000010829 */
[C---:B------:R-:W-:Y:S01]  /*71c0*/  FMUL.FTZ R7, R5.reuse, R35 ;  /* 0x0000002305077220 */ /* 0x040fe20000410000 */
[----:B------:R-:W-:Y:S01]  /*71d0*/  FMUL.FTZ R40, R5, R4 ;  /* 0x0000000405287220 */ /* 0x000fe20000410000 */
[----:B------:R-:W-:Y:S02]  /*71e0*/  FFMA.FTZ R28, R28, R38, R29 ;  /* 0x000000261c1c7223 */ /* 0x000fe4000001001d */
[----:B------:R-:W-:Y:S01]  /*71f0*/  FFMA.FTZ R5, R6, R4, -R7 ;  /* 0x0000000406057223 */ /* 0x000fe20000010807 */
[----:B------:R-:W-:Y:S01]  /*7200*/  F2FP.F16.F32.PACK_AB R7, R46, R43 ;  /* 0x0000002b2e07723e */ /* 0x000fe200000000ff */
[----:B------:R-:W-:Y:S01]  /*7210*/  FFMA.FTZ R40, R6, R35, R40 ;  /* 0x0000002306287223 */ /* 0x000fe20000010028 */
[----:B------:R-:W-:-:S02]  /*7220*/  F2FP.F16.F32.PACK_AB R4, R39, R42 ;  /* 0x0000002a2704723e */ /* 0x000fc400000000ff */
[----:B------:R-:W-:Y:S02]  /*7230*/  F2FP.F16.F32.PACK_AB R6, R28, R41 ;  /* 0x000000291c06723e */ /* 0x000fe400000000ff */
[----:B------:R-:W-:-:S05]  /*7240*/  F2FP.F16.F32.PACK_AB R5, R40, R5 ;  /* 0x000000052805723e */ /* 0x000fca00000000ff */
[----:B------:R1:W-:Y:S02]  /*7250*/  STS.128 [R3+0x8400], R4 ;  /* 0x0084000403007388 */ /* 0x0003e40000000c00 */
.L_x_1422:
[----:B------:R-:W-:Y:S05]  /*7260*/  BSYNC B2 ;  /* 0x0000000000027941 */ /* 0x000fea0003800000 */
.L_x_1421:
[----:B------:R-:W-:Y:S05]  /*7270*/  @P1 BRA `(.L_x_1420) ;  /* 0x0000000000a81947 */ /* 0x000fea0003800000 */
[----:B-1----:R-:W1:Y:S01]  /*7280*/  LDS.128 R4, [R0] ;  /* 0x0000000000047984 */ /* 0x002e620000000c00 */
[----:B------:R-:W-:Y:S01]  /*7290*/  SHF.R.U32.HI R34, RZ, 0x10, R21 ;  /* 0x00000010ff227819 */ /* 0x000fe20000011615 */
[----:B------:R-:W-:Y:S01]  /*72a0*/  HADD2.F32 R28, -RZ, R48.H1_H1 ;  /* 0x30000030ff1c7230 */ /* 0x000fe20000004100 */
[--C-:B------:R-:W-:Y:S01]  /*72b0*/  SHF.R.U32.HI R29, RZ, 0x10, R25.reuse ;  /* 0x00000010ff1d7819 */ /* 0x100fe20000011619 */
[----:B------:R-:W-:Y:S01]  /*72c0*/  HADD2.F32 R37, -RZ, R37.H0_H0 ;  /* 0x20000025ff257230 */ /* 0x000fe20000004100 */
[----:B0-----:R-:W-:Y:S01]  /*72d0*/  SHF.R.U64 R41, R24, 0x10, R25 ;  /* 0x0000001018297819 */ /* 0x001fe20000001219 */
[----:B------:R-:W-:Y:S01]  /*72e0*/  HADD2.F32 R34, -RZ, R34.H0_H0 ;  /* 0x20000022ff227230 */ /* 0x000fe20000004100 */
[----:B------:R-:W-:Y:S01]  /*72f0*/  SHF.R.U64 R39, R20, 0x10, R21 ;  /* 0x0000001014277819 */ /* 0x000fe20000001215 */
[----:B------:R-:W-:Y:S02]  /*7300*/  HADD2.F32 R29, -RZ, R29.H0_H0 ;  /* 0x2000001dff1d7230 */ /* 0x000fe40000004100 */
[----:B-1----:R-:W-:-:S02]  /*7310*/  HADD2.F32 R25, -RZ, R7.H1_H1 ;  /* 0x30000007ff197230 */ /* 0x002fc40000004100 */
[----:B------:R-:W-:Y:S02]  /*7320*/  HADD2.F32 R24, -RZ, R7.H0_H0 ;  /* 0x20000007ff187230 */ /* 0x000fe40000004100 */
[--C-:B------:R-:W-:Y:S02]  /*7330*/  HADD2.F32 R7, -RZ, R4.reuse.H0_H0 ;  /* 0x20000004ff077230 */ /* 0x100fe40000004100 */
[CC--:B------:R-:W-:Y:S01]  /*7340*/  FMUL.FTZ R35, R25.reuse, R34.reuse ;  /* 0x0000002219237220 */ /* 0x0c0fe20000410000 */
[----:B------:R-:W-:Y:S01]  /*7350*/  FMUL.FTZ R25, R25, R29 ;  /* 0x0000001d19197220 */ /* 0x000fe20000410000 */
[----:B------:R-:W-:Y:S02]  /*7360*/  HADD2.F32 R4, -RZ, R4.H1_H1 ;  /* 0x30000004ff047230 */ /* 0x000fe40000004100 */
[--C-:B------:R-:W-:Y:S02]  /*7370*/  HADD2.F32 R20, -RZ, R6.reuse.H0_H0 ;  /* 0x20000006ff147230 */ /* 0x100fe40000004100 */
[----:B------:R-:W-:Y:S01]  /*7380*/  FFMA.FTZ R40, R24, R34, R25 ;  /* 0x0000002218287223 */ /* 0x000fe20000010019 */
[----:B------:R-:W-:-:S02]  /*7390*/  HADD2.F32 R21, -RZ, R6.H1_H1 ;  /* 0x30000006ff157230 */ /* 0x000fc40000004100 */
[----:B------:R-:W-:Y:S01]  /*73a0*/  FMUL.FTZ R38, R4, R37 ;  /* 0x0000002504267220 */ /* 0x000fe20000410000 */
[--C-:B------:R-:W-:Y:S02]  /*73b0*/  HADD2.F32 R25, -RZ, R36.reuse.H1_H1 ;  /* 0x30000024ff197230 */ /* 0x100fe40000004100 */
[----:B------:R-:W-:Y:S01]  /*73c0*/  FFMA.FTZ R35, R24, R29, -R35 ;  /* 0x0000001d18237223 */ /* 0x000fe20000010823 */
[--C-:B------:R-:W-:Y:S02]  /*73d0*/  HADD2.F32 R6, -RZ, R5.reuse.H0_H0 ;  /* 0x20000005ff067230 */ /* 0x100fe40000004100 */
[-C--:B------:R-:W-:Y:S01]  /*73e0*/  FMUL.FTZ R34, R4, R28.reuse ;  /* 0x0000001c04227220 */ /* 0x080fe20000410000 */
[----:B------:R-:W-:Y:S02]  /*73f0*/  HADD2.F32 R36, -RZ, R36.H0_H0 ;  /* 0x20000024ff247230 */ /* 0x000fe40000004100 */
[----:B------:R-:W-:Y:S01]  /*7400*/  FFMA.FTZ R38, R7, R28, -R38 ;  /* 0x0000001c07267223 */ /* 0x000fe20000010826 */
[----:B------:R-:W-:-:S02]  /*7410*/  HADD2.F32 R5, -RZ, R5.H1_H1 ;  /* 0x30000005ff057230 */ /* 0x000fc40000004100 */
[----:B------:R-:W-:Y:S01]  /*7420*/  FFMA.FTZ R37, R7, R37, R34 ;  /* 0x0000002507257223 */ /* 0x000fe20000010022 */
[----:B------:R-:W-:Y:S02]  /*7430*/  HADD2.F32 R24, -RZ, R39.H0_H0 ;  /* 0x20000027ff187230 */ /* 0x000fe40000004100 */
[CC--:B------:R-:W-:Y:S01]  /*7440*/  FMUL.FTZ R29, R21.reuse, R25.reuse ;  /* 0x00000019151d7220 */ /* 0x0c0fe20000410000 */
[----:B------:R-:W-:Y:S02]  /*7450*/  HADD2.F32 R4, -RZ, R41.H0_H0 ;  /* 0x20000029ff047230 */ /* 0x000fe40000004100 */
[----:B------:R-:W-:Y:S01]  /*7460*/  FMUL.FTZ R28, R21, R36 ;  /* 0x00000024151c7220 */ /* 0x000fe20000410000 */
[C---:B------:R-:W-:Y:S01]  /*7470*/  FMUL.FTZ R7, R5.reuse, R24 ;  /* 0x0000001805077220 */ /* 0x040fe20000410000 */
[C---:B------:R-:W-:Y:S01]  /*7480*/  FFMA.FTZ R29, R20.reuse, R36, -R29 ;  /* 0x00000024141d7223 */ /* 0x040fe2000001081d */
[-C--:B------:R-:W-:Y:S01]  /*7490*/  FMUL.FTZ R21, R5, R4.reuse ;  /* 0x0000000405157220 */ /* 0x080fe20000410000 */
[----:B------:R-:W-:Y:S01]  /*74a0*/  FFMA.FTZ R28, R20, R25, R28 ;  /* 0x00000019141c7223 */ /* 0x000fe2000001001c */
[----:B------:R-:W-:Y:S01]  /*74b0*/  FFMA.FTZ R5, R6, R4, -R7 ;  /* 0x0000000406057223 */ /* 0x000fe20000010807 */
[----:B------:R-:W-:Y:S01]  /*74c0*/  F2FP.F16.F32.PACK_AB R7, R40, R35 ;  /* 0x000000232807723e */ /* 0x000fe200000000ff */
[----:B------:R-:W-:Y:S01]  /*74d0*/  FFMA.FTZ R24, R6, R24, R21 ;  /* 0x0000001806187223 */ /* 0x000fe20000010015 */
[----:B------:R-:W-:-:S02]  /*74e0*/  F2FP.F16.F32.PACK_AB R4, R37, R38 ;  /* 0x000000262504723e */ /* 0x000fc400000000ff */
[----:B------:R-:W-:Y:S02]  /*74f0*/  F2FP.F16.F32.PACK_AB R6, R28, R29 ;  /* 0x0000001d1c06723e */ /* 0x000fe400000000ff */
[----:B------:R-:W-:-:S05]  /*7500*/  F2FP.F16.F32.PACK_AB R5, R24, R5 ;  /* 0x000000051805723e */ /* 0x000fca00000000ff */
[----:B------:R2:W-:Y:S02]  /*7510*/  STS.128 [R0], R4 ;  /* 0x0000000400007388 */ /* 0x0005e40000000c00 */
.L_x_1420:
[----:B------:R-:W-:Y:S05]  /*7520*/  BSYNC B1 ;  /* 0x0000000000017941 */ /* 0x000fea0003800000 */
.L_x_1419:
[----:B-12---:R-:W-:-:S05]  /*7530*/  VIADD R4, R17, 0x60 ;  /* 0x0000006011047836 */ /* 0x006fca0000000000 */
[----:B------:R-:W-:-:S13]  /*7540*/  ISETP.GE.AND P0, PT, R4, R32, PT ;  /* 0x000000200400720c */ /* 0x000fda0003f06270 */
        /* <DEDUP_REMOVED lines=8> */
[--C-:B------:R-:W-:Y:S01]  /*75d0*/  SHF.R.U64 R29, R26, 0x10, R27.reuse ;  /* 0x000000101a1d7819 */ /* 0x100fe2000000121b */
[--C-:B------:R-:W-:Y:S01]  /*75e0*/  HADD2.F32 R24, -RZ, R33.reuse.H1_H1 ;  /* 0x30000021ff187230 */ /* 0x100fe20000004100 */
[----:B------:R-:W-:Y:S01]  /*75f0*/  SHF.R.U32.HI R26, RZ, 0x10, R27 ;  /* 0x00000010ff1a7819 */ /* 0x000fe2000001161b */
[----:B------:R-:W-:Y:S01]  /*7600*/  HADD2.F32 R33, -RZ, R33.H0_H0 ;  /* 0x20000021ff217230 */ /* 0x000fe20000004100 */
[--C-:B------:R-:W-:Y:S02]  /*7610*/  SHF.R.U32.HI R25, RZ, 0x10, R13.reuse ;  /* 0x00000010ff197819 */ /* 0x100fe4000001160d */
[----:B------:R-:W-:Y:S01]  /*7620*/  SHF.R.U64 R34, R12, 0x10, R13 ;  /* 0x000000100c227819 */ /* 0x000fe2000000120d */
[----:B------:R-:W-:Y:S02]  /*7630*/  HADD2.F32 R26, -RZ, R26.H0_H0 ;  /* 0x2000001aff1a7230 */ /* 0x000fe40000004100 */
[----:B------:R-:W-:-:S02]  /*7640*/  HADD2.F32 R25, -RZ, R25.H0_H0 ;  /* 0x20000019ff197230 */ /* 0x000fc40000004100 */
[--C-:B-1----:R-:W-:Y:S02]  /*7650*/  HADD2.F32 R21, -RZ, R7.reuse.H1_H1 ;  /* 0x30000007ff157230 */ /* 0x102fe40000004100 */
[----:B------:R-:W-:Y:S02]  /*7660*/  HADD2.F32 R20, -RZ, R7.H0_H0 ;  /* 0x20000007ff147230 */ /* 0x000fe40000004100 */
[--C-:B------:R-:W-:Y:S02]  /*7670*/  HADD2.F32 R7, -RZ, R4.reuse.H0_H0 ;  /* 0x20000004ff077230 */ /* 0x100fe40000004100 */
[C---:B------:R-:W-:Y:S01]  /*7680*/  FMUL.FTZ R27, R21.reuse, R26 ;  /* 0x0000001a151b7220 */ /* 0x040fe20000410000 */
[----:B------:R-:W-:Y:S01]  /*7690*/  FMUL.FTZ R21, R21, R25 ;  /* 0x0000001915157220 */ /* 0x000fe20000410000 */
[----:B------:R-:W-:Y:S02]  /*76a0*/  HADD2.F32 R4, -RZ, R4.H1_H1 ;  /* 0x30000004ff047230 */ /* 0x000fe40000004100 */
[----:B------:R-:W-:-:S02]  /*76b0*/  HADD2.F32 R12, -RZ, R6.H0_H0 ;  /* 0x20000006ff0c7230 */ /* 0x000fc40000004100 */
[----:B------:R-:W-:Y:S01]  /*76c0*/  FFMA.FTZ R32, R20, R26, R21 ;  /* 0x0000001a14207223 */ /* 0x000fe20000010015 */
[----:B------:R-:W-:Y:S02]  /*76d0*/  HADD2.F32 R13, -RZ, R6.H1_H1 ;  /* 0x30000006ff0d7230 */ /* 0x000fe40000004100 */
[----:B------:R-:W-:Y:S01]  /*76e0*/  FMUL.FTZ R28, R4, R33 ;  /* 0x00000021041c7220 */ /* 0x000fe20000410000 */
[----:B------:R-:W-:Y:S02]  /*76f0*/  HADD2.F32 R21, -RZ, R31.H0_H0 ;  /* 0x2000001fff157230 */ /* 0x000fe40000004100 */
[----:B------:R-:W-:Y:S01]  /*7700*/  FFMA.FTZ R27, R20, R25, -R27 ;  /* 0x00000019141b7223 */ /* 0x000fe2000001081b */
[----:B------:R-:W-:Y:S02]  /*7710*/  HADD2.F32 R6, -RZ, R5.H0_H0 ;  /* 0x20000005ff067230 */ /* 0x000fe40000004100 */
[----:B------:R-:W-:Y:S01]  /*7720*/  FMUL.FTZ R26, R4, R24 ;  /* 0x00000018041a7220 */ /* 0x000fe20000410000 */
[----:B------:R-:W-:-:S02]  /*7730*/  HADD2.F32 R31, -RZ, R31.H1_H1 ;  /* 0x3000001fff1f7230 */ /* 0x000fc40000004100 */
[C---:B------:R-:W-:Y:S01]  /*7740*/  FFMA.FTZ R28, R7.reuse, R24, -R28 ;  /* 0x00000018071c7223 */ /* 0x040fe2000001081c */
[----:B------:R-:W-:Y:S02]  /*7750*/  HADD2.F32 R5, -RZ, R5.H1_H1 ;  /* 0x30000005ff057230 */ /* 0x000fe40000004100 */
[----:B------:R-:W-:Y:S01]  /*7760*/  FFMA.FTZ R33, R7, R33, R26 ;  /* 0x0000002107217223 */ /* 0x000fe2000001001a */
[----:B------:R-:W-:Y:S02]  /*7770*/  HADD2.F32 R20, -RZ, R29.H0_H0 ;  /* 0x2000001dff147230 */ /* 0x000fe40000004100 */
[C---:B------:R-:W-:Y:S01]  /*7780*/  FMUL.FTZ R25, R13.reuse, R21 ;  /* 0x000000150d197220 */ /* 0x040fe20000410000 */
[----:B------:R-:W-:Y:S02]  /*7790*/  HADD2.F32 R4, -RZ, R34.H0_H0 ;  /* 0x20000022ff047230 */ /* 0x000fe40000004100 */
[-C--:B------:R-:W-:Y:S01]  /*77a0*/  FMUL.FTZ R24, R13, R31.reuse ;  /* 0x0000001f0d187220 */ /* 0x080fe20000410000 */
        /* <DEDUP_REMOVED lines=10> */
[----:B------:R1:W-:Y:S02]  /*7850*/  STS.128 [R3+0xb400], R4 ;  /* 0x00b4000403007388 */ /* 0x0003e40000000c00 */
.L_x_1425:
[----:B------:R-:W-:Y:S05]  /*7860*/  BSYNC B1 ;  /* 0x0000000000017941 */ /* 0x000fea0003800000 */
.L_x_1424:
[----:B------:R-:W-:Y:S05]  /*7870*/  @P1 BRA `(.L_x_1423) ;  /* 0x0000001400e81947 */ /* 0x000fea0003800000 */
[----:B-1----:R-:W1:Y:S01]  /*7880*/  LDS.128 R4, [R0+0x3000] ;  /* 0x0030000000047984 */ /* 0x002e620000000c00 */
[----:B------:R-:W-:Y:S01]  /*7890*/  SHF.R.U32.HI R20, RZ, 0x10, R9 ;  /* 0x00000010ff147819 */ /* 0x000fe20000011609 */
[--C-:B------:R-:W-:Y:S01]  /*78a0*/  HADD2.F32 R13, -RZ, R14.reuse.H0_H0 ;  /* 0x2000000eff0d7230 */ /* 0x100fe20000004100 */
[--C-:B------:R-:W-:Y:S01]  /*78b0*/  SHF.R.U32.HI R12, RZ, 0x10, R11.reuse ;  /* 0x00000010ff0c7819 */ /* 0x100fe2000001160b */
[----:B------:R-:W-:Y:S01]  /*78c0*/  HADD2.F32 R14, -RZ, R14.H1_H1 ;  /* 0x3000000eff0e7230 */ /* 0x000fe20000004100 */
[----:B------:R-:W-:Y:S01]  /*78d0*/  SHF.R.U64 R26, R10, 0x10, R11 ;  /* 0x000000100a1a7819 */ /* 0x000fe2000000120b */
[----:B------:R-:W-:Y:S01]  /*78e0*/  HADD2.F32 R20, -RZ, R20.H0_H0 ;  /* 0x20000014ff147230 */ /* 0x000fe20000004100 */
[----:B------:R-:W-:Y:S01]  /*78f0*/  SHF.R.U64 R25, R8, 0x10, R9 ;  /* 0x0000001008197819 */ /* 0x000fe20000001209 */
[----:B------:R-:W-:Y:S02]  /*7900*/  HADD2.F32 R12, -RZ, R12.H0_H0 ;  /* 0x2000000cff0c7230 */ /* 0x000fe40000004100 */
[----:B------:R-:W-:-:S02]  /*7910*/  HADD2.F32 R11, -RZ, R15.H0_H0 ;  /* 0x2000000fff0b7230 */ /* 0x000fc40000004100 */
[----:B------:R-:W-:Y:S02]  /*7920*/  HADD2.F32 R15, -RZ, R15.H1_H1 ;  /* 0x3000000fff0f7230 */ /* 0x000fe40000004100 */
[--C-:B-1----:R-:W-:Y:S02]  /*7930*/  HADD2.F32 R10, -RZ, R7.reuse.H1_H1 ;  /* 0x30000007ff0a7230 */ /* 0x102fe40000004100 */
[--C-:B------:R-:W-:Y:S02]  /*7940*/  HADD2.F32 R3, -RZ, R4.reuse.H0_H0 ;  /* 0x20000004ff037230 */ /* 0x100fe40000004100 */
[----:B------:R-:W-:Y:S02]  /*7950*/  HADD2.F32 R9, -RZ, R7.H0_H0 ;  /* 0x20000007ff097230 */ /* 0x000fe40000004100 */
[C---:B------:R-:W-:Y:S01]  /*7960*/  FMUL.FTZ R24, R10.reuse, R20 ;  /* 0x000000140a187220 */ /* 0x040fe20000410000 */
[----:B------:R-:W-:Y:S02]  /*7970*/  HADD2.F32 R4, -RZ, R4.H1_H1 ;  /* 0x30000004ff047230 */ /* 0x000fe40000004100 */
[----:B------:R-:W-:Y:S01]  /*7980*/  FMUL.FTZ R21, R10, R12 ;  /* 0x0000000c0a157220 */ /* 0x000fe20000410000 */
[----:B------:R-:W-:-:S02]  /*7990*/  HADD2.F32 R7, -RZ, R6.H0_H0 ;  /* 0x20000006ff077230 */ /* 0x000fc40000004100 */
[C---:B------:R-:W-:Y:S01]  /*79a0*/  FFMA.FTZ R24, R9.reuse, R12, -R24 ;  /* 0x0000000c09187223 */ /* 0x040fe20000010818 */
[----:B------:R-:W-:Y:S02]  /*79b0*/  HADD2.F32 R8, -RZ, R6.H1_H1 ;  /* 0x30000006ff087230 */ /* 0x000fe40000004100 */
[C---:B------:R-:W-:Y:S01]  /*79c0*/  FMUL.FTZ R10, R4.reuse, R13 ;  /* 0x0000000d040a7220 */ /* 0x040fe20000410000 */
[--C-:B------:R-:W-:Y:S02]  /*79d0*/  HADD2.F32 R6, -RZ, R5.reuse.H0_H0 ;  /* 0x20000005ff067230 */ /* 0x100fe40000004100 */
[----:B------:R-:W-:Y:S01]  /*79e0*/  FFMA.FTZ R21, R9, R20, R21 ;  /* 0x0000001409157223 */ /* 0x000fe20000010015 */
[-C--:B------:R-:W-:Y:S01]  /*79f0*/  FMUL.FTZ R12, R4, R11.reuse ;  /* 0x0000000b040c7220 */ /* 0x080fe20000410000 */
[----:B------:R-:W-:Y:S02]  /*7a00*/  HADD2.F32 R5, -RZ, R5.H1_H1 ;  /* 0x30000005ff057230 */ /* 0x000fe40000004100 */
[----:B------:R-:W-:Y:S01]  /*7a10*/  FFMA.FTZ R10, R3, R11, -R10 ;  /* 0x0000000b030a7223 */ /* 0x000fe2000001080a */
[----:B------:R-:W-:-:S02]  /*7a20*/  HADD2.F32 R9, -RZ, R25.H0_H0 ;  /* 0x20000019ff097230 */ /* 0x000fc40000004100 */
[----:B------:R-:W-:Y:S01]  /*7a30*/  FFMA.FTZ R3, R3, R13, R12 ;  /* 0x0000000d03037223 */ /* 0x000fe2000001000c */
[----:B------:R-:W-:Y:S02]  /*7a40*/  HADD2.F32 R4, -RZ, R26.H0_H0 ;  /* 0x2000001aff047230 */ /* 0x000fe40000004100 */
[C---:B------:R-:W-:Y:S01]  /*7a50*/  FMUL.FTZ R12, R8.reuse, R14 ;  /* 0x0000000e080c7220 */ /* 0x040fe20000410000 */
[----:B------:R-:W-:Y:S01]  /*7a60*/  FMUL.FTZ R13, R8, R15 ;  /* 0x0000000f080d7220 */ /* 0x000fe20000410000 */
[C---:B------:R-:W-:Y:S01]  /*7a70*/  FMUL.FTZ R11, R5.reuse, R9 ;  /* 0x00000009050b7220 */ /* 0x040fe20000410000 */
[----:B------:R-:W-:Y:S01]  /*7a80*/  FMUL.FTZ R8, R5, R4 ;  /* 0x0000000405087220 */ /* 0x000fe20000410000 */
[C---:B------:R-:W-:Y:S01]  /*7a90*/  FFMA.FTZ R12, R7.reuse, R15, -R12 ;  /* 0x0000000f070c7223 */ /* 0x040fe2000001080c */
[----:B------:R-:W-:Y:S01]  /*7aa0*/  FFMA.FTZ R13, R7, R14, R13 ;  /* 0x0000000e070d7223 */ /* 0x000fe2000001000d */
[C---:B------:R-:W-:Y:S01]  /*7ab0*/  FFMA.FTZ R5, R6.reuse, R4, -R11 ;  /* 0x0000000406057223 */ /* 0x040fe2000001080b */
[----:B------:R-:W-:Y:S01]  /*7ac0*/  FFMA.FTZ R8, R6, R9, R8 ;  /* 0x0000000906087223 */ /* 0x000fe20000010008 */
[----:B------:R-:W-:-:S02]  /*7ad0*/  F2FP.F16.F32.PACK_AB R7, R21, R24 ;  /* 0x000000181507723e */ /* 0x000fc400000000ff */
[----:B------:R-:W-:Y:S02]  /*7ae0*/  F2FP.F16.F32.PACK_AB R6, R13, R12 ;  /* 0x0000000c0d06723e */ /* 0x000fe400000000ff */
[----:B------:R-:W-:Y:S02]  /*7af0*/  F2FP.F16.F32.PACK_AB R4, R3, R10 ;  /* 0x0000000a0304723e */ /* 0x000fe400000000ff */
[----:B------:R-:W-:-:S05]  /*7b00*/  F2FP.F16.F32.PACK_AB R5, R8, R5 ;  /* 0x000000050805723e */ /* 0x000fca00000000ff */
[----:B------:R2:W-:Y:S01]  /*7b10*/  STS.128 [R0+0x3000], R4 ;  /* 0x0030000400007388 */ /* 0x0005e20000000c00 */
[----:B------:R-:W-:Y:S05]  /*7b20*/  BRA `(.L_x_1423) ;  /* 0x00000014003c7947 */ /* 0x000fea0003800000 */
.L_x_1410:
[----:B------:R-:W1:Y:S01]  /*7b30*/  S2R R0, SR_TID.X ;  /* 0x0000000000007919 */ /* 0x000e620000002100 */
[----:B------:R-:W2:Y:S01]  /*7b40*/  LDC R32, c[0x0][0x448] ;  /* 0x00011200ff207b82 */ /* 0x000ea20000000800 */
[----:B------:R-:W-:Y:S01]  /*7b50*/  ULDC.64 UR4, c[0x0][0x3f8] ;  /* 0x0000fe0000047ab9 */ /* 0x000fe20000000a00 */
[----:B------:R-:W-:Y:S01]  /*7b60*/  ULDC.64 UR6, c[0x0][0x408] ;  /* 0x0001020000067ab9 */ /* 0x000fe20000000a00 */
[----:B------:R-:W-:Y:S01]  /*7b70*/  IMAD.MOV.U32 R27, RZ, RZ, R29 ;  /* 0x000000ffff1b7224 */ /* 0x000fe200078e001d */
[----:B------:R-:W-:Y:S01]  /*7b80*/  SHF.R.S32.HI R43, RZ, 0x1f, R18 ;  /* 0x0000001fff2b7819 */ /* 0x000fe20000011412 */
[----:B------:R-:W-:Y:S01]  /*7b90*/  IMAD.MOV.U32 R4, RZ, RZ, R24 ;  /* 0x000000ffff047224 */ /* 0x000fe200078e0018 */
[----:B--2---:R-:W-:Y:S01]  /*7ba0*/  ISETP.NE.AND P0, PT, R32, 0x1, PT ;  /* 0x000000012000780c */ /* 0x004fe20003f05270 */
[----:B-1----:R-:W-:-:S05]  /*7bb0*/  VIADD R0, R0, 0xffffff80 ;  /* 0xffffff8000007836 */ /* 0x002fca0000000000 */
[----:B------:R-:W-:-:S07]  /*7bc0*/  SHF.R.S32.HI R3, RZ, 0x1f, R0 ;  /* 0x0000001fff037819 */ /* 0x000fce0000011400 */
[----:B------:R-:W1:Y:S01]  /*7bd0*/  @P0 LDC R5, c[0x0][0x450] ;  /* 0x00011400ff050b82 */ /* 0x000e620000000800 */
[----:B------:R-:W-:-:S04]  /*7be0*/  LEA.HI R3, R3, R0, RZ, 0x2 ;  /* 0x0000000003037211 */ /* 0x000fc800078f10ff */
[----:B------:R-:W-:-:S05]  /*7bf0*/  LOP3.LUT R3, R3, 0xfffffffc, RZ, 0xc0, !PT ;  /* 0xfffffffc03037812 */ /* 0x000fca00078ec0ff */
[----:B------:R-:W-:Y:S02]  /*7c00*/  IMAD.IADD R3, R0, 0x1, -R3 ;  /* 0x0000000100037824 */ /* 0x000fe400078e0a03 */
[----:B------:R-:W2:Y:S02]  /*7c10*/  @P0 LDC R0, c[0x0][0x44c] ;  /* 0x00011300ff000b82 */ /* 0x000ea40000000800 */
[----:B------:R-:W-:-:S04]  /*7c20*/  IMAD R3, R3, 0x60, R39 ;  /* 0x0000006003037824 */ /* 0x000fc800078e0227 */
[----:B--2---:R-:W-:-:S05]  /*7c30*/  @P0 IMAD.HI.U32 R0, R3, R0, RZ ;  /* 0x0000000003000227 */ /* 0x004fca00078e00ff */
[----:B-1----:R-:W-:Y:S01]  /*7c40*/  @P0 SHF.R.U32.HI R3, RZ, R5, R0 ;  /* 0x00000005ff030219 */ /* 0x002fe20000011600 */
[----:B------:R-:W-:-:S03]  /*7c50*/  IMAD.MOV.U32 R5, RZ, RZ, R31 ;  /* 0x000000ffff057224 */ /* 0x000fc600078e001f */
[----:B------:R-:W-:Y:S01]  /*7c60*/  SHF.R.S32.HI R0, RZ, 0x1f, R3 ;  /* 0x0000001fff007819 */ /* 0x000fe20000011403 */
[----:B------:R-:W-:-:S04]  /*7c70*/  IMAD.WIDE.U32 R26, R3, UR4, R26 ;  /* 0x00000004031a7c25 */ /* 0x000fc8000f8e001a */
[C---:B------:R-:W-:Y:S02]  /*7c80*/  IMAD R6, R0.reuse, UR4, RZ ;  /* 0x0000000400067c24 */ /* 0x040fe4000f8e02ff */
[----:B------:R-:W-:Y:S02]  /*7c90*/  IMAD R0, R0, UR6, RZ ;  /* 0x0000000600007c24 */ /* 0x000fe4000f8e02ff */
[C---:B------:R-:W-:Y:S01]  /*7ca0*/  IMAD R7, R3.reuse, UR5, R6 ;  /* 0x0000000503077c24 */ /* 0x040fe2000f8e0206 */
[----:B------:R-:W-:Y:S01]  /*7cb0*/  ULDC.64 UR4, c[0x0][0x3e8] ;  /* 0x0000fa0000047ab9 */ /* 0x000fe20000000a00 */
[C---:B------:R-:W-:Y:S01]  /*7cc0*/  IMAD.WIDE.U32 R4, R3.reuse, UR6, R4 ;  /* 0x0000000603047c25 */ /* 0x040fe2000f8e0004 */
[----:B------:R-:W-:Y:S01]  /*7cd0*/  LEA R25, P0, R26, UR4, 0x1 ;  /* 0x000000041a197c11 */ /* 0x000fe2000f8008ff */
[----:B------:R-:W-:Y:S02]  /*7ce0*/  UMOV UR4, 0xffffffff ;  /* 0xffffffff00047882 */ /* 0x000fe40000000000 */
[----:B------:R-:W-:Y:S01]  /*7cf0*/  IMAD R3, R3, UR7, R0 ;  /* 0x0000000703037c24 */ /* 0x000fe2000f8e0200 */
[----:B------:R-:W-:Y:S01]  /*7d00*/  ULDC.64 UR6, c[0x0][0x400] ;  /* 0x0001000000067ab9 */ /* 0x000fe20000000a00 */
[----:B------:R-:W-:Y:S01]  /*7d10*/  IMAD.IADD R7, R27, 0x1, R7 ;  /* 0x000000011b077824 */ /* 0x000fe200078e0207 */
[----:B------:R-:W-:Y:S01]  /*7d20*/  LEA R27, P1, R4, UR6, 0x1 ;  /* 0x00000006041b7c11 */ /* 0x000fe2000f8208ff */
[----:B------:R-:W-:-:S03]  /*7d30*/  IMAD.IADD R3, R5, 0x1, R3 ;  /* 0x0000000105037824 */ /* 0x000fc600078e0203 */
[----:B------:R-:W-:Y:S02]  /*7d40*/  LEA.HI.X R26, R26, UR5, R7, 0x1, P0 ;  /* 0x000000051a1a7c11 */ /* 0x000fe400080f0c07 */
[----:B------:R-:W-:Y:S01]  /*7d50*/  LEA.HI.X R24, R4, UR7, R3, 0x1, P1 ;  /* 0x0000000704187c11 */ /* 0x000fe200088f0c03 */
[----:B------:R-:W-:Y:S06]  /*7d60*/  BRA.DIV UR4, `(.L_x_1426) ;  /* 0x0000015e04747947 */ /* 0x000fec000b800000 */
[----:B------:R-:W2:Y:S01]  /*7d70*/  LDL R6, [R1+0x4] ;  /* 0x0000040001067983 */ /* 0x000ea20000100800 */
[----:B------:R-:W1:Y:S03]  /*7d80*/  LDC R41, c[0x0][0x3f4] ;  /* 0x0000fd00ff297b82 */ /* 0x000e660000000800 */
[----:B------:R-:W3:Y:S04]  /*7d90*/  SHFL.IDX PT, R3, R25, RZ, 0x1c1f ;  /* 0x001c1fff19037589 */ /* 0x000ee800000e0000 */
[----:B------:R-:W4:Y:S04]  /*7da0*/  SHFL.IDX PT, R0, R26, RZ, 0x1c1f ;  /* 0x001c1fff1a007589 */ /* 0x000f2800000e0000 */
[----:B0-----:R-:W0:Y:S04]  /*7db0*/  SHFL.IDX PT, R14, R27, RZ, 0x1c1f ;  /* 0x001c1fff1b0e7589 */ /* 0x001e2800000e0000 */
[----:B------:R-:W5:Y:S01]  /*7dc0*/  SHFL.IDX PT, R4, R24, RZ, 0x1c1f ;  /* 0x001c1fff18047589 */ /* 0x000f6200000e0000 */
[----:B-1----:R-:W-:Y:S01]  /*7dd0*/  ISETP.GE.AND P0, PT, R18, R41, PT ;  /* 0x000000291200720c */ /* 0x002fe20003f06270 */
[----:B--2---:R-:W-:-:S05]  /*7de0*/  IMAD R32, R6, R32, RZ ;  /* 0x0000002006207224 */ /* 0x004fca00078e02ff */
[----:B------:R-:W-:-:S13]  /*7df0*/  ISETP.GE.OR P1, PT, R39, R32, P0 ;  /* 0x000000202700720c */ /* 0x000fda0000726670 */
[C---:B------:R-:W-:Y:S01]  /*7e00*/  @!P1 IMAD.SHL.U32 R5, R18.reuse, 0x2, RZ ;  /* 0x0000000212059824 */ /* 0x040fe200078e00ff */
[----:B------:R-:W-:-:S04]  /*7e10*/  @!P1 SHF.L.U64.HI R21, R18, 0x1, R43 ;  /* 0x0000000112159819 */ /* 0x000fc8000001022b */
[----:B---3--:R-:W-:-:S05]  /*7e20*/  @!P1 IADD3 R6, P2, R3, R5, RZ ;  /* 0x0000000503069210 */ /* 0x008fca0007f5e0ff */
[----:B----4-:R-:W-:-:S05]  /*7e30*/  @!P1 IMAD.X R7, R0, 0x1, R21, P2 ;  /* 0x0000000100079824 */ /* 0x010fca00010e0615 */
[----:B------:R-:W2:Y:S01]  /*7e40*/  @!P1 LD.E.128 R8, desc[UR38][R6.64] ;  /* 0x0000002606089980 */ /* 0x000ea2000c101d00 */
[----:B0-----:R-:W-:-:S05]  /*7e50*/  @!P1 IADD3 R14, P2, R14, R5, RZ ;  /* 0x000000050e0e9210 */ /* 0x001fca0007f5e0ff */
[----:B-----5:R-:W-:-:S04]  /*7e60*/  @!P1 IMAD.X R3, R4, 0x1, R21, P2 ;  /* 0x0000000104039824 */ /* 0x020fc800010e0615 */
[----:B------:R-:W-:-:S05]  /*7e70*/  @!P1 IMAD.MOV.U32 R15, RZ, RZ, R3 ;  /* 0x000000ffff0f9224 */ /* 0x000fca00078e0003 */
[----:B------:R0:W3:Y:S01]  /*7e80*/  @!P1 LD.E.128 R4, desc[UR38][R14.64] ;  /* 0x000000260e049980 */ /* 0x0000e2000c101d00 */
[----:B------:R-:W-:Y:S02]  /*7e90*/  CS2R R34, SRZ ;  /* 0x0000000000227805 */ /* 0x000fe4000001ff00 */
[----:B------:R-:W-:Y:S02]  /*7ea0*/  CS2R R20, SRZ ;  /* 0x0000000000147805 */ /* 0x000fe4000001ff00 */
[----:B------:R-:W-:Y:S01]  /*7eb0*/  CS2R R28, SRZ ;  /* 0x00000000001c7805 */ /* 0x000fe2000001ff00 */
[----:B------:R-:W1:Y:S01]  /*7ec0*/  SHFL.IDX PT, R24, R24, 0x1, 0x1c1f ;  /* 0x003c1f0018187f89 */ /* 0x000e6200000e0000 */
[----:B------:R-:W-:-:S03]  /*7ed0*/  CS2R R36, SRZ ;  /* 0x0000000000247805 */ /* 0x000fc6000001ff00 */
[----:B0-----:R0:W4:Y:S01]  /*7ee0*/  SHFL.IDX PT, R14, R27, 0x1, 0x1c1f ;  /* 0x003c1f001b0e7f89 */ /* 0x00112200000e0000 */
[----:B--2---:R-:W-:Y:S02]  /*7ef0*/  @!P1 IMAD.MOV.U32 R34, RZ, RZ, R8 ;  /* 0x000000ffff229224 */ /* 0x004fe400078e0008 */
[----:B------:R-:W-:Y:S02]  /*7f00*/  @!P1 IMAD.MOV.U32 R35, RZ, RZ, R9 ;  /* 0x000000ffff239224 */ /* 0x000fe400078e0009 */
[----:B------:R-:W-:Y:S02]  /*7f10*/  IMAD.MOV.U32 R0, RZ, RZ, R34 ;  /* 0x000000ffff007224 */ /* 0x000fe400078e0022 */
[----:B------:R-:W-:Y:S02]  /*7f20*/  IMAD.MOV.U32 R3, RZ, RZ, R35 ;  /* 0x000000ffff037224 */ /* 0x000fe400078e0023 */
[----:B------:R-:W-:Y:S01]  /*7f30*/  @!P1 IMAD.MOV.U32 R36, RZ, RZ, R10 ;  /* 0x000000ffff249224 */ /* 0x000fe200078e000a */
[----:B------:R-:W-:Y:S01]  /*7f40*/  PRMT R42, R0, 0x7610, R42 ;  /* 0x00007610002a7816 */ /* 0x000fe2000000002a */
[----:B------:R-:W-:Y:S01]  /*7f50*/  @!P1 IMAD.MOV.U32 R37, RZ, RZ, R11 ;  /* 0x000000ffff259224 */ /* 0x000fe200078e000b */
[----:B------:R-:W-:Y:S01]  /*7f60*/  PRMT R45, R45, 0x5410, R3 ;  /* 0x000054102d2d7816 */ /* 0x000fe20000000003 */
[----:B------:R0:W2:Y:S01]  /*7f70*/  SHFL.IDX PT, R0, R26, 0x1, 0x1c1f ;  /* 0x003c1f001a007f89 */ /* 0x0000a200000e0000 */
[----:B------:R-:W-:-:S02]  /*7f80*/  IMAD.MOV.U32 R8, RZ, RZ, R36 ;  /* 0x000000ffff087224 */ /* 0x000fc400078e0024 */
[----:B---3--:R-:W-:Y:S01]  /*7f90*/  @!P1 IMAD.MOV.U32 R20, RZ, RZ, R4 ;  /* 0x000000ffff149224 */ /* 0x008fe200078e0004 */
[----:B------:R0:W3:Y:S01]  /*7fa0*/  SHFL.IDX PT, R3, R25, 0x1, 0x1c1f ;  /* 0x003c1f0019037f89 */ /* 0x0000e200000e0000 */
[----:B------:R-:W-:Y:S02]  /*7fb0*/  @!P1 IMAD.MOV.U32 R21, RZ, RZ, R5 ;  /* 0x000000ffff159224 */ /* 0x000fe400078e0005 */
[----:B------:R-:W-:Y:S02]  /*7fc0*/  @!P1 IMAD.MOV.U32 R28, RZ, RZ, R6 ;  /* 0x000000ffff1c9224 */ /* 0x000fe400078e0006 */
[----:B------:R-:W-:Y:S02]  /*7fd0*/  @!P1 IMAD.MOV.U32 R29, RZ, RZ, R7 ;  /* 0x000000ffff1d9224 */ /* 0x000fe400078e0007 */
[----:B------:R-:W-:Y:S02]  /*7fe0*/  IMAD.MOV.U32 R4, RZ, RZ, R20 ;  /* 0x000000ffff047224 */ /* 0x000fe400078e0014 */
[----:B------:R-:W-:-:S02]  /*7ff0*/  IMAD.MOV.U32 R5, RZ, RZ, R21 ;  /* 0x000000ffff057224 */ /* 0x000fc400078e0015 */
[----:B------:R-:W-:Y:S02]  /*8000*/  IMAD.MOV.U32 R6, RZ, RZ, R28 ;  /* 0x000000ffff067224 */ /* 0x000fe400078e001c */
[----:B------:R-:W-:Y:S01]  /*8010*/  IMAD.MOV.U32 R9, RZ, RZ, R37 ;  /* 0x000000ffff097224 */ /* 0x000fe200078e0025 */
[----:B------:R-:W-:Y:S01]  /*8020*/  PRMT R45, R5, 0x7610, R45 ;  /* 0x00007610052d7816 */ /* 0x000fe2000000002d */
[----:B------:R-:W-:Y:S01]  /*8030*/  IMAD.MOV.U32 R7, RZ, RZ, R29 ;  /* 0x000000ffff077224 */ /* 0x000fe200078e001d */
[----:B------:R-:W-:Y:S02]  /*8040*/  PRMT R56, R4, 0x5410, R6 ;  /* 0x0000541004387816 */ /* 0x000fe40000000006 */
[----:B------:R-:W-:Y:S02]  /*8050*/  CS2R R4, SRZ ;  /* 0x0000000000047805 */ /* 0x000fe4000001ff00 */
[----:B------:R-:W-:Y:S02]  /*8060*/  PRMT R31, R8, 0x5410, R9 ;  /* 0x00005410081f7816 */ /* 0x000fe40000000009 */
[----:B012-4-:R-:W-:-:S07]  /*8070*/  PRMT R42, R42, 0x5410, R7 ;  /* 0x000054102a2a7816 */ /* 0x017fce0000000007 */
.L_x_1702:
[----:B------:R-:W2:Y:S01]  /*8080*/  LDL R7, [R1+0x48] ;  /* 0x0000480001077983 */ /* 0x000ea20000100800 */
[----:B------:R-:W-:Y:S01]  /*8090*/  VIADD R39, R39, 0x60 ;  /* 0x0000006027277836 */ /* 0x000fe20000000000 */
[----:B------:R-:W-:Y:S01]  /*80a0*/  BSSY B1, `(.L_x_1427) ;  /* 0x0000016000017945 */ /* 0x000fe20003800000 */
[----:B------:R-:W-:Y:S02]  /*80b0*/  CS2R R8, SRZ ;  /* 0x0000000000087805 */ /* 0x000fe4000001ff00 */
[----:B------:R-:W-:Y:S02]  /*80c0*/  CS2R R10, SRZ ;  /* 0x00000000000a7805 */ /* 0x000fe4000001ff00 */
[----:B------:R-:W-:Y:S02]  /*80d0*/  ISETP.GE.AND P1, PT, R39, R32, PT ;  /* 0x000000202700720c */ /* 0x000fe40003f26270 */
[----:B--2---:R-:W-:-:S04]  /*80e0*/  LEA.HI R6, R7, R7, RZ, 0x1 ;  /* 0x0000000707067211 */ /* 0x004fc800078f08ff */
[----:B------:R-:W-:-:S05]  /*80f0*/  LOP3.LUT R6, R6, 0xfffffffe, RZ, 0xc0, !PT ;  /* 0xfffffffe06067812 */ /* 0x000fca00078ec0ff */
[----:B------:R-:W-:Y:S01]  /*8100*/  IMAD.IADD R13, R7, 0x1, -R6 ;  /* 0x00000001070d7824 */ /* 0x000fe200078e0a06 */
[----:B------:R-:W-:-:S04]  /*8110*/  CS2R R6, SRZ ;  /* 0x0000000000067805 */ /* 0x000fc8000001ff00 */
[----:B------:R-:W-:Y:S01]  /*8120*/  SHF.L.U32 R13, R13, 0x1f, RZ ;  /* 0x0000001f0d0d7819 */ /* 0x000fe200000006ff */
[----:B------:R-:W-:Y:S06]  /*8130*/  @P1 BRA `(.L_x_1428) ;  /* 0x0000000000301947 */ /* 0x000fec0003800000 */
[----:B------:R-:W-:Y:S02]  /*8140*/  CS2R R6, SRZ ;  /* 0x0000000000067805 */ /* 0x000fe4000001ff00 */
[----:B------:R-:W-:Y:S02]  /*8150*/  CS2R R8, SRZ ;  /* 0x0000000000087805 */ /* 0x000fe4000001ff00 */
[----:B------:R-:W-:Y:S01]  /*8160*/  CS2R R10, SRZ ;  /* 0x00000000000a7805 */ /* 0x000fe2000001ff00 */
[----:B------:R-:W-:Y:S06]  /*8170*/  @P0 BRA `(.L_x_1428) ;  /* 0x0000000000200947 */ /* 0x000fec0003800000 */
[C---:B------:R-:W-:Y:S01]  /*8180*/  IMAD.SHL.U32 R4, R18.reuse, 0x2, RZ ;  /* 0x0000000212047824 */ /* 0x040fe200078e00ff */
[----:B------:R-:W-:-:S04]  /*8190*/  SHF.L.U64.HI R5, R18, 0x1, R43 ;  /* 0x0000000112057819 */ /* 0x000fc8000001022b */
[-C--:B---3--:R-:W-:Y:S02]  /*81a0*/  IADD3 R8, P1, R3, R4.reuse, RZ ;  /* 0x0000000403087210 */ /* 0x088fe40007f3e0ff */
[----:B------:R-:W-:-:S03]  /*81b0*/  IADD3 R4, P2, R14, R4, RZ ;  /* 0x000000040e047210 */ /* 0x000fc60007f5e0ff */
[--C-:B------:R-:W-:Y:S02]  /*81c0*/  IMAD.X R9, R0, 0x1, R5.reuse, P1 ;  /* 0x0000000100097824 */ /* 0x100fe400008e0605 */
[----:B------:R-:W-:-:S04]  /*81d0*/  IMAD.X R5, R24, 0x1, R5, P2 ;  /* 0x0000000118057824 */ /* 0x000fc800010e0605 */
[----:B------:R-:W5:Y:S04]  /*81e0*/  LD.E.128 R8, desc[UR38][R8.64] ;  /* 0x0000002608087980 */ /* 0x000f68000c101d00 */
[----:B------:R-:W5:Y:S02]  /*81f0*/  LD.E.128 R4, desc[UR38][R4.64] ;  /* 0x0000002604047980 */ /* 0x000f64000c101d00 */
.L_x_1428:
[----:B------:R-:W-:Y:S05]  /*8200*/  BSYNC B1 ;  /* 0x0000000000017941 */ /* 0x000fea0003800000 */
.L_x_1427:
[----:B------:R-:W0:Y:S01]  /*8210*/  SYNCS.PHASECHK.TRANS64.TRYWAIT P1, [R2+URZ+0x16800], R13 ;  /* 0x0168000d020075a7 */ /* 0x000e22000802017f */
[----:B------:R-:W-:Y:S01]  /*8220*/  IMAD R32, R33, -0xc0, R32 ;  /* 0xffffff4021207824 */ /* 0x000fe200078e0220 */
[----:B------:R-:W-:Y:S01]  /*8230*/  BSSY B1, `(.L_x_1429) ;  /* 0x0000012000017945 */ /* 0x000fe20003800000 */
[C---:B------:R-:W-:Y:S02]  /*8240*/  VIADD R12, R17.reuse, 0x60 ;  /* 0x00000060110c7836 */ /* 0x040fe40000000000 */
[----:B-----5:R-:W-:Y:S01]  /*8250*/  IMAD.MOV.U32 R0, RZ, RZ, R4 ;  /* 0x000000ffff007224 */ /* 0x020fe200078e0004 */
[----:B------:R-:W-:Y:S01]  /*8260*/  VIMNMX R32, R32, 0xc0, PT ;  /* 0x000000c020207848 */ /* 0x000fe20003fe0100 */
[----:B---3--:R-:W-:Y:S02]  /*8270*/  IMAD.MOV.U32 R3, RZ, RZ, R5 ;  /* 0x000000ffff037224 */ /* 0x008fe400078e0005 */
[----:B------:R-:W-:Y:S01]  /*8280*/  IMAD.MOV.U32 R14, RZ, RZ, R9 ;  /* 0x000000ffff0e7224 */ /* 0x000fe200078e0009 */
[-C--:B------:R-:W-:Y:S01]  /*8290*/  ISETP.GE.OR P2, PT, R17, R32.reuse, P0 ;  /* 0x000000201100720c */ /* 0x080fe20000746670 */
[----:B------:R-:W-:Y:S01]  /*82a0*/  IMAD.IADD R39, R18, 0x1, R41 ;  /* 0x0000000112277824 */ /* 0x000fe200078e0229 */
[----:B------:R-:W-:Y:S01]  /*82b0*/  ISETP.GE.OR P0, PT, R12, R32, P0 ;  /* 0x000000200c00720c */ /* 0x000fe20000706670 */
        /* <DEDUP_REMOVED lines=8> */
[----:B0-----:R-:W-:Y:S06]  /*8340*/  @!P1 BRA `(.L_x_1430) ;  /* 0x0000015c00689947 */ /* 0x001fec0003800000 */
.L_x_1703:
[----:B------:R-:W-:Y:S05]  /*8350*/  BSYNC B1 ;  /* 0x0000000000017941 */ /* 0x000fea0003800000 */
.L_x_1429:
[----:B------:R-:W-:Y:S01]  /*8360*/  BSSY B1, `(.L_x_1431) ;  /* 0x0000069000017945 */ /* 0x000fe20003800000 */
[----:B------:R-:W-:Y:S01]  /*8370*/  IMAD.MOV.U32 R0, RZ, RZ, R10 ;  /* 0x000000ffff007224 */ /* 0x000fe200078e000a */
[----:B------:R-:W-:Y:S01]  /*8380*/  LOP3.LUT R39, R39, 0x38, RZ, 0xc0, !PT ;  /* 0x0000003827277812 */ /* 0x000fe200078ec0ff */
[----:B------:R-:W-:Y:S01]  /*8390*/  IMAD.MOV.U32 R3, RZ, RZ, R11 ;  /* 0x000000ffff037224 */ /* 0x000fe200078e000b */
[----:B------:R-:W-:Y:S06]  /*83a0*/  @P2 BRA `(.L_x_1432) ;  /* 0x0000000400902947 */ /* 0x000fec0003800000 */
[----:B------:R-:W2:Y:S01]  /*83b0*/  LDL R12, [R1+0x38] ;  /* 0x00003800010c7983 */ /* 0x000ea20000100800 */
[----:B------:R-:W1:Y:S02]  /*83c0*/  S2R R14, SR_TID.X ;  /* 0x00000000000e7919 */ /* 0x000e640000002100 */
[----:B-1----:R-:W-:-:S05]  /*83d0*/  VIADD R14, R14, 0xffffff80 ;  /* 0xffffff800e0e7836 */ /* 0x002fca0000000000 */
[----:B------:R-:W-:-:S04]  /*83e0*/  SHF.R.S32.HI R25, RZ, 0x1f, R14 ;  /* 0x0000001fff197819 */ /* 0x000fc8000001140e */
[----:B------:R-:W-:-:S04]  /*83f0*/  LEA.HI R25, R25, R14, RZ, 0x5 ;  /* 0x0000000e19197211 */ /* 0x000fc800078f28ff */
[----:B------:R-:W-:Y:S01]  /*8400*/  SHF.R.S32.HI R25, RZ, 0x5, R25 ;  /* 0x00000005ff197819 */ /* 0x000fe20000011419 */
[--C-:B------:R-:W-:Y:S01]  /*8410*/  HADD2.F32 R43, -RZ, R45.reuse.H1_H1 ;  /* 0x3000002dff2b7230 */ /* 0x100fe20000004100 */
[----:B------:R-:W-:Y:S01]  /*8420*/  SHF.R.U64 R55, R34, 0x10, R35 ;  /* 0x0000001022377819 */ /* 0x000fe20000001223 */
[----:B------:R-:W-:Y:S01]  /*8430*/  HADD2.F32 R45, -RZ, R45.H0_H0 ;  /* 0x2000002dff2d7230 */ /* 0x000fe20000004100 */
[--C-:B------:R-:W-:Y:S02]  /*8440*/  SHF.R.U32.HI R44, RZ, 0x10, R21.reuse ;  /* 0x00000010ff2c7819 */ /* 0x100fe40000011615 */
[----:B------:R-:W-:Y:S02]  /*8450*/  SHF.R.U64 R53, R20, 0x10, R21 ;  /* 0x0000001014357819 */ /* 0x000fe40000001215 */
[----:B------:R-:W-:Y:S01]  /*8460*/  SHF.R.U32.HI R46, RZ, 0x10, R35 ;  /* 0x00000010ff2e7819 */ /* 0x000fe20000011623 */
[----:B------:R-:W-:Y:S01]  /*8470*/  HADD2.F32 R44, -RZ, R44.H0_H0 ;  /* 0x2000002cff2c7230 */ /* 0x000fe20000004100 */
[----:B------:R-:W-:-:S02]  /*8480*/  SHF.R.U64 R54, R36, 0x10, R37 ;  /* 0x0000001024367819 */ /* 0x000fc40000001225 */
[--C-:B------:R-:W-:Y:S02]  /*8490*/  SHF.R.U32.HI R50, RZ, 0x10, R29.reuse ;  /* 0x00000010ff327819 */ /* 0x100fe4000001161d */
[----:B------:R-:W-:Y:S02]  /*84a0*/  SHF.R.U64 R51, R28, 0x10, R29 ;  /* 0x000000101c337819 */ /* 0x000fe4000000121d */
[----:B------:R-:W-:Y:S01]  /*84b0*/  SHF.R.U32.HI R52, RZ, 0x10, R37 ;  /* 0x00000010ff347819 */ /* 0x000fe20000011625 */
[----:B--2---:R-:W-:-:S05]  /*84c0*/  IMAD.SHL.U32 R12, R12, 0x40, RZ ;  /* 0x000000400c0c7824 */ /* 0x004fca00078e00ff */
[----:B------:R-:W-:-:S04]  /*84d0*/  LOP3.LUT R24, R12, 0x1c0, RZ, 0xc0, !PT ;  /* 0x000001c00c187812 */ /* 0x000fc800078ec0ff */
[----:B------:R-:W-:Y:S02]  /*84e0*/  SHF.R.U32.HI R15, RZ, 0x3, R24 ;  /* 0x00000003ff0f7819 */ /* 0x000fe40000011618 */
[----:B------:R-:W-:Y:S02]  /*84f0*/  LOP3.LUT R12, R24, 0x38, R18, 0xf8, !PT ;  /* 0x00000038180c7812 */ /* 0x000fe400078ef812 */
[----:B------:R-:W-:Y:S02]  /*8500*/  LOP3.LUT R24, R15, R39, R24, 0x1e, !PT ;  /* 0x000000270f187212 */ /* 0x000fe400078e1e18 */
[----:B------:R-:W-:-:S03]  /*8510*/  LOP3.LUT R12, R12, R15, RZ, 0x3c, !PT ;  /* 0x0000000f0c0c7212 */ /* 0x000fc600078e3cff */
[C---:B------:R-:W-:Y:S02]  /*8520*/  IMAD R41, R25.reuse, 0x200, R24 ;  /* 0x0000020019297824 */ /* 0x040fe400078e0218 */
[----:B0-----:R-:W-:Y:S02]  /*8530*/  IMAD R13, R25, 0x200, R12 ;  /* 0x00000200190d7824 */ /* 0x001fe400078e020c */
[--C-:B------:R-:W-:Y:S02]  /*8540*/  IMAD R41, R41, 0x2, R2.reuse ;  /* 0x0000000229297824 */ /* 0x100fe400078e0202 */
[----:B------:R-:W-:-:S03]  /*8550*/  IMAD R40, R13, 0x2, R2 ;  /* 0x000000020d287824 */ /* 0x000fc600078e0202 */
[----:B------:R-:W0:Y:S04]  /*8560*/  LDS.128 R24, [R41+0x8400] ;  /* 0x0084000029187984 */ /* 0x000e280000000c00 */
[----:B------:R-:W1:Y:S01]  /*8570*/  LDS.128 R12, [R40+0x8400] ;  /* 0x00840000280c7984 */ /* 0x000e620000000c00 */
[--C-:B0-----:R-:W-:Y:S02]  /*8580*/  HADD2.F32 R34, -RZ, R25.reuse.H0_H0 ;  /* 0x20000019ff227230 */ /* 0x101fe40000004100 */
[----:B------:R-:W-:Y:S02]  /*8590*/  HADD2.F32 R35, -RZ, R25.H1_H1 ;  /* 0x30000019ff237230 */ /* 0x000fe40000004100 */
[----:B-1----:R-:W-:Y:S02]  /*85a0*/  HADD2.F32 R20, -RZ, R13.H0_H0 ;  /* 0x2000000dff147230 */ /* 0x002fe40000004100 */
[C---:B------:R-:W-:Y:S01]  /*85b0*/  FMUL.FTZ R47, R34.reuse, R45 ;  /* 0x0000002d222f7220 */ /* 0x040fe20000410000 */
[----:B------:R-:W-:Y:S01]  /*85c0*/  FMUL.FTZ R49, R34, R43 ;  /* 0x0000002b22317220 */ /* 0x000fe20000410000 */
[----:B------:R-:W-:-:S02]  /*85d0*/  HADD2.F32 R34, -RZ, R46.H0_H0 ;  /* 0x2000002eff227230 */ /* 0x000fc40000004100 */
[C---:B------:R-:W-:Y:S01]  /*85e0*/  FFMA.FTZ R48, R20.reuse, R43, -R47 ;  /* 0x0000002b14307223 */ /* 0x040fe2000001082f */
[----:B------:R-:W-:Y:S02]  /*85f0*/  HADD2.F32 R21, -RZ, R13.H1_H1 ;  /* 0x3000000dff157230 */ /* 0x000fe40000004100 */
[C---:B------:R-:W-:Y:S01]  /*8600*/  FMUL.FTZ R46, R35.reuse, R44 ;  /* 0x0000002c232e7220 */ /* 0x040fe20000410000 */
[----:B------:R-:W-:Y:S02]  /*8610*/  HADD2.F32 R36, -RZ, R27.H0_H0 ;  /* 0x2000001bff247230 */ /* 0x000fe40000004100 */
[----:B------:R-:W-:Y:S02]  /*8620*/  HADD2.F32 R47, -RZ, R42.H1_H1 ;  /* 0x3000002aff2f7230 */ /* 0x000fe40000004100 */
[----:B------:R-:W-:Y:S02]  /*8630*/  HADD2.F32 R43, -RZ, R31.H1_H1 ;  /* 0x3000001fff2b7230 */ /* 0x000fe40000004100 */
[----:B------:R-:W-:Y:S01]  /*8640*/  FFMA.FTZ R49, R20, R45, R49 ;  /* 0x0000002d14317223 */ /* 0x000fe20000010031 */
[----:B------:R-:W-:Y:S01]  /*8650*/  FMUL.FTZ R20, R35, R34 ;  /* 0x0000002223147220 */ /* 0x000fe20000410000 */
[----:B------:R-:W-:-:S02]  /*8660*/  HADD2.F32 R28, -RZ, R15.H0_H0 ;  /* 0x2000000fff1c7230 */ /* 0x000fc40000004100 */
[C---:B------:R-:W-:Y:S01]  /*8670*/  FFMA.FTZ R35, R21.reuse, R34, -R46 ;  /* 0x0000002215237223 */ /* 0x040fe2000001082e */
[C---:B------:R-:W-:Y:S01]  /*8680*/  FMUL.FTZ R45, R36.reuse, R47 ;  /* 0x0000002f242d7220 */ /* 0x040fe20000410000 */
[----:B------:R-:W-:Y:S02]  /*8690*/  HADD2.F32 R37, -RZ, R27.H1_H1 ;  /* 0x3000001bff257230 */ /* 0x000fe40000004100 */
[-C--:B------:R-:W-:Y:S01]  /*86a0*/  FMUL.FTZ R36, R36, R43.reuse ;  /* 0x0000002b24247220 */ /* 0x080fe20000410000 */
[----:B------:R-:W-:Y:S02]  /*86b0*/  HADD2.F32 R46, -RZ, R50.H0_H0 ;  /* 0x20000032ff2e7230 */ /* 0x000fe40000004100 */
[----:B------:R-:W-:Y:S01]  /*86c0*/  FFMA.FTZ R44, R21, R44, R20 ;  /* 0x0000002c152c7223 */ /* 0x000fe20000010014 */
[----:B------:R-:W-:Y:S02]  /*86d0*/  HADD2.F32 R29, -RZ, R15.H1_H1 ;  /* 0x3000000fff1d7230 */ /* 0x000fe40000004100 */
[----:B------:R-:W-:Y:S01]  /*86e0*/  FFMA.FTZ R45, R28, R43, -R45 ;  /* 0x0000002b1c2d7223 */ /* 0x000fe2000001082d */
[----:B------:R-:W-:-:S02]  /*86f0*/  HADD2.F32 R20, -RZ, R52.H0_H0 ;  /* 0x20000034ff147230 */ /* 0x000fc40000004100 */
[----:B------:R-:W-:Y:S01]  /*8700*/  FFMA.FTZ R47, R28, R47, R36 ;  /* 0x0000002f1c2f7223 */ /* 0x000fe20000010024 */
[----:B------:R-:W-:Y:S02]  /*8710*/  HADD2.F32 R25, -RZ, R24.H0_H0 ;  /* 0x20000018ff197230 */ /* 0x000fe40000004100 */
[C---:B------:R-:W-:Y:S01]  /*8720*/  FMUL.FTZ R34, R37.reuse, R46 ;  /* 0x0000002e25227220 */ /* 0x040fe20000410000 */
[----:B------:R-:W-:Y:S02]  /*8730*/  HADD2.F32 R28, -RZ, R56.H0_H0 ;  /* 0x20000038ff1c7230 */ /* 0x000fe40000004100 */
[----:B------:R-:W-:Y:S02]  /*8740*/  HADD2.F32 R42, -RZ, R42.H0_H0 ;  /* 0x2000002aff2a7230 */ /* 0x000fe40000004100 */
[-C--:B------:R-:W-:Y:S01]  /*8750*/  FMUL.FTZ R52, R37, R20.reuse ;  /* 0x0000001425347220 */ /* 0x080fe20000410000 */
[----:B------:R-:W-:Y:S02]  /*8760*/  HADD2.F32 R13, -RZ, R12.H0_H0 ;  /* 0x2000000cff0d7230 */ /* 0x000fe40000004100 */
[----:B------:R-:W-:Y:S01]  /*8770*/  FFMA.FTZ R50, R29, R20, -R34 ;  /* 0x000000141d327223 */ /* 0x000fe20000010822 */
[----:B------:R-:W-:-:S02]  /*8780*/  HADD2.F32 R27, -RZ, R26.H0_H0 ;  /* 0x2000001aff1b7230 */ /* 0x000fc40000004100 */
[C---:B------:R-:W-:Y:S01]  /*8790*/  FMUL.FTZ R36, R25.reuse, R28 ;  /* 0x0000001c19247220 */ /* 0x040fe20000410000 */
[----:B------:R-:W-:Y:S02]  /*87a0*/  HADD2.F32 R34, -RZ, R56.H1_H1 ;  /* 0x30000038ff227230 */ /* 0x000fe40000004100 */
[----:B------:R-:W-:Y:S01]  /*87b0*/  FMUL.FTZ R25, R25, R42 ;  /* 0x0000002a19197220 */ /* 0x000fe20000410000 */
[----:B------:R-:W-:Y:S02]  /*87c0*/  HADD2.F32 R20, -RZ, R31.H0_H0 ;  /* 0x2000001fff147230 */ /* 0x000fe40000004100 */
[----:B------:R-:W-:Y:S01]  /*87d0*/  FFMA.FTZ R52, R29, R46, R52 ;  /* 0x0000002e1d347223 */ /* 0x000fe20000010034 */
[----:B------:R-:W-:Y:S01]  /*87e0*/  FFMA.FTZ R36, R13, R42, -R36 ;  /* 0x0000002a0d247223 */ /* 0x000fe20000010824 */
[----:B------:R-:W-:Y:S02]  /*87f0*/  HADD2.F32 R15, -RZ, R14.H0_H0 ;  /* 0x2000000eff0f7230 */ /* 0x000fe40000004100 */
[----:B------:R-:W-:Y:S01]  /*8800*/  FMUL.FTZ R46, R27, R34 ;  /* 0x000000221b2e7220 */ /* 0x000fe20000410000 */
[----:B------:R-:W-:Y:S01]  /*8810*/  FFMA.FTZ R28, R13, R28, R25 ;  /* 0x0000001c0d1c7223 */ /* 0x000fe20000010019 */
[----:B------:R-:W-:Y:S01]  /*8820*/  FMUL.FTZ R42, R27, R20 ;  /* 0x000000141b2a7220 */ /* 0x000fe20000410000 */
[----:B------:R-:W-:-:S02]  /*8830*/  HADD2.F32 R24, -RZ, R24.H1_H1 ;  /* 0x30000018ff187230 */ /* 0x000fc40000004100 */
[----:B------:R-:W-:Y:S02]  /*8840*/  HADD2.F32 R26, -RZ, R26.H1_H1 ;  /* 0x3000001aff1a7230 */ /* 0x000fe40000004100 */
[----:B------:R-:W-:Y:S02]  /*8850*/  HADD2.F32 R25, -RZ, R53.H0_H0 ;  /* 0x20000035ff197230 */ /* 0x000fe40000004100 */
[----:B------:R-:W-:Y:S02]  /*8860*/  HADD2.F32 R27, -RZ, R51.H0_H0 ;  /* 0x20000033ff1b7230 */ /* 0x000fe40000004100 */
[----:B------:R-:W-:Y:S02]  /*8870*/  HADD2.F32 R13, -RZ, R55.H0_H0 ;  /* 0x20000037ff0d7230 */ /* 0x000fe40000004100 */
[----:B------:R-:W-:Y:S02]  /*8880*/  HADD2.F32 R21, -RZ, R54.H0_H0 ;  /* 0x20000036ff157230 */ /* 0x000fe40000004100 */
[----:B------:R-:W-:Y:S01]  /*8890*/  FFMA.FTZ R46, R15, R20, -R46 ;  /* 0x000000140f2e7223 */ /* 0x000fe2000001082e */
[----:B------:R-:W-:-:S02]  /*88a0*/  HADD2.F32 R12, -RZ, R12.H1_H1 ;  /* 0x3000000cff0c7230 */ /* 0x000fc40000004100 */
[----:B------:R-:W-:Y:S01]  /*88b0*/  FFMA.FTZ R42, R15, R34, R42 ;  /* 0x000000220f2a7223 */ /* 0x000fe2000001002a */
[----:B------:R-:W-:Y:S02]  /*88c0*/  HADD2.F32 R14, -RZ, R14.H1_H1 ;  /* 0x3000000eff0e7230 */ /* 0x000fe40000004100 */
[----:B------:R-:W-:Y:S01]  /*88d0*/  FMUL.FTZ R15, R24, R25 ;  /* 0x00000019180f7220 */ /* 0x000fe20000410000 */
[----:B------:R-:W-:Y:S01]  /*88e0*/  FMUL.FTZ R37, R26, R27 ;  /* 0x0000001b1a257220 */ /* 0x000fe20000410000 */
[----:B------:R-:W-:Y:S01]  /*88f0*/  FMUL.FTZ R24, R24, R13 ;  /* 0x0000000d18187220 */ /* 0x000fe20000410000 */
[----:B------:R-:W-:Y:S01]  /*8900*/  FMUL.FTZ R26, R26, R21 ;  /* 0x000000151a1a7220 */ /* 0x000fe20000410000 */
[----:B------:R-:W-:Y:S01]  /*8910*/  FFMA.FTZ R29, R12, R13, -R15 ;  /* 0x0000000d0c1d7223 */ /* 0x000fe2000001080f */
[----:B------:R-:W-:Y:S01]  /*8920*/  FFMA.FTZ R37, R14, R21, -R37 ;  /* 0x000000150e257223 */ /* 0x000fe20000010825 */
        /* <DEDUP_REMOVED lines=12> */
.L_x_1432:
[----:B------:R-:W-:Y:S05]  /*89f0*/  BSYNC B1 ;  /* 0x0000000000017941 */ /* 0x000fea0003800000 */
.L_x_1431:
[----:B------:R-:W-:Y:S01]  /*8a00*/  PRMT R42, R0, 0x5410, R3 ;  /* 0x00005410002a7816 */ /* 0x000fe20000000003 */
[----:B------:R-:W-:Y:S06]  /*8a10*/  @P0 BRA `(.L_x_1423) ;  /* 0x0000000400800947 */ /* 0x000fec0003800000 */
[----:B------:R-:W2:Y:S01]  /*8a20*/  LDL R20, [R1+0x3c] ;  /* 0x00003c0001147983 */ /* 0x000ea20000100800 */
[C---:B-1----:R-:W-:Y:S02]  /*8a30*/  VIADD R12, R17.reuse, 0x60 ;  /* 0x00000060110c7836 */ /* 0x042fe40000000000 */
[----:B0-----:R-:W-:Y:S01]  /*8a40*/  VIADD R13, R17, 0x60 ;  /* 0x00000060110d7836 */ /* 0x001fe20000000000 */
[----:B------:R-:W3:Y:S01]  /*8a50*/  LDL R43, [R1+0x4c] ;  /* 0x00004c00012b7983 */ /* 0x000ee20000100800 */
[----:B------:R-:W-:Y:S02]  /*8a60*/  IMAD.SHL.U32 R12, R12, 0x40, RZ ;  /* 0x000000400c0c7824 */ /* 0x000fe400078e00ff */
[----:B------:R-:W-:-:S03]  /*8a70*/  IMAD.SHL.U32 R13, R13, 0x40, RZ ;  /* 0x000000400d0d7824 */ /* 0x000fc600078e00ff */
[----:B------:R-:W-:Y:S02]  /*8a80*/  LOP3.LUT R12, R12, 0x1c0, RZ, 0xc0, !PT ;  /* 0x000001c00c0c7812 */ /* 0x000fe400078ec0ff */
[----:B------:R-:W-:Y:S02]  /*8a90*/  LOP3.LUT R13, R13, 0x1c0, RZ, 0xc0, !PT ;  /* 0x000001c00d0d7812 */ /* 0x000fe400078ec0ff */
[----:B------:R-:W-:-:S04]  /*8aa0*/  SHF.R.U32.HI R12, RZ, 0x3, R12 ;  /* 0x00000003ff0c7819 */ /* 0x000fc8000001160c */
[----:B------:R-:W-:Y:S02]  /*8ab0*/  LOP3.LUT R39, R12, R39, R13, 0x1e, !PT ;  /* 0x000000270c277212 */ /* 0x000fe400078e1e0d */
[----:B------:R-:W-:Y:S01]  /*8ac0*/  SHF.R.U64 R40, R10, 0x10, R11 ;  /* 0x000000100a287819 */ /* 0x000fe2000000120b */
[--C-:B------:R-:W-:Y:S01]  /*8ad0*/  HADD2.F32 R10, -RZ, R38.reuse.H1_H1 ;  /* 0x30000026ff0a7230 */ /* 0x100fe20000004100 */
[--C-:B------:R-:W-:Y:S01]  /*8ae0*/  SHF.R.U64 R31, R6, 0x10, R7.reuse ;  /* 0x00000010061f7819 */ /* 0x100fe20000001207 */
[----:B------:R-:W-:Y:S01]  /*8af0*/  HADD2.F32 R38, -RZ, R38.H0_H0 ;  /* 0x20000026ff267230 */ /* 0x000fe20000004100 */
[----:B------:R-:W-:Y:S02]  /*8b00*/  SHF.R.U32.HI R29, RZ, 0x10, R7 ;  /* 0x00000010ff1d7819 */ /* 0x000fe40000011607 */
[----:B------:R-:W-:Y:S02]  /*8b10*/  SHF.R.U32.HI R21, RZ, 0x10, R9 ;  /* 0x00000010ff157819 */ /* 0x000fe40000011609 */
[----:B------:R-:W-:Y:S01]  /*8b20*/  SHF.R.U32.HI R37, RZ, 0x10, R11 ;  /* 0x00000010ff257819 */ /* 0x000fe2000001160b */
[--C-:B------:R-:W-:Y:S01]  /*8b30*/  HADD2.F32 R11, -RZ, R32.reuse.H0_H0 ;  /* 0x20000020ff0b7230 */ /* 0x100fe20000004100 */
[----:B------:R-:W-:Y:S01]  /*8b40*/  SHF.R.U64 R41, R8, 0x10, R9 ;  /* 0x0000001008297819 */ /* 0x000fe20000001209 */
[----:B------:R-:W-:Y:S01]  /*8b50*/  HADD2.F32 R32, -RZ, R32.H1_H1 ;  /* 0x30000020ff207230 */ /* 0x000fe20000004100 */
[----:B------:R-:W-:Y:S01]  /*8b60*/  SHF.R.U64 R35, R4, 0x10, R5 ;  /* 0x0000001004237819 */ /* 0x000fe20000001205 */
[----:B--2---:R-:W-:-:S04]  /*8b70*/  IMAD.IADD R39, R20, 0x1, R39 ;  /* 0x0000000114277824 */ /* 0x004fc800078e0227 */
[----:B------:R-:W-:Y:S01]  /*8b80*/  IMAD R39, R39, 0x2, R2 ;  /* 0x0000000227277824 */ /* 0x000fe200078e0202 */
[----:B---3--:R-:W0:Y:S04]  /*8b90*/  LDS.128 R12, [R43+0x8400] ;  /* 0x008400002b0c7984 */ /* 0x008e280000000c00 */
[----:B------:R-:W1:Y:S01]  /*8ba0*/  LDS.128 R24, [R39+0x8400] ;  /* 0x0084000027187984 */ /* 0x000e620000000c00 */
[----:B------:R-:W-:-:S05]  /*8bb0*/  SHF.R.U32.HI R20, RZ, 0x10, R5 ;  /* 0x00000010ff147819 */ /* 0x000fca0000011605 */
[----:B------:R-:W-:Y:S02]  /*8bc0*/  HADD2.F32 R20, -RZ, R20.H0_H0 ;  /* 0x20000014ff147230 */ /* 0x000fe40000004100 */
[----:B0-----:R-:W-:Y:S02]  /*8bd0*/  HADD2.F32 R3, -RZ, R13.H0_H0 ;  /* 0x2000000dff037230 */ /* 0x001fe40000004100 */
[--C-:B-1----:R-:W-:Y:S02]  /*8be0*/  HADD2.F32 R7, -RZ, R25.reuse.H0_H0 ;  /* 0x20000019ff077230 */ /* 0x102fe40000004100 */
[----:B------:R-:W-:Y:S02]  /*8bf0*/  HADD2.F32 R25, -RZ, R25.H1_H1 ;  /* 0x30000019ff197230 */ /* 0x000fe40000004100 */
[----:B------:R-:W-:Y:S02]  /*8c00*/  HADD2.F32 R6, -RZ, R24.H0_H0 ;  /* 0x20000018ff067230 */ /* 0x000fe40000004100 */
[C---:B------:R-:W-:Y:S01]  /*8c10*/  FMUL.FTZ R28, R7.reuse, R38 ;  /* 0x00000026071c7220 */ /* 0x040fe20000410000 */
[----:B------:R-:W-:Y:S01]  /*8c20*/  FMUL.FTZ R34, R7, R10 ;  /* 0x0000000a07227220 */ /* 0x000fe20000410000 */
[----:B------:R-:W-:-:S02]  /*8c30*/  HADD2.F32 R7, -RZ, R33.H1_H1 ;  /* 0x30000021ff077230 */ /* 0x000fc40000004100 */
[----:B------:R-:W-:Y:S02]  /*8c40*/  HADD2.F32 R33, -RZ, R33.H0_H0 ;  /* 0x20000021ff217230 */ /* 0x000fe40000004100 */
[C---:B------:R-:W-:Y:S01]  /*8c50*/  FFMA.FTZ R28, R3.reuse, R10, -R28 ;  /* 0x0000000a031c7223 */ /* 0x040fe2000001081c */
[----:B------:R-:W-:Y:S02]  /*8c60*/  HADD2.F32 R13, -RZ, R13.H1_H1 ;  /* 0x3000000dff0d7230 */ /* 0x000fe40000004100 */
[----:B------:R-:W-:Y:S01]  /*8c70*/  FFMA.FTZ R34, R3, R38, R34 ;  /* 0x0000002603227223 */ /* 0x000fe20000010022 */
[----:B------:R-:W-:Y:S02]  /*8c80*/  HADD2.F32 R0, -RZ, R12.H0_H0 ;  /* 0x2000000cff007230 */ /* 0x000fe40000004100 */
[----:B------:R-:W-:Y:S01]  /*8c90*/  FMUL.FTZ R36, R25, R20 ;  /* 0x0000001419247220 */ /* 0x000fe20000410000 */
[----:B------:R-:W-:Y:S02]  /*8ca0*/  HADD2.F32 R10, -RZ, R21.H0_H0 ;  /* 0x20000015ff0a7230 */ /* 0x000fe40000004100 */
[C---:B------:R-:W-:Y:S01]  /*8cb0*/  FMUL.FTZ R3, R6.reuse, R7 ;  /* 0x0000000706037220 */ /* 0x040fe20000410000 */
[----:B------:R-:W-:Y:S01]  /*8cc0*/  FMUL.FTZ R6, R6, R33 ;  /* 0x0000002106067220 */ /* 0x000fe20000410000 */
[----:B------:R-:W-:-:S02]  /*8cd0*/  HADD2.F32 R8, -RZ, R26.H0_H0 ;  /* 0x2000001aff087230 */ /* 0x000fc40000004100 */
[-C--:B------:R-:W-:Y:S01]  /*8ce0*/  FMUL.FTZ R38, R25, R10.reuse ;  /* 0x0000000a19267220 */ /* 0x080fe20000410000 */
[----:B------:R-:W-:Y:S01]  /*8cf0*/  FFMA.FTZ R21, R13, R10, -R36 ;  /* 0x0000000a0d157223 */ /* 0x000fe20000010824 */
[C---:B------:R-:W-:Y:S01]  /*8d00*/  FFMA.FTZ R33, R0.reuse, R33, -R3 ;  /* 0x0000002100217223 */ /* 0x040fe20000010803 */
[----:B------:R-:W-:Y:S02]  /*8d10*/  HADD2.F32 R9, -RZ, R27.H0_H0 ;  /* 0x2000001bff097230 */ /* 0x000fe40000004100 */
[----:B------:R-:W-:Y:S01]  /*8d20*/  FFMA.FTZ R10, R0, R7, R6 ;  /* 0x00000007000a7223 */ /* 0x000fe20000010006 */
[--C-:B------:R-:W-:Y:S02]  /*8d30*/  HADD2.F32 R3, -RZ, R42.reuse.H0_H0 ;  /* 0x2000002aff037230 */ /* 0x100fe40000004100 */
[----:B------:R-:W-:Y:S02]  /*8d40*/  HADD2.F32 R0, -RZ, R42.H1_H1 ;  /* 0x3000002aff007230 */ /* 0x000fe40000004100 */
[----:B------:R-:W-:Y:S01]  /*8d50*/  FMUL.FTZ R7, R8, R11 ;  /* 0x0000000b08077220 */ /* 0x000fe20000410000 */
[----:B------:R-:W-:-:S02]  /*8d60*/  HADD2.F32 R4, -RZ, R14.H0_H0 ;  /* 0x2000000eff047230 */ /* 0x000fc40000004100 */
[-C--:B------:R-:W-:Y:S01]  /*8d70*/  FMUL.FTZ R25, R8, R3.reuse ;  /* 0x0000000308197220 */ /* 0x080fe20000410000 */
[----:B------:R-:W-:Y:S02]  /*8d80*/  HADD2.F32 R5, -RZ, R15.H0_H0 ;  /* 0x2000000fff057230 */ /* 0x000fe40000004100 */
[C---:B------:R-:W-:Y:S01]  /*8d90*/  FMUL.FTZ R36, R9.reuse, R32 ;  /* 0x0000002009247220 */ /* 0x040fe20000410000 */
[----:B------:R-:W-:Y:S02]  /*8da0*/  HADD2.F32 R27, -RZ, R27.H1_H1 ;  /* 0x3000001bff1b7230 */ /* 0x000fe40000004100 */
[----:B------:R-:W-:Y:S01]  /*8db0*/  FMUL.FTZ R9, R9, R0 ;  /* 0x0000000009097220 */ /* 0x000fe20000410000 */
[----:B------:R-:W-:Y:S02]  /*8dc0*/  HADD2.F32 R8, -RZ, R29.H0_H0 ;  /* 0x2000001dff087230 */ /* 0x000fe40000004100 */
[----:B------:R-:W-:Y:S02]  /*8dd0*/  HADD2.F32 R6, -RZ, R37.H0_H0 ;  /* 0x20000025ff067230 */ /* 0x000fe40000004100 */
[----:B------:R-:W-:Y:S01]  /*8de0*/  FFMA.FTZ R13, R13, R20, R38 ;  /* 0x000000140d0d7223 */ /* 0x000fe20000010026 */
[----:B------:R-:W-:Y:S01]  /*8df0*/  FFMA.FTZ R20, R4, R3, -R7 ;  /* 0x0000000304147223 */ /* 0x000fe20000010807 */
[----:B------:R-:W-:-:S02]  /*8e00*/  HADD2.F32 R15, -RZ, R15.H1_H1 ;  /* 0x3000000fff0f7230 */ /* 0x000fc40000004100 */
[----:B------:R-:W-:Y:S01]  /*8e10*/  FFMA.FTZ R25, R4, R11, R25 ;  /* 0x0000000b04197223 */ /* 0x000fe20000010019 */
[----:B------:R-:W-:Y:S02]  /*8e20*/  HADD2.F32 R24, -RZ, R24.H1_H1 ;  /* 0x30000018ff187230 */ /* 0x000fe40000004100 */
[C---:B------:R-:W-:Y:S01]  /*8e30*/  FFMA.FTZ R36, R5.reuse, R0, -R36 ;  /* 0x0000000005247223 */ /* 0x040fe20000010824 */
[----:B------:R-:W-:Y:S01]  /*8e40*/  FFMA.FTZ R32, R5, R32, R9 ;  /* 0x0000002005207223 */ /* 0x000fe20000010009 */
[----:B------:R-:W-:Y:S02]  /*8e50*/  HADD2.F32 R7, -RZ, R35.H0_H0 ;  /* 0x20000023ff077230 */ /* 0x000fe40000004100 */
[C---:B------:R-:W-:Y:S01]  /*8e60*/  FMUL.FTZ R4, R27.reuse, R8 ;  /* 0x000000081b047220 */ /* 0x040fe20000410000 */
[----:B------:R-:W-:Y:S02]  /*8e70*/  HADD2.F32 R26, -RZ, R26.H1_H1 ;  /* 0x3000001aff1a7230 */ /* 0x000fe40000004100 */
[----:B------:R-:W-:Y:S01]  /*8e80*/  FMUL.FTZ R0, R27, R6 ;  /* 0x000000061b007220 */ /* 0x000fe20000410000 */
[----:B------:R-:W-:-:S02]  /*8e90*/  HADD2.F32 R3, -RZ, R41.H0_H0 ;  /* 0x20000029ff037230 */ /* 0x000fc40000004100 */
[----:B------:R-:W-:Y:S02]  /*8ea0*/  HADD2.F32 R9, -RZ, R31.H0_H0 ;  /* 0x2000001fff097230 */ /* 0x000fe40000004100 */
[----:B------:R-:W-:Y:S02]  /*8eb0*/  HADD2.F32 R5, -RZ, R40.H0_H0 ;  /* 0x20000028ff057230 */ /* 0x000fe40000004100 */
[C---:B------:R-:W-:Y:S01]  /*8ec0*/  FFMA.FTZ R27, R15.reuse, R6, -R4 ;  /* 0x000000060f1b7223 */ /* 0x040fe20000010804 */
[----:B------:R-:W-:Y:S02]  /*8ed0*/  HADD2.F32 R12, -RZ, R12.H1_H1 ;  /* 0x3000000cff0c7230 */ /* 0x000fe40000004100 */
[----:B------:R-:W-:Y:S01]  /*8ee0*/  FFMA.FTZ R29, R15, R8, R0 ;  /* 0x000000080f1d7223 */ /* 0x000fe20000010000 */
[----:B------:R-:W-:Y:S02]  /*8ef0*/  HADD2.F32 R14, -RZ, R14.H1_H1 ;  /* 0x3000000eff0e7230 */ /* 0x000fe40000004100 */
        /* <DEDUP_REMOVED lines=18> */
.L_x_1423:
[----:B------:R-:W-:Y:S05]  /*9020*/  BSYNC B0 ;  /* 0x0000000000007941 */ /* 0x000fea0003800000 */
.L_x_1409:
[----:B------:R-:W-:Y:S01]  /*9030*/  @!PT LDS RZ, [RZ] ;  /* 0x00000000fffff984 */ /* 0x000fe20000000800 */
[----:B------:R-:W-:Y:S01]  /*9040*/  @!PT LDS RZ, [RZ] ;  /* 0x00000000fffff984 */ /* 0x000fe20000000800 */
[----:B------:R-:W-:Y:S01]  /*9050*/  @!PT LDS RZ, [RZ] ;  /* 0x00000000fffff984 */ /* 0x000fe20000000800 */
[----:B------:R-:W-:Y:S01]  /*9060*/  @!PT LDS RZ, [RZ] ;  /* 0x00000000fffff984 */ /* 0x000fe20000000800 */
[----:B------:R4:W-:Y:S06]  /*9070*/  MEMBAR.ALL.CTA ;  /* 0x0000000000007992 */ /* 0x0009ec0000008000 */
[----:B----4-:R-:W4:Y:S01]  /*9080*/  FENCE.VIEW.ASYNC.S ;  /* 0x00000000000073c6 */ /* 0x010f220000000000 */
[----:B------:R-:W-:Y:S05]  /*9090*/  WARPSYNC.ALL ;  /* 0x0000000000007948 */ /* 0x000fea0003800000 */
[----:B----4-:R-:W-:Y:S06]  /*90a0*/  BAR.SYNC.DEFER_BLOCKING 0xd, 0x180 ;  /* 0x0346000000007b1d */ /* 0x010fec0000010000 */
.L_x_1406:
[----:B--2---:R-:W-:-:S05]  /*90b0*/  IMAD.U32 R0, RZ, RZ, UR37 ;  /* 0x00000025ff007e24 */ /* 0x004fca000f8e00ff */
[----:B------:R-:W-:-:S13]  /*90c0*/  ISETP.NE.AND P0, PT, R0, 0x3, PT ;  /* 0x000000030000780c */ /* 0x000fda0003f05270 */
[----:B------:R-:W-:Y:S05]  /*90d0*/  @!P0 BRA `(.L_x_1433) ;  /* 0x0000000000048947 */ /* 0x000fea0003800000 */
[----:B------:R-:W-:Y:S01]  /*90e0*/  BPT.TRAP 0x1 ;  /* 0x000000040000795c */ /* 0x000fe20000300000 */
.L_x_1433:
[----:B-1-3--:R-:W-:Y:S01]  /*90f0*/  IMAD R7, R16, 0x8, R2 ;  /* 0x0000000810077824 */ /* 0x00afe200078e0202 */
[----:B------:R-:W-:-:S04]  /*9100*/  SHF.L.U32 R0, R23, 0x1f, RZ ;  /* 0x0000001f17007819 */ /* 0x000fc800000006ff */
[----:B------:R1:W2:Y:S01]  /*9110*/  SYNCS.PHASECHK.TRANS64.TRYWAIT P2, [R7+URZ+0x16830], R0 ;  /* 0x01683000070075a7 */ /* 0x0002a2000804017f */
[----:B------:R-:W-:Y:S05]  /*9120*/  @!P0 BRA `(.L_x_1434) ;  /* 0x0000000000048947 */ /* 0x000fea0003800000 */
[----:B------:R-:W-:Y:S01]  /*9130*/  BPT.TRAP 0x1 ;  /* 0x000000040000795c */ /* 0x000fe20000300000 */
.L_x_1434:
[----:B------:R-:W3:Y:S02]  /*9140*/  S2R R3, SR_TID.X ;  /* 0x0000000000037919 */ /* 0x000ee40000002100 */
[----:B---3--:R-:W-:-:S04]  /*9150*/  LOP3.LUT R3, R3, 0x7f, RZ, 0xc0, !PT ;  /* 0x0000007f03037812 */ /* 0x008fc800078ec0ff */
[----:B------:R-:W-:Y:S01]  /*9160*/  ISETP.NE.AND P1, PT, R3, RZ, PT ;  /* 0x000000ff0300720c */ /* 0x000fe20003f25270 */
[----:B--2---:R-:W-:-:S12]  /*9170*/  @P2 BRA `(.L_x_1435) ;  /* 0x0000000000082947 */ /* 0x004fd80003800000 */
[----:B------:R-:W2:Y:S02]  /*9180*/  SYNCS.PHASECHK.TRANS64.TRYWAIT P2, [R7+URZ+0x16830], R0 ;  /* 0x01683000070075a7 */ /* 0x000ea4000804017f */
[----:B--2---:R-:W-:Y:S05]  /*9190*/  @!P2 BRA `(.L_x_1436) ;  /* 0x0000014c00e8a947 */ /* 0x004fea0003800000 */
.L_x_1435:
[----:B------:R-:W-:Y:S05]  /*91a0*/  WARPSYNC.ALL ;  /* 0x0000000000007948 */ /* 0x000fea0003800000 */
[----:B-12---:R-:W-:Y:S01]  /*91b0*/  VIADD R0, R2, 0xe400 ;  /* 0x0000e40002007836 */ /* 0x006fe20000000000 */
[----:B------:R-:W-:-:S04]  /*91c0*/  LOP3.LUT R8, R30, 0x10000, RZ, 0xfc, !PT ;  /* 0x000100001e087812 */ /* 0x000fc800078efcff */
[----:B------:R-:W-:-:S04]  /*91d0*/  SHF.R.U32.HI R0, RZ, 0x4, R0 ;  /* 0x00000004ff007819 */ /* 0x000fc80000011600 */
[----:B------:R-:W-:-:S04]  /*91e0*/  LOP3.LUT R0, R0, 0x3fff, RZ, 0xc0, !PT ;  /* 0x00003fff00007812 */ /* 0x000fc800078ec0ff */
[----:B------:R-:W-:Y:S01]  /*91f0*/  LOP3.LUT R3, R0, 0x10000, RZ, 0xfc, !PT ;  /* 0x0001000000037812 */ /* 0x000fe200078efcff */
[----:B------:R-:W-:Y:S02]  /*9200*/  IMAD.MOV.U32 R9, RZ, RZ, 0x40000040 ;  /* 0x40000040ff097424 */ /* 0x000fe400078e00ff */
[----:B------:R-:W-:Y:S01]  /*9210*/  IMAD.MOV.U32 R5, RZ, RZ, 0x40000040 ;  /* 0x40000040ff057424 */ /* 0x000fe200078e00ff */
[----:B------:R-:W-:Y:S01]  /*9220*/  R2UR UR4, R8 ;  /* 0x00000000080472ca */ /* 0x000fe200000e0000 */
[----:B------:R-:W-:Y:S01]  /*9230*/  IMAD R4, R16, 0x400, R3 ;  /* 0x0000040010047824 */ /* 0x000fe200078e0203 */
[----:B------:R-:W-:Y:S01]  /*9240*/  R2UR UR5, R9 ;  /* 0x00000000090572ca */ /* 0x000fe200000e0000 */
[----:B0----5:R-:W-:Y:S01]  /*9250*/  WARPGROUP.ARRIVE ;  /* 0x00000000000079c5 */ /* 0x021fe20000000000 */
[----:B------:R-:W-:Y:S01]  /*9260*/  R2UR UR7, R5 ;  /* 0x00000000050772ca */ /* 0x000fe200000e0000 */
[----:B------:R-:W-:Y:S01]  /*9270*/  VIADD R156, R8, 0x2 ;  /* 0x00000002089c7836 */ /* 0x000fe20000000000 */
[C---:B------:R-:W-:Y:S01]  /*9280*/  R2UR UR6, R4.reuse ;  /* 0x00000000040672ca */ /* 0x040fe200000e0000 */
[----:B------:R-:W-:Y:S01]  /*9290*/  IMAD.MOV.U32 R157, RZ, RZ, 0x40000040 ;  /* 0x40000040ff9d7424 */ /* 0x000fe200078e00ff */
[----:B------:R0:W-:Y:S01]  /*92a0*/  STL [R1+0x20], R3 ;  /* 0x0000200301007387 */ /* 0x0001e20000100800 */
[----:B------:R-:W-:Y:S01]  /*92b0*/  VIADD R10, R4, 0x2 ;  /* 0x00000002040a7836 */ /* 0x000fe20000000000 */
[----:B------:R-:W1:Y:S01]  /*92c0*/  LDC R0, c[0x0][0x448] ;  /* 0x00011200ff007b82 */ /* 0x000e620000000800 */
[----:B------:R-:W-:Y:S01]  /*92d0*/  IMAD.MOV.U32 R11, RZ, RZ, 0x40000040 ;  /* 0x40000040ff0b7424 */ /* 0x000fe200078e00ff */
[----:B------:R-:W2:Y:S04]  /*92e0*/  LDL R88, [R1+0x18] ;  /* 0x0000180001587983 */ /* 0x000ea80000100800 */
[----:B------:R-:W3:Y:S03]  /*92f0*/  LDL R21, [R1+0xc] ;  /* 0x00000c0001157983 */ /* 0x000ee60000100800 */
[----:B------:R-:W-:Y:S01]  /*9300*/  HGMMA.64x128x16.F32 R24, gdesc[UR4], RZ, !UPT, gsb0 ;  /* 0x01e00000041879f0 */ /* 0x000fe2000c0008ff */
[----:B------:R-:W-:Y:S01]  /*9310*/  R2UR UR4, R156 ;  /* 0x000000009c0472ca */ /* 0x000fe200000e0000 */
[----:B0-----:R-:W2:Y:S01]  /*9320*/  LDL R3, [R1+0x28] ;  /* 0x0000280001037983 */ /* 0x001ea20000100800 */
[----:B------:R-:W-:-:S02]  /*9330*/  R2UR UR5, R157 ;  /* 0x000000009d0572ca */ /* 0x000fc400000e0000 */
[----:B------:R-:W-:Y:S01]  /*9340*/  R2UR UR6, R10 ;  /* 0x000000000a0672ca */ /* 0x000fe200000e0000 */
[----:B------:R-:W4:Y:S01]  /*9350*/  LDL R90, [R1+0x8] ;  /* 0x00000800015a7983 */ /* 0x000f220000100800 */
[----:B------:R-:W-:-:S03]  /*9360*/  R2UR UR7, R11 ;  /* 0x000000000b0772ca */ /* 0x000fc600000e0000 */
[----:B------:R-:W4:Y:S01]  /*9370*/  LDL R89, [R1+0x4] ;  /* 0x0000040001597983 */ /* 0x000f220000100800 */
[----:B------:R-:W-:Y:S02]  /*9380*/  VIADD R154, R8, 0x4 ;  /* 0x00000004089a7836 */ /* 0x000fe40000000000 */
[----:B------:R-:W-:Y:S02]  /*9390*/  VIADD R10, R4, 0x4 ;  /* 0x00000004040a7836 */ /* 0x000fe40000000000 */
[----:B------:R-:W-:Y:S02]  /*93a0*/  IMAD.MOV.U32 R155, RZ, RZ, 0x40000040 ;  /* 0x40000040ff9b7424 */ /* 0x000fe400078e00ff */
[----:B------:R-:W-:Y:S01]  /*93b0*/  IMAD.MOV.U32 R11, RZ, RZ, 0x40000040 ;  /* 0x40000040ff0b7424 */ /* 0x000fe200078e00ff */
[----:B------:R-:W-:Y:S02]  /*93c0*/  WARPGROUP.DEPBAR.LE gsb0, 0x0 ;  /* 0x00008000000079c5 */ /* 0x000fe40000010000 */
[----:B------:R-:W-:-:S06]  /*93d0*/  WARPGROUP.ARRIVE ;  /* 0x00000000000079c5 */ /* 0x000fcc0000000000 */
[----:B------:R-:W-:Y:S01]  /*93e0*/  HGMMA.64x128x16.F32 R24, gdesc[UR4], R24, gsb0 ;  /* 0x01e00000041879f0 */ /* 0x000fe20008000818 */
[----:B------:R-:W-:Y:S02]  /*93f0*/  R2UR UR4, R154 ;  /* 0x000000009a0472ca */ /* 0x000fe400000e0000 */
[----:B------:R-:W-:Y:S02]  /*9400*/  R2UR UR5, R155 ;  /* 0x000000009b0572ca */ /* 0x000fe400000e0000 */
[----:B------:R-:W-:Y:S02]  /*9410*/  R2UR UR6, R10 ;  /* 0x000000000a0672ca */ /* 0x000fe400000e0000 */
[----:B------:R-:W-:Y:S01]  /*9420*/  R2UR UR7, R11 ;  /* 0x000000000b0772ca */ /* 0x000fe200000e0000 */
[----:B------:R-:W-:Y:S02]  /*9430*/  VIADD R12, R8, 0x6 ;  /* 0x00000006080c7836 */ /* 0x000fe40000000000 */
[----:B------:R-:W-:-:S02]  /*9440*/  VIADD R4, R4, 0x6 ;  /* 0x0000000604047836 */ /* 0x000fc40000000000 */
        /* <DEDUP_REMOVED lines=8> */
[----:B------:R-:W-:Y:S02]  /*94d0*/  R2UR UR7, R5 ;  /* 0x00000000050772ca */ /* 0x000fe400000e0000 */
[----:B-1----:R-:W-:-:S13]  /*94e0*/  ISETP.NE.AND P2, PT, R0, 0x1, PT ;  /* 0x000000010000780c */ /* 0x002fda0003f45270 */
[----:B------:R-:W0:Y:S08]  /*94f0*/  @P2 LDC R0, c[0x0][0x44c] ;  /* 0x00011300ff002b82 */ /* 0x000e300000000800 */
[----:B------:R-:W1:Y:S01]  /*9500*/  @P2 LDC R5, c[0x0][0x450] ;  /* 0x00011400ff052b82 */ /* 0x000e620000000800 */
[----:B--2---:R-:W-:-:S04]  /*9510*/  IMAD.IADD R3, R3, 0x1, R88 ;  /* 0x0000000103037824 */ /* 0x004fc800078e0258 */
[----:B0-----:R-:W-:Y:S01]  /*9520*/  @P2 IMAD.HI.U32 R0, R3, R0, RZ ;  /* 0x0000000003002227 */ /* 0x001fe200078e00ff */
[----:B------:R-:W-:Y:S02]  /*9530*/  WARPGROUP.DEPBAR.LE gsb0, 0x0 ;  /* 0x00008000000079c5 */ /* 0x000fe40000010000 */
[----:B------:R-:W-:-:S06]  /*9540*/  WARPGROUP.ARRIVE ;  /* 0x00000000000079c5 */ /* 0x000fcc0000000000 */
[----:B------:R-:W-:Y:S01]  /*9550*/  HGMMA.64x128x16.F32 R24, gdesc[UR4], R24, gsb0 ;  /* 0x01e00000041879f0 */ /* 0x000fe20008000818 */
[----:B-1----:R-:W-:Y:S01]  /*9560*/  @P2 SHF.R.U32.HI R3, RZ, R5, R0 ;  /* 0x00000005ff032219 */ /* 0x002fe20000011600 */
[----:B------:R-:W-:Y:S01]  /*9570*/  IMAD.MOV.U32 R5, RZ, RZ, -0x80 ;  /* 0xffffff80ff057424 */ /* 0x000fe200078e00ff */
[----:B------:R-:W-:Y:S01]  /*9580*/  ULDC.64 UR4, c[0x0][0x9e0] ;  /* 0x0002780000047ab9 */ /* 0x000fe20000000a00 */
[----:B------:R-:W-:Y:S02]  /*9590*/  ULDC UR6, c[0x0][0x9dc] ;  /* 0x0002770000067ab9 */ /* 0x000fe40000000800 */
[----:B------:R-:W0:Y:S01]  /*95a0*/  SHFL.IDX PT, R15, R3, RZ, 0x1c1f ;  /* 0x001c1fff030f7589 */ /* 0x000e2200000e0000 */
[----:B------:R-:W-:Y:S01]  /*95b0*/  IMAD R0, R92, R5, 0x80 ;  /* 0x000000805c007424 */ /* 0x000fe200078e0205 */
[----:B------:R-:W-:-:S03]  /*95c0*/  UISETP.GE.AND UP0, UPT, UR5, 0x1, UPT ;  /* 0x000000010500788c */ /* 0x000fc6000bf06270 */
[----:B------:R-:W-:Y:S02]  /*95d0*/  VIADD R5, R0, 0x1 ;  /* 0x0000000100057836 */ /* 0x000fe40000000000 */
[----:B------:R-:W-:Y:S01]  /*95e0*/  @!P1 VIADD R4, R7, 0x16840 ;  /* 0x0001684007049836 */ /* 0x000fe20000000000 */
[----:B------:R-:W-:Y:S01]  /*95f0*/  PLOP3.LUT P3, PT, PT, PT, UP0, 0x40, 0x0 ;  /* 0x000000000000781c */ /* 0x000fe20003f6e808 */
[----:B---3--:R-:W-:Y:S02]  /*9600*/  IMAD R5, R21, -0x2, R5 ;  /* 0xfffffffe15057824 */ /* 0x008fe400078e0205 */
[----:B------:R-:W-:Y:S01]  /*9610*/  IMAD.U32 R10, RZ, RZ, UR6 ;  /* 0x00000006ff0a7e24 */ /* 0x000fe2000f8e00ff */
[----:B------:R-:W-:Y:S01]  /*9620*/  @!P1 PRMT R4, RZ, 0x654, R4 ;  /* 0x00000654ff049816 */ /* 0x000fe20000000004 */
[----:B----4-:R-:W-:Y:S01]  /*9630*/  IMAD.IADD R7, R90, 0x1, R0 ;  /* 0x000000015a077824 */ /* 0x010fe200078e0200 */
[----:B------:R-:W-:Y:S02]  /*9640*/  IADD3 R5, -R89, R5, R90 ;  /* 0x0000000559057210 */ /* 0x000fe40007ffe15a */
[----:B------:R-:W-:Y:S01]  /*9650*/  LOP3.LUT R6, RZ, R10, RZ, 0x33, !PT ;  /* 0x0000000aff067212 */ /* 0x000fe200078e33ff */
[----:B------:R-:W-:-:S04]  /*9660*/  IMAD R7, R21, -0x2, R7 ;  /* 0xfffffffe15077824 */ /* 0x000fc800078e0207 */
[----:B------:R-:W-:-:S04]  /*9670*/  IMAD.IADD R6, R5, 0x1, R6 ;  /* 0x0000000105067824 */ /* 0x000fc800078e0206 */
[----:B0-----:R-:W-:Y:S01]  /*9680*/  IMAD.IADD R11, R6, 0x1, R15 ;  /* 0x00000001060b7824 */ /* 0x001fe200078e020f */
[----:B------:R-:W-:Y:S02]  /*9690*/  WARPGROUP.DEPBAR.LE gsb0, 0x0 ;  /* 0x00008000000079c5 */ /* 0x000fe40000010000 */
[----:B------:R0:W-:Y:S02]  /*96a0*/  @!P1 SYNCS.ARRIVE.TRANS64.RED.A1T0 RZ, [R4+URZ], RZ ;  /* 0x000000ff04ff99a7 */ /* 0x0001e4000810043f */
[----:B0-----:R-:W-:Y:S01]  /*96b0*/  VIADD R4, R5, UR4 ;  /* 0x0000000405047c36 */ /* 0x001fe20008000000 */
[----:B------:R-:W-:-:S04]  /*96c0*/  LEA R5, R92, 0xffffff80, 0x7 ;  /* 0xffffff805c057811 */ /* 0x000fc800078e38ff */
[----:B------:R-:W-:Y:S01]  /*96d0*/  VIADDMNMX R14, R15, R4, R7, PT ;  /* 0x000000040f0e7246 */ /* 0x000fe20003800107 */
[----:B------:R-:W-:Y:S06]  /*96e0*/  @P3 BRA `(.L_x_1437) ;  /* 0x0000000000583947 */ /* 0x000fec0003800000 */
[----:B------:R-:W-:Y:S01]  /*96f0*/  IADD3 R20, -R89, R90, R15 ;  /* 0x0000005a59147210 */ /* 0x000fe20007ffe10f */
[----:B------:R-:W-:Y:S03]  /*9700*/  BSSY B0, `(.L_x_1438) ;  /* 0x0000010000007945 */ /* 0x000fe60003800000 */
        /* <DEDUP_REMOVED lines=10> */
.L_x_1439:
[----:B------:R-:W-:-:S06]  /*97b0*/  UISETP.NE.AND UP1, UPT, UR5, 0x1, UPT ;  /* 0x000000010500788c */ /* 0x000fcc000bf25270 */
[----:B------:R-:W-:-:S05]  /*97c0*/  PLOP3.LUT P3, PT, PT, PT, UP1, 0x80, 0x0 ;  /* 0x000000000000781c */ /* 0x000fca0003f6f018 */
[----:B------:R-:W-:-:S08]  /*97d0*/  @UP1 ULDC.64 UR6, c[0x0][0x9e8] ;  /* 0x00027a0000061ab9 */ /* 0x000fd00000000a00 */
[----:B------:R-:W-:-:S05]  /*97e0*/  @P3 IMAD.HI.U32 R15, R20, UR6, RZ ;  /* 0x00000006140f3c27 */ /* 0x000fca000f8e00ff */
[----:B------:R-:W-:-:S07]  /*97f0*/  @P3 SHF.R.U32.HI R20, RZ, UR7, R15 ;  /* 0x00000007ff143c19 */ /* 0x000fce000801160f */
.L_x_1440:
[----:B------:R-:W-:Y:S05]  /*9800*/  BSYNC B0 ;  /* 0x0000000000007941 */ /* 0x000fea0003800000 */
.L_x_1438:
[----:B------:R-:W-:-:S04]  /*9810*/  IMAD R20, R20, UR5, -R5 ;  /* 0x0000000514147c24 */ /* 0x000fc8000f8e0a05 */
[----:B------:R-:W-:-:S05]  /*9820*/  IMAD R20, R21, -0x2, R20 ;  /* 0xfffffffe15147824 */ /* 0x000fca00078e0214 */
[----:B------:R-:W-:Y:S02]  /*9830*/  VIMNMX R11, R11, R20, !PT ;  /* 0x000000140b0b7248 */ /* 0x000fe40007fe0100 */
[----:B------:R-:W-:-:S07]  /*9840*/  VIADDMNMX R14, R20, UR5, R14, PT ;  /* 0x00000005140e7c46 */ /* 0x000fce000b80010e */
.L_x_1437:
[----:B------:R-:W2:Y:S01]  /*9850*/  LDL.LU R15, [R1] ;  /* 0x00000000010f7983 */ /* 0x000ea20000300800 */
[C---:B------:R-:W-:Y:S02]  /*9860*/  ISETP.GE.AND P3, PT, R0.reuse, 0x2, PT ;  /* 0x000000020000780c */ /* 0x040fe40003f66270 */
[----:B------:R-:W-:Y:S01]  /*9870*/  ISETP.GE.AND P5, PT, R0, 0x9, PT ;  /* 0x000000090000780c */ /* 0x000fe20003fa6270 */
[----:B------:R-:W0:Y:S01]  /*9880*/  SHFL.IDX PT, R3, R3, 0x1, 0x1c1f ;  /* 0x003c1f0003037f89 */ /* 0x000e2200000e0000 */
        /* <DEDUP_REMOVED lines=8> */
[----:B------:R-:W-:Y:S02]  /*9910*/  ISETP.GE.AND P5, PT, R0, 0xa, PT ;  /* 0x0000000a0000780c */ /* 0x000fe40003fa6270 */
[----:B------:R-:W-:Y:S02]  /*9920*/  LOP3.LUT R15, R15, 0xfffffffb, RZ, 0xc0, !PT ;  /* 0xfffffffb0f0f7812 */ /* 0x000fe400078ec0ff */
[----:B------:R-:W-:-:S04]  /*9930*/  ISETP.GT.AND P4, PT, R11, 0x9, !P5 ;  /* 0x000000090b00780c */ /* 0x000fc80006f84270 */
[----:B------:R-:W-:-:S04]  /*9940*/  ISETP.LT.OR P4, PT, R14, 0xa, P4 ;  /* 0x0000000a0e00780c */ /* 0x000fc80002781670 */
[----:B------:R-:W-:Y:S02]  /*9950*/  FSEL R29, R29, -INF , !P4 ;  /* 0xff8000001d1d7808 */ /* 0x000fe40006000000 */
        /* <DEDUP_REMOVED lines=167> */
[----:B0-----:R-:W-:Y:S01]  /*a3d0*/  VIADDMNMX R0, R3, R4, R7, PT ;  /* 0x0000000403007246 */ /* 0x001fe20003800107 */
[----:B------:R-:W-:-:S10]  /*a3e0*/  IMAD.IADD R4, R6, 0x1, R3 ;  /* 0x0000000106047824 */ /* 0x000fd400078e0203 */
[----:B------:R-:W-:Y:S02]  /*a3f0*/  @P6 LOP3.LUT R15, R15, 0x10000000, RZ, 0xfc, !PT ;  /* 0x100000000f0f6812 */ /* 0x000fe400078efcff */
[----:B------:R-:W-:-:S03]  /*a400*/  ISETP.GT.AND P6, PT, R11, 0x79, !P6 ;  /* 0x000000790b00780c */ /* 0x000fc600077c4270 */
[----:B------:R0:W-:Y:S01]  /*a410*/  STL [R1], R15 ;  /* 0x0000000f01007387 */ /* 0x0001e20000100800 */
[----:B------:R-:W-:-:S04]  /*a420*/  ISETP.LT.OR P6, PT, R14, 0x7a, P6 ;  /* 0x0000007a0e00780c */ /* 0x000fc800037c1670 */
[----:B------:R-:W-:Y:S02]  /*a430*/  FSEL R85, R85, -INF , !P6 ;  /* 0xff80000055557808 */ /* 0x000fe40007000000 */
[----:B------:R-:W-:-:S13]  /*a440*/  PLOP3.LUT P6, PT, PT, PT, UP0, 0x40, 0x0 ;  /* 0x000000000000781c */ /* 0x000fda0003fce808 */
[----:B0-----:R-:W-:Y:S05]  /*a450*/  @P6 BRA `(.L_x_1441) ;  /* 0x0000000000606947 */ /* 0x001fea0003800000 */
        /* <DEDUP_REMOVED lines=13> */
.L_x_1443:
[----:B------:R-:W-:-:S06]  /*a530*/  UISETP.NE.AND UP1, UPT, UR5, 0x1, UPT ;  /* 0x000000010500788c */ /* 0x000fcc000bf25270 */
[----:B------:R-:W-:-:S05]  /*a540*/  PLOP3.LUT P6, PT, PT, PT, UP1, 0x80, 0x0 ;  /* 0x000000000000781c */ /* 0x000fca0003fcf018 */
[----:B------:R-:W-:-:S08]  /*a550*/  @UP1 ULDC.64 UR6, c[0x0][0x9e8] ;  /* 0x00027a0000061ab9 */ /* 0x000fd00000000a00 */
[----:B------:R-:W-:Y:S01]  /*a560*/  @P6 IMAD.HI.U32 R3, R6, UR6, RZ ;  /* 0x0000000606036c27 */ /* 0x000fe2000f8e00ff */
[----:B------:R-:W-:-:S13]  /*a570*/  PLOP3.LUT P6, PT, PT, PT, UP1, 0x80, 0x0 ;  /* 0x000000000000781c */ /* 0x000fda0003fcf018 */
[----:B------:R-:W-:-:S07]  /*a580*/  @P6 SHF.R.U32.HI R6, RZ, UR7, R3 ;  /* 0x00000007ff066c19 */ /* 0x000fce0008011603 */
.L_x_1444:
[----:B------:R-:W-:Y:S05]  /*a590*/  BSYNC B0 ;  /* 0x0000000000007941 */ /* 0x000fea0003800000 */
.L_x_1442:
[----:B------:R-:W-:-:S04]  /*a5a0*/  IMAD R5, R6, UR5, -R5 ;  /* 0x0000000506057c24 */ /* 0x000fc8000f8e0a05 */
[----:B------:R-:W-:-:S05]  /*a5b0*/  IMAD R5, R21, -0x2, R5 ;  /* 0xfffffffe15057824 */ /* 0x000fca00078e0205 */
[----:B------:R-:W-:Y:S02]  /*a5c0*/  VIMNMX R4, R4, R5, !PT ;  /* 0x0000000504047248 */ /* 0x000fe40007fe0100 */
[----:B------:R-:W-:-:S07]  /*a5d0*/  VIADDMNMX R0, R5, UR5, R0, PT ;  /* 0x0000000505007c46 */ /* 0x000fce000b800100 */
.L_x_1441:
[----:B------:R-:W-:Y:S01]  /*a5e0*/  ISETP.GT.AND P3, PT, R4, 0x1, !P3 ;  /* 0x000000010400780c */ /* 0x000fe20005f64270 */
[----:B------:R-:W-:Y:S01]  /*a5f0*/  ULDC UR41, c[0x0][0x988] ;  /* 0x0002620000297ab9 */ /* 0x000fe20000000800 */
[----:B------:R-:W-:Y:S02]  /*a600*/  LOP3.LUT P6, RZ, R15, 0x2000000, RZ, 0xc0, !PT ;  /* 0x020000000fff7812 */ /* 0x000fe400078cc0ff */
        /* <DEDUP_REMOVED lines=31> */
[----:B------:R-:W-:Y:S02]  /*a800*/  ISETP.GT.AND P3, PT, R4, 0x18, !P6 ;  /* 0x000000180400780c */ /* 0x000fe40007764270 */
[----:B------:R-:W-:Y:S02]  /*a810*/  LOP3.LUT P6, RZ, R15, 0x4000, RZ, 0xc0, !PT ;  /* 0x000040000fff7812 */ /* 0x000fe400078cc0ff */
        /* <DEDUP_REMOVED lines=43> */
[----:B------:R-:W-:Y:S01]  /*aad0*/  ISETP.GT.AND P4, PT, R4, 0x71, !P4 ;  /* 0x000000710400780c */ /* 0x000fe20006784270 */
[----:B------:R-:W0:Y:S01]  /*aae0*/  SHFL.BFLY PT, R6, R5, 0x2, 0x1f ;  /* 0x0c401f0005067f89 */ /* 0x000e2200000e0000 */
[----:B------:R-:W-:Y:S02]  /*aaf0*/  FSEL R50, R50, -INF , !P3 ;  /* 0xff80000032327808 */ /* 0x000fe40005800000 */
[----:B------:R-:W-:Y:S02]  /*ab00*/  LOP3.LUT P3, RZ, R15, 0x40000, RZ, 0xc0, !PT ;  /* 0x000400000fff7812 */ /* 0x000fe4000786c0ff */
[C---:B------:R-:W-:Y:S02]  /*ab10*/  ISETP.GT.AND P5, PT, R4.reuse, 0x78, !P5 ;  /* 0x000000780400780c */ /* 0x040fe40006fa4270 */
[----:B------:R-:W-:Y:S02]  /*ab20*/  ISETP.GT.AND P3, PT, R4, 0x31, !P3 ;  /* 0x000000310400780c */ /* 0x000fe40005f64270 */
[----:B------:R-:W-:-:S02]  /*ab30*/  ISETP.LT.OR P4, PT, R0, 0x72, P4 ;  /* 0x000000720000780c */ /* 0x000fc40002781670 */
[C---:B------:R-:W-:Y:S02]  /*ab40*/  ISETP.LT.OR P3, PT, R0.reuse, 0x32, P3 ;  /* 0x000000320000780c */ /* 0x040fe40001f61670 */
[----:B------:R-:W-:Y:S02]  /*ab50*/  ISETP.LT.OR P5, PT, R0, 0x79, P5 ;  /* 0x000000790000780c */ /* 0x000fe40002fa1670 */
[----:B------:R-:W-:Y:S02]  /*ab60*/  FSEL R51, R51, -INF , !P3 ;  /* 0xff80000033337808 */ /* 0x000fe40005800000 */
[----:B------:R-:W-:Y:S02]  /*ab70*/  LOP3.LUT P3, RZ, R15, 0x20000, RZ, 0xc0, !PT ;  /* 0x000200000fff7812 */ /* 0x000fe4000786c0ff */
[----:B------:R-:W-:Y:S02]  /*ab80*/  FSEL R83, R83, -INF , !P4 ;  /* 0xff80000053537808 */ /* 0x000fe40006000000 */
[----:B------:R-:W-:-:S02]  /*ab90*/  ISETP.GT.AND P3, PT, R4, 0x38, !P3 ;  /* 0x000000380400780c */ /* 0x000fc40005f64270 */
[----:B------:R-:W-:Y:S02]  /*aba0*/  FSEL R86, R86, -INF , !P5 ;  /* 0xff80000056567808 */ /* 0x000fe40006800000 */
[----:B------:R-:W-:Y:S02]  /*abb0*/  ISETP.LT.OR P3, PT, R0, 0x39, P3 ;  /* 0x000000390000780c */ /* 0x000fe40001f61670 */
[----:B0-----:R-:W-:Y:S02]  /*abc0*/  FMNMX.FTZ R7, R5, R6, !PT ;  /* 0x0000000605077209 */ /* 0x001fe40007810000 */
[----:B------:R-:W-:Y:S02]  /*abd0*/  FSEL R54, R54, -INF , !P3 ;  /* 0xff80000036367808 */ /* 0x000fe40005800000 */
[----:B------:R-:W-:Y:S01]  /*abe0*/  LOP3.LUT P3, RZ, R15, 0x10000, RZ, 0xc0, !PT ;  /* 0x000100000fff7812 */ /* 0x000fe2000786c0ff */
[----:B------:R-:W0:Y:S03]  /*abf0*/  SHFL.BFLY PT, R6, R7, 0x1, 0x1f ;  /* 0x0c201f0007067f89 */ /* 0x000e2600000e0000 */
[----:B------:R-:W-:-:S04]  /*ac00*/  ISETP.GT.AND P3, PT, R4, 0x39, !P3 ;  /* 0x000000390400780c */ /* 0x000fc80005f64270 */
[----:B------:R-:W-:-:S04]  /*ac10*/  ISETP.LT.OR P3, PT, R0, 0x3a, P3 ;  /* 0x0000003a0000780c */ /* 0x000fc80001f61670 */
[----:B------:R-:W-:Y:S02]  /*ac20*/  FSEL R55, R55, -INF , !P3 ;  /* 0xff80000037377808 */ /* 0x000fe40005800000 */
[----:B------:R-:W-:-:S04]  /*ac30*/  LOP3.LUT P3, RZ, R15, 0x8000, RZ, 0xc0, !PT ;  /* 0x000080000fff7812 */ /* 0x000fc8000786c0ff */
[----:B------:R-:W-:-:S04]  /*ac40*/  ISETP.GT.AND P3, PT, R4, 0x40, !P3 ;  /* 0x000000400400780c */ /* 0x000fc80005f64270 */
[----:B------:R-:W-:Y:S02]  /*ac50*/  ISETP.LT.OR P3, PT, R0, 0x41, P3 ;  /* 0x000000410000780c */ /* 0x000fe40001f61670 */
[----:B0-----:R-:W-:Y:S02]  /*ac60*/  FMNMX.FTZ R3, R7, R6, !PT ;  /* 0x0000000607037209 */ /* 0x001fe40007810000 */
[----:B------:R-:W-:Y:S02]  /*ac70*/  FSEL R58, R58, -INF , !P3 ;  /* 0xff8000003a3a7808 */ /* 0x000fe40005800000 */
[----:B------:R-:W-:Y:S01]  /*ac80*/  ISETP.GT.AND P3, PT, R4, 0x41, !P6 ;  /* 0x000000410400780c */ /* 0x000fe20007764270 */
[----:B------:R-:W-:Y:S01]  /*ac90*/  FMUL.FTZ R6, R3, UR41 ;  /* 0x0000002903067c20 */ /* 0x000fe20008410000 */
[----:B------:R-:W-:Y:S02]  /*aca0*/  LOP3.LUT P6, RZ, R15, 0x8, RZ, 0xc0, !PT ;  /* 0x000000080fff7812 */ /* 0x000fe400078cc0ff */
        /* <DEDUP_REMOVED lines=54> */
[--C-:B------:R-:W-:Y:S01]  /*b010*/  FFMA.FTZ R37, R37, UR41, -R6.reuse ;  /* 0x0000002925257c23 */ /* 0x100fe20008010806 */
[----:B------:R-:W-:Y:S01]  /*b020*/  FSEL R26, R26, -INF , !P3 ;  /* 0xff8000001a1a7808 */ /* 0x000fe20005800000 */
[--C-:B------:R-:W-:Y:S01]  /*b030*/  FFMA.FTZ R41, R41, UR41, -R6.reuse ;  /* 0x0000002929297c23 */ /* 0x100fe20008010806 */
[----:B------:R-:W-:Y:S01]  /*b040*/  ISETP.GT.AND P3, PT, R4, 0x79, !P6 ;  /* 0x000000790400780c */ /* 0x000fe20007764270 */
        /* <DEDUP_REMOVED lines=24> */
[----:B------:R-:W0:Y:S01]  /*b1d0*/  MUFU.EX2 R148, R148 ;  /* 0x0000009400947308 */ /* 0x000e220000000800 */
        /* <DEDUP_REMOVED lines=9> */
[----:B------:R-:W-:Y:S01]  /*b270*/  FFMA.FTZ R122, R84, UR41, -R6 ;  /* 0x00000029547a7c23 */ /* 0x000fe20008010806 */
[----:B------:R-:W1:Y:S02]  /*b280*/  @P2 LDC R44, c[0x0][0x450] ;  /* 0x00011400ff2c2b82 */ /* 0x000e640000000800 */
[----:B------:R-:W-:-:S03]  /*b290*/  FMNMX.FTZ R14, R46, R21, !PT ;  /* 0x000000152e0e7209 */ /* 0x000fc60007810000 */
[----:B------:R-:W2:Y:S01]  /*b2a0*/  MUFU.EX2 R150, R150 ;  /* 0x0000009600967308 */ /* 0x000ea20000000800 */
[----:B------:R-:W-:-:S04]  /*b2b0*/  FMNMX.FTZ R21, R47, R14, !PT ;  /* 0x0000000e2f157209 */ /* 0x000fc80007810000 */
[----:B------:R-:W-:-:S03]  /*b2c0*/  FMNMX.FTZ R14, R50, R21, !PT ;  /* 0x00000015320e7209 */ /* 0x000fc60007810000 */
[----:B------:R-:W-:Y:S01]  /*b2d0*/  MUFU.EX2 R21, R41 ;  /* 0x0000002900157308 */ /* 0x000fe20000000800 */
[----:B------:R-:W-:-:S04]  /*b2e0*/  FMNMX.FTZ R25, R51, R14, !PT ;  /* 0x0000000e33197209 */ /* 0x000fc80007810000 */
[----:B------:R-:W-:-:S03]  /*b2f0*/  FMNMX.FTZ R14, R54, R25, !PT ;  /* 0x00000019360e7209 */ /* 0x000fc60007810000 */
[----:B------:R-:W3:Y:S01]  /*b300*/  MUFU.EX2 R7, R7 ;  /* 0x0000000700077308 */ /* 0x000ee20000000800 */
[----:B------:R-:W-:-:S04]  /*b310*/  FMNMX.FTZ R25, R55, R14, !PT ;  /* 0x0000000e37197209 */ /* 0x000fc80007810000 */
[----:B------:R-:W-:-:S03]  /*b320*/  FMNMX.FTZ R14, R58, R25, !PT ;  /* 0x000000193a0e7209 */ /* 0x000fc60007810000 */
[----:B------:R4:W-:Y:S01]  /*b330*/  MUFU.EX2 R25, R45 ;  /* 0x0000002d00197308 */ /* 0x0009e20000000800 */
[----:B------:R-:W-:-:S04]  /*b340*/  FMNMX.FTZ R29, R59, R14, !PT ;  /* 0x0000000e3b1d7209 */ /* 0x000fc80007810000 */
[----:B------:R-:W-:-:S03]  /*b350*/  FMNMX.FTZ R14, R62, R29, !PT ;  /* 0x0000001d3e0e7209 */ /* 0x000fc60007810000 */
[----:B------:R-:W5:Y:S01]  /*b360*/  MUFU.EX2 R144, R144 ;  /* 0x0000009000907308 */ /* 0x000f620000000800 */
[----:B------:R-:W-:Y:S01]  /*b370*/  FMNMX.FTZ R29, R63, R14, !PT ;  /* 0x0000000e3f1d7209 */ /* 0x000fe20007810000 */
[----:B----4-:R-:W-:-:S03]  /*b380*/  FFMA.FTZ R45, R65, UR41, -R6 ;  /* 0x00000029412d7c23 */ /* 0x010fc60008010806 */
[----:B------:R-:W-:-:S03]  /*b390*/  FMNMX.FTZ R14, R66, R29, !PT ;  /* 0x0000001d420e7209 */ /* 0x000fc60007810000 */
[----:B------:R4:W-:Y:S01]  /*b3a0*/  MUFU.EX2 R29, R49 ;  /* 0x00000031001d7308 */ /* 0x0009e20000000800 */
[----:B------:R-:W-:-:S04]  /*b3b0*/  FMNMX.FTZ R33, R67, R14, !PT ;  /* 0x0000000e43217209 */ /* 0x000fc80007810000 */
[----:B------:R-:W-:-:S03]  /*b3c0*/  FMNMX.FTZ R14, R70, R33, !PT ;  /* 0x00000021460e7209 */ /* 0x000fc60007810000 */
[----:B------:R-:W1:Y:S01]  /*b3d0*/  MUFU.EX2 R146, R146 ;  /* 0x0000009200927308 */ /* 0x000e620000000800 */
[----:B------:R-:W-:Y:S01]  /*b3e0*/  FMNMX.FTZ R33, R71, R14, !PT ;  /* 0x0000000e47217209 */ /* 0x000fe20007810000 */
[----:B----4-:R-:W-:-:S03]  /*b3f0*/  FFMA.FTZ R49, R69, UR41, -R6 ;  /* 0x0000002945317c23 */ /* 0x010fc60008010806 */
[----:B------:R-:W-:-:S03]  /*b400*/  FMNMX.FTZ R14, R74, R33, !PT ;  /* 0x000000214a0e7209 */ /* 0x000fc60007810000 */
[----:B------:R-:W-:Y:S01]  /*b410*/  MUFU.EX2 R33, R53 ;  /* 0x0000003500217308 */ /* 0x000fe20000000800 */
[----:B------:R-:W-:-:S04]  /*b420*/  FMNMX.FTZ R37, R75, R14, !PT ;  /* 0x0000000e4b257209 */ /* 0x000fc80007810000 */
[----:B------:R-:W-:-:S03]  /*b430*/  FMNMX.FTZ R14, R78, R37, !PT ;  /* 0x000000254e0e7209 */ /* 0x000fc60007810000 */
[----:B------:R-:W-:Y:S01]  /*b440*/  MUFU.EX2 R140, R140 ;  /* 0x0000008c008c7308 */ /* 0x000fe20000000800 */
[----:B------:R-:W-:-:S04]  /*b450*/  FMNMX.FTZ R37, R79, R14, !PT ;  /* 0x0000000e4f257209 */ /* 0x000fc80007810000 */
[----:B------:R-:W-:-:S03]  /*b460*/  FMNMX.FTZ R4, R82, R37, !PT ;  /* 0x0000002552047209 */ /* 0x000fc60007810000 */
[----:B------:R4:W-:Y:S01]  /*b470*/  MUFU.EX2 R37, R57 ;  /* 0x0000003900257308 */ /* 0x0009e20000000800 */
[----:B------:R-:W-:-:S04]  /*b480*/  FMNMX.FTZ R41, R83, R4, !PT ;  /* 0x0000000453297209 */ /* 0x000fc80007810000 */
[----:B------:R-:W-:Y:S01]  /*b490*/  FMNMX.FTZ R0, R86, R41, !PT ;  /* 0x0000002956007209 */ /* 0x000fe20007810000 */
[--C-:B------:R-:W-:Y:S01]  /*b4a0*/  FFMA.FTZ R41, R61, UR41, -R6.reuse ;  /* 0x000000293d297c23 */ /* 0x100fe20008010806 */
[--C-:B------:R-:W-:Y:S01]  /*b4b0*/  FFMA.FTZ R61, R81, UR41, -R6.reuse ;  /* 0x00000029513d7c23 */ /* 0x100fe20008010806 */
[----:B------:R-:W-:Y:S01]  /*b4c0*/  MUFU.EX2 R142, R142 ;  /* 0x0000008e008e7308 */ /* 0x000fe20000000800 */
[----:B------:R-:W-:Y:S01]  /*b4d0*/  FMNMX.FTZ R0, R87, R0, !PT ;  /* 0x0000000057007209 */ /* 0x000fe20007810000 */
[----:B----4-:R-:W-:-:S04]  /*b4e0*/  FFMA.FTZ R57, R77, UR41, -R6 ;  /* 0x000000294d397c23 */ /* 0x010fc80008010806 */
[----:B------:R-:W4:Y:S02]  /*b4f0*/  SHFL.BFLY PT, R53, R0, 0x2, 0x1f ;  /* 0x0c401f0000357f89 */ /* 0x000f2400000e0000 */
[----:B------:R-:W-:Y:S08]  /*b500*/  MUFU.EX2 R136, R136 ;  /* 0x0000008800887308 */ /* 0x000ff00000000800 */
[----:B------:R-:W-:Y:S08]  /*b510*/  MUFU.EX2 R138, R138 ;  /* 0x0000008a008a7308 */ /* 0x000ff00000000800 */
[----:B------:R-:W-:Y:S01]  /*b520*/  MUFU.EX2 R132, R132 ;  /* 0x0000008400847308 */ /* 0x000fe20000000800 */
[----:B----4-:R-:W-:Y:S01]  /*b530*/  FMNMX.FTZ R4, R0, R53, !PT ;  /* 0x0000003500047209 */ /* 0x010fe20007810000 */
[----:B------:R-:W-:-:S06]  /*b540*/  FFMA.FTZ R53, R73, UR41, -R6 ;  /* 0x0000002949357c23 */ /* 0x000fcc0008010806 */
[----:B------:R-:W-:Y:S01]  /*b550*/  MUFU.EX2 R134, R134 ;  /* 0x0000008600867308 */ /* 0x000fe20000000800 */
[----:B------:R-:W4:Y:S07]  /*b560*/  SHFL.BFLY PT, R65, R4, 0x1, 0x1f ;  /* 0x0c201f0004417f89 */ /* 0x000f2e00000e0000 */
[----:B------:R-:W-:Y:S08]  /*b570*/  MUFU.EX2 R41, R41 ;  /* 0x0000002900297308 */ /* 0x000ff00000000800 */
[----:B------:R-:W-:Y:S08]  /*b580*/  MUFU.EX2 R128, R128 ;  /* 0x0000008000807308 */ /* 0x000ff00000000800 */
[----:B------:R-:W-:Y:S01]  /*b590*/  MUFU.EX2 R45, R45 ;  /* 0x0000002d002d7308 */ /* 0x000fe20000000800 */
[----:B----4-:R-:W-:Y:S01]  /*b5a0*/  FMNMX.FTZ R0, R4, R65, !PT ;  /* 0x0000004104007209 */ /* 0x010fe20007810000 */
        /* <DEDUP_REMOVED lines=10> */
[----:B0-----:R-:W-:Y:S01]  /*b650*/  FADD.FTZ R27, R148, R5 ;  /* 0x00000005941b7221 */ /* 0x001fe20000010000 */
[--C-:B------:R-:W-:Y:S01]  /*b660*/  FFMA.FTZ R14, R31, UR41, -R6.reuse ;  /* 0x000000291f0e7c23 */ /* 0x100fe20008010806 */
[--C-:B------:R-:W-:Y:S01]  /*b670*/  FFMA.FTZ R145, R34, UR41, -R6.reuse ;  /* 0x0000002922917c23 */ /* 0x100fe20008010806 */
[--C-:B------:R-:W-:Y:S01]  /*b680*/  FFMA.FTZ R20, R35, UR41, -R6.reuse ;  /* 0x0000002923147c23 */ /* 0x100fe20008010806 */
[----:B------:R-:W-:Y:S01]  /*b690*/  MUFU.EX2 R149, R149 ;  /* 0x0000009500957308 */ /* 0x000fe20000000800 */
[----:B--2---:R-:W-:Y:S01]  /*b6a0*/  FADD.FTZ R34, R150, R27 ;  /* 0x0000001b96227221 */ /* 0x004fe20000010000 */
[--C-:B------:R-:W-:Y:S01]  /*b6b0*/  FFMA.FTZ R147, R38, UR41, -R6.reuse ;  /* 0x0000002926937c23 */ /* 0x100fe20008010806 */
[----:B------:R-:W-:Y:S01]  /*b6c0*/  FFMA.FTZ R24, R39, UR41, -R6 ;  /* 0x0000002927187c23 */ /* 0x000fe20008010806 */
[----:B------:R-:W0:Y:S01]  /*b6d0*/  @P2 LDC R35, c[0x0][0x44c] ;  /* 0x00011300ff232b82 */ /* 0x000e220000000800 */
[----:B---3--:R-:W-:Y:S01]  /*b6e0*/  FADD.FTZ R27, R7, R34 ;  /* 0x00000022071b7221 */ /* 0x008fe20000010000 */
[--C-:B------:R-:W-:Y:S01]  /*b6f0*/  FFMA.FTZ R141, R42, UR41, -R6.reuse ;  /* 0x000000292a8d7c23 */ /* 0x100fe20008010806 */
[--C-:B------:R-:W-:Y:S01]  /*b700*/  FFMA.FTZ R26, R43, UR41, -R6.reuse ;  /* 0x000000292b1a7c23 */ /* 0x100fe20008010806 */
[----:B------:R-:W2:Y:S01]  /*b710*/  MUFU.EX2 R4, R4 ;  /* 0x0000000400047308 */ /* 0x000ea20000000800 */
[----:B-----5:R-:W-:Y:S01]  /*b720*/  FADD.FTZ R36, R144, R27 ;  /* 0x0000001b90247221 */ /* 0x020fe20000010000 */
[--C-:B------:R-:W-:Y:S01]  /*b730*/  FFMA.FTZ R143, R46, UR41, -R6.reuse ;  /* 0x000000292e8f7c23 */ /* 0x100fe20008010806 */
[--C-:B------:R-:W-:Y:S01]  /*b740*/  FFMA.FTZ R28, R47, UR41, -R6.reuse ;  /* 0x000000292f1c7c23 */ /* 0x100fe20008010806 */
[----:B------:R-:W-:Y:S01]  /*b750*/  FFMA.FTZ R137, R50, UR41, -R6 ;  /* 0x0000002932897c23 */ /* 0x000fe20008010806 */
[----:B------:R-:W-:Y:S01]  /*b760*/  FADD.FTZ R27, R11, R36 ;  /* 0x000000240b1b7221 */ /* 0x000fe20000010000 */
[--C-:B------:R-:W-:Y:S01]  /*b770*/  FFMA.FTZ R30, R51, UR41, -R6.reuse ;  /* 0x00000029331e7c23 */ /* 0x100fe20008010806 */
[----:B------:R-:W-:Y:S01]  /*b780*/  FFMA.FTZ R139, R54, UR41, -R6 ;  /* 0x00000029368b7c23 */ /* 0x000fe20008010806 */
[----:B------:R-:W3:Y:S01]  /*b790*/  MUFU.EX2 R151, R151 ;  /* 0x0000009700977308 */ /* 0x000ee20000000800 */
[----:B-1----:R-:W-:Y:S01]  /*b7a0*/  FADD.FTZ R36, R146, R27 ;  /* 0x0000001b92247221 */ /* 0x002fe20000010000 */
[----:B------:R-:W-:-:S02]  /*b7b0*/  IMAD.MOV.U32 R50, RZ, RZ, R88 ;  /* 0x000000ffff327224 */ /* 0x000fc400078e0058 */
[--C-:B------:R-:W-:Y:S01]  /*b7c0*/  FFMA.FTZ R32, R55, UR41, -R6.reuse ;  /* 0x0000002937207c23 */ /* 0x100fe20008010806 */
[----:B------:R-:W-:Y:S01]  /*b7d0*/  FFMA.FTZ R133, R58, UR41, -R6 ;  /* 0x000000293a857c23 */ /* 0x000fe20008010806 */
[----:B------:R-:W-:Y:S01]  /*b7e0*/  FADD.FTZ R31, R15, R36 ;  /* 0x000000240f1f7221 */ /* 0x000fe20000010000 */
[--C-:B------:R-:W-:Y:S01]  /*b7f0*/  FFMA.FTZ R34, R59, UR41, -R6.reuse ;  /* 0x000000293b227c23 */ /* 0x100fe20008010806 */
[----:B------:R-:W-:Y:S01]  /*b800*/  FFMA.FTZ R135, R62, UR41, -R6 ;  /* 0x000000293e877c23 */ /* 0x000fe20008010806 */
[----:B------:R-:W1:Y:S01]  /*b810*/  MUFU.EX2 R14, R14 ;  /* 0x0000000e000e7308 */ /* 0x000e620000000800 */
[----:B--2---:R-:W-:Y:S01]  /*b820*/  FADD.FTZ R38, R149, R4 ;  /* 0x0000000495267221 */ /* 0x004fe20000010000 */
[----:B------:R-:W-:Y:S01]  /*b830*/  FADD.FTZ R40, R140, R31 ;  /* 0x0000001f8c287221 */ /* 0x000fe20000010000 */
[----:B------:R-:W-:Y:S01]  /*b840*/  FFMA.FTZ R36, R63, UR41, -R6 ;  /* 0x000000293f247c23 */ /* 0x000fe20008010806 */
[----:B0-----:R-:W-:-:S04]  /*b850*/  @P2 IMAD.HI.U32 R35, R88, R35, RZ ;  /* 0x0000002358232227 */ /* 0x001fc800078e00ff */
[----:B------:R-:W-:Y:S01]  /*b860*/  FFMA.FTZ R129, R66, UR41, -R6 ;  /* 0x0000002942817c23 */ /* 0x000fe20008010806 */
[----:B------:R-:W-:Y:S01]  /*b870*/  FADD.FTZ R31, R21, R40 ;  /* 0x00000028151f7221 */ /* 0x000fe20000010000 */
[----:B------:R-:W-:Y:S01]  /*b880*/  FFMA.FTZ R131, R70, UR41, -R6 ;  /* 0x0000002946837c23 */ /* 0x000fe20008010806 */
[----:B------:R-:W0:Y:S01]  /*b890*/  MUFU.EX2 R145, R145 ;  /* 0x0000009100917308 */ /* 0x000e220000000800 */
[----:B---3--:R-:W-:Y:S01]  /*b8a0*/  FADD.FTZ R27, R151, R38 ;  /* 0x00000026971b7221 */ /* 0x008fe20000010000 */
[----:B------:R-:W-:Y:S01]  /*b8b0*/  @P2 SHF.R.U32.HI R50, RZ, R44, R35 ;  /* 0x0000002cff322219 */ /* 0x000fe20000011623 */
[--C-:B------:R-:W-:Y:S01]  /*b8c0*/  FFMA.FTZ R125, R74, UR41, -R6.reuse ;  /* 0x000000294a7d7c23 */ /* 0x100fe20008010806 */
[--C-:B------:R-:W-:Y:S01]  /*b8d0*/  FFMA.FTZ R127, R78, UR41, -R6.reuse ;  /* 0x000000294e7f7c23 */ /* 0x100fe20008010806 */
[--C-:B------:R-:W-:Y:S01]  /*b8e0*/  FFMA.FTZ R82, R82, UR41, -R6.reuse ;  /* 0x0000002952527c23 */ /* 0x100fe20008010806 */
[--C-:B------:R-:W-:Y:S01]  /*b8f0*/  FFMA.FTZ R83, R83, UR41, -R6.reuse ;  /* 0x0000002953537c23 */ /* 0x100fe20008010806 */
[--C-:B------:R-:W-:Y:S01]  /*b900*/  FFMA.FTZ R86, R86, UR41, -R6.reuse ;  /* 0x0000002956567c23 */ /* 0x100fe20008010806 */
[----:B------:R-:W2:Y:S01]  /*b910*/  MUFU.EX2 R20, R20 ;  /* 0x0000001400147308 */ /* 0x000ea20000000800 */
[----:B-1----:R-:W-:Y:S01]  /*b920*/  FADD.FTZ R38, R14, R27 ;  /* 0x0000001b0e267221 */ /* 0x002fe20000010000 */
[----:B------:R-:W-:Y:S01]  /*b930*/  FFMA.FTZ R87, R87, UR41, -R6 ;  /* 0x0000002957577c23 */ /* 0x000fe20008010806 */
[----:B------:R-:W-:Y:S01]  /*b940*/  F2FP.F16.F32.PACK_AB R148, R5, R148 ;  /* 0x000000940594723e */ /* 0x000fe200000000ff */
[----:B------:R-:W-:Y:S01]  /*b950*/  IMAD.IADD R93, R93, 0x1, R50 ;  /* 0x000000015d5d7824 */ /* 0x000fe200078e0232 */
[----:B------:R-:W-:-:S02]  /*b960*/  F2FP.F16.F32.PACK_AB R150, R7, R150 ;  /* 0x000000960796723e */ /* 0x000fc400000000ff */
[----:B------:R-:W-:Y:S01]  /*b970*/  F2FP.F16.F32.PACK_AB R149, R4, R149 ;  /* 0x000000950495723e */ /* 0x000fe200000000ff */
[----:B------:R-:W1:Y:S01]  /*b980*/  MUFU.EX2 R147, R147 ;  /* 0x0000009300937308 */ /* 0x000e620000000800 */
[----:B0-----:R-:W-:Y:S01]  /*b990*/  FADD.FTZ R27, R145, R38 ;  /* 0x00000026911b7221 */ /* 0x001fe20000010000 */
[----:B------:R-:W-:Y:S01]  /*b9a0*/  FADD.FTZ R38, R142, R31 ;  /* 0x0000001f8e267221 */ /* 0x000fe20000010000 */
[----:B------:R-:W-:Y:S02]  /*b9b0*/  F2FP.F16.F32.PACK_AB R144, R11, R144 ;  /* 0x000000900b90723e */ /* 0x000fe400000000ff */
[----:B------:R-:W-:Y:S01]  /*b9c0*/  F2FP.F16.F32.PACK_AB R146, R15, R146 ;  /* 0x000000920f92723e */ /* 0x000fe200000000ff */
[----:B------:R-:W-:Y:S01]  /*b9d0*/  FADD.FTZ R31, R25, R38 ;  /* 0x00000026191f7221 */ /* 0x000fe20000010000 */
[----:B------:R-:W-:Y:S01]  /*b9e0*/  FFMA.FTZ R38, R67, UR41, -R6 ;  /* 0x0000002943267c23 */ /* 0x000fe20008010806 */
[----:B------:R-:W0:Y:S01]  /*b9f0*/  MUFU.EX2 R24, R24 ;  /* 0x0000001800187308 */ /* 0x000e220000000800 */
[----:B--2---:R-:W-:Y:S01]  /*ba00*/  FADD.FTZ R40, R20, R27 ;  /* 0x0000001b14287221 */ /* 0x004fe20000010000 */
[----:B------:R-:W-:Y:S01]  /*ba10*/  FADD.FTZ R42, R136, R31 ;  /* 0x0000001f882a7221 */ /* 0x000fe20000010000 */
[----:B------:R-:W-:-:S02]  /*ba20*/  F2FP.F16.F32.PACK_AB R140, R21, R140 ;  /* 0x0000008c158c723e */ /* 0x000fc400000000ff */
[----:B------:R-:W-:Y:S01]  /*ba30*/  F2FP.F16.F32.PACK_AB R142, R25, R142 ;  /* 0x0000008e198e723e */ /* 0x000fe200000000ff */
[C---:B------:R-:W-:Y:S01]  /*ba40*/  FADD.FTZ R31, R29.reuse, R42 ;  /* 0x0000002a1d1f7221 */ /* 0x040fe20000010000 */
[----:B------:R-:W-:Y:S01]  /*ba50*/  F2FP.F16.F32.PACK_AB R136, R29, R136 ;  /* 0x000000881d88723e */ /* 0x000fe200000000ff */
[----:B------:R-:W2:Y:S01]  /*ba60*/  MUFU.EX2 R141, R141 ;  /* 0x0000008d008d7308 */ /* 0x000ea20000000800 */
[----:B-1----:R-:W-:Y:S01]  /*ba70*/  FADD.FTZ R27, R147, R40 ;  /* 0x00000028931b7221 */ /* 0x002fe20000010000 */
[----:B------:R-:W-:Y:S01]  /*ba80*/  FADD.FTZ R42, R138, R31 ;  /* 0x0000001f8a2a7221 */ /* 0x000fe20000010000 */
[C---:B------:R-:W-:Y:S02]  /*ba90*/  F2FP.F16.F32.PACK_AB R138, R33.reuse, R138 ;  /* 0x0000008a218a723e */ /* 0x040fe400000000ff */
[----:B------:R-:W-:Y:S01]  /*baa0*/  F2FP.F16.F32.PACK_AB R151, R14, R151 ;  /* 0x000000970e97723e */ /* 0x000fe200000000ff */
[----:B------:R-:W-:Y:S01]  /*bab0*/  FADD.FTZ R31, R33, R42 ;  /* 0x0000002a211f7221 */ /* 0x000fe20000010000 */
[----:B------:R-:W-:Y:S01]  /*bac0*/  FFMA.FTZ R42, R75, UR41, -R6 ;  /* 0x000000294b2a7c23 */ /* 0x000fe20008010806 */
[----:B------:R-:W1:Y:S01]  /*bad0*/  MUFU.EX2 R26, R26 ;  /* 0x0000001a001a7308 */ /* 0x000e620000000800 */
[----:B0-----:R-:W-:Y:S01]  /*bae0*/  FADD.FTZ R40, R24, R27 ;  /* 0x0000001b18287221 */ /* 0x001fe20000010000 */
[----:B------:R-:W-:-:S02]  /*baf0*/  F2FP.F16.F32.PACK_AB R145, R20, R145 ;  /* 0x000000911491723e */ /* 0x000fc400000000ff */
[----:B------:R-:W-:-:S04]  /*bb00*/  F2FP.F16.F32.PACK_AB R147, R24, R147 ;  /* 0x000000931893723e */ /* 0x000fc800000000ff */
[----:B------:R-:W0:Y:S01]  /*bb10*/  MUFU.EX2 R143, R143 ;  /* 0x0000008f008f7308 */ /* 0x000e220000000800 */
[----:B--2---:R-:W-:Y:S01]  /*bb20*/  FADD.FTZ R27, R141, R40 ;  /* 0x000000288d1b7221 */ /* 0x004fe20000010000 */
[----:B------:R-:W-:-:S06]  /*bb30*/  FFMA.FTZ R40, R71, UR41, -R6 ;  /* 0x0000002947287c23 */ /* 0x000fcc0008010806 */
[----:B------:R-:W2:Y:S01]  /*bb40*/  MUFU.EX2 R28, R28 ;  /* 0x0000001c001c7308 */ /* 0x000ea20000000800 */
[C---:B-1----:R-:W-:Y:S01]  /*bb50*/  FADD.FTZ R44, R26.reuse, R27 ;  /* 0x0000001b1a2c7221 */ /* 0x042fe20000010000 */
[----:B------:R-:W-:-:S06]  /*bb60*/  F2FP.F16.F32.PACK_AB R141, R26, R141 ;  /* 0x0000008d1a8d723e */ /* 0x000fcc00000000ff */
[----:B------:R-:W1:Y:S01]  /*bb70*/  MUFU.EX2 R137, R137 ;  /* 0x0000008900897308 */ /* 0x000e620000000800 */
[----:B0-----:R-:W-:Y:S01]  /*bb80*/  FADD.FTZ R27, R143, R44 ;  /* 0x0000002c8f1b7221 */ /* 0x001fe20000010000 */
[----:B------:R-:W-:Y:S01]  /*bb90*/  FADD.FTZ R44, R132, R31 ;  /* 0x0000001f842c7221 */ /* 0x000fe20000010000 */
[----:B------:R-:W-:-:S03]  /*bba0*/  F2FP.F16.F32.PACK_AB R132, R37, R132 ;  /* 0x000000842584723e */ /* 0x000fc600000000ff */
[----:B------:R-:W-:Y:S01]  /*bbb0*/  FADD.FTZ R31, R37, R44 ;  /* 0x0000002c251f7221 */ /* 0x000fe20000010000 */
[----:B------:R-:W-:Y:S01]  /*bbc0*/  FFMA.FTZ R44, R79, UR41, -R6 ;  /* 0x000000294f2c7c23 */ /* 0x000fe20008010806 */
[----:B------:R-:W0:Y:S01]  /*bbd0*/  MUFU.EX2 R30, R30 ;  /* 0x0000001e001e7308 */ /* 0x000e220000000800 */
[----:B--2---:R-:W-:Y:S01]  /*bbe0*/  FADD.FTZ R46, R28, R27 ;  /* 0x0000001b1c2e7221 */ /* 0x004fe20000010000 */
[----:B------:R-:W-:Y:S01]  /*bbf0*/  FADD.FTZ R48, R134, R31 ;  /* 0x0000001f86307221 */ /* 0x000fe20000010000 */
[C---:B------:R-:W-:Y:S02]  /*bc00*/  F2FP.F16.F32.PACK_AB R134, R41.reuse, R134 ;  /* 0x000000862986723e */ /* 0x040fe400000000ff */
[----:B------:R-:W-:Y:S01]  /*bc10*/  F2FP.F16.F32.PACK_AB R143, R28, R143 ;  /* 0x0000008f1c8f723e */ /* 0x000fe200000000ff */
[----:B------:R-:W-:Y:S02]  /*bc20*/  FADD.FTZ R31, R41, R48 ;  /* 0x00000030291f7221 */ /* 0x000fe40000010000 */
[----:B------:R-:W2:Y:S01]  /*bc30*/  MUFU.EX2 R139, R139 ;  /* 0x0000008b008b7308 */ /* 0x000ea20000000800 */
[----:B-1----:R-:W-:-:S07]  /*bc40*/  FADD.FTZ R27, R137, R46 ;  /* 0x0000002e891b7221 */ /* 0x002fce0000010000 */
[----:B------:R-:W1:Y:S01]  /*bc50*/  MUFU.EX2 R32, R32 ;  /* 0x0000002000207308 */ /* 0x000e620000000800 */
[C---:B0-----:R-:W-:Y:S01]  /*bc60*/  FADD.FTZ R46, R30.reuse, R27 ;  /* 0x0000001b1e2e7221 */ /* 0x041fe20000010000 */
[----:B------:R-:W-:-:S06]  /*bc70*/  F2FP.F16.F32.PACK_AB R137, R30, R137 ;  /* 0x000000891e89723e */ /* 0x000fcc00000000ff */
[----:B------:R-:W0:Y:S01]  /*bc80*/  MUFU.EX2 R133, R133 ;  /* 0x0000008500857308 */ /* 0x000e220000000800 */
[----:B--2---:R-:W-:Y:S01]  /*bc90*/  FADD.FTZ R27, R139, R46 ;  /* 0x0000002e8b1b7221 */ /* 0x004fe20000010000 */
[----:B------:R-:W-:Y:S01]  /*bca0*/  FADD.FTZ R46, R128, R31 ;  /* 0x0000001f802e7221 */ /* 0x000fe20000010000 */
[----:B------:R-:W-:-:S05]  /*bcb0*/  F2FP.F16.F32.PACK_AB R128, R45, R128 ;  /* 0x000000802d80723e */ /* 0x000fca00000000ff */
[----:B------:R-:W2:Y:S01]  /*bcc0*/  MUFU.EX2 R34, R34 ;  /* 0x0000002200227308 */ /* 0x000ea20000000800 */
[C---:B-1----:R-:W-:Y:S01]  /*bcd0*/  FADD.FTZ R6, R32.reuse, R27 ;  /* 0x0000001b20067221 */ /* 0x042fe20000010000 */
[----:B------:R-:W-:Y:S01]  /*bce0*/  FADD.FTZ R27, R45, R46 ;  /* 0x0000002e2d1b7221 */ /* 0x000fe20000010000 */
[----:B------:R-:W-:-:S03]  /*bcf0*/  F2FP.F16.F32.PACK_AB R139, R32, R139 ;  /* 0x0000008b208b723e */ /* 0x000fc600000000ff */
[----:B------:R-:W-:Y:S01]  /*bd00*/  FADD.FTZ R46, R130, R27 ;  /* 0x0000001b822e7221 */ /* 0x000fe20000010000 */
[----:B------:R-:W-:Y:S01]  /*bd10*/  F2FP.F16.F32.PACK_AB R130, R49, R130 ;  /* 0x000000823182723e */ /* 0x000fe200000000ff */
[----:B------:R-:W1:Y:S01]  /*bd20*/  MUFU.EX2 R135, R135 ;  /* 0x0000008700877308 */ /* 0x000e620000000800 */
[----:B0-----:R-:W-:Y:S01]  /*bd30*/  FADD.FTZ R5, R133, R6 ;  /* 0x0000000685057221 */ /* 0x001fe20000010000 */
[----:B------:R-:W-:-:S06]  /*bd40*/  FADD.FTZ R7, R49, R46 ;  /* 0x0000002e31077221 */ /* 0x000fcc0000010000 */
        /* <DEDUP_REMOVED lines=11> */
[----:B-1----:R-:W-:-:S07]  /*be00*/  FADD.FTZ R5, R129, R6 ;  /* 0x0000000681057221 */ /* 0x002fce0000010000 */
[----:B------:R-:W1:Y:S01]  /*be10*/  MUFU.EX2 R126, R126 ;  /* 0x0000007e007e7308 */ /* 0x000e620000000800 */
[C---:B0-----:R-:W-:Y:S01]  /*be20*/  FADD.FTZ R7, R53.reuse, R46 ;  /* 0x0000002e35077221 */ /* 0x041fe20000010000 */
[----:B------:R-:W-:-:S06]  /*be30*/  F2FP.F16.F32.PACK_AB R124, R53, R124 ;  /* 0x0000007c357c723e */ /* 0x000fcc00000000ff */
[----:B------:R-:W0:Y:S01]  /*be40*/  MUFU.EX2 R131, R131 ;  /* 0x0000008300837308 */ /* 0x000e220000000800 */
[C---:B--2---:R-:W-:Y:S01]  /*be50*/  FADD.FTZ R6, R38.reuse, R5 ;  /* 0x0000000526067221 */ /* 0x044fe20000010000 */
[----:B------:R-:W-:-:S06]  /*be60*/  F2FP.F16.F32.PACK_AB R129, R38, R129 ;  /* 0x000000812681723e */ /* 0x000fcc00000000ff */
[----:B------:R-:W2:Y:S01]  /*be70*/  MUFU.EX2 R57, R57 ;  /* 0x0000003900397308 */ /* 0x000ea20000000800 */
[----:B-1----:R-:W-:-:S07]  /*be80*/  FADD.FTZ R46, R126, R7 ;  /* 0x000000077e2e7221 */ /* 0x002fce0000010000 */
[----:B------:R-:W1:Y:S01]  /*be90*/  MUFU.EX2 R40, R40 ;  /* 0x0000002800287308 */ /* 0x000e620000000800 */
[----:B0-----:R-:W-:-:S07]  /*bea0*/  FADD.FTZ R5, R131, R6 ;  /* 0x0000000683057221 */ /* 0x001fce0000010000 */
[----:B------:R-:W0:Y:S01]  /*beb0*/  MUFU.EX2 R120, R120 ;  /* 0x0000007800787308 */ /* 0x000e220000000800 */
[C---:B--2---:R-:W-:Y:S01]  /*bec0*/  FADD.FTZ R7, R57.reuse, R46 ;  /* 0x0000002e39077221 */ /* 0x044fe20000010000 */
[----:B------:R-:W-:-:S06]  /*bed0*/  F2FP.F16.F32.PACK_AB R126, R57, R126 ;  /* 0x0000007e397e723e */ /* 0x000fcc00000000ff */
[----:B------:R-:W2:Y:S01]  /*bee0*/  MUFU.EX2 R125, R125 ;  /* 0x0000007d007d7308 */ /* 0x000ea20000000800 */
[C---:B-1----:R-:W-:Y:S01]  /*bef0*/  FADD.FTZ R6, R40.reuse, R5 ;  /* 0x0000000528067221 */ /* 0x042fe20000010000 */
[----:B------:R-:W-:-:S06]  /*bf00*/  F2FP.F16.F32.PACK_AB R131, R40, R131 ;  /* 0x000000832883723e */ /* 0x000fcc00000000ff */
[----:B------:R-:W1:Y:S01]  /*bf10*/  MUFU.EX2 R61, R61 ;  /* 0x0000003d003d7308 */ /* 0x000e620000000800 */
[----:B0-----:R-:W-:-:S07]  /*bf20*/  FADD.FTZ R46, R120, R7 ;  /* 0x00000007782e7221 */ /* 0x001fce0000010000 */
[----:B------:R-:W0:Y:S01]  /*bf30*/  MUFU.EX2 R42, R42 ;  /* 0x0000002a002a7308 */ /* 0x000e220000000800 */
[----:B--2---:R-:W-:-:S07]  /*bf40*/  FADD.FTZ R5, R125, R6 ;  /* 0x000000067d057221 */ /* 0x004fce0000010000 */
[----:B------:R-:W2:Y:S01]  /*bf50*/  MUFU.EX2 R127, R127 ;  /* 0x0000007f007f7308 */ /* 0x000ea20000000800 */
[C---:B-1----:R-:W-:Y:S01]  /*bf60*/  FADD.FTZ R7, R61.reuse, R46 ;  /* 0x0000002e3d077221 */ /* 0x042fe20000010000 */
[----:B------:R-:W-:-:S06]  /*bf70*/  F2FP.F16.F32.PACK_AB R120, R61, R120 ;  /* 0x000000783d78723e */ /* 0x000fcc00000000ff */
        /* <DEDUP_REMOVED lines=16> */
[----:B0-----:R-:W-:Y:S01]  /*c080*/  FADD.FTZ R6, R122, R7 ;  /* 0x000000077a067221 */ /* 0x001fe20000010000 */
[----:B------:R-:W-:Y:S02]  /*c090*/  VIADD R7, R93, UR4 ;  /* 0x000000045d077c36 */ /* 0x000fe40008000000 */
[C---:B--2---:R-:W-:Y:S01]  /*c0a0*/  FADD.FTZ R5, R87.reuse, R4 ;  /* 0x0000000457057221 */ /* 0x044fe20000010000 */
[----:B------:R-:W-:Y:S01]  /*c0b0*/  F2FP.F16.F32.PACK_AB R123, R87, R86 ;  /* 0x00000056577b723e */ /* 0x000fe200000000ff */
[----:B------:R-:W-:Y:S02]  /*c0c0*/  VIADD R4, R92, 0xfffffffe ;  /* 0xfffffffe5c047836 */ /* 0x000fe40000000000 */
[C---:B-1----:R-:W-:Y:S01]  /*c0d0*/  FADD.FTZ R6, R65.reuse, R6 ;  /* 0x0000000641067221 */ /* 0x042fe20000010000 */
[----:B------:R-:W-:Y:S01]  /*c0e0*/  F2FP.F16.F32.PACK_AB R122, R65, R122 ;  /* 0x0000007a417a723e */ /* 0x000fe200000000ff */
[----:B------:R-:W-:Y:S06]  /*c0f0*/  @P3 BRA `(.L_x_1445) ;  /* 0x0000000000543947 */ /* 0x000fec0003800000 */
[C---:B------:R-:W-:Y:S01]  /*c100*/  ISETP.GT.AND P3, PT, R93.reuse, RZ, PT ;  /* 0x000000ff5d00720c */ /* 0x040fe20003f64270 */
[----:B------:R-:W-:Y:S01]  /*c110*/  BSSY B0, `(.L_x_1446) ;  /* 0x0000010000007945 */ /* 0x000fe20003800000 */
[----:B------:R-:W-:-:S11]  /*c120*/  VIADD R11, R93, 0xffffffff ;  /* 0xffffffff5d0b7836 */ /* 0x000fd60000000000 */
[----:B------:R-:W-:Y:S05]  /*c130*/  @P3 BRA `(.L_x_1447) ;  /* 0x0000000000203947 */ /* 0x000fea0003800000 */
[----:B------:R-:W-:Y:S01]  /*c140*/  UISETP.NE.AND UP1, UPT, UR5, 0x1, UPT ;  /* 0x000000010500788c */ /* 0x000fe2000bf25270 */
[----:B------:R-:W-:-:S05]  /*c150*/  IMAD.MOV R11, RZ, RZ, -R93 ;  /* 0x000000ffff0b7224 */ /* 0x000fca00078e0a5d */
[----:B------:R-:W-:-:S05]  /*c160*/  PLOP3.LUT P3, PT, PT, PT, UP1, 0x80, 0x0 ;  /* 0x000000000000781c */ /* 0x000fca0003f6f018 */
[----:B------:R-:W-:-:S08]  /*c170*/  @UP1 ULDC.64 UR6, c[0x0][0x9e8] ;  /* 0x00027a0000061ab9 */ /* 0x000fd00000000a00 */
[----:B------:R-:W-:-:S05]  /*c180*/  @P3 IMAD.HI.U32 R14, R11, UR6, RZ ;  /* 0x000000060b0e3c27 */ /* 0x000fca000f8e00ff */
[----:B------:R-:W-:-:S04]  /*c190*/  @P3 SHF.R.U32.HI R11, RZ, UR7, R14 ;  /* 0x00000007ff0b3c19 */ /* 0x000fc8000801160e */
[----:B------:R-:W-:Y:S01]  /*c1a0*/  LOP3.LUT R11, RZ, R11, RZ, 0x33, !PT ;  /* 0x0000000bff0b7212 */ /* 0x000fe200078e33ff */
[----:B------:R-:W-:Y:S06]  /*c1b0*/  BRA `(.L_x_1448) ;  /* 0x0000000000147947 */ /* 0x000fec0003800000 */
.L_x_1447:
[----:B------:R-:W-:-:S06]  /*c1c0*/  UISETP.NE.AND UP1, UPT, UR5, 0x1, UPT ;  /* 0x000000010500788c */ /* 0x000fcc000bf25270 */
[----:B------:R-:W-:-:S05]  /*c1d0*/  PLOP3.LUT P3, PT, PT, PT, UP1, 0x80, 0x0 ;  /* 0x000000000000781c */ /* 0x000fca0003f6f018 */
[----:B------:R-:W-:-:S08]  /*c1e0*/  @UP1 ULDC.64 UR6, c[0x0][0x9e8] ;  /* 0x00027a0000061ab9 */ /* 0x000fd00000000a00 */
[----:B------:R-:W-:-:S05]  /*c1f0*/  @P3 IMAD.HI.U32 R14, R11, UR6, RZ ;  /* 0x000000060b0e3c27 */ /* 0x000fca000f8e00ff */
[----:B------:R-:W-:-:S07]  /*c200*/  @P3 SHF.R.U32.HI R11, RZ, UR7, R14 ;  /* 0x00000007ff0b3c19 */ /* 0x000fce000801160e */
.L_x_1448:
[----:B------:R-:W-:Y:S05]  /*c210*/  BSYNC B0 ;  /* 0x0000000000007941 */ /* 0x000fea0003800000 */
.L_x_1446:
[----:B------:R-:W-:-:S04]  /*c220*/  IMAD.U32 R14, RZ, RZ, UR5 ;  /* 0x00000005ff0e7e24 */ /* 0x000fc8000f8e00ff */
[----:B------:R-:W-:-:S05]  /*c230*/  IMAD R14, R11, UR5, R14 ;  /* 0x000000050b0e7c24 */ /* 0x000fca000f8e020e */
[----:B------:R-:W-:-:S07]  /*c240*/  VIMNMX R7, R7, R14, PT ;  /* 0x0000000e07077248 */ /* 0x000fce0003fe0100 */
.L_x_1445:
[----:B------:R-:W2:Y:S01]  /*c250*/  LDL R11, [R1+0x30] ;  /* 0x00003000010b7983 */ /* 0x000ea20000100800 */
[----:B------:R-:W-:Y:S01]  /*c260*/  SHF.R.S32.HI R14, RZ, 0x1f, R7 ;  /* 0x0000001fff0e7819 */ /* 0x000fe20000011407 */
[----:B------:R-:W-:Y:S01]  /*c270*/  ULDC UR24, c[0x0][0x9e4] ;  /* 0x0002790000187ab9 */ /* 0x000fe20000000800 */
[----:B------:R-:W-:Y:S01]  /*c280*/  ULDC UR4, c[0x0][0x9e4] ;  /* 0x0002790000047ab9 */ /* 0x000fe20000000800 */
[----:B------:R-:W-:Y:S01]  /*c290*/  ULDC UR25, c[0x0][0x9dc] ;  /* 0x0002770000197ab9 */ /* 0x000fe20000000800 */
[----:B------:R-:W-:Y:S01]  /*c2a0*/  LEA.HI R14, R14, R7, RZ, 0x7 ;  /* 0x000000070e0e7211 */ /* 0x000fe200078f38ff */
[----:B------:R-:W-:Y:S01]  /*c2b0*/  ULDC UR27, c[0x0][0x9dc] ;  /* 0x00027700001b7ab9 */ /* 0x000fe20000000800 */
[----:B------:R-:W-:Y:S01]  /*c2c0*/  ULDC UR5, c[0x0][0x988] ;  /* 0x0002620000057ab9 */ /* 0x000fe20000000800 */
[----:B------:R-:W-:Y:S01]  /*c2d0*/  ULDC UR7, c[0x0][0x988] ;  /* 0x0002620000077ab9 */ /* 0x000fe20000000800 */
[----:B------:R-:W-:Y:S01]  /*c2e0*/  SHF.R.S32.HI R14, RZ, 0x7, R14 ;  /* 0x00000007ff0e7819 */ /* 0x000fe2000001140e */
[----:B------:R-:W-:Y:S01]  /*c2f0*/  ULDC UR6, c[0x0][0x988] ;  /* 0x0002620000067ab9 */ /* 0x000fe20000000800 */
[----:B------:R-:W-:Y:S01]  /*c300*/  ULDC UR28, c[0x0][0x9e0] ;  /* 0x00027800001c7ab9 */ /* 0x000fe20000000800 */
[----:B------:R-:W-:Y:S01]  /*c310*/  ULDC UR26, c[0x0][0x9e0] ;  /* 0x00027800001a7ab9 */ /* 0x000fe20000000800 */
        /* <DEDUP_REMOVED lines=16> */
[----:B--2---:R-:W-:-:S04]  /*c420*/  VIMNMX R21, R11, R14, !PT ;  /* 0x0000000e0b157248 */ /* 0x004fc80007fe0100 */
[----:B------:R-:W-:-:S13]  /*c430*/  ISETP.GE.AND P3, PT, R4, R21, PT ;  /* 0x000000150400720c */ /* 0x000fda0003f66270 */
[----:B------:R-:W-:Y:S05]  /*c440*/  @!P3 BRA `(.L_x_1449) ;  /* 0x0000002c00fcb947 */ /* 0x000fea0003800000 */
[----:B------:R-:W-:-:S07]  /*c450*/  IMAD.MOV.U32 R119, RZ, RZ, RZ ;  /* 0x000000ffff777224 */ /* 0x000fce00078e00ff */
.L_x_1467:
        /* <DEDUP_REMOVED lines=11> */
.L_x_1451:
[----:B------:R-:W-:Y:S01]  /*c510*/  IMAD R11, R7, 0x8, R2 ;  /* 0x00000008070b7824 */ /* 0x000fe200078e0202 */
[----:B------:R-:W-:-:S04]  /*c520*/  SHF.L.U32 R10, R20, 0x1f, RZ ;  /* 0x0000001f140a7819 */ /* 0x000fc800000006ff */
[----:B------:R0:W1:Y:S01]  /*c530*/  SYNCS.PHASECHK.TRANS64.TRYWAIT P4, [R11+URZ+0x16830], R10 ;  /* 0x0168300a0b0075a7 */ /* 0x000062000808017f */
[----:B------:R-:W-:Y:S05]  /*c540*/  @!P0 BRA `(.L_x_1452) ;  /* 0x0000000000048947 */ /* 0x000fea0003800000 */
[----:B------:R-:W-:Y:S01]  /*c550*/  BPT.TRAP 0x1 ;  /* 0x000000040000795c */ /* 0x000fe20000300000 */
.L_x_1452:
[----:B------:R-:W-:Y:S04]  /*c560*/  BSSY B0, `(.L_x_1450) ;  /* 0x0000004000007945 */ /* 0x000fe80003800000 */
[----:B-1----:R-:W-:Y:S05]  /*c570*/  @P4 BRA `(.L_x_1453) ;  /* 0x0000000000084947 */ /* 0x002fea0003800000 */
[----:B------:R-:W1:Y:S02]  /*c580*/  SYNCS.PHASECHK.TRANS64.TRYWAIT P4, [R11+URZ+0x16830], R10 ;  /* 0x0168300a0b0075a7 */ /* 0x000e64000808017f */
[----:B-1----:R-:W-:Y:S05]  /*c590*/  @!P4 BRA `(.L_x_1454) ;  /* 0x0000011800fcc947 */ /* 0x002fea0003800000 */
.L_x_1453:
[----:B------:R-:W-:Y:S05]  /*c5a0*/  BSYNC B0 ;  /* 0x0000000000007941 */ /* 0x000fea0003800000 */
.L_x_1450:
[----:B01----:R-:W2:Y:S01]  /*c5b0*/  LDL R11, [R1+0x20] ;  /* 0x00002000010b7983 */ /* 0x003ea20000100800 */
[----:B------:R-:W0:Y:S01]  /*c5c0*/  S2R R10, SR_TID.X ;  /* 0x00000000000a7919 */ /* 0x000e220000002100 */
[----:B------:R-:W-:Y:S05]  /*c5d0*/  WARPSYNC.ALL ;  /* 0x0000000000007948 */ /* 0x000fea0003800000 */
[----:B------:R-:W-:Y:S01]  /*c5e0*/  IMAD.MOV.U32 R25, RZ, RZ, 0x40000040 ;  /* 0x40000040ff197424 */ /* 0x000fe200078e00ff */
[----:B0-----:R-:W-:Y:S02]  /*c5f0*/  SHF.R.U32.HI R10, RZ, 0x7, R10 ;  /* 0x00000007ff0a7819 */ /* 0x001fe4000001160a */
[----:B------:R-:W-:-:S02]  /*c600*/  R2UR UR8, R8 ;  /* 0x00000000080872ca */ /* 0x000fc400000e0000 */
[----:B------:R-:W-:Y:S02]  /*c610*/  R2UR UR9, R9 ;  /* 0x00000000090972ca */ /* 0x000fe400000e0000 */
[C---:B------:R-:W-:Y:S02]  /*c620*/  R2UR UR11, R25.reuse ;  /* 0x00000000190b72ca */ /* 0x040fe400000e0000 */
[----:B------:R-:W-:Y:S01]  /*c630*/  R2UR UR23, R25 ;  /* 0x00000000191772ca */ /* 0x000fe200000e0000 */
[----:B------:R-:W-:Y:S01]  /*c640*/  IMAD.MOV.U32 R15, RZ, RZ, 0x40000040 ;  /* 0x40000040ff0f7424 */ /* 0x000fe200078e00ff */
[----:B------:R-:W-:Y:S02]  /*c650*/  R2UR UR12, R156 ;  /* 0x000000009c0c72ca */ /* 0x000fe400000e0000 */
[----:B------:R-:W-:Y:S02]  /*c660*/  R2UR UR13, R157 ;  /* 0x000000009d0d72ca */ /* 0x000fe400000e0000 */
[----:B------:R-:W-:Y:S01]  /*c670*/  R2UR UR15, R15 ;  /* 0x000000000f0f72ca */ /* 0x000fe200000e0000 */
[----:B--2---:R-:W-:-:S02]  /*c680*/  IMAD R24, R7, 0x400, R11 ;  /* 0x0000040007187824 */ /* 0x004fc400078e020b */
[----:B------:R-:W-:-:S05]  /*c690*/  VIADD R11, R10, 0x8 ;  /* 0x000000080a0b7836 */ /* 0x000fca0000000000 */
[----:B------:R0:W-:Y:S01]  /*c6a0*/  BAR.SYNC.DEFER_BLOCKING R11, 0x100 ;  /* 0x0004000b0000751d */ /* 0x0001e20000010000 */
[C---:B------:R-:W-:Y:S01]  /*c6b0*/  R2UR UR10, R24.reuse ;  /* 0x00000000180a72ca */ /* 0x040fe200000e0000 */
[C---:B------:R-:W-:Y:S02]  /*c6c0*/  VIADD R14, R24.reuse, 0x2 ;  /* 0x00000002180e7836 */ /* 0x040fe40000000000 */
[C---:B------:R-:W-:Y:S02]  /*c6d0*/  VIADD R10, R24.reuse, 0x4 ;  /* 0x00000004180a7836 */ /* 0x040fe40000000000 */
[----:B------:R-:W-:-:S05]  /*c6e0*/  VIADD R24, R24, 0x6 ;  /* 0x0000000618187836 */ /* 0x000fca0000000000 */
[----:B------:R-:W-:Y:S02]  /*c6f0*/  R2UR UR22, R24 ;  /* 0x00000000181672ca */ /* 0x000fe400000e0000 */
[----:B------:R-:W-:-:S06]  /*c700*/  WARPGROUP.ARRIVE ;  /* 0x00000000000079c5 */ /* 0x000fcc0000000000 */
[----:B------:R-:W-:Y:S01]  /*c710*/  HGMMA.64x128x16.F32 R24, gdesc[UR8], RZ, !UPT, gsb0 ;  /* 0x01e00000081879f0 */ /* 0x000fe2000c0008ff */
[----:B------:R-:W-:Y:S01]  /*c720*/  R2UR UR14, R14 ;  /* 0x000000000e0e72ca */ /* 0x000fe200000e0000 */
[----:B0-----:R-:W-:Y:S01]  /*c730*/  IMAD.MOV.U32 R11, RZ, RZ, 0x40000040 ;  /* 0x40000040ff0b7424 */ /* 0x001fe200078e00ff */
[----:B------:R-:W-:Y:S02]  /*c740*/  R2UR UR18, R10 ;  /* 0x000000000a1272ca */ /* 0x000fe400000e0000 */
[----:B------:R-:W-:Y:S02]  /*c750*/  R2UR UR16, R154 ;  /* 0x000000009a1072ca */ /* 0x000fe400000e0000 */
[----:B------:R-:W-:Y:S02]  /*c760*/  R2UR UR19, R11 ;  /* 0x000000000b1372ca */ /* 0x000fe400000e0000 */
[----:B------:R-:W-:Y:S01]  /*c770*/  R2UR UR17, R155 ;  /* 0x000000009b1172ca */ /* 0x000fe200000e0000 */
[----:B------:R-:W-:-:S02]  /*c780*/  WARPGROUP.DEPBAR.LE gsb0, 0x0 ;  /* 0x00008000000079c5 */ /* 0x000fc40000010000 */
[----:B------:R-:W-:-:S06]  /*c790*/  WARPGROUP.ARRIVE ;  /* 0x00000000000079c5 */ /* 0x000fcc0000000000 */
[----:B------:R-:W-:Y:S01]  /*c7a0*/  HGMMA.64x128x16.F32 R24, gdesc[UR12], R24, gsb0 ;  /* 0x01e000000c1879f0 */ /* 0x000fe20008000818 */
[----:B------:R-:W-:Y:S02]  /*c7b0*/  R2UR UR20, R12 ;  /* 0x000000000c1472ca */ /* 0x000fe400000e0000 */
[----:B------:R-:W-:Y:S01]  /*c7c0*/  R2UR UR21, R13 ;  /* 0x000000000d1572ca */ /* 0x000fe200000e0000 */
[----:B------:R-:W-:Y:S02]  /*c7d0*/  WARPGROUP.DEPBAR.LE gsb0, 0x0 ;  /* 0x00008000000079c5 */ /* 0x000fe40000010000 */
[----:B------:R-:W-:-:S06]  /*c7e0*/  WARPGROUP.ARRIVE ;  /* 0x00000000000079c5 */ /* 0x000fcc0000000000 */
[----:B------:R-:W-:Y:S03]  /*c7f0*/  HGMMA.64x128x16.F32 R24, gdesc[UR16], R24, gsb0 ;  /* 0x01e00000101879f0 */ /* 0x000fe60008000818 */
[----:B------:R-:W-:Y:S02]  /*c800*/  WARPGROUP.DEPBAR.LE gsb0, 0x0 ;  /* 0x00008000000079c5 */ /* 0x000fe40000010000 */
[----:B------:R-:W-:-:S07]  /*c810*/  WARPGROUP.ARRIVE ;  /* 0x00000000000079c5 */ /* 0x000fce0000000000 */
[----:B------:R-:W-:Y:S03]  /*c820*/  HGMMA.64x128x16.F32 R24, gdesc[UR20], R24, gsb0 ;  /* 0x01e00000141879f0 */ /* 0x000fe60008000818 */
[----:B------:R-:W-:Y:S02]  /*c830*/  WARPGROUP.DEPBAR.LE gsb0, 0x0 ;  /* 0x00008000000079c5 */ /* 0x000fe40000010000 */
[----:B------:R-:W-:Y:S05]  /*c840*/  @P3 BRA `(.L_x_1455) ;  /* 0x0000000000283947 */ /* 0x000fea0003800000 */
[----:B------:R-:W-:Y:S05]  /*c850*/  @!P0 BRA `(.L_x_1456) ;  /* 0x0000000000048947 */ /* 0x000fea0003800000 */
[----:B------:R-:W-:Y:S01]  /*c860*/  BPT.TRAP 0x1 ;  /* 0x000000040000795c */ /* 0x000fe20000300000 */
.L_x_1456:
[----:B------:R-:W-:Y:S01]  /*c870*/  SHF.L.U32 R10, R23, 0x1f, RZ ;  /* 0x0000001f170a7819 */ /* 0x000fe200000006ff */
[----:B------:R-:W-:-:S04]  /*c880*/  IMAD R11, R16, 0x8, R2 ;  /* 0x00000008100b7824 */ /* 0x000fc800078e0202 */
[----:B------:R0:W1:Y:S01]  /*c890*/  SYNCS.PHASECHK.TRANS64.TRYWAIT P3, [R11+URZ+0x16850], R10 ;  /* 0x0168500a0b0075a7 */ /* 0x000062000806017f */
[----:B------:R-:W-:Y:S05]  /*c8a0*/  @!P0 BRA `(.L_x_1457) ;  /* 0x0000000000048947 */ /* 0x000fea0003800000 */
[----:B------:R-:W-:Y:S01]  /*c8b0*/  BPT.TRAP 0x1 ;  /* 0x000000040000795c */ /* 0x000fe20000300000 */
.L_x_1457:
[----:B-1----:R-:W-:Y:S05]  /*c8c0*/  @P3 BRA `(.L_x_1455) ;  /* 0x0000000000083947 */ /* 0x002fea0003800000 */
[----:B------:R-:W1:Y:S02]  /*c8d0*/  SYNCS.PHASECHK.TRANS64.TRYWAIT P3, [R11+URZ+0x16850], R10 ;  /* 0x0168500a0b0075a7 */ /* 0x000e64000806017f */
[----:B-1----:R-:W-:Y:S05]  /*c8e0*/  @!P3 BRA `(.L_x_1458) ;  /* 0x00000118003cb947 */ /* 0x002fea0003800000 */
.L_x_1455:
[----:B01----:R-:W-:Y:S01]  /*c8f0*/  VIADD R10, R2, 0x400 ;  /* 0x00000400020a7836 */ /* 0x003fe20000000000 */
[----:B------:R-:W2:Y:S01]  /*c900*/  LDL R23, [R1+0x28] ;  /* 0x0000280001177983 */ /* 0x000ea20000100800 */
[----:B------:R-:W-:Y:S01]  /*c910*/  IMAD.MOV.U32 R11, RZ, RZ, 0x40000040 ;  /* 0x40000040ff0b7424 */ /* 0x000fe200078e00ff */
[----:B------:R-:W-:Y:S05]  /*c920*/  WARPSYNC.ALL ;  /* 0x0000000000007948 */ /* 0x000fea0003800000 */
[----:B------:R-:W-:Y:S01]  /*c930*/  SHF.R.U32.HI R10, RZ, 0x4, R10 ;  /* 0x00000004ff0a7819 */ /* 0x000fe2000001160a */
[----:B------:R-:W-:Y:S01]  /*c940*/  WARPGROUP.ARRIVE ;  /* 0x00000000000079c5 */ /* 0x000fe20000000000 */
[----:B------:R-:W-:-:S02]  /*c950*/  R2UR UR11, R11 ;  /* 0x000000000b0b72ca */ /* 0x000fc400000e0000 */
[----:B------:R-:W-:-:S05]  /*c960*/  LOP3.LUT R10, R10, 0x3fff, RZ, 0xc0, !PT ;  /* 0x00003fff0a0a7812 */ /* 0x000fca00078ec0ff */
[----:B------:R-:W-:-:S05]  /*c970*/  IMAD R10, R16, 0x400, R10 ;  /* 0x00000400100a7824 */ /* 0x000fca00078e020a */
[----:B------:R-:W-:-:S13]  /*c980*/  R2UR UR10, R10 ;  /* 0x000000000a0a72ca */ /* 0x000fda00000e0000 */
[----:B------:R-:W-:Y:S01]  /*c990*/  HGMMA.64x64x16.F32 R88, R148, gdesc[UR8].tnspB, R88, gsb0 ;  /* 0x40e0000894587df0 */ /* 0x000fe20008000858 */
[----:B------:R-:W-:Y:S02]  /*c9a0*/  VIADD R14, R10, 0x80 ;  /* 0x000000800a0e7836 */ /* 0x000fe40000000000 */
[----:B------:R-:W-:-:S03]  /*c9b0*/  IMAD.MOV.U32 R15, RZ, RZ, 0x40000040 ;  /* 0x40000040ff0f7424 */ /* 0x000fc600078e00ff */
[----:B------:R-:W-:Y:S02]  /*c9c0*/  R2UR UR10, R14 ;  /* 0x000000000e0a72ca */ /* 0x000fe400000e0000 */
[----:B------:R-:W-:Y:S01]  /*c9d0*/  R2UR UR11, R15 ;  /* 0x000000000f0b72ca */ /* 0x000fe200000e0000 */
[----:B------:R-:W-:Y:S02]  /*c9e0*/  VIADD R14, R10, 0x100 ;  /* 0x000001000a0e7836 */ /* 0x000fe40000000000 */
[----:B------:R-:W-:Y:S01]  /*c9f0*/  IMAD.MOV.U32 R15, RZ, RZ, 0x40000040 ;  /* 0x40000040ff0f7424 */ /* 0x000fe200078e00ff */
[----:B------:R-:W-:Y:S02]  /*ca00*/  WARPGROUP.DEPBAR.LE gsb0, 0x0 ;  /* 0x00008000000079c5 */ /* 0x000fe40000010000 */
[----:B------:R-:W-:Y:S01]  /*ca10*/  WARPGROUP.ARRIVE ;  /* 0x00000000000079c5 */ /* 0x000fe20000000000 */
[----:B------:R-:W3:Y:S04]  /*ca20*/  LDL R151, [R1+0xc] ;  /* 0x00000c0001977983 */ /* 0x000ee80000100800 */
[----:B------:R-:W4:Y:S02]  /*ca30*/  LDL R149, [R1+0x8] ;  /* 0x0000080001957983 */ /* 0x000f240000100800 */
[----:B------:R-:W-:Y:S01]  /*ca40*/  HGMMA.64x64x16.F32 R88, R144, gdesc[UR8].tnspB, R88, gsb0 ;  /* 0x40e0000890587df0 */ /* 0x000fe20008000858 */
[----:B------:R-:W-:-:S02]  /*ca50*/  R2UR UR10, R14 ;  /* 0x000000000e0a72ca */ /* 0x000fc400000e0000 */
[----:B------:R-:W-:Y:S01]  /*ca60*/  R2UR UR11, R15 ;  /* 0x000000000f0b72ca */ /* 0x000fe200000e0000 */
[----:B------:R-:W-:Y:S01]  /*ca70*/  VIADD R14, R10, 0x180 ;  /* 0x000001800a0e7836 */ /* 0x000fe20000000000 */
[----:B------:R-:W4:Y:S01]  /*ca80*/  LDL R150, [R1+0x4] ;  /* 0x0000040001967983 */ /* 0x000f220000100800 */
[----:B------:R-:W-:Y:S01]  /*ca90*/  IMAD.MOV.U32 R15, RZ, RZ, 0x40000040 ;  /* 0x40000040ff0f7424 */ /* 0x000fe200078e00ff */
[----:B------:R-:W-:Y:S02]  /*caa0*/  WARPGROUP.DEPBAR.LE gsb0, 0x0 ;  /* 0x00008000000079c5 */ /* 0x000fe40000010000 */
[----:B------:R-:W-:Y:S01]  /*cab0*/  WARPGROUP.ARRIVE ;  /* 0x00000000000079c5 */ /* 0x000fe20000000000 */
[----:B------:R-:W2:Y:S06]  /*cac0*/  LDL R147, [R1+0x18] ;  /* 0x0000180001937983 */ /* 0x000eac0000100800 */
[----:B------:R-:W-:Y:S01]  /*cad0*/  HGMMA.64x64x16.F32 R88, R140, gdesc[UR8].tnspB, R88, gsb0 ;  /* 0x40e000088c587df0 */ /* 0x000fe20008000858 */
[----:B------:R-:W-:-:S02]  /*cae0*/  R2UR UR10, R14 ;  /* 0x000000000e0a72ca */ /* 0x000fc400000e0000 */
[----:B------:R-:W-:Y:S01]  /*caf0*/  R2UR UR11, R15 ;  /* 0x000000000f0b72ca */ /* 0x000fe200000e0000 */
[----:B------:R-:W-:Y:S02]  /*cb00*/  VIADD R14, R10, 0x200 ;  /* 0x000002000a0e7836 */ /* 0x000fe40000000000 */
[----:B------:R-:W-:Y:S01]  /*cb10*/  IMAD.MOV.U32 R15, RZ, RZ, 0x40000040 ;  /* 0x40000040ff0f7424 */ /* 0x000fe200078e00ff */
[----:B------:R-:W-:Y:S02]  /*cb20*/  WARPGROUP.DEPBAR.LE gsb0, 0x0 ;  /* 0x00008000000079c5 */ /* 0x000fe40000010000 */
[----:B------:R-:W-:-:S07]  /*cb30*/  WARPGROUP.ARRIVE ;  /* 0x00000000000079c5 */ /* 0x000fce0000000000 */
[----:B------:R-:W-:Y:S01]  /*cb40*/  HGMMA.64x64x16.F32 R88, R136, gdesc[UR8].tnspB, R88, gsb0 ;  /* 0x40e0000888587df0 */ /* 0x000fe20008000858 */
[----:B------:R-:W-:Y:S02]  /*cb50*/  R2UR UR10, R14 ;  /* 0x000000000e0a72ca */ /* 0x000fe400000e0000 */
        /* <DEDUP_REMOVED lines=22> */
[----:B------:R-:W0:Y:S01]  /*ccc0*/  S2R R148, SR_TID.X ;  /* 0x0000000000947919 */ /* 0x000e220000002100 */
[----:B------:R-:W1:Y:S08]  /*ccd0*/  @P2 LDC R10, c[0x0][0x44c] ;  /* 0x00011300ff0a2b82 */ /* 0x000e700000000800 */
[----:B------:R-:W5:Y:S01]  /*cce0*/  @P2 LDC R11, c[0x0][0x450] ;  /* 0x00011400ff0b2b82 */ /* 0x000f620000000800 */
[----:B------:R-:W-:-:S02]  /*ccf0*/  WARPGROUP.DEPBAR.LE gsb0, 0x0 ;  /* 0x00008000000079c5 */ /* 0x000fc40000010000 */
[----:B------:R-:W-:-:S06]  /*cd00*/  WARPGROUP.ARRIVE ;  /* 0x00000000000079c5 */ /* 0x000fcc0000000000 */
[----:B------:R-:W-:Y:S01]  /*cd10*/  HGMMA.64x64x16.F32 R88, R120, gdesc[UR8].tnspB, R88, gsb0 ;  /* 0x40e0000878587df0 */ /* 0x000fe20008000858 */
[----:B0-----:R-:W-:Y:S02]  /*cd20*/  ISETP.GE.U32.AND P3, PT, R148, 0x180, PT ;  /* 0x000001809400780c */ /* 0x001fe40003f66070 */
[----:B------:R-:W-:Y:S02]  /*cd30*/  WARPGROUP.DEPBAR.LE gsb0, 0x0 ;  /* 0x00008000000079c5 */ /* 0x000fe40000010000 */
[----:B--2---:R-:W-:Y:S01]  /*cd40*/  IMAD.IADD R123, R23, 0x1, R147 ;  /* 0x00000001177b7824 */ /* 0x004fe200078e0293 */
[----:B------:R-:W-:-:S03]  /*cd50*/  SHF.R.U32.HI R23, RZ, 0x7, R148 ;  /* 0x00000007ff177819 */ /* 0x000fc60000011694 */
[----:B-1----:R-:W-:-:S05]  /*cd60*/  @P2 IMAD.HI.U32 R10, R123, R10, RZ ;  /* 0x0000000a7b0a2227 */ /* 0x002fca00078e00ff */
[----:B-----5:R-:W-:Y:S01]  /*cd70*/  @P2 SHF.R.U32.HI R123, RZ, R11, R10 ;  /* 0x0000000bff7b2219 */ /* 0x020fe2000001160a */
[----:B------:R-:W-:Y:S02]  /*cd80*/  @!P1 IMAD R10, R7, 0x8, R2 ;  /* 0x00000008070a9824 */ /* 0x000fe400078e0202 */
[----:B------:R-:W-:Y:S02]  /*cd90*/  VIADD R15, R23, 0x9 ;  /* 0x00000009170f7836 */ /* 0x000fe40000000000 */
[----:B------:R-:W-:Y:S01]  /*cda0*/  IMAD.SHL.U32 R11, R4, 0x80, RZ ;  /* 0x00000080040b7824 */ /* 0x000fe200078e00ff */
[----:B------:R-:W0:Y:S01]  /*cdb0*/  SHFL.IDX PT, R124, R123, RZ, 0x1c1f ;  /* 0x001c1fff7b7c7589 */ /* 0x000e2200000e0000 */
[----:B------:R-:W-:Y:S01]  /*cdc0*/  @!P1 VIADD R10, R10, 0x16840 ;  /* 0x000168400a0a9836 */ /* 0x000fe20000000000 */
[----:B------:R-:W-:Y:S02]  /*cdd0*/  SEL R15, R15, 0x9, !P3 ;  /* 0x000000090f0f7807 */ /* 0x000fe40005800000 */
[----:B------:R-:W-:-:S02]  /*cde0*/  IADD3 R14, -R11, 0x1, RZ ;  /* 0x000000010b0e7810 */ /* 0x000fc40007ffe1ff */
[----:B------:R-:W-:Y:S01]  /*cdf0*/  @!P1 PRMT R10, RZ, 0x654, R10 ;  /* 0x00000654ff0a9816 */ /* 0x000fe2000000000a */
[----:B------:R1:W-:Y:S06]  /*ce00*/  BAR.ARV R15, 0x100 ;  /* 0x0004000f0000751d */ /* 0x0003ec0000002000 */
[----:B------:R2:W-:Y:S01]  /*ce10*/  @!P1 SYNCS.ARRIVE.TRANS64.RED.A1T0 RZ, [R10+URZ], RZ ;  /* 0x000000ff0aff99a7 */ /* 0x0005e2000810043f */
[----:B---3--:R-:W-:Y:S01]  /*ce20*/  IMAD R14, R151, -0x2, R14 ;  /* 0xfffffffe970e7824 */ /* 0x008fe200078e020e */
[----:B------:R-:W-:Y:S01]  /*ce30*/  PLOP3.LUT P3, PT, PT, PT, UP0, 0x40, 0x0 ;  /* 0x000000000000781c */ /* 0x000fe20003f6e808 */
[----:B--2---:R-:W-:-:S03]  /*ce40*/  IMAD.U32 R10, RZ, RZ, UR25 ;  /* 0x00000019ff0a7e24 */ /* 0x004fc6000f8e00ff */
[----:B----4-:R-:W-:Y:S02]  /*ce50*/  IADD3 R121, -R150, R14, R149 ;  /* 0x0000000e96797210 */ /* 0x010fe40007ffe195 */
[----:B------:R-:W-:-:S03]  /*ce60*/  LOP3.LUT R14, RZ, R10, RZ, 0x33, !PT ;  /* 0x0000000aff0e7212 */ /* 0x000fc600078e33ff */
[----:B------:R-:W-:Y:S02]  /*ce70*/  VIADD R122, R121, UR28 ;  /* 0x0000001c797a7c36 */ /* 0x000fe40008000000 */
[----:B------:R-:W-:Y:S02]  /*ce80*/  IMAD.IADD R121, R14, 0x1, R121 ;  /* 0x000000010e797824 */ /* 0x000fe400078e0279 */
[--C-:B0-----:R-:W-:Y:S02]  /*ce90*/  IMAD.IADD R120, R122, 0x1, R124.reuse ;  /* 0x000000017a787824 */ /* 0x101fe400078e027c */
[----:B------:R-:W-:Y:S01]  /*cea0*/  IMAD.IADD R23, R121, 0x1, R124 ;  /* 0x0000000179177824 */ /* 0x000fe200078e027c */
[----:B-1----:R-:W-:Y:S06]  /*ceb0*/  @P3 BRA `(.L_x_1459) ;  /* 0x0000000000583947 */ /* 0x002fec0003800000 */
[----:B------:R-:W-:Y:S01]  /*cec0*/  IADD3 R124, -R150, R149, R124 ;  /* 0x00000095967c7210 */ /* 0x000fe20007ffe17c */
[----:B------:R-:W-:Y:S03]  /*ced0*/  BSSY B0, `(.L_x_1460) ;  /* 0x0000010000007945 */ /* 0x000fe60003800000 */
        /* <DEDUP_REMOVED lines=10> */
.L_x_1461:
[----:B------:R-:W-:-:S05]  /*cf80*/  IMAD.U32 R125, RZ, RZ, UR24 ;  /* 0x00000018ff7d7e24 */ /* 0x000fca000f8e00ff */
[----:B------:R-:W-:-:S13]  /*cf90*/  ISETP.NE.AND P3, PT, R125, 0x1, PT ;  /* 0x000000017d00780c */ /* 0x000fda0003f65270 */
[----:B------:R-:W0:Y:S02]  /*cfa0*/  @P3 LDC.64 R14, c[0x0][0x9e8] ;  /* 0x00027a00ff0e3b82 */ /* 0x000e240000000a00 */
[----:B0-----:R-:W-:-:S05]  /*cfb0*/  @P3 IMAD.HI.U32 R14, R124, R14, RZ ;  /* 0x0000000e7c0e3227 */ /* 0x001fca00078e00ff */
[----:B------:R-:W-:-:S07]  /*cfc0*/  @P3 SHF.R.U32.HI R124, RZ, R15, R14 ;  /* 0x0000000fff7c3219 */ /* 0x000fce000001160e */
.L_x_1462:
[----:B------:R-:W-:Y:S05]  /*cfd0*/  BSYNC B0 ;  /* 0x0000000000007941 */ /* 0x000fea0003800000 */
.L_x_1460:
[----:B------:R-:W-:-:S04]  /*cfe0*/  IMAD R124, R124, R125, -R11 ;  /* 0x0000007d7c7c7224 */ /* 0x000fc800078e0a0b */
[----:B------:R-:W-:-:S05]  /*cff0*/  IMAD R124, R151, -0x2, R124 ;  /* 0xfffffffe977c7824 */ /* 0x000fca00078e027c */
[----:B------:R-:W-:Y:S02]  /*d000*/  VIMNMX R23, R23, R124, !PT ;  /* 0x0000007c17177248 */ /* 0x000fe40007fe0100 */
[----:B------:R-:W-:-:S07]  /*d010*/  VIADDMNMX R120, R124, R125, R120, PT ;  /* 0x0000007d7c787246 */ /* 0x000fce0003800178 */
.L_x_1459:
[----:B------:R-:W-:Y:S01]  /*d020*/  ISETP.GT.AND P3, PT, R4, -0x1, PT ;  /* 0xffffffff0400780c */ /* 0x000fe20003f64270 */
[----:B------:R-:W0:Y:S03]  /*d030*/  SHFL.IDX PT, R123, R123, 0x1, 0x1c1f ;  /* 0x003c1f007b7b7f89 */ /* 0x000e2600000e0000 */
[C---:B------:R-:W-:Y:S02]  /*d040*/  ISETP.GT.AND P4, PT, R23.reuse, RZ, P3 ;  /* 0x000000ff1700720c */ /* 0x040fe40001f84270 */
[----:B------:R-:W-:Y:S02]  /*d050*/  ISETP.GT.AND P5, PT, R23, 0x1, P3 ;  /* 0x000000011700780c */ /* 0x000fe40001fa4270 */
[C---:B------:R-:W-:Y:S02]  /*d060*/  ISETP.LT.OR P4, PT, R120.reuse, 0x1, P4 ;  /* 0x000000017800780c */ /* 0x040fe40002781670 */
[----:B------:R-:W-:-:S02]  /*d070*/  ISETP.LT.OR P5, PT, R120, 0x2, P5 ;  /* 0x000000027800780c */ /* 0x000fc40002fa1670 */
[----:B------:R-:W-:Y:S02]  /*d080*/  FSEL R24, R24, -INF , !P4 ;  /* 0xff80000018187808 */ /* 0x000fe40006000000 */
[----:B------:R-:W-:Y:S02]  /*d090*/  ISETP.GT.AND P4, PT, R23, 0x8, P3 ;  /* 0x000000081700780c */ /* 0x000fe40001f84270 */
[----:B------:R-:W-:Y:S02]  /*d0a0*/  FSEL R25, R25, -INF , !P5 ;  /* 0xff80000019197808 */ /* 0x000fe40006800000 */
[----:B------:R-:W-:Y:S02]  /*d0b0*/  ISETP.LT.OR P4, PT, R120, 0x9, P4 ;  /* 0x000000097800780c */ /* 0x000fe40002781670 */
[----:B------:R-:W-:Y:S02]  /*d0c0*/  ISETP.GT.AND P5, PT, R23, 0x9, P3 ;  /* 0x000000091700780c */ /* 0x000fe40001fa4270 */
[----:B------:R-:W-:-:S02]  /*d0d0*/  FSEL R28, R28, -INF , !P4 ;  /* 0xff8000001c1c7808 */ /* 0x000fc40006000000 */
[----:B------:R-:W-:Y:S01]  /*d0e0*/  ISETP.GT.AND P4, PT, R23, 0x10, P3 ;  /* 0x000000101700780c */ /* 0x000fe20001f84270 */
[--C-:B0-----:R-:W-:Y:S01]  /*d0f0*/  IMAD.IADD R122, R122, 0x1, R123.reuse ;  /* 0x000000017a7a7824 */ /* 0x101fe200078e027b */
[C---:B------:R-:W-:Y:S01]  /*d100*/  ISETP.LT.OR P5, PT, R120.reuse, 0xa, P5 ;  /* 0x0000000a7800780c */ /* 0x040fe20002fa1670 */
[----:B------:R-:W-:Y:S01]  /*d110*/  IMAD.IADD R121, R121, 0x1, R123 ;  /* 0x0000000179797824 */ /* 0x000fe200078e027b */
[----:B------:R-:W-:Y:S02]  /*d120*/  ISETP.LT.OR P4, PT, R120, 0x11, P4 ;  /* 0x000000117800780c */ /* 0x000fe40002781670 */
[----:B------:R-:W-:Y:S02]  /*d130*/  FSEL R29, R29, -INF , !P5 ;  /* 0xff8000001d1d7808 */ /* 0x000fe40006800000 */
[----:B------:R-:W-:Y:S02]  /*d140*/  FSEL R32, R32, -INF , !P4 ;  /* 0xff80000020207808 */ /* 0x000fe40006000000 */
[----:B------:R-:W-:-:S02]  /*d150*/  ISETP.GT.AND P4, PT, R23, 0x18, P3 ;  /* 0x000000181700780c */ /* 0x000fc40001f84270 */
[C---:B------:R-:W-:Y:S02]  /*d160*/  ISETP.GT.AND P5, PT, R23.reuse, 0x11, P3 ;  /* 0x000000111700780c */ /* 0x040fe40001fa4270 */
[C---:B------:R-:W-:Y:S02]  /*d170*/  ISETP.LT.OR P4, PT, R120.reuse, 0x19, P4 ;  /* 0x000000197800780c */ /* 0x040fe40002781670 */
[----:B------:R-:W-:Y:S02]  /*d180*/  ISETP.LT.OR P5, PT, R120, 0x12, P5 ;  /* 0x000000127800780c */ /* 0x000fe40002fa1670 */
[----:B------:R-:W-:Y:S02]  /*d190*/  FSEL R36, R36, -INF , !P4 ;  /* 0xff80000024247808 */ /* 0x000fe40006000000 */
[----:B------:R-:W-:Y:S02]  /*d1a0*/  ISETP.GT.AND P4, PT, R23, 0x20, P3 ;  /* 0x000000201700780c */ /* 0x000fe40001f84270 */
[----:B------:R-:W-:-:S02]  /*d1b0*/  FSEL R33, R33, -INF , !P5 ;  /* 0xff80000021217808 */ /* 0x000fc40006800000 */
[----:B------:R-:W-:Y:S02]  /*d1c0*/  ISETP.LT.OR P4, PT, R120, 0x21, P4 ;  /* 0x000000217800780c */ /* 0x000fe40002781670 */
[C---:B------:R-:W-:Y:S02]  /*d1d0*/  ISETP.GT.AND P5, PT, R23.reuse, 0x19, P3 ;  /* 0x000000191700780c */ /* 0x040fe40001fa4270 */
[----:B------:R-:W-:Y:S02]  /*d1e0*/  FSEL R40, R40, -INF , !P4 ;  /* 0xff80000028287808 */ /* 0x000fe40006000000 */
[----:B------:R-:W-:Y:S02]  /*d1f0*/  ISETP.GT.AND P4, PT, R23, 0x28, P3 ;  /* 0x000000281700780c */ /* 0x000fe40001f84270 */
[C---:B------:R-:W-:Y:S02]  /*d200*/  ISETP.LT.OR P5, PT, R120.reuse, 0x1a, P5 ;  /* 0x0000001a7800780c */ /* 0x040fe40002fa1670 */
        /* <DEDUP_REMOVED lines=62> */
[----:B------:R-:W-:Y:S02]  /*d5f0*/  ISETP.GT.AND P5, PT, R23, 0x71, P3 ;  /* 0x000000711700780c */ /* 0x000fe40001fa4270 */
[----:B------:R-:W-:Y:S02]  /*d600*/  FSEL R84, R84, -INF , !P4 ;  /* 0xff80000054547808 */ /* 0x000fe40006000000 */
[----:B------:R-:W-:Y:S02]  /*d610*/  PLOP3.LUT P4, PT, PT, PT, UP0, 0x40, 0x0 ;  /* 0x000000000000781c */ /* 0x000fe40003f8e808 */
[----:B------:R-:W-:-:S04]  /*d620*/  ISETP.LT.OR P5, PT, R120, 0x72, P5 ;  /* 0x000000727800780c */ /* 0x000fc80002fa1670 */
[----:B------:R-:W-:Y:S02]  /*d630*/  FSEL R81, R81, -INF , !P5 ;  /* 0xff80000051517808 */ /* 0x000fe40006800000 */
[----:B------:R-:W-:-:S04]  /*d640*/  ISETP.GT.AND P5, PT, R23, 0x79, P3 ;  /* 0x000000791700780c */ /* 0x000fc80001fa4270 */
[----:B------:R-:W-:-:S04]  /*d650*/  ISETP.LT.OR P5, PT, R120, 0x7a, P5 ;  /* 0x0000007a7800780c */ /* 0x000fc80002fa1670 */
[----:B------:R-:W-:Y:S01]  /*d660*/  FSEL R85, R85, -INF , !P5 ;  /* 0xff80000055557808 */ /* 0x000fe20006800000 */
[----:B------:R-:W-:Y:S08]  /*d670*/  @P4 BRA `(.L_x_1463) ;  /* 0x0000000000584947 */ /* 0x000ff00003800000 */
        /* <DEDUP_REMOVED lines=12> */
.L_x_1465:
[----:B------:R-:W-:-:S05]  /*d740*/  IMAD.U32 R23, RZ, RZ, UR24 ;  /* 0x00000018ff177e24 */ /* 0x000fca000f8e00ff */
[----:B------:R-:W-:-:S13]  /*d750*/  ISETP.NE.AND P4, PT, R23, 0x1, PT ;  /* 0x000000011700780c */ /* 0x000fda0003f85270 */
[----:B------:R-:W0:Y:S02]  /*d760*/  @P4 LDC.64 R14, c[0x0][0x9e8] ;  /* 0x00027a00ff0e4b82 */ /* 0x000e240000000a00 */
[----:B0-----:R-:W-:-:S05]  /*d770*/  @P4 IMAD.HI.U32 R14, R123, R14, RZ ;  /* 0x0000000e7b0e4227 */ /* 0x001fca00078e00ff */
[----:B------:R-:W-:-:S07]  /*d780*/  @P4 SHF.R.U32.HI R123, RZ, R15, R14 ;  /* 0x0000000fff7b4219 */ /* 0x000fce000001160e */
.L_x_1466:
[----:B------:R-:W-:Y:S05]  /*d790*/  BSYNC B0 ;  /* 0x0000000000007941 */ /* 0x000fea0003800000 */
.L_x_1464:
[----:B------:R-:W-:-:S04]  /*d7a0*/  IMAD R11, R123, R23, -R11 ;  /* 0x000000177b0b7224 */ /* 0x000fc800078e0a0b */
[----:B------:R-:W-:-:S05]  /*d7b0*/  IMAD R14, R151, -0x2, R11 ;  /* 0xfffffffe970e7824 */ /* 0x000fca00078e020b */
[----:B------:R-:W-:Y:S02]  /*d7c0*/  VIADDMNMX R122, R14, R23, R122, PT ;  /* 0x000000170e7a7246 */ /* 0x000fe4000380017a */
[----:B------:R-:W-:-:S07]  /*d7d0*/  VIMNMX R121, R121, R14, !PT ;  /* 0x0000000e79797248 */ /* 0x000fce0007fe0100 */
.L_x_1463:
[----:B------:R-:W-:Y:S01]  /*d7e0*/  FMNMX.FTZ R14, R24, R3, !PT ;  /* 0x00000003180e7209 */ /* 0x000fe20007810000 */
[----:B------:R-:W-:Y:S01]  /*d7f0*/  UMOV UR41, UR7 ;  /* 0x0000000700297c82 */ /* 0x000fe20008000000 */
[----:B------:R-:W-:Y:S01]  /*d800*/  ISETP.GT.AND P5, PT, R121, 0x8, P3 ;  /* 0x000000087900780c */ /* 0x000fe20001fa4270 */
[----:B------:R-:W-:Y:S01]  /*d810*/  @!P1 IMAD R16, R16, 0x8, R2 ;  /* 0x0000000810109824 */ /* 0x000fe200078e0202 */
[----:B------:R-:W-:Y:S02]  /*d820*/  FMNMX.FTZ R11, R25, R14, !PT ;  /* 0x0000000e190b7209 */ /* 0x000fe40007810000 */
[----:B------:R-:W-:Y:S01]  /*d830*/  ISETP.LT.OR P5, PT, R122, 0x9, P5 ;  /* 0x000000097a00780c */ /* 0x000fe20002fa1670 */
[----:B------:R-:W-:Y:S01]  /*d840*/  @!P1 VIADD R16, R16, 0x16860 ;  /* 0x0001686010109836 */ /* 0x000fe20000000000 */
        /* <DEDUP_REMOVED lines=42> */
[----:B------:R-:W-:Y:S02]  /*daf0*/  ISETP.LT.OR P5, PT, R122, 0x29, P5 ;  /* 0x000000297a00780c */ /* 0x000fe40002fa1670 */
[----:B------:R-:W-:-:S02]  /*db00*/  FMNMX.FTZ R11, R69, R14, !PT ;  /* 0x0000000e450b7209 */ /* 0x000fc40007810000 */
[----:B------:R-:W-:Y:S02]  /*db10*/  ISETP.LT.OR P4, PT, R122, 0x1a, P4 ;  /* 0x0000001a7a00780c */ /* 0x000fe40002781670 */
[----:B------:R-:W-:Y:S02]  /*db20*/  FSEL R46, R46, -INF , !P5 ;  /* 0xff8000002e2e7808 */ /* 0x000fe40006800000 */
[----:B------:R-:W-:Y:S02]  /*db30*/  FMNMX.FTZ R14, R72, R11, !PT ;  /* 0x0000000b480e7209 */ /* 0x000fe40007810000 */
[----:B------:R-:W-:Y:S02]  /*db40*/  ISETP.GT.AND P5, PT, R121, 0x30, P3 ;  /* 0x000000307900780c */ /* 0x000fe40001fa4270 */
[----:B------:R-:W-:Y:S02]  /*db50*/  FSEL R39, R39, -INF , !P4 ;  /* 0xff80000027277808 */ /* 0x000fe40006000000 */
[----:B------:R-:W-:-:S02]  /*db60*/  ISETP.GT.AND P4, PT, R121, 0x21, P3 ;  /* 0x000000217900780c */ /* 0x000fc40001f84270 */
[----:B------:R-:W-:Y:S02]  /*db70*/  FMNMX.FTZ R11, R73, R14, !PT ;  /* 0x0000000e490b7209 */ /* 0x000fe40007810000 */
[C---:B------:R-:W-:Y:S02]  /*db80*/  ISETP.LT.OR P5, PT, R122.reuse, 0x31, P5 ;  /* 0x000000317a00780c */ /* 0x040fe40002fa1670 */
[----:B------:R-:W-:Y:S02]  /*db90*/  ISETP.LT.OR P4, PT, R122, 0x22, P4 ;  /* 0x000000227a00780c */ /* 0x000fe40002781670 */
[----:B------:R-:W-:Y:S02]  /*dba0*/  FMNMX.FTZ R14, R76, R11, !PT ;  /* 0x0000000b4c0e7209 */ /* 0x000fe40007810000 */
[----:B------:R-:W-:Y:S02]  /*dbb0*/  FSEL R50, R50, -INF , !P5 ;  /* 0xff80000032327808 */ /* 0x000fe40006800000 */
[----:B------:R-:W-:-:S02]  /*dbc0*/  ISETP.GT.AND P5, PT, R121, 0x38, P3 ;  /* 0x000000387900780c */ /* 0x000fc40001fa4270 */
[----:B------:R-:W-:Y:S02]  /*dbd0*/  FSEL R43, R43, -INF , !P4 ;  /* 0xff8000002b2b7808 */ /* 0x000fe40006000000 */
[----:B------:R-:W-:Y:S02]  /*dbe0*/  ISETP.GT.AND P4, PT, R121, 0x29, P3 ;  /* 0x000000297900780c */ /* 0x000fe40001f84270 */
[----:B------:R-:W-:Y:S02]  /*dbf0*/  FMNMX.FTZ R11, R77, R14, !PT ;  /* 0x0000000e4d0b7209 */ /* 0x000fe40007810000 */
[C---:B------:R-:W-:Y:S02]  /*dc00*/  ISETP.LT.OR P5, PT, R122.reuse, 0x39, P5 ;  /* 0x000000397a00780c */ /* 0x040fe40002fa1670 */
[----:B------:R-:W-:Y:S02]  /*dc10*/  ISETP.LT.OR P4, PT, R122, 0x2a, P4 ;  /* 0x0000002a7a00780c */ /* 0x000fe40002781670 */
[----:B------:R-:W-:-:S02]  /*dc20*/  FMNMX.FTZ R14, R80, R11, !PT ;  /* 0x0000000b500e7209 */ /* 0x000fc40007810000 */
[----:B------:R-:W-:Y:S02]  /*dc30*/  FSEL R54, R54, -INF , !P5 ;  /* 0xff80000036367808 */ /* 0x000fe40006800000 */
[----:B------:R-:W-:Y:S02]  /*dc40*/  ISETP.GT.AND P5, PT, R121, 0x40, P3 ;  /* 0x000000407900780c */ /* 0x000fe40001fa4270 */
[----:B------:R-:W-:Y:S02]  /*dc50*/  FSEL R47, R47, -INF , !P4 ;  /* 0xff8000002f2f7808 */ /* 0x000fe40006000000 */
[----:B------:R-:W-:Y:S02]  /*dc60*/  FMNMX.FTZ R11, R81, R14, !PT ;  /* 0x0000000e510b7209 */ /* 0x000fe40007810000 */
[----:B------:R-:W-:Y:S02]  /*dc70*/  ISETP.GT.AND P4, PT, R121, 0x31, P3 ;  /* 0x000000317900780c */ /* 0x000fe40001f84270 */
[----:B------:R-:W-:-:S02]  /*dc80*/  ISETP.LT.OR P5, PT, R122, 0x41, P5 ;  /* 0x000000417a00780c */ /* 0x000fc40002fa1670 */
[----:B------:R-:W-:Y:S02]  /*dc90*/  FMNMX.FTZ R14, R84, R11, !PT ;  /* 0x0000000b540e7209 */ /* 0x000fe40007810000 */
[----:B------:R-:W-:Y:S02]  /*dca0*/  ISETP.LT.OR P4, PT, R122, 0x32, P4 ;  /* 0x000000327a00780c */ /* 0x000fe40002781670 */
[----:B------:R-:W-:Y:S02]  /*dcb0*/  FSEL R58, R58, -INF , !P5 ;  /* 0xff8000003a3a7808 */ /* 0x000fe40006800000 */
[----:B------:R-:W-:Y:S02]  /*dcc0*/  ISETP.GT.AND P5, PT, R121, 0x48, P3 ;  /* 0x000000487900780c */ /* 0x000fe40001fa4270 */
[----:B------:R-:W-:Y:S02]  /*dcd0*/  FMNMX.FTZ R14, R85, R14, !PT ;  /* 0x0000000e550e7209 */ /* 0x000fe40007810000 */
[----:B------:R-:W-:-:S02]  /*dce0*/  FSEL R51, R51, -INF , !P4 ;  /* 0xff80000033337808 */ /* 0x000fc40006000000 */
[C---:B------:R-:W-:Y:S01]  /*dcf0*/  ISETP.GT.AND P4, PT, R121.reuse, 0x39, P3 ;  /* 0x000000397900780c */ /* 0x040fe20001f84270 */
[----:B------:R-:W0:Y:S01]  /*dd00*/  SHFL.BFLY PT, R11, R14, 0x2, 0x1f ;  /* 0x0c401f000e0b7f89 */ /* 0x000e2200000e0000 */
[C---:B------:R-:W-:Y:S02]  /*dd10*/  ISETP.LT.OR P5, PT, R122.reuse, 0x49, P5 ;  /* 0x000000497a00780c */ /* 0x040fe40002fa1670 */
[----:B------:R-:W-:Y:S02]  /*dd20*/  ISETP.LT.OR P4, PT, R122, 0x3a, P4 ;  /* 0x0000003a7a00780c */ /* 0x000fe40002781670 */
[----:B------:R-:W-:Y:S02]  /*dd30*/  FSEL R62, R62, -INF , !P5 ;  /* 0xff8000003e3e7808 */ /* 0x000fe40006800000 */
[----:B------:R-:W-:Y:S02]  /*dd40*/  ISETP.GT.AND P5, PT, R121, 0x50, P3 ;  /* 0x000000507900780c */ /* 0x000fe40001fa4270 */
[----:B------:R-:W-:-:S02]  /*dd50*/  FSEL R55, R55, -INF , !P4 ;  /* 0xff80000037377808 */ /* 0x000fc40006000000 */
[C---:B------:R-:W-:Y:S02]  /*dd60*/  ISETP.GT.AND P4, PT, R121.reuse, 0x41, P3 ;  /* 0x000000417900780c */ /* 0x040fe40001f84270 */
        /* <DEDUP_REMOVED lines=12> */
[----:B0-----:R-:W-:Y:S02]  /*de30*/  FMNMX.FTZ R15, R14, R11, !PT ;  /* 0x0000000b0e0f7209 */ /* 0x001fe40007810000 */
[C---:B------:R-:W-:Y:S02]  /*de40*/  ISETP.LT.OR P5, PT, R122.reuse, 0x61, P5 ;  /* 0x000000617a00780c */ /* 0x040fe40002fa1670 */
[----:B------:R-:W-:Y:S01]  /*de50*/  ISETP.LT.OR P4, PT, R122, 0x52, P4 ;  /* 0x000000527a00780c */ /* 0x000fe20002781670 */
[----:B------:R-:W0:Y:S01]  /*de60*/  SHFL.BFLY PT, R120, R15, 0x1, 0x1f ;  /* 0x0c201f000f787f89 */ /* 0x000e2200000e0000 */
[----:B------:R-:W-:Y:S02]  /*de70*/  FSEL R74, R74, -INF , !P5 ;  /* 0xff8000004a4a7808 */ /* 0x000fe40006800000 */
[----:B------:R-:W-:-:S02]  /*de80*/  ISETP.GT.AND P5, PT, R121, 0x68, P3 ;  /* 0x000000687900780c */ /* 0x000fc40001fa4270 */
[----:B------:R-:W-:Y:S02]  /*de90*/  FSEL R67, R67, -INF , !P4 ;  /* 0xff80000043437808 */ /* 0x000fe40006000000 */
[C---:B------:R-:W-:Y:S02]  /*dea0*/  ISETP.GT.AND P4, PT, R121.reuse, 0x59, P3 ;  /* 0x000000597900780c */ /* 0x040fe40001f84270 */
[C---:B------:R-:W-:Y:S02]  /*deb0*/  ISETP.LT.OR P5, PT, R122.reuse, 0x69, P5 ;  /* 0x000000697a00780c */ /* 0x040fe40002fa1670 */
[----:B------:R-:W-:Y:S02]  /*dec0*/  ISETP.LT.OR P4, PT, R122, 0x5a, P4 ;  /* 0x0000005a7a00780c */ /* 0x000fe40002781670 */
        /* <DEDUP_REMOVED lines=9> */
[----:B------:R-:W-:Y:S02]  /*df60*/  ISETP.GT.AND P4, PT, R121, 0x69, P3 ;  /* 0x000000697900780c */ /* 0x000fe40001f84270 */
[C---:B------:R-:W-:Y:S02]  /*df70*/  ISETP.LT.OR P5, PT, R122.reuse, 0x72, P5 ;  /* 0x000000727a00780c */ /* 0x040fe40002fa1670 */
[----:B0-----:R-:W-:Y:S02]  /*df80*/  FMNMX.FTZ R11, R15, R120, !PT ;  /* 0x000000780f0b7209 */ /* 0x001fe40007810000 */
[----:B------:R-:W-:Y:S02]  /*df90*/  ISETP.LT.OR P4, PT, R122, 0x6a, P4 ;  /* 0x0000006a7a00780c */ /* 0x000fe40002781670 */
[----:B------:R-:W-:Y:S01]  /*dfa0*/  FSEL R83, R83, -INF , !P5 ;  /* 0xff80000053537808 */ /* 0x000fe20006800000 */
[----:B------:R-:W-:Y:S01]  /*dfb0*/  FMUL.FTZ R14, R11, UR41 ;  /* 0x000000290b0e7c20 */ /* 0x000fe20008410000 */
[----:B------:R-:W-:-:S02]  /*dfc0*/  ISETP.GT.AND P5, PT, R121, RZ, P3 ;  /* 0x000000ff7900720c */ /* 0x000fc40001fa4270 */
[----:B------:R-:W-:Y:S02]  /*dfd0*/  FSEL R79, R79, -INF , !P4 ;  /* 0xff8000004f4f7808 */ /* 0x000fe40006000000 */
[----:B------:R-:W-:Y:S02]  /*dfe0*/  FSETP.NEU.FTZ.AND P4, PT, R11, -INF , PT ;  /* 0xff8000000b00780b */ /* 0x000fe40003f9d000 */
[----:B------:R-:W-:Y:S02]  /*dff0*/  ISETP.LT.OR P5, PT, R122, 0x1, P5 ;  /* 0x000000017a00780c */ /* 0x000fe40002fa1670 */
[----:B------:R-:W-:Y:S02]  /*e000*/  FSEL R14, R14, RZ, P4 ;  /* 0x000000ff0e0e7208 */ /* 0x000fe40002000000 */
[----:B------:R-:W-:Y:S02]  /*e010*/  FSEL R26, R26, -INF , !P5 ;  /* 0xff8000001a1a7808 */ /* 0x000fe40006800000 */
[----:B------:R-:W-:Y:S01]  /*e020*/  ISETP.GT.AND P5, PT, R121, 0x78, P3 ;  /* 0x000000787900780c */ /* 0x000fe20001fa4270 */
        /* <DEDUP_REMOVED lines=25> */
[--C-:B------:R-:W-:Y:S01]  /*e1c0*/  FFMA.FTZ R134, R60, UR41, -R14.reuse ;  /* 0x000000293c867c23 */ /* 0x100fe2000801080e */
[----:B------:R-:W-:Y:S01]  /*e1d0*/  FMNMX.FTZ R28, R38, R25, !PT ;  /* 0x00000019261c7209 */ /* 0x000fe20007810000 */
[--C-:B------:R-:W-:Y:S01]  /*e1e0*/  FFMA.FTZ R61, R61, UR41, -R14.reuse ;  /* 0x000000293d3d7c23 */ /* 0x100fe2000801080e */
[----:B------:R0:W-:Y:S01]  /*e1f0*/  MUFU.EX2 R25, R37 ;  /* 0x0000002500197308 */ /* 0x0001e20000000800 */
[----:B------:R-:W-:Y:S01]  /*e200*/  FSEL R87, R87, -INF , !P3 ;  /* 0xff80000057577808 */ /* 0x000fe20005800000 */
        /* <DEDUP_REMOVED lines=14> */
[----:B------:R-:W-:Y:S01]  /*e2f0*/  FFMA.FTZ R85, R85, UR41, -R14 ;  /* 0x0000002955557c23 */ /* 0x000fe2000801080e */
[----:B------:R-:W-:Y:S02]  /*e300*/  MUFU.EX2 R148, R148 ;  /* 0x0000009400947308 */ /* 0x000fe40000000800 */
[----:B------:R-:W-:-:S04]  /*e310*/  FMNMX.FTZ R29, R47, R32, !PT ;  /* 0x000000202f1d7209 */ /* 0x000fc80007810000 */
[----:B------:R-:W-:Y:S02]  /*e320*/  FMNMX.FTZ R32, R50, R29, !PT ;  /* 0x0000001d32207209 */ /* 0x000fe40007810000 */
[----:B------:R-:W-:Y:S02]  /*e330*/  MUFU.EX2 R15, R15 ;  /* 0x0000000f000f7308 */ /* 0x000fe40000000800 */
[----:B------:R-:W-:-:S04]  /*e340*/  FMNMX.FTZ R29, R51, R32, !PT ;  /* 0x00000020331d7209 */ /* 0x000fc80007810000 */
[----:B------:R-:W-:Y:S02]  /*e350*/  FMNMX.FTZ R32, R54, R29, !PT ;  /* 0x0000001d36207209 */ /* 0x000fe40007810000 */
[----:B------:R1:W-:Y:S02]  /*e360*/  MUFU.EX2 R29, R45 ;  /* 0x0000002d001d7308 */ /* 0x0003e40000000800 */
[----:B------:R-:W-:-:S04]  /*e370*/  FMNMX.FTZ R33, R55, R32, !PT ;  /* 0x0000002037217209 */ /* 0x000fc80007810000 */
[----:B------:R-:W-:Y:S02]  /*e380*/  FMNMX.FTZ R32, R58, R33, !PT ;  /* 0x000000213a207209 */ /* 0x000fe40007810000 */
[----:B------:R-:W-:Y:S02]  /*e390*/  MUFU.EX2 R150, R150 ;  /* 0x0000009600967308 */ /* 0x000fe40000000800 */
[----:B------:R-:W-:Y:S01]  /*e3a0*/  FMNMX.FTZ R33, R59, R32, !PT ;  /* 0x000000203b217209 */ /* 0x000fe20007810000 */
[----:B------:R-:W-:-:S03]  /*e3b0*/  FFMA.FTZ R32, R49, UR41, -R14 ;  /* 0x0000002931207c23 */ /* 0x000fc6000801080e */
[----:B------:R-:W-:Y:S02]  /*e3c0*/  FMNMX.FTZ R36, R62, R33, !PT ;  /* 0x000000213e247209 */ /* 0x000fe40007810000 */
[----:B------:R-:W-:Y:S02]  /*e3d0*/  MUFU.EX2 R23, R23 ;  /* 0x0000001700177308 */ /* 0x000fe40000000800 */
        /* <DEDUP_REMOVED lines=16> */
[----:B------:R-:W-:Y:S01]  /*e4e0*/  FMNMX.FTZ R37, R83, R40, !PT ;  /* 0x0000002853257209 */ /* 0x000fe20007810000 */
[----:B------:R-:W-:-:S03]  /*e4f0*/  FFMA.FTZ R40, R65, UR41, -R14 ;  /* 0x0000002941287c23 */ /* 0x000fc6000801080e */
[----:B------:R-:W-:Y:S02]  /*e500*/  FMNMX.FTZ R44, R86, R37, !PT ;  /* 0x00000025562c7209 */ /* 0x000fe40007810000 */
[----:B------:R-:W-:Y:S02]  /*e510*/  MUFU.EX2 R28, R28 ;  /* 0x0000001c001c7308 */ /* 0x000fe40000000800 */
[----:B------:R-:W-:-:S05]  /*e520*/  FMNMX.FTZ R44, R87, R44, !PT ;  /* 0x0000002c572c7209 */ /* 0x000fca0007810000 */
[----:B-1----:R-:W0:Y:S01]  /*e530*/  SHFL.BFLY PT, R45, R44, 0x2, 0x1f ;  /* 0x0c401f002c2d7f89 */ /* 0x002e2200000e0000 */
[----:B------:R-:W-:Y:S08]  /*e540*/  MUFU.EX2 R142, R142 ;  /* 0x0000008e008e7308 */ /* 0x000ff00000000800 */
[----:B------:R-:W-:Y:S08]  /*e550*/  MUFU.EX2 R136, R136 ;  /* 0x0000008800887308 */ /* 0x000ff00000000800 */
[----:B------:R-:W-:Y:S01]  /*e560*/  MUFU.EX2 R32, R32 ;  /* 0x0000002000207308 */ /* 0x000fe20000000800 */
[----:B0-----:R-:W-:Y:S01]  /*e570*/  FMNMX.FTZ R49, R44, R45, !PT ;  /* 0x0000002d2c317209 */ /* 0x001fe20007810000 */
[----:B------:R-:W-:-:S06]  /*e580*/  FFMA.FTZ R45, R77, UR41, -R14 ;  /* 0x000000294d2d7c23 */ /* 0x000fcc000801080e */
[----:B------:R-:W-:Y:S01]  /*e590*/  MUFU.EX2 R138, R138 ;  /* 0x0000008a008a7308 */ /* 0x000fe20000000800 */
[----:B------:R-:W0:Y:S07]  /*e5a0*/  SHFL.BFLY PT, R52, R49, 0x1, 0x1f ;  /* 0x0c201f0031347f89 */ /* 0x000e2e00000e0000 */
[----:B------:R-:W-:Y:S08]  /*e5b0*/  MUFU.EX2 R132, R132 ;  /* 0x0000008400847308 */ /* 0x000ff00000000800 */
[----:B------:R-:W-:Y:S08]  /*e5c0*/  MUFU.EX2 R36, R36 ;  /* 0x0000002400247308 */ /* 0x000ff00000000800 */
[----:B------:R-:W-:Y:S01]  /*e5d0*/  MUFU.EX2 R134, R134 ;  /* 0x0000008600867308 */ /* 0x000fe20000000800 */
[----:B0-----:R-:W-:-:S02]  /*e5e0*/  FMNMX.FTZ R14, R49, R52, !PT ;  /* 0x00000034310e7209 */ /* 0x001fc40007810000 */
[----:B------:R-:W-:Y:S02]  /*e5f0*/  FSEL R52, R11, RZ, P4 ;  /* 0x000000ff0b347208 */ /* 0x000fe40002000000 */
[C---:B------:R-:W-:Y:S01]  /*e600*/  FSETP.NEU.FTZ.AND P3, PT, R14.reuse, -INF , PT ;  /* 0xff8000000e00780b */ /* 0x040fe20003f7d000 */
[----:B--2---:R-:W-:Y:S02]  /*e610*/  FMUL.FTZ R53, R14, UR41 ;  /* 0x000000290e357c20 */ /* 0x004fe40008410000 */
[----:B------:R-:W-:Y:S01]  /*e620*/  MUFU.EX2 R37, R61 ;  /* 0x0000003d00257308 */ /* 0x000fe20000000800 */
[----:B------:R-:W-:-:S04]  /*e630*/  FADD.FTZ R52, -R52, R3 ;  /* 0x0000000334347221 */ /* 0x000fc80000010100 */
[----:B------:R-:W-:Y:S01]  /*e640*/  FMUL.FTZ R3, R52, UR41 ;  /* 0x0000002934037c20 */ /* 0x000fe20008410000 */
[----:B------:R-:W-:Y:S02]  /*e650*/  FSEL R52, R53, RZ, P3 ;  /* 0x000000ff35347208 */ /* 0x000fe40001800000 */
[----:B------:R-:W-:Y:S03]  /*e660*/  MUFU.EX2 R128, R128 ;  /* 0x0000008000807308 */ /* 0x000fe60000000800 */
        /* <DEDUP_REMOVED lines=9> */
[----:B------:R-:W-:Y:S01]  /*e700*/  FFMA.FTZ R141, R42, UR41, -R52 ;  /* 0x000000292a8d7c23 */ /* 0x000fe20008010834 */
[----:B------:R-:W-:Y:S01]  /*e710*/  @!P1 PRMT R34, RZ, 0x654, R16 ;  /* 0x00000654ff229816 */ /* 0x000fe20000000010 */
[--C-:B------:R-:W-:Y:S01]  /*e720*/  FFMA.FTZ R16, R43, UR41, -R52.reuse ;  /* 0x000000292b107c23 */ /* 0x100fe20008010834 */
[--C-:B------:R-:W-:Y:S01]  /*e730*/  FFMA.FTZ R143, R46, UR41, -R52.reuse ;  /* 0x000000292e8f7c23 */ /* 0x100fe20008010834 */
[----:B------:R-:W-:Y:S01]  /*e740*/  MUFU.EX2 R149, R149 ;  /* 0x0000009500957308 */ /* 0x000fe20000000800 */
[----:B------:R1:W-:Y:S01]  /*e750*/  @!P1 SYNCS.ARRIVE.TRANS64.RED.A1T0 RZ, [R34+URZ], RZ ;  /* 0x000000ff22ff99a7 */ /* 0x0003e2000810043f */
        /* <DEDUP_REMOVED lines=8> */
[----:B------:R-:W-:Y:S01]  /*e7e0*/  F2FP.F16.F32.PACK_AB R148, R15, R148 ;  /* 0x000000940f94723e */ /* 0x000fe200000000ff */
[--C-:B-1----:R-:W-:Y:S01]  /*e7f0*/  FFMA.FTZ R34, R47, UR41, -R52.reuse ;  /* 0x000000292f227c23 */ /* 0x102fe20008010834 */
[----:B------:R-:W-:Y:S01]  /*e800*/  FFMA.FTZ R62, R62, UR41, -R52 ;  /* 0x000000293e3e7c23 */ /* 0x000fe20008010834 */
[----:B------:R-:W-:Y:S01]  /*e810*/  FADD.FTZ R39, R15, R6 ;  /* 0x000000060f277221 */ /* 0x000fe20000010000 */
[----:B------:R-:W-:Y:S01]  /*e820*/  FSEL R15, R14, RZ, P3 ;  /* 0x000000ff0e0f7208 */ /* 0x000fe20001800000 */
[--C-:B------:R-:W-:Y:S01]  /*e830*/  FFMA.FTZ R63, R63, UR41, -R52.reuse ;  /* 0x000000293f3f7c23 */ /* 0x100fe20008010834 */
[----:B------:R-:W-:Y:S01]  /*e840*/  MUFU.EX2 R151, R151 ;  /* 0x0000009700977308 */ /* 0x000fe20000000800 */
[----:B------:R-:W-:Y:S01]  /*e850*/  FADD.FTZ R6, R150, R39 ;  /* 0x0000002796067221 */ /* 0x000fe20000010000 */
[----:B------:R-:W-:Y:S01]  /*e860*/  FFMA.FTZ R66, R66, UR41, -R52 ;  /* 0x0000002942427c23 */ /* 0x000fe20008010834 */
[----:B------:R-:W-:Y:S01]  /*e870*/  FADD.FTZ R15, -R15, R0 ;  /* 0x000000000f0f7221 */ /* 0x000fe20000010100 */
[----:B------:R-:W-:Y:S01]  /*e880*/  FFMA.FTZ R67, R67, UR41, -R52 ;  /* 0x0000002943437c23 */ /* 0x000fe20008010834 */
[----:B------:R-:W-:Y:S01]  /*e890*/  FADD.FTZ R39, R23, R6 ;  /* 0x0000000617277221 */ /* 0x000fe20000010000 */
[--C-:B------:R-:W-:Y:S01]  /*e8a0*/  FFMA.FTZ R70, R70, UR41, -R52.reuse ;  /* 0x0000002946467c23 */ /* 0x100fe20008010834 */
[----:B------:R-:W-:Y:S01]  /*e8b0*/  FMUL.FTZ R0, R15, UR41 ;  /* 0x000000290f007c20 */ /* 0x000fe20008410000 */
[----:B------:R-:W-:Y:S01]  /*e8c0*/  MUFU.EX2 R27, R27 ;  /* 0x0000001b001b7308 */ /* 0x000fe20000000800 */
[----:B------:R-:W-:Y:S01]  /*e8d0*/  FADD.FTZ R39, R144, R39 ;  /* 0x0000002790277221 */ /* 0x000fe20000010000 */
[----:B------:R-:W-:Y:S01]  /*e8e0*/  F2FP.F16.F32.PACK_AB R144, R24, R144 ;  /* 0x000000901890723e */ /* 0x000fe200000000ff */
[--C-:B------:R-:W-:Y:S01]  /*e8f0*/  FFMA.FTZ R71, R71, UR41, -R52.reuse ;  /* 0x0000002947477c23 */ /* 0x100fe20008010834 */
[--C-:B------:R-:W-:Y:S01]  /*e900*/  FFMA.FTZ R74, R74, UR41, -R52.reuse ;  /* 0x000000294a4a7c23 */ /* 0x100fe20008010834 */
[----:B------:R-:W-:Y:S01]  /*e910*/  FADD.FTZ R39, R24, R39 ;  /* 0x0000002718277221 */ /* 0x000fe20000010000 */
[--C-:B------:R-:W-:Y:S01]  /*e920*/  FFMA.FTZ R75, R75, UR41, -R52.reuse ;  /* 0x000000294b4b7c23 */ /* 0x100fe20008010834 */
[--C-:B------:R-:W-:Y:S01]  /*e930*/  FFMA.FTZ R78, R78, UR41, -R52.reuse ;  /* 0x000000294e4e7c23 */ /* 0x100fe20008010834 */
[----:B------:R-:W0:Y:S01]  /*e940*/  MUFU.EX2 R0, R0 ;  /* 0x0000000000007308 */ /* 0x000e220000000800 */
[----:B------:R-:W-:Y:S01]  /*e950*/  FADD.FTZ R6, R146, R39 ;  /* 0x0000002792067221 */ /* 0x000fe20000010000 */
[--C-:B------:R-:W-:Y:S01]  /*e960*/  FFMA.FTZ R79, R79, UR41, -R52.reuse ;  /* 0x000000294f4f7c23 */ /* 0x100fe20008010834 */
[--C-:B------:R-:W-:Y:S01]  /*e970*/  FFMA.FTZ R82, R82, UR41, -R52.reuse ;  /* 0x0000002952527c23 */ /* 0x100fe20008010834 */
[----:B------:R-:W-:Y:S01]  /*e980*/  FFMA.FTZ R83, R83, UR41, -R52 ;  /* 0x0000002953537c23 */ /* 0x000fe20008010834 */
[----:B------:R-:W-:Y:S01]  /*e990*/  FADD.FTZ R15, R25, R6 ;  /* 0x00000006190f7221 */ /* 0x000fe20000010000 */
[--C-:B------:R-:W-:Y:S01]  /*e9a0*/  FFMA.FTZ R86, R86, UR41, -R52.reuse ;  /* 0x0000002956567c23 */ /* 0x100fe20008010834 */
[----:B------:R-:W-:Y:S01]  /*e9b0*/  FFMA.FTZ R52, R87, UR41, -R52 ;  /* 0x0000002957347c23 */ /* 0x000fe20008010834 */
[----:B------:R-:W1:Y:S01]  /*e9c0*/  MUFU.EX2 R145, R145 ;  /* 0x0000009100917308 */ /* 0x000e620000000800 */
[----:B------:R-:W-:Y:S01]  /*e9d0*/  FADD.FTZ R15, R140, R15 ;  /* 0x0000000f8c0f7221 */ /* 0x000fe20000010000 */
[-C--:B------:R-:W-:Y:S01]  /*e9e0*/  FMUL.FTZ R88, R88, R3.reuse ;  /* 0x0000000358587220 */ /* 0x080fe20000410000 */
[-C--:B------:R-:W-:Y:S01]  /*e9f0*/  FMUL.FTZ R89, R89, R3.reuse ;  /* 0x0000000359597220 */ /* 0x080fe20000410000 */
[-C--:B------:R-:W-:Y:S01]  /*ea00*/  FMUL.FTZ R92, R92, R3.reuse ;  /* 0x000000035c5c7220 */ /* 0x080fe20000410000 */
[----:B------:R-:W-:Y:S01]  /*ea10*/  FADD.FTZ R15, R28, R15 ;  /* 0x0000000f1c0f7221 */ /* 0x000fe20000010000 */
[-C--:B------:R-:W-:Y:S01]  /*ea20*/  FMUL.FTZ R93, R93, R3.reuse ;  /* 0x000000035d5d7220 */ /* 0x080fe20000410000 */
[----:B------:R-:W-:Y:S01]  /*ea30*/  FMUL.FTZ R96, R96, R3 ;  /* 0x0000000360607220 */ /* 0x000fe20000410000 */
[----:B------:R-:W2:Y:S01]  /*ea40*/  MUFU.EX2 R30, R30 ;  /* 0x0000001e001e7308 */ /* 0x000ea20000000800 */
[----:B------:R-:W-:Y:S01]  /*ea50*/  FADD.FTZ R6, R142, R15 ;  /* 0x0000000f8e067221 */ /* 0x000fe20000010000 */
[----:B0-----:R-:W-:Y:S01]  /*ea60*/  FFMA.FTZ R5, R0, R5, R149 ;  /* 0x0000000500057223 */ /* 0x001fe20000010095 */
[-C--:B------:R-:W-:Y:S01]  /*ea70*/  FMUL.FTZ R97, R97, R3.reuse ;  /* 0x0000000361617220 */ /* 0x080fe20000410000 */
[-C--:B------:R-:W-:Y:S01]  /*ea80*/  FMUL.FTZ R100, R100, R3.reuse ;  /* 0x0000000364647220 */ /* 0x080fe20000410000 */
[----:B------:R-:W-:Y:S01]  /*ea90*/  FADD.FTZ R15, R29, R6 ;  /* 0x000000061d0f7221 */ /* 0x000fe20000010000 */
[----:B------:R-:W-:Y:S01]  /*eaa0*/  FADD.FTZ R6, R26, R5 ;  /* 0x000000051a067221 */ /* 0x000fe20000010000 */
[-C--:B------:R-:W-:Y:S01]  /*eab0*/  FMUL.FTZ R101, R101, R3.reuse ;  /* 0x0000000365657220 */ /* 0x080fe20000410000 */
[----:B------:R-:W0:Y:S01]  /*eac0*/  MUFU.EX2 R147, R147 ;  /* 0x0000009300937308 */ /* 0x000e220000000800 */
[----:B------:R-:W-:Y:S01]  /*ead0*/  FADD.FTZ R15, R136, R15 ;  /* 0x0000000f880f7221 */ /* 0x000fe20000010000 */
[----:B------:R-:W-:Y:S01]  /*eae0*/  FADD.FTZ R6, R151, R6 ;  /* 0x0000000697067221 */ /* 0x000fe20000010000 */
[-C--:B------:R-:W-:Y:S01]  /*eaf0*/  FMUL.FTZ R104, R104, R3.reuse ;  /* 0x0000000368687220 */ /* 0x080fe20000410000 */
[-C--:B------:R-:W-:Y:S01]  /*eb00*/  FMUL.FTZ R105, R105, R3.reuse ;  /* 0x0000000369697220 */ /* 0x080fe20000410000 */
[----:B------:R-:W-:Y:S01]  /*eb10*/  FADD.FTZ R15, R32, R15 ;  /* 0x0000000f200f7221 */ /* 0x000fe20000010000 */
[----:B------:R-:W-:Y:S01]  /*eb20*/  FADD.FTZ R6, R27, R6 ;  /* 0x000000061b067221 */ /* 0x000fe20000010000 */
[-C--:B------:R-:W-:Y:S01]  /*eb30*/  FMUL.FTZ R108, R108, R3.reuse ;  /* 0x000000036c6c7220 */ /* 0x080fe20000410000 */
[----:B------:R-:W3:Y:S01]  /*eb40*/  MUFU.EX2 R31, R31 ;  /* 0x0000001f001f7308 */ /* 0x000ee20000000800 */
[----:B------:R-:W-:Y:S01]  /*eb50*/  FADD.FTZ R24, R138, R15 ;  /* 0x0000000f8a187221 */ /* 0x000fe20000010000 */
[----:B-1----:R-:W-:Y:S01]  /*eb60*/  FADD.FTZ R5, R145, R6 ;  /* 0x0000000691057221 */ /* 0x002fe20000010000 */
[-C--:B------:R-:W-:Y:S01]  /*eb70*/  FMUL.FTZ R109, R109, R3.reuse ;  /* 0x000000036d6d7220 */ /* 0x080fe20000410000 */
[-C--:B------:R-:W-:Y:S01]  /*eb80*/  FMUL.FTZ R112, R112, R3.reuse ;  /* 0x0000000370707220 */ /* 0x080fe20000410000 */
[----:B------:R-:W-:Y:S01]  /*eb90*/  FADD.FTZ R15, R33, R24 ;  /* 0x00000018210f7221 */ /* 0x000fe20000010000 */
[----:B--2---:R-:W-:Y:S01]  /*eba0*/  FADD.FTZ R6, R30, R5 ;  /* 0x000000051e067221 */ /* 0x004fe20000010000 */
[-C--:B------:R-:W-:Y:S01]  /*ebb0*/  FMUL.FTZ R113, R113, R3.reuse ;  /* 0x0000000371717220 */ /* 0x080fe20000410000 */
[----:B------:R-:W1:Y:S01]  /*ebc0*/  MUFU.EX2 R141, R141 ;  /* 0x0000008d008d7308 */ /* 0x000e620000000800 */
[----:B------:R-:W-:Y:S01]  /*ebd0*/  FADD.FTZ R15, R132, R15 ;  /* 0x0000000f840f7221 */ /* 0x000fe20000010000 */
[----:B0-----:R-:W-:Y:S01]  /*ebe0*/  FADD.FTZ R6, R147, R6 ;  /* 0x0000000693067221 */ /* 0x001fe20000010000 */
[-C--:B------:R-:W-:Y:S01]  /*ebf0*/  FMUL.FTZ R116, R116, R3.reuse ;  /* 0x0000000374747220 */ /* 0x080fe20000410000 */
[----:B------:R-:W-:Y:S01]  /*ec00*/  FMUL.FTZ R117, R117, R3 ;  /* 0x0000000375757220 */ /* 0x000fe20000410000 */
[----:B------:R-:W-:Y:S01]  /*ec10*/  FADD.FTZ R15, R36, R15 ;  /* 0x0000000f240f7221 */ /* 0x000fe20000010000 */
[----:B------:R-:W-:Y:S01]  /*ec20*/  ISETP.GT.AND P3, PT, R4, R21, PT ;  /* 0x000000150400720c */ /* 0x000fe20003f64270 */
[----:B------:R-:W-:Y:S01]  /*ec30*/  FMUL.FTZ R90, R90, R0 ;  /* 0x000000005a5a7220 */ /* 0x000fe20000410000 */
[----:B------:R-:W0:Y:S01]  /*ec40*/  MUFU.EX2 R16, R16 ;  /* 0x0000001000107308 */ /* 0x000e220000000800 */
[----:B------:R-:W-:Y:S01]  /*ec50*/  FADD.FTZ R24, R134, R15 ;  /* 0x0000000f86187221 */ /* 0x000fe20000010000 */
[----:B---3--:R-:W-:Y:S01]  /*ec60*/  FADD.FTZ R6, R31, R6 ;  /* 0x000000061f067221 */ /* 0x008fe20000010000 */
[----:B------:R-:W-:Y:S01]  /*ec70*/  F2FP.F16.F32.PACK_AB R150, R23, R150 ;  /* 0x000000961796723e */ /* 0x000fe200000000ff */
[-C--:B------:R-:W-:Y:S01]  /*ec80*/  FMUL.FTZ R91, R91, R0.reuse ;  /* 0x000000005b5b7220 */ /* 0x080fe20000410000 */
[----:B------:R-:W-:Y:S01]  /*ec90*/  FADD.FTZ R15, R37, R24 ;  /* 0x00000018250f7221 */ /* 0x000fe20000010000 */
[-C--:B------:R-:W-:Y:S01]  /*eca0*/  FMUL.FTZ R94, R94, R0.reuse ;  /* 0x000000005e5e7220 */ /* 0x080fe20000410000 */
[-C--:B------:R-:W-:Y:S01]  /*ecb0*/  FMUL.FTZ R95, R95, R0.reuse ;  /* 0x000000005f5f7220 */ /* 0x080fe20000410000 */
[----:B------:R-:W2:Y:S01]  /*ecc0*/  MUFU.EX2 R40, R40 ;  /* 0x0000002800287308 */ /* 0x000ea20000000800 */
[----:B-1----:R-:W-:Y:S01]  /*ecd0*/  FADD.FTZ R5, R141, R6 ;  /* 0x000000068d057221 */ /* 0x002fe20000010000 */
[----:B------:R-:W-:Y:S01]  /*ece0*/  FADD.FTZ R15, R128, R15 ;  /* 0x0000000f800f7221 */ /* 0x000fe20000010000 */
[-C--:B------:R-:W-:Y:S01]  /*ecf0*/  FMUL.FTZ R98, R98, R0.reuse ;  /* 0x0000000062627220 */ /* 0x080fe20000410000 */
[-C--:B------:R-:W-:Y:S01]  /*ed00*/  FMUL.FTZ R99, R99, R0.reuse ;  /* 0x0000000063637220 */ /* 0x080fe20000410000 */
[-C--:B------:R-:W-:Y:S01]  /*ed10*/  FMUL.FTZ R102, R102, R0.reuse ;  /* 0x0000000066667220 */ /* 0x080fe20000410000 */
[-C--:B------:R-:W-:Y:S01]  /*ed20*/  FMUL.FTZ R103, R103, R0.reuse ;  /* 0x0000000067677220 */ /* 0x080fe20000410000 */
[-C--:B------:R-:W-:Y:S01]  /*ed30*/  FMUL.FTZ R106, R106, R0.reuse ;  /* 0x000000006a6a7220 */ /* 0x080fe20000410000 */
[----:B------:R-:W1:Y:S01]  /*ed40*/  MUFU.EX2 R143, R143 ;  /* 0x0000008f008f7308 */ /* 0x000e620000000800 */
[C---:B0-----:R-:W-:Y:S01]  /*ed50*/  FADD.FTZ R6, R16.reuse, R5 ;  /* 0x0000000510067221 */ /* 0x041fe20000010000 */
[----:B------:R-:W-:Y:S01]  /*ed60*/  F2FP.F16.F32.PACK_AB R141, R16, R141 ;  /* 0x0000008d108d723e */ /* 0x000fe200000000ff */
[-C--:B------:R-:W-:Y:S01]  /*ed70*/  FMUL.FTZ R107, R107, R0.reuse ;  /* 0x000000006b6b7220 */ /* 0x080fe20000410000 */
[-C--:B------:R-:W-:Y:S01]  /*ed80*/  FMUL.FTZ R110, R110, R0.reuse ;  /* 0x000000006e6e7220 */ /* 0x080fe20000410000 */
[-C--:B------:R-:W-:Y:S01]  /*ed90*/  FMUL.FTZ R111, R111, R0.reuse ;  /* 0x000000006f6f7220 */ /* 0x080fe20000410000 */
[-C--:B------:R-:W-:Y:S01]  /*eda0*/  FMUL.FTZ R114, R114, R0.reuse ;  /* 0x0000000072727220 */ /* 0x080fe20000410000 */
[-C--:B------:R-:W-:Y:S01]  /*edb0*/  FMUL.FTZ R115, R115, R0.reuse ;  /* 0x0000000073737220 */ /* 0x080fe20000410000 */
[----:B------:R-:W0:Y:S01]  /*edc0*/  MUFU.EX2 R130, R130 ;  /* 0x0000008200827308 */ /* 0x000e220000000800 */
[----:B--2---:R-:W-:Y:S01]  /*edd0*/  FADD.FTZ R15, R40, R15 ;  /* 0x0000000f280f7221 */ /* 0x004fe20000010000 */
[-C--:B------:R-:W-:Y:S01]  /*ede0*/  FMUL.FTZ R118, R118, R0.reuse ;  /* 0x0000000076767220 */ /* 0x080fe20000410000 */
[----:B------:R-:W-:Y:S01]  /*edf0*/  FMUL.FTZ R119, R119, R0 ;  /* 0x0000000077777220 */ /* 0x000fe20000410000 */
[----:B------:R-:W-:Y:S01]  /*ee00*/  F2FP.F16.F32.PACK_AB R146, R25, R146 ;  /* 0x000000921992723e */ /* 0x000fe200000000ff */
[----:B------:R-:W-:Y:S01]  /*ee10*/  VIADD R4, R4, 0xffffffff ;  /* 0xffffffff04047836 */ /* 0x000fe20000000000 */
[----:B------:R-:W-:Y:S01]  /*ee20*/  F2FP.F16.F32.PACK_AB R140, R28, R140 ;  /* 0x0000008c1c8c723e */ /* 0x000fe200000000ff */
[----:B------:R-:W-:Y:S01]  /*ee30*/  IMAD.MOV.U32 R23, RZ, RZ, R20 ;  /* 0x000000ffff177224 */ /* 0x000fe200078e0014 */
[----:B------:R-:W2:Y:S01]  /*ee40*/  MUFU.EX2 R34, R34 ;  /* 0x0000002200227308 */ /* 0x000ea20000000800 */
[----:B-1----:R-:W-:Y:S01]  /*ee50*/  FADD.FTZ R5, R143, R6 ;  /* 0x000000068f057221 */ /* 0x002fe20000010000 */
[----:B------:R-:W-:Y:S01]  /*ee60*/  F2FP.F16.F32.PACK_AB R142, R29, R142 ;  /* 0x0000008e1d8e723e */ /* 0x000fe200000000ff */
[----:B------:R-:W-:Y:S01]  /*ee70*/  IMAD.MOV.U32 R0, RZ, RZ, R14 ;  /* 0x000000ffff007224 */ /* 0x000fe200078e000e */
[----:B------:R-:W-:-:S02]  /*ee80*/  F2FP.F16.F32.PACK_AB R136, R32, R136 ;  /* 0x000000882088723e */ /* 0x000fc400000000ff */
[----:B------:R-:W-:Y:S02]  /*ee90*/  F2FP.F16.F32.PACK_AB R138, R33, R138 ;  /* 0x0000008a218a723e */ /* 0x000fe400000000ff */
[----:B------:R-:W1:Y:S01]  /*eea0*/  MUFU.EX2 R41, R41 ;  /* 0x0000002900297308 */ /* 0x000e620000000800 */
[----:B0-----:R-:W-:Y:S01]  /*eeb0*/  FADD.FTZ R24, R130, R15 ;  /* 0x0000000f82187221 */ /* 0x001fe20000010000 */
[----:B------:R-:W-:Y:S02]  /*eec0*/  F2FP.F16.F32.PACK_AB R132, R36, R132 ;  /* 0x000000842484723e */ /* 0x000fe400000000ff */
[----:B------:R-:W-:Y:S02]  /*eed0*/  F2FP.F16.F32.PACK_AB R134, R37, R134 ;  /* 0x000000862586723e */ /* 0x000fe400000000ff */
[----:B------:R-:W-:Y:S02]  /*eee0*/  F2FP.F16.F32.PACK_AB R128, R40, R128 ;  /* 0x000000802880723e */ /* 0x000fe400000000ff */
[----:B------:R-:W0:Y:S01]  /*eef0*/  MUFU.EX2 R137, R137 ;  /* 0x0000008900897308 */ /* 0x000e220000000800 */
[----:B--2---:R-:W-:Y:S01]  /*ef00*/  FADD.FTZ R6, R34, R5 ;  /* 0x0000000522067221 */ /* 0x004fe20000010000 */
[----:B------:R-:W-:-:S02]  /*ef10*/  F2FP.F16.F32.PACK_AB R149, R26, R149 ;  /* 0x000000951a95723e */ /* 0x000fc400000000ff */
[----:B------:R-:W-:Y:S02]  /*ef20*/  F2FP.F16.F32.PACK_AB R151, R27, R151 ;  /* 0x000000971b97723e */ /* 0x000fe400000000ff */
[----:B------:R-:W-:Y:S02]  /*ef30*/  F2FP.F16.F32.PACK_AB R145, R30, R145 ;  /* 0x000000911e91723e */ /* 0x000fe400000000ff */
[----:B------:R-:W2:Y:S01]  /*ef40*/  MUFU.EX2 R124, R124 ;  /* 0x0000007c007c7308 */ /* 0x000ea20000000800 */
[C---:B-1----:R-:W-:Y:S01]  /*ef50*/  FADD.FTZ R5, R41.reuse, R24 ;  /* 0x0000001829057221 */ /* 0x042fe20000010000 */
[----:B------:R-:W-:Y:S02]  /*ef60*/  F2FP.F16.F32.PACK_AB R130, R41, R130 ;  /* 0x000000822982723e */ /* 0x000fe400000000ff */
[----:B------:R-:W-:Y:S02]  /*ef70*/  F2FP.F16.F32.PACK_AB R147, R31, R147 ;  /* 0x000000931f93723e */ /* 0x000fe400000000ff */
[----:B------:R-:W-:-:S02]  /*ef80*/  F2FP.F16.F32.PACK_AB R143, R34, R143 ;  /* 0x0000008f228f723e */ /* 0x000fc400000000ff */
        /* <DEDUP_REMOVED lines=64> */
[----:B------:R-:W-:Y:S01]  /*f390*/  F2FP.F16.F32.PACK_AB R121, R83, R82 ;  /* 0x000000525379723e */ /* 0x000fe200000000ff */
[----:B------:R-:W-:Y:S02]  /*f3a0*/  IMAD.MOV.U32 R16, RZ, RZ, R7 ;  /* 0x000000ffff107224 */ /* 0x000fe400078e0007 */
[----:B-1----:R-:W-:-:S04]  /*f3b0*/  FADD.FTZ R3, R86, R3 ;  /* 0x0000000356037221 */ /* 0x002fc80000010000 */
[C---:B0-----:R-:W-:Y:S01]  /*f3c0*/  FADD.FTZ R5, R52.reuse, R3 ;  /* 0x0000000334057221 */ /* 0x041fe20000010000 */
[----:B------:R-:W-:Y:S01]  /*f3d0*/  F2FP.F16.F32.PACK_AB R123, R52, R86 ;  /* 0x00000056347b723e */ /* 0x000fe200000000ff */
[----:B------:R-:W-:Y:S01]  /*f3e0*/  IMAD.MOV.U32 R3, RZ, RZ, R11 ;  /* 0x000000ffff037224 */ /* 0x000fe200078e000b */
[----:B------:R-:W-:Y:S06]  /*f3f0*/  @P3 BRA `(.L_x_1467) ;  /* 0xffffffd000183947 */ /* 0x000fec000383ffff */
[----:B------:R-:W-:Y:S02]  /*f400*/  IMAD.MOV.U32 R0, RZ, RZ, R14 ;  /* 0x000000ffff007224 */ /* 0x000fe400078e000e */
[----:B------:R-:W-:Y:S02]  /*f410*/  IMAD.MOV.U32 R3, RZ, RZ, R11 ;  /* 0x000000ffff037224 */ /* 0x000fe400078e000b */
[----:B------:R-:W-:Y:S02]  /*f420*/  IMAD.MOV.U32 R16, RZ, RZ, R7 ;  /* 0x000000ffff107224 */ /* 0x000fe400078e0007 */
[----:B------:R-:W-:-:S07]  /*f430*/  IMAD.MOV.U32 R23, RZ, RZ, R20 ;  /* 0x000000ffff177224 */ /* 0x000fce00078e0014 */
.L_x_1449:
[----:B------:R-:W2:Y:S01]  /*f440*/  LDL R21, [R1+0x18] ;  /* 0x0000180001157983 */ /* 0x000ea20000100800 */
[----:B------:R-:W0:Y:S03]  /*f450*/  LDC R7, c[0x0][0x448] ;  /* 0x00011200ff077b82 */ /* 0x000e260000000800 */
[----:B------:R-:W3:Y:S04]  /*f460*/  LDL R20, [R1+0x4] ;  /* 0x0000040001147983 */ /* 0x000ee80000100800 */
[----:B------:R-:W3:Y:S01]  /*f470*/  LDL R15, [R1+0x8] ;  /* 0x00000800010f7983 */ /* 0x000ee20000100800 */
[----:B------:R-:W1:Y:S01]  /*f480*/  LDC R24, c[0x0][0x9e4] ;  /* 0x00027900ff187b82 */ /* 0x000e620000000800 */
[----:B0-----:R-:W-:-:S02]  /*f490*/  ISETP.NE.AND P4, PT, R7, 0x1, PT ;  /* 0x000000010700780c */ /* 0x001fc40003f85270 */
[----:B-1----:R-:W-:-:S11]  /*f4a0*/  ISETP.GE.AND P5, PT, R24, 0x1, PT ;  /* 0x000000011800780c */ /* 0x002fd60003fa6270 */
[----:B------:R-:W0:Y:S08]  /*f4b0*/  @P4 LDC R14, c[0x0][0x44c] ;  /* 0x00011300ff0e4b82 */ /* 0x000e300000000800 */
[----:B------:R-:W1:Y:S01]  /*f4c0*/  @P4 LDC R11, c[0x0][0x450] ;  /* 0x00011400ff0b4b82 */ /* 0x000e620000000800 */
[----:B--2---:R-:W-:-:S04]  /*f4d0*/  VIADD R7, R21, 0xbf ;  /* 0x000000bf15077836 */ /* 0x004fc80000000000 */
[----:B0-----:R-:W-:Y:S01]  /*f4e0*/  @P4 IMAD.HI.U32 R14, R7, R14, RZ ;  /* 0x0000000e070e4227 */ /* 0x001fe200078e00ff */
[----:B---3--:R-:W-:-:S04]  /*f4f0*/  IADD3 R20, R15, 0x1, -R20 ;  /* 0x000000010f147810 */ /* 0x008fc80007ffe814 */
[----:B-1----:R-:W-:-:S05]  /*f500*/  @P4 SHF.R.U32.HI R7, RZ, R11, R14 ;  /* 0x0000000bff074219 */ /* 0x002fca000001160e */
[----:B------:R-:W-:-:S04]  /*f510*/  IMAD.IADD R7, R7, 0x1, R20 ;  /* 0x0000000107077824 */ /* 0x000fc800078e0214 */
[----:B------:R-:W-:Y:S01]  /*f520*/  IMAD.IADD R14, R7, 0x1, -R10 ;  /* 0x00000001070e7824 */ /* 0x000fe200078e0a0a */
[----:B------:R-:W-:Y:S06]  /*f530*/  @!P5 BRA `(.L_x_1468) ;  /* 0x000000000044d947 */ /* 0x000fec0003800000 */
[----:B------:R-:W-:Y:S01]  /*f540*/  ISETP.GT.AND P2, PT, R7, -0x1, PT ;  /* 0xffffffff0700780c */ /* 0x000fe20003f44270 */
[----:B------:R-:W-:-:S12]  /*f550*/  BSSY B0, `(.L_x_1469) ;  /* 0x000000d000007945 */ /* 0x000fd80003800000 */
        /* <DEDUP_REMOVED lines=8> */
.L_x_1470:
[----:B------:R-:W-:-:S13]  /*f5e0*/  ISETP.NE.AND P2, PT, R24, 0x1, PT ;  /* 0x000000011800780c */ /* 0x000fda0003f45270 */
[----:B------:R-:W0:Y:S02]  /*f5f0*/  @P2 LDC.64 R10, c[0x0][0x9e8] ;  /* 0x00027a00ff0a2b82 */ /* 0x000e240000000a00 */
[----:B0-----:R-:W-:-:S05]  /*f600*/  @P2 IMAD.HI.U32 R10, R7, R10, RZ ;  /* 0x0000000a070a2227 */ /* 0x001fca00078e00ff */
[----:B------:R-:W-:-:S07]  /*f610*/  @P2 SHF.R.U32.HI R7, RZ, R11, R10 ;  /* 0x0000000bff072219 */ /* 0x000fce000001160a */
.L_x_1471:
[----:B------:R-:W-:Y:S05]  /*f620*/  BSYNC B0 ;  /* 0x0000000000007941 */ /* 0x000fea0003800000 */
.L_x_1469:
[----:B------:R-:W-:-:S05]  /*f630*/  IMAD R7, R7, R24, RZ ;  /* 0x0000001807077224 */ /* 0x000fca00078e02ff */
[----:B------:R-:W-:-:S07]  /*f640*/  VIMNMX R14, R14, R7, !PT ;  /* 0x000000070e0e7248 */ /* 0x000fce0007fe0100 */
.L_x_1468:
[----:B------:R-:W2:Y:S01]  /*f650*/  LDL R10, [R1+0x30] ;  /* 0x00003000010a7983 */ /* 0x000ea20000100800 */
[----:B------:R-:W-:-:S05]  /*f660*/  VIADD R14, R14, 0x7f ;  /* 0x0000007f0e0e7836 */ /* 0x000fca0000000000 */
[----:B------:R-:W-:-:S04]  /*f670*/  SHF.R.S32.HI R7, RZ, 0x1f, R14 ;  /* 0x0000001fff077819 */ /* 0x000fc8000001140e */
[----:B------:R-:W-:-:S04]  /*f680*/  LEA.HI R7, R7, R14, RZ, 0x7 ;  /* 0x0000000e07077211 */ /* 0x000fc800078f38ff */
[----:B------:R-:W-:-:S04]  /*f690*/  SHF.R.S32.HI R7, RZ, 0x7, R7 ;  /* 0x00000007ff077819 */ /* 0x000fc80000011407 */
[----:B--2---:R-:W-:-:S04]  /*f6a0*/  VIMNMX R10, R10, R7, !PT ;  /* 0x000000070a0a7248 */ /* 0x004fc80007fe0100 */
[----:B------:R-:W-:Y:S01]  /*f6b0*/  ISETP.GE.AND P2, PT, R4, R10, PT ;  /* 0x0000000a0400720c */ /* 0x000fe20003f46270 */
[----:B------:R0:W-:-:S12]  /*f6c0*/  STL [R1+0x24], R10 ;  /* 0x0000240a01007387 */ /* 0x0001d80000100800 */
[----:B0-----:R-:W-:Y:S05]  /*f6d0*/  @!P2 BRA `(.L_x_1472) ;  /* 0x0000001c00c0a947 */ /* 0x001fea0003800000 */
[----:B------:R-:W-:Y:S02]  /*f6e0*/  IMAD.MOV.U32 R7, RZ, RZ, R0 ;  /* 0x000000ffff077224 */ /* 0x000fe400078e0000 */
[----:B------:R-:W-:Y:S02]  /*f6f0*/  IMAD.MOV.U32 R14, RZ, RZ, R3 ;  /* 0x000000ffff0e7224 */ /* 0x000fe400078e0003 */
[----:B------:R-:W-:Y:S02]  /*f700*/  IMAD.MOV.U32 R10, RZ, RZ, R23 ;  /* 0x000000ffff0a7224 */ /* 0x000fe400078e0017 */
[----:B------:R-:W-:-:S07]  /*f710*/  IMAD.MOV.U32 R15, RZ, RZ, R16 ;  /* 0x000000ffff0f7224 */ /* 0x000fce00078e0010 */
.L_x_1482:
        /* <DEDUP_REMOVED lines=11> */
.L_x_1474:
[----:B------:R-:W-:Y:S01]  /*f7d0*/  IMAD R0, R16, 0x8, R2 ;  /* 0x0000000810007824 */ /* 0x000fe200078e0202 */
[----:B------:R-:W-:-:S04]  /*f7e0*/  SHF.L.U32 R3, R23, 0x1f, RZ ;  /* 0x0000001f17037819 */ /* 0x000fc800000006ff */
[----:B------:R0:W1:Y:S01]  /*f7f0*/  SYNCS.PHASECHK.TRANS64.TRYWAIT P3, [R0+URZ+0x16830], R3 ;  /* 0x01683003000075a7 */ /* 0x000062000806017f */
[----:B------:R-:W-:Y:S05]  /*f800*/  @!P0 BRA `(.L_x_1475) ;  /* 0x0000000000048947 */ /* 0x000fea0003800000 */
[----:B------:R-:W-:Y:S01]  /*f810*/  BPT.TRAP 0x1 ;  /* 0x000000040000795c */ /* 0x000fe20000300000 */
.L_x_1475:
[----:B------:R-:W-:Y:S04]  /*f820*/  BSSY B0, `(.L_x_1473) ;  /* 0x0000004000007945 */ /* 0x000fe80003800000 */
[----:B-1----:R-:W-:Y:S05]  /*f830*/  @P3 BRA `(.L_x_1476) ;  /* 0x0000000000083947 */ /* 0x002fea0003800000 */
[----:B------:R-:W1:Y:S02]  /*f840*/  SYNCS.PHASECHK.TRANS64.TRYWAIT P3, [R0+URZ+0x16830], R3 ;  /* 0x01683003000075a7 */ /* 0x000e64000806017f */
[----:B-1----:R-:W-:Y:S05]  /*f850*/  @!P3 BRA `(.L_x_1477) ;  /* 0x000000e80074b947 */ /* 0x002fea0003800000 */
.L_x_1476:
[----:B------:R-:W-:Y:S05]  /*f860*/  BSYNC B0 ;  /* 0x0000000000007941 */ /* 0x000fea0003800000 */
.L_x_1473:
[----:B01----:R-:W2:Y:S01]  /*f870*/  LDL R3, [R1+0x20] ;  /* 0x0000200001037983 */ /* 0x003ea20000100800 */
[----:B------:R-:W0:Y:S01]  /*f880*/  S2R R0, SR_TID.X ;  /* 0x0000000000007919 */ /* 0x000e220000002100 */
[----:B------:R-:W-:Y:S05]  /*f890*/  WARPSYNC.ALL ;  /* 0x0000000000007948 */ /* 0x000fea0003800000 */
[----:B------:R-:W-:Y:S01]  /*f8a0*/  IMAD.MOV.U32 R27, RZ, RZ, 0x40000040 ;  /* 0x40000040ff1b7424 */ /* 0x000fe200078e00ff */
[----:B0-----:R-:W-:-:S05]  /*f8b0*/  SHF.R.U32.HI R0, RZ, 0x7, R0 ;  /* 0x00000007ff007819 */ /* 0x001fca0000011600 */
[----:B------:R-:W-:Y:S01]  /*f8c0*/  VIADD R0, R0, 0x8 ;  /* 0x0000000800007836 */ /* 0x000fe20000000000 */
[----:B------:R-:W-:Y:S01]  /*f8d0*/  R2UR UR8, R8 ;  /* 0x00000000080872ca */ /* 0x000fe200000e0000 */
[----:B------:R-:W-:Y:S01]  /*f8e0*/  IMAD.MOV.U32 R25, RZ, RZ, 0x40000040 ;  /* 0x40000040ff197424 */ /* 0x000fe200078e00ff */
[----:B------:R-:W-:Y:S02]  /*f8f0*/  R2UR UR9, R9 ;  /* 0x00000000090972ca */ /* 0x000fe400000e0000 */
[----:B------:R-:W-:Y:S02]  /*f900*/  R2UR UR11, R27 ;  /* 0x000000001b0b72ca */ /* 0x000fe400000e0000 */
[----:B------:R-:W-:Y:S02]  /*f910*/  R2UR UR15, R25 ;  /* 0x00000000190f72ca */ /* 0x000fe400000e0000 */
[----:B------:R-:W-:Y:S02]  /*f920*/  R2UR UR23, R27 ;  /* 0x000000001b1772ca */ /* 0x000fe400000e0000 */
[----:B------:R-:W-:-:S02]  /*f930*/  R2UR UR12, R156 ;  /* 0x000000009c0c72ca */ /* 0x000fc400000e0000 */
[----:B------:R-:W-:Y:S01]  /*f940*/  R2UR UR13, R157 ;  /* 0x000000009d0d72ca */ /* 0x000fe200000e0000 */
[----:B------:R0:W-:Y:S01]  /*f950*/  BAR.SYNC.DEFER_BLOCKING R0, 0x100 ;  /* 0x000400000000751d */ /* 0x0001e20000010000 */
[----:B------:R-:W-:Y:S01]  /*f960*/  IMAD.MOV.U32 R21, RZ, RZ, 0x40000040 ;  /* 0x40000040ff157424 */ /* 0x000fe200078e00ff */
[----:B------:R-:W-:Y:S02]  /*f970*/  R2UR UR16, R154 ;  /* 0x000000009a1072ca */ /* 0x000fe400000e0000 */
[----:B------:R-:W-:Y:S02]  /*f980*/  R2UR UR17, R155 ;  /* 0x000000009b1172ca */ /* 0x000fe400000e0000 */
[----:B------:R-:W-:Y:S01]  /*f990*/  R2UR UR19, R21 ;  /* 0x00000000151372ca */ /* 0x000fe200000e0000 */
[----:B--2---:R-:W-:-:S04]  /*f9a0*/  IMAD R26, R16, 0x400, R3 ;  /* 0x00000400101a7824 */ /* 0x004fc800078e0203 */
[C---:B------:R-:W-:Y:S01]  /*f9b0*/  VIADD R24, R26.reuse, 0x2 ;  /* 0x000000021a187836 */ /* 0x040fe20000000000 */
[C---:B------:R-:W-:Y:S01]  /*f9c0*/  R2UR UR10, R26.reuse ;  /* 0x000000001a0a72ca */ /* 0x040fe200000e0000 */
[C---:B------:R-:W-:Y:S02]  /*f9d0*/  VIADD R20, R26.reuse, 0x4 ;  /* 0x000000041a147836 */ /* 0x040fe40000000000 */
[----:B------:R-:W-:Y:S01]  /*f9e0*/  VIADD R26, R26, 0x6 ;  /* 0x000000061a1a7836 */ /* 0x000fe20000000000 */
[----:B------:R-:W-:-:S04]  /*f9f0*/  R2UR UR14, R24 ;  /* 0x00000000180e72ca */ /* 0x000fc800000e0000 */
[----:B------:R-:W-:Y:S02]  /*fa00*/  R2UR UR22, R26 ;  /* 0x000000001a1672ca */ /* 0x000fe400000e0000 */
[----:B------:R-:W-:-:S06]  /*fa10*/  WARPGROUP.ARRIVE ;  /* 0x00000000000079c5 */ /* 0x000fcc0000000000 */
[----:B------:R-:W-:Y:S01]  /*fa20*/  HGMMA.64x128x16.F32 R24, gdesc[UR8], RZ, !UPT, gsb0 ;  /* 0x01e00000081879f0 */ /* 0x000fe2000c0008ff */
[----:B------:R-:W-:Y:S02]  /*fa30*/  R2UR UR18, R20 ;  /* 0x00000000141272ca */ /* 0x000fe400000e0000 */
[----:B------:R-:W-:Y:S02]  /*fa40*/  WARPGROUP.DEPBAR.LE gsb0, 0x0 ;  /* 0x00008000000079c5 */ /* 0x000fe40000010000 */
[----:B------:R-:W-:-:S07]  /*fa50*/  WARPGROUP.ARRIVE ;  /* 0x00000000000079c5 */ /* 0x000fce0000000000 */
        /* <DEDUP_REMOVED lines=13> */
.L_x_1479:
[----:B------:R-:W-:Y:S01]  /*fb30*/  SHF.L.U32 R0, R10, 0x1f, RZ ;  /* 0x0000001f0a007819 */ /* 0x000fe200000006ff */
[----:B------:R-:W-:-:S04]  /*fb40*/  IMAD R3, R15, 0x8, R2 ;  /* 0x000000080f037824 */ /* 0x000fc800078e0202 */
[----:B------:R0:W1:Y:S01]  /*fb50*/  SYNCS.PHASECHK.TRANS64.TRYWAIT P2, [R3+URZ+0x16850], R0 ;  /* 0x01685000030075a7 */ /* 0x000062000804017f */
[----:B------:R-:W-:Y:S05]  /*fb60*/  @!P0 BRA `(.L_x_1480) ;  /* 0x0000000000048947 */ /* 0x000fea0003800000 */
[----:B------:R-:W-:Y:S01]  /*fb70*/  BPT.TRAP 0x1 ;  /* 0x000000040000795c */ /* 0x000fe20000300000 */
.L_x_1480:
[----:B-1----:R-:W-:Y:S05]  /*fb80*/  @P2 BRA `(.L_x_1478) ;  /* 0x0000000000082947 */ /* 0x002fea0003800000 */
[----:B------:R-:W1:Y:S02]  /*fb90*/  SYNCS.PHASECHK.TRANS64.TRYWAIT P2, [R3+URZ+0x16850], R0 ;  /* 0x01685000030075a7 */ /* 0x000e64000804017f */
[----:B-1----:R-:W-:Y:S05]  /*fba0*/  @!P2 BRA `(.L_x_1481) ;  /* 0x000000e400b4a947 */ /* 0x002fea0003800000 */
.L_x_1478:
[----:B01----:R-:W-:Y:S01]  /*fbb0*/  VIADD R0, R2, 0x400 ;  /* 0x0000040002007836 */ /* 0x003fe20000000000 */
[----:B------:R-:W-:Y:S05]  /*fbc0*/  WARPSYNC.ALL ;  /* 0x0000000000007948 */ /* 0x000fea0003800000 */
[----:B------:R-:W-:-:S04]  /*fbd0*/  SHF.R.U32.HI R0, RZ, 0x4, R0 ;  /* 0x00000004ff007819 */ /* 0x000fc80000011600 */
[----:B------:R-:W-:-:S05]  /*fbe0*/  LOP3.LUT R10, R0, 0x3fff, RZ, 0xc0, !PT ;  /* 0x00003fff000a7812 */ /* 0x000fca00078ec0ff */
[----:B------:R-:W-:Y:S01]  /*fbf0*/  IMAD R10, R15, 0x400, R10 ;  /* 0x000004000f0a7824 */ /* 0x000fe200078e020a */
[----:B------:R-:W-:Y:S01]  /*fc00*/  WARPGROUP.ARRIVE ;  /* 0x00000000000079c5 */ /* 0x000fe20000000000 */
[----:B------:R-:W-:Y:S01]  /*fc10*/  IMAD.MOV.U32 R11, RZ, RZ, 0x40000040 ;  /* 0x40000040ff0b7424 */ /* 0x000fe200078e00ff */
[----:B------:R-:W-:Y:S01]  /*fc20*/  FMNMX.FTZ R0, R24, R14, !PT ;  /* 0x0000000e18007209 */ /* 0x000fe20007810000 */
[C---:B------:R-:W-:Y:S01]  /*fc30*/  VIADD R20, R10.reuse, 0x80 ;  /* 0x000000800a147836 */ /* 0x040fe20000000000 */
[----:B------:R-:W-:Y:S01]  /*fc40*/  R2UR UR10, R10 ;  /* 0x000000000a0a72ca */ /* 0x000fe200000e0000 */
[----:B------:R-:W-:Y:S01]  /*fc50*/  IMAD.MOV.U32 R21, RZ, RZ, 0x40000040 ;  /* 0x40000040ff157424 */ /* 0x000fe200078e00ff */
[----:B------:R-:W-:Y:S01]  /*fc60*/  R2UR UR11, R11 ;  /* 0x000000000b0b72ca */ /* 0x000fe200000e0000 */
[----:B------:R-:W-:Y:S01]  /*fc70*/  UMOV UR41, UR6 ;  /* 0x0000000600297c82 */ /* 0x000fe20008000000 */
[----:B------:R-:W-:-:S04]  /*fc80*/  FMNMX.FTZ R0, R25, R0, !PT ;  /* 0x0000000019007209 */ /* 0x000fc80007810000 */
[----:B------:R-:W-:-:S04]  /*fc90*/  FMNMX.FTZ R0, R28, R0, !PT ;  /* 0x000000001c007209 */ /* 0x000fc80007810000 */
[----:B------:R-:W-:-:S03]  /*fca0*/  FMNMX.FTZ R0, R29, R0, !PT ;  /* 0x000000001d007209 */ /* 0x000fc60007810000 */
[----:B------:R-:W-:Y:S01]  /*fcb0*/  HGMMA.64x64x16.F32 R88, R148, gdesc[UR8].tnspB, R88, gsb0 ;  /* 0x40e0000894587df0 */ /* 0x000fe20008000858 */
[----:B------:R-:W-:Y:S02]  /*fcc0*/  FMNMX.FTZ R0, R32, R0, !PT ;  /* 0x0000000020007209 */ /* 0x000fe40007810000 */
[----:B------:R-:W-:Y:S01]  /*fcd0*/  R2UR UR10, R20 ;  /* 0x00000000140a72ca */ /* 0x000fe200000e0000 */
[----:B------:R-:W-:Y:S01]  /*fce0*/  VIADD R20, R10, 0x100 ;  /* 0x000001000a147836 */ /* 0x000fe20000000000 */
[----:B------:R-:W-:Y:S02]  /*fcf0*/  FMNMX.FTZ R0, R33, R0, !PT ;  /* 0x0000000021007209 */ /* 0x000fe40007810000 */
[----:B------:R-:W-:Y:S01]  /*fd00*/  R2UR UR11, R21 ;  /* 0x00000000150b72ca */ /* 0x000fe200000e0000 */
[----:B------:R-:W-:Y:S01]  /*fd10*/  IMAD.MOV.U32 R21, RZ, RZ, 0x40000040 ;  /* 0x40000040ff157424 */ /* 0x000fe200078e00ff */
        /* <DEDUP_REMOVED lines=32> */
[----:B------:R-:W-:-:S05]  /*ff20*/  FMNMX.FTZ R3, R85, R0, !PT ;  /* 0x0000000055037209 */ /* 0x000fca0007810000 */
[----:B------:R-:W0:Y:S02]  /*ff30*/  SHFL.BFLY PT, R0, R3, 0x2, 0x1f ;  /* 0x0c401f0003007f89 */ /* 0x000e2400000e0000 */
[----:B0-----:R-:W-:-:S05]  /*ff40*/  FMNMX.FTZ R3, R3, R0, !PT ;  /* 0x0000000003037209 */ /* 0x001fca0007810000 */
[----:B------:R-:W0:Y:S01]  /*ff50*/  SHFL.BFLY PT, R0, R3, 0x1, 0x1f ;  /* 0x0c201f0003007f89 */ /* 0x000e2200000e0000 */
[----:B------:R-:W-:Y:S02]  /*ff60*/  WARPGROUP.DEPBAR.LE gsb0, 0x0 ;  /* 0x00008000000079c5 */ /* 0x000fe40000010000 */
[----:B------:R-:W-:Y:S01]  /*ff70*/  WARPGROUP.ARRIVE ;  /* 0x00000000000079c5 */ /* 0x000fe20000000000 */
[----:B0-----:R-:W-:Y:S02]  /*ff80*/  FMNMX.FTZ R3, R3, R0, !PT ;  /* 0x0000000003037209 */ /* 0x001fe40007810000 */
[----:B------:R-:W-:-:S03]  /*ff90*/  FMNMX.FTZ R0, R26, R7, !PT ;  /* 0x000000071a007209 */ /* 0x000fc60007810000 */
[----:B------:R-:W-:Y:S01]  /*ffa0*/  HGMMA.64x64x16.F32 R88, R140, gdesc[UR8].tnspB, R88, gsb0 ;  /* 0x40e000088c587df0 */ /* 0x000fe20008000858 */
[----:B------:R-:W-:Y:S01]  /*ffb0*/  FMNMX.FTZ R0, R27, R0, !PT ;  /* 0x000000001b007209 */ /* 0x000fe20007810000 */
[C---:B------:R-:W-:Y:S01]  /*ffc0*/  FADD.FTZ R11, -R3.reuse, R14 ;  /* 0x0000000e030b7221 */ /* 0x040fe20000010100 */
[----:B------:R-:W-:Y:S01]  /*ffd0*/  R2UR UR10, R20 ;  /* 0x00000000140a72ca */ /* 0x000fe200000e0000 */
[----:B------:R-:W-:Y:S01]  /*ffe0*/  VIADD R20, R10, 0x200 ;  /* 0x000002000a147836 */ /* 0x000fe20000000000 */
[----:B------:R-:W-:Y:S01]  /*fff0*/  FMNMX.FTZ R0, R30, R0, !PT ;  /* 0x000000001e007209 */ /* 0x000fe20007810000 */
[----:B------:R-:W-:Y:S01]  /*10000*/  FMUL.FTZ R14, R3, UR41 ;  /* 0x00000029030e7c20 */ /* 0x000fe20008410000 */
[----:B------:R-:W-:Y:S01]  /*10010*/  R2UR UR11, R21 ;  /* 0x00000000150b72ca */ /* 0x000fe200000e0000 */
[----:B------:R-:W-:Y:S01]  /*10020*/  IMAD.MOV.U32 R21, RZ, RZ, 0x40000040 ;  /* 0x40000040ff157424 */ /* 0x000fe200078e00ff */
[----:B------:R-:W-:Y:S01]  /*10030*/  FMNMX.FTZ R0, R31, R0, !PT ;  /* 0x000000001f007209 */ /* 0x000fe20007810000 */
[----:B------:R-:W-:Y:S01]  /*10040*/  FFMA.FTZ R147, R24, UR41, -R14 ;  /* 0x0000002918937c23 */ /* 0x000fe2000801080e */
[----:B------:R-:W-:-:S02]  /*10050*/  VIADD R24, R10, 0x280 ;  /* 0x000002800a187836 */ /* 0x000fc40000000000 */
[--C-:B------:R-:W-:Y:S01]  /*10060*/  FFMA.FTZ R148, R25, UR41, -R14.reuse ;  /* 0x0000002919947c23 */ /* 0x100fe2000801080e */
[----:B------:R-:W-:Y:S01]  /*10070*/  FMNMX.FTZ R0, R34, R0, !PT ;  /* 0x0000000022007209 */ /* 0x000fe20007810000 */
[----:B------:R-:W-:Y:S02]  /*10080*/  IMAD.MOV.U32 R25, RZ, RZ, 0x40000040 ;  /* 0x40000040ff197424 */ /* 0x000fe400078e00ff */
        /* <DEDUP_REMOVED lines=9> */
[----:B------:R-:W-:Y:S01]  /*10120*/  FFMA.FTZ R37, R69, UR41, -R14 ;  /* 0x0000002945257c23 */ /* 0x000fe2000801080e */
[----:B------:R-:W-:Y:S01]  /*10130*/  FMNMX.FTZ R0, R39, R0, !PT ;  /* 0x0000000027007209 */ /* 0x000fe20007810000 */
[----:B------:R-:W-:Y:S01]  /*10140*/  FMUL.FTZ R11, R11, UR41 ;  /* 0x000000290b0b7c20 */ /* 0x000fe20008410000 */
[----:B------:R-:W-:Y:S02]  /*10150*/  MUFU.EX2 R147, R147 ;  /* 0x0000009300937308 */ /* 0x000fe40000000800 */
[----:B------:R-:W-:-:S04]  /*10160*/  FMNMX.FTZ R0, R42, R0, !PT ;  /* 0x000000002a007209 */ /* 0x000fc80007810000 */
[----:B------:R-:W-:Y:S02]  /*10170*/  FMNMX.FTZ R0, R43, R0, !PT ;  /* 0x000000002b007209 */ /* 0x000fe40007810000 */
[----:B------:R-:W0:Y:S02]  /*10180*/  MUFU.EX2 R11, R11 ;  /* 0x0000000b000b7308 */ /* 0x000e240000000800 */
[----:B------:R-:W-:-:S04]  /*10190*/  FMNMX.FTZ R0, R46, R0, !PT ;  /* 0x000000002e007209 */ /* 0x000fc80007810000 */
[----:B------:R-:W-:Y:S02]  /*101a0*/  FMNMX.FTZ R0, R47, R0, !PT ;  /* 0x000000002f007209 */ /* 0x000fe40007810000 */
[----:B------:R-:W1:Y:S02]  /*101b0*/  MUFU.EX2 R148, R148 ;  /* 0x0000009400947308 */ /* 0x000e640000000800 */
[----:B------:R-:W-:-:S04]  /*101c0*/  FMNMX.FTZ R0, R50, R0, !PT ;  /* 0x0000000032007209 */ /* 0x000fc80007810000 */
[----:B------:R-:W-:Y:S02]  /*101d0*/  FMNMX.FTZ R0, R51, R0, !PT ;  /* 0x0000000033007209 */ /* 0x000fe40007810000 */
[----:B------:R-:W-:Y:S02]  /*101e0*/  MUFU.EX2 R145, R145 ;  /* 0x0000009100917308 */ /* 0x000fe40000000800 */
        /* <DEDUP_REMOVED lines=9> */
[----:B------:R-:W-:Y:S01]  /*10280*/  FMNMX.FTZ R0, R66, R0, !PT ;  /* 0x0000000042007209 */ /* 0x000fe20007810000 */
[----:B------:R-:W-:Y:S02]  /*10290*/  WARPGROUP.DEPBAR.LE gsb0, 0x0 ;  /* 0x00008000000079c5 */ /* 0x000fe40000010000 */
[----:B------:R-:W-:Y:S01]  /*102a0*/  WARPGROUP.ARRIVE ;  /* 0x00000000000079c5 */ /* 0x000fe20000000000 */
[----:B------:R-:W-:Y:S01]  /*102b0*/  FMNMX.FTZ R0, R67, R0, !PT ;  /* 0x0000000043007209 */ /* 0x000fe20007810000 */
[--C-:B------:R-:W-:Y:S01]  /*102c0*/  FFMA.FTZ R140, R41, UR41, -R14.reuse ;  /* 0x00000029298c7c23 */ /* 0x100fe2000801080e */
[--C-:B------:R-:W-:Y:S01]  /*102d0*/  FFMA.FTZ R143, R32, UR41, -R14.reuse ;  /* 0x00000029208f7c23 */ /* 0x100fe2000801080e */
[--C-:B------:R-:W-:Y:S01]  /*102e0*/  FFMA.FTZ R141, R36, UR41, -R14.reuse ;  /* 0x00000029248d7c23 */ /* 0x100fe2000801080e */
[----:B------:R-:W-:Y:S01]  /*102f0*/  FMNMX.FTZ R0, R70, R0, !PT ;  /* 0x0000000046007209 */ /* 0x000fe20007810000 */
[----:B------:R-:W-:Y:S01]  /*10300*/  HGMMA.64x64x16.F32 R88, R136, gdesc[UR8].tnspB, R88, gsb0 ;  /* 0x40e0000888587df0 */ /* 0x000fe20008000858 */
[----:B------:R-:W-:Y:S01]  /*10310*/  R2UR UR10, R20 ;  /* 0x00000000140a72ca */ /* 0x000fe200000e0000 */
[--C-:B------:R-:W-:Y:S01]  /*10320*/  FFMA.FTZ R142, R45, UR41, -R14.reuse ;  /* 0x000000292d8e7c23 */ /* 0x100fe2000801080e */
[----:B------:R-:W-:Y:S01]  /*10330*/  FMNMX.FTZ R0, R71, R0, !PT ;  /* 0x0000000047007209 */ /* 0x000fe20007810000 */
[--C-:B------:R-:W-:Y:S01]  /*10340*/  FFMA.FTZ R20, R49, UR41, -R14.reuse ;  /* 0x0000002931147c23 */ /* 0x100fe2000801080e */
[----:B------:R-:W-:Y:S01]  /*10350*/  R2UR UR11, R21 ;  /* 0x00000000150b72ca */ /* 0x000fe200000e0000 */
        /* <DEDUP_REMOVED lines=16> */
[----:B------:R-:W-:Y:S03]  /*10460*/  MUFU.EX2 R142, R142 ;  /* 0x0000008e008e7308 */ /* 0x000fe60000000800 */
[----:B------:R-:W2:Y:S05]  /*10470*/  SHFL.BFLY PT, R41, R0, 0x2, 0x1f ;  /* 0x0c401f0000297f89 */ /* 0x000eaa00000e0000 */
[----:B------:R-:W-:Y:S08]  /*10480*/  MUFU.EX2 R20, R20 ;  /* 0x0000001400147308 */ /* 0x000ff00000000800 */
[----:B------:R-:W-:Y:S08]  /*10490*/  MUFU.EX2 R21, R21 ;  /* 0x0000001500157308 */ /* 0x000ff00000000800 */
[----:B------:R-:W-:Y:S01]  /*104a0*/  MUFU.EX2 R29, R29 ;  /* 0x0000001d001d7308 */ /* 0x000fe20000000800 */
[----:B--2---:R-:W-:Y:S01]  /*104b0*/  FMNMX.FTZ R0, R0, R41, !PT ;  /* 0x0000002900007209 */ /* 0x004fe20007810000 */
[----:B------:R-:W-:-:S06]  /*104c0*/  FFMA.FTZ R41, R73, UR41, -R14 ;  /* 0x0000002949297c23 */ /* 0x000fcc000801080e */
[----:B------:R-:W-:Y:S08]  /*104d0*/  MUFU.EX2 R32, R32 ;  /* 0x0000002000207308 */ /* 0x000ff00000000800 */
[----:B------:R-:W-:Y:S01]  /*104e0*/  MUFU.EX2 R28, R28 ;  /* 0x0000001c001c7308 */ /* 0x000fe20000000800 */
[----:B------:R-:W-:Y:S02]  /*104f0*/  WARPGROUP.DEPBAR.LE gsb0, 0x0 ;  /* 0x00008000000079c5 */ /* 0x000fe40000010000 */
[----:B------:R-:W-:Y:S01]  /*10500*/  WARPGROUP.ARRIVE ;  /* 0x00000000000079c5 */ /* 0x000fe20000000000 */
[--C-:B------:R-:W-:Y:S01]  /*10510*/  FFMA.FTZ R139, R40, UR41, -R14.reuse ;  /* 0x00000029288b7c23 */ /* 0x100fe2000801080e */
[--C-:B------:R-:W-:Y:S01]  /*10520*/  FFMA.FTZ R137, R44, UR41, -R14.reuse ;  /* 0x000000292c897c23 */ /* 0x100fe2000801080e */
[--C-:B------:R-:W-:Y:S01]  /*10530*/  FFMA.FTZ R136, R48, UR41, -R14.reuse ;  /* 0x0000002930887c23 */ /* 0x100fe2000801080e */
[--C-:B------:R-:W-:Y:S01]  /*10540*/  FFMA.FTZ R138, R52, UR41, -R14.reuse ;  /* 0x00000029348a7c23 */ /* 0x100fe2000801080e */
[--C-:B------:R-:W-:Y:S01]  /*10550*/  FFMA.FTZ R40, R72, UR41, -R14.reuse ;  /* 0x0000002948287c23 */ /* 0x100fe2000801080e */
[----:B------:R-:W-:Y:S01]  /*10560*/  HGMMA.64x64x16.F32 R88, R132, gdesc[UR8].tnspB, R88, gsb0 ;  /* 0x40e0000884587df0 */ /* 0x000fe20008000858 */
[----:B------:R-:W-:Y:S01]  /*10570*/  R2UR UR10, R24 ;  /* 0x00000000180a72ca */ /* 0x000fe200000e0000 */
[--C-:B------:R-:W-:Y:S01]  /*10580*/  FFMA.FTZ R44, R76, UR41, -R14.reuse ;  /* 0x000000294c2c7c23 */ /* 0x100fe2000801080e */
[----:B------:R-:W2:Y:S01]  /*10590*/  SHFL.BFLY PT, R24, R0, 0x1, 0x1f ;  /* 0x0c201f0000187f89 */ /* 0x000ea200000e0000 */
[----:B------:R-:W-:Y:S01]  /*105a0*/  R2UR UR11, R25 ;  /* 0x00000000190b72ca */ /* 0x000fe200000e0000 */
[--C-:B------:R-:W-:Y:S01]  /*105b0*/  FFMA.FTZ R48, R80, UR41, -R14.reuse ;  /* 0x0000002950307c23 */ /* 0x100fe2000801080e */
[----:B------:R-:W-:Y:S01]  /*105c0*/  FFMA.FTZ R52, R84, UR41, -R14 ;  /* 0x0000002954347c23 */ /* 0x000fe2000801080e */
[----:B------:R-:W-:Y:S01]  /*105d0*/  IMAD.MOV.U32 R25, RZ, RZ, 0x40000040 ;  /* 0x40000040ff197424 */ /* 0x000fe200078e00ff */
[----:B------:R-:W-:Y:S08]  /*105e0*/  MUFU.EX2 R139, R139 ;  /* 0x0000008b008b7308 */ /* 0x000ff00000000800 */
[----:B------:R-:W-:Y:S08]  /*105f0*/  MUFU.EX2 R137, R137 ;  /* 0x0000008900897308 */ /* 0x000ff00000000800 */
[----:B------:R-:W-:Y:S01]  /*10600*/  MUFU.EX2 R136, R136 ;  /* 0x0000008800887308 */ /* 0x000fe20000000800 */
[----:B--2---:R-:W-:-:S05]  /*10610*/  FMNMX.FTZ R0, R0, R24, !PT ;  /* 0x0000001800007209 */ /* 0x004fca0007810000 */
[C---:B------:R-:W-:Y:S01]  /*10620*/  FADD.FTZ R24, -R0.reuse, R7 ;  /* 0x0000000700187221 */ /* 0x040fe20000010100 */
[----:B------:R-:W-:Y:S01]  /*10630*/  FMUL.FTZ R53, R0, UR41 ;  /* 0x0000002900357c20 */ /* 0x000fe20008410000 */
[----:B------:R-:W-:Y:S03]  /*10640*/  MUFU.EX2 R138, R138 ;  /* 0x0000008a008a7308 */ /* 0x000fe60000000800 */
        /* <DEDUP_REMOVED lines=12> */
[----:B------:R-:W-:-:S02]  /*10710*/  FFMA.FTZ R55, R55, UR41, -R53 ;  /* 0x0000002937377c23 */ /* 0x000fc40008010835 */
[----:B------:R-:W-:Y:S08]  /*10720*/  MUFU.EX2 R26, R26 ;  /* 0x0000001a001a7308 */ /* 0x000ff00000000800 */
[----:B------:R-:W-:Y:S08]  /*10730*/  MUFU.EX2 R151, R151 ;  /* 0x0000009700977308 */ /* 0x000ff00000000800 */
[----:B------:R-:W-:Y:S08]  /*10740*/  MUFU.EX2 R33, R33 ;  /* 0x0000002100217308 */ /* 0x000ff00000000800 */
[----:B------:R-:W-:Y:S01]  /*10750*/  MUFU.EX2 R36, R36 ;  /* 0x0000002400247308 */ /* 0x000fe20000000800 */
[----:B------:R-:W-:-:S02]  /*10760*/  WARPGROUP.DEPBAR.LE gsb0, 0x0 ;  /* 0x00008000000079c5 */ /* 0x000fc40000010000 */
[----:B------:R-:W-:Y:S01]  /*10770*/  WARPGROUP.ARRIVE ;  /* 0x00000000000079c5 */ /* 0x000fe20000000000 */
[--C-:B------:R-:W-:Y:S01]  /*10780*/  FFMA.FTZ R132, R56, UR41, -R14.reuse ;  /* 0x0000002938847c23 */ /* 0x100fe2000801080e */
[--C-:B------:R-:W-:Y:S01]  /*10790*/  FFMA.FTZ R134, R60, UR41, -R14.reuse ;  /* 0x000000293c867c23 */ /* 0x100fe2000801080e */
[----:B------:R-:W-:-:S03]  /*107a0*/  FFMA.FTZ R14, R85, UR41, -R14 ;  /* 0x00000029550e7c23 */ /* 0x000fc6000801080e */
[----:B------:R-:W2:Y:S01]  /*107b0*/  S2R R60, SR_TID.X ;  /* 0x00000000003c7919 */ /* 0x000ea20000002100 */
[--C-:B------:R-:W-:Y:S01]  /*107c0*/  FFMA.FTZ R56, R35, UR41, -R53.reuse ;  /* 0x0000002923387c23 */ /* 0x100fe20008010835 */
[----:B------:R-:W-:Y:S01]  /*107d0*/  HGMMA.64x64x16.F32 R88, R128, gdesc[UR8].tnspB, R88, gsb0 ;  /* 0x40e0000880587df0 */ /* 0x000fe20008000858 */
[----:B------:R3:W-:Y:S01]  /*107e0*/  MUFU.EX2 R7, R14 ;  /* 0x0000000e00077308 */ /* 0x0007e20000000800 */
[----:B------:R-:W-:Y:S01]  /*107f0*/  R2UR UR11, R25 ;  /* 0x00000000190b72ca */ /* 0x000fe200000e0000 */
[----:B------:R-:W-:Y:S02]  /*10800*/  IMAD.MOV.U32 R25, RZ, RZ, 0x40000040 ;  /* 0x40000040ff197424 */ /* 0x000fe400078e00ff */
[----:B------:R-:W-:Y:S01]  /*10810*/  FFMA.FTZ R35, R46, UR41, -R53 ;  /* 0x000000292e237c23 */ /* 0x000fe20008010835 */
[----:B------:R-:W-:-:S03]  /*10820*/  @!P1 IMAD R46, R16, 0x8, R2 ;  /* 0x00000008102e9824 */ /* 0x000fc600078e0202 */
[----:B------:R-:W-:Y:S01]  /*10830*/  MUFU.EX2 R30, R30 ;  /* 0x0000001e001e7308 */ /* 0x000fe20000000800 */
[----:B---3--:R-:W-:Y:S01]  /*10840*/  FMUL.FTZ R14, R24, UR41 ;  /* 0x00000029180e7c20 */ /* 0x008fe20008410000 */
[----:B------:R-:W-:Y:S02]  /*10850*/  VIADD R24, R10, 0x300 ;  /* 0x000003000a187836 */ /* 0x000fe40000000000 */
[----:B0-----:R-:W-:Y:S01]  /*10860*/  FFMA.FTZ R51, R11, R6, R147 ;  /* 0x000000060b337223 */ /* 0x001fe20000010093 */
[--C-:B------:R-:W-:Y:S01]  /*10870*/  FFMA.FTZ R38, R50, UR41, -R53.reuse ;  /* 0x0000002932267c23 */ /* 0x100fe20008010835 */
[--C-:B------:R-:W-:Y:S01]  /*10880*/  FFMA.FTZ R133, R58, UR41, -R53.reuse ;  /* 0x000000293a857c23 */ /* 0x100fe20008010835 */
[----:B------:R-:W-:Y:S01]  /*10890*/  R2UR UR10, R24 ;  /* 0x00000000180a72ca */ /* 0x000fe200000e0000 */
[----:B------:R-:W-:Y:S02]  /*108a0*/  VIADD R24, R10, 0x380 ;  /* 0x000003800a187836 */ /* 0x000fe40000000000 */
[----:B------:R-:W-:Y:S01]  /*108b0*/  FFMA.FTZ R10, R54, UR41, -R53 ;  /* 0x00000029360a7c23 */ /* 0x000fe20008010835 */
[----:B------:R-:W0:Y:S01]  /*108c0*/  MUFU.EX2 R14, R14 ;  /* 0x0000000e000e7308 */ /* 0x000e220000000800 */
[----:B------:R-:W3:Y:S07]  /*108d0*/  LDL R54, [R1+0x24] ;  /* 0x0000240001367983 */ /* 0x000eee0000100800 */
[----:B------:R-:W4:Y:S01]  /*108e0*/  MUFU.EX2 R27, R27 ;  /* 0x0000001b001b7308 */ /* 0x000f220000000800 */
[----:B--2---:R-:W-:-:S02]  /*108f0*/  SHF.R.U32.HI R135, RZ, 0x7, R60 ;  /* 0x00000007ff877819 */ /* 0x004fc4000001163c */
[----:B------:R-:W-:-:S05]  /*10900*/  ISETP.GE.U32.AND P2, PT, R60, 0x180, PT ;  /* 0x000001803c00780c */ /* 0x000fca0003f46070 */
[----:B------:R-:W2:Y:S08]  /*10910*/  MUFU.EX2 R56, R56 ;  /* 0x0000003800387308 */ /* 0x000eb00000000800 */
[----:B------:R-:W5:Y:S08]  /*10920*/  MUFU.EX2 R31, R31 ;  /* 0x0000001f001f7308 */ /* 0x000f700000000800 */
[----:B------:R-:W5:Y:S08]  /*10930*/  MUFU.EX2 R57, R57 ;  /* 0x0000003900397308 */ /* 0x000f700000000800 */
[----:B------:R-:W5:Y:S08]  /*10940*/  MUFU.EX2 R34, R34 ;  /* 0x0000002200227308 */ /* 0x000f700000000800 */
[----:B------:R-:W5:Y:S08]  /*10950*/  MUFU.EX2 R39, R39 ;  /* 0x0000002700277308 */ /* 0x000f700000000800 */
[----:B------:R-:W-:Y:S01]  /*10960*/  MUFU.EX2 R42, R42 ;  /* 0x0000002a002a7308 */ /* 0x000fe20000000800 */
[----:B------:R-:W-:-:S02]  /*10970*/  WARPGROUP.DEPBAR.LE gsb0, 0x0 ;  /* 0x00008000000079c5 */ /* 0x000fc40000010000 */
[----:B------:R-:W-:Y:S01]  /*10980*/  WARPGROUP.ARRIVE ;  /* 0x00000000000079c5 */ /* 0x000fe20000000000 */
[----:B------:R-:W-:Y:S02]  /*10990*/  @!P1 VIADD R46, R46, 0x16840 ;  /* 0x000168402e2e9836 */ /* 0x000fe40000000000 */
[----:B-1----:R-:W-:Y:S01]  /*109a0*/  FADD.FTZ R6, R148, R51 ;  /* 0x0000003394067221 */ /* 0x002fe20000010000 */
[----:B------:R-:W-:Y:S01]  /*109b0*/  @!P1 IMAD R50, R15, 0x8, R2 ;  /* 0x000000080f329824 */ /* 0x000fe200078e0202 */
[----:B------:R-:W1:Y:S01]  /*109c0*/  MUFU.EX2 R35, R35 ;  /* 0x0000002300237308 */ /* 0x000e620000000800 */
[----:B------:R-:W-:Y:S01]  /*109d0*/  HGMMA.64x64x16.F32 R88, R124, gdesc[UR8].tnspB, R88, gsb0 ;  /* 0x40e000087c587df0 */ /* 0x000fe20008000858 */
[----:B------:R-:W-:Y:S02]  /*109e0*/  R2UR UR10, R24 ;  /* 0x00000000180a72ca */ /* 0x000fe400000e0000 */
[----:B------:R-:W-:Y:S01]  /*109f0*/  R2UR UR11, R25 ;  /* 0x00000000190b72ca */ /* 0x000fe200000e0000 */
[----:B------:R-:W-:Y:S01]  /*10a00*/  VIADD R25, R135, 0x9 ;  /* 0x0000000987197836 */ /* 0x000fe20000000000 */
[----:B------:R-:W-:Y:S01]  /*10a10*/  @!P1 PRMT R46, RZ, 0x654, R46 ;  /* 0x00000654ff2e9816 */ /* 0x000fe2000000002e */
[----:B0-----:R-:W-:Y:S01]  /*10a20*/  FFMA.FTZ R5, R14, R5, R149 ;  /* 0x000000050e057223 */ /* 0x001fe20000010095 */
[----:B------:R-:W-:Y:S01]  /*10a30*/  FADD.FTZ R15, R145, R6 ;  /* 0x00000006910f7221 */ /* 0x000fe20000010000 */
[----:B------:R-:W-:Y:S01]  /*10a40*/  @!P1 VIADD R50, R50, 0x16860 ;  /* 0x0001686032329836 */ /* 0x000fe20000000000 */
[----:B------:R-:W-:Y:S01]  /*10a50*/  SEL R47, R25, 0x9, !P2 ;  /* 0x00000009192f7807 */ /* 0x000fe20005000000 */
[----:B------:R-:W0:Y:S08]  /*10a60*/  MUFU.EX2 R38, R38 ;  /* 0x0000002600267308 */ /* 0x000e300000000800 */
[----:B------:R-:W0:Y:S08]  /*10a70*/  MUFU.EX2 R43, R43 ;  /* 0x0000002b002b7308 */ /* 0x000e300000000800 */
[----:B------:R-:W0:Y:S01]  /*10a80*/  MUFU.EX2 R10, R10 ;  /* 0x0000000a000a7308 */ /* 0x000e220000000800 */
[----:B------:R-:W-:-:S07]  /*10a90*/  FFMA.FTZ R59, R59, UR41, -R53 ;  /* 0x000000293b3b7c23 */ /* 0x000fce0008010835 */
[----:B------:R-:W-:Y:S08]  /*10aa0*/  MUFU.EX2 R132, R132 ;  /* 0x0000008400847308 */ /* 0x000ff00000000800 */
[----:B------:R-:W-:Y:S08]  /*10ab0*/  MUFU.EX2 R133, R133 ;  /* 0x0000008500857308 */ /* 0x000ff00000000800 */
[----:B------:R-:W-:Y:S08]  /*10ac0*/  MUFU.EX2 R134, R134 ;  /* 0x0000008600867308 */ /* 0x000ff00000000800 */
[----:B------:R-:W-:Y:S08]  /*10ad0*/  MUFU.EX2 R37, R37 ;  /* 0x0000002500257308 */ /* 0x000ff00000000800 */
[----:B------:R-:W-:Y:S08]  /*10ae0*/  MUFU.EX2 R40, R40 ;  /* 0x0000002800287308 */ /* 0x000ff00000000800 */
[----:B------:R-:W-:Y:S01]  /*10af0*/  MUFU.EX2 R41, R41 ;  /* 0x0000002900297308 */ /* 0x000fe20000000800 */
[----:B------:R-:W-:-:S02]  /*10b00*/  WARPGROUP.DEPBAR.LE gsb0, 0x0 ;  /* 0x00008000000079c5 */ /* 0x000fc40000010000 */
[----:B------:R-:W-:-:S05]  /*10b10*/  WARPGROUP.ARRIVE ;  /* 0x00000000000079c5 */ /* 0x000fca0000000000 */
[----:B------:R-:W0:Y:S01]  /*10b20*/  MUFU.EX2 R24, R55 ;  /* 0x0000003700187308 */ /* 0x000e220000000800 */
[----:B------:R-:W-:Y:S01]  /*10b30*/  HGMMA.64x64x16.F32 R88, R120, gdesc[UR8].tnspB, R88, gsb0 ;  /* 0x40e0000878587df0 */ /* 0x000fe20008000858 */
[----:B------:R-:W-:Y:S01]  /*10b40*/  FADD.FTZ R6, R150, R15 ;  /* 0x0000000f96067221 */ /* 0x000fe20000010000 */
[----:B------:R-:W-:-:S05]  /*10b50*/  @!P1 PRMT R50, RZ, 0x654, R50 ;  /* 0x00000654ff329816 */ /* 0x000fca0000000032 */
[----:B------:R-:W-:Y:S01]  /*10b60*/  MUFU.EX2 R44, R44 ;  /* 0x0000002c002c7308 */ /* 0x000fe20000000800 */
[----:B------:R-:W-:Y:S01]  /*10b70*/  FADD.FTZ R15, R143, R6 ;  /* 0x000000068f0f7221 */ /* 0x000fe20000010000 */
[----:B------:R-:W-:Y:S01]  /*10b80*/  FFMA.FTZ R135, R62, UR41, -R53 ;  /* 0x000000293e877c23 */ /* 0x000fe20008010835 */
[----:B------:R-:W-:-:S05]  /*10b90*/  F2FP.F16.F32.PACK_AB R149, R26, R149 ;  /* 0x000000951a95723e */ /* 0x000fca00000000ff */
[----:B------:R-:W0:Y:S01]  /*10ba0*/  MUFU.EX2 R25, R59 ;  /* 0x0000003b00197308 */ /* 0x000e220000000800 */
[--C-:B------:R-:W-:Y:S01]  /*10bb0*/  FFMA.FTZ R129, R66, UR41, -R53.reuse ;  /* 0x0000002942817c23 */ /* 0x100fe20008010835 */
[----:B------:R-:W-:-:S06]  /*10bc0*/  FFMA.FTZ R6, R67, UR41, -R53 ;  /* 0x0000002943067c23 */ /* 0x000fcc0008010835 */
[----:B------:R-:W0:Y:S08]  /*10bd0*/  MUFU.EX2 R135, R135 ;  /* 0x0000008700877308 */ /* 0x000e300000000800 */
[----:B------:R-:W-:Y:S08]  /*10be0*/  MUFU.EX2 R45, R45 ;  /* 0x0000002d002d7308 */ /* 0x000ff00000000800 */
[----:B------:R-:W-:Y:S08]  /*10bf0*/  MUFU.EX2 R48, R48 ;  /* 0x0000003000307308 */ /* 0x000ff00000000800 */
[----:B------:R-:W-:Y:S08]  /*10c00*/  MUFU.EX2 R49, R49 ;  /* 0x0000003100317308 */ /* 0x000ff00000000800 */
[----:B------:R-:W-:Y:S01]  /*10c10*/  MUFU.EX2 R52, R52 ;  /* 0x0000003400347308 */ /* 0x000fe20000000800 */
[----:B------:R-:W-:-:S02]  /*10c20*/  WARPGROUP.DEPBAR.LE gsb0, 0x0 ;  /* 0x00008000000079c5 */ /* 0x000fc40000010000 */
[----:B------:R4:W-:Y:S06]  /*10c30*/  BAR.ARV R47, 0x100 ;  /* 0x0004002f0000751d */ /* 0x0009ec0000002000 */
[----:B------:R2:W-:Y:S02]  /*10c40*/  @!P1 SYNCS.ARRIVE.TRANS64.RED.A1T0 RZ, [R46+URZ], RZ ;  /* 0x000000ff2eff99a7 */ /* 0x0005e4000810043f */
[----:B--2---:R-:W-:Y:S01]  /*10c50*/  FADD.FTZ R46, R26, R5 ;  /* 0x000000051a2e7221 */ /* 0x004fe20000010000 */
[----:B------:R2:W-:Y:S03]  /*10c60*/  @!P1 SYNCS.ARRIVE.TRANS64.RED.A1T0 RZ, [R50+URZ], RZ ;  /* 0x000000ff32ff99a7 */ /* 0x0005e6000810043f */
[----:B----4-:R-:W-:-:S04]  /*10c70*/  FADD.FTZ R47, R151, R46 ;  /* 0x0000002e972f7221 */ /* 0x010fc80000010000 */
[----:B------:R-:W-:-:S04]  /*10c80*/  FADD.FTZ R46, R30, R47 ;  /* 0x0000002f1e2e7221 */ /* 0x000fc80000010000 */
[----:B------:R-:W-:Y:S01]  /*10c90*/  FADD.FTZ R47, R27, R46 ;  /* 0x0000002e1b2f7221 */ /* 0x000fe20000010000 */
[----:B------:R-:W-:-:S03]  /*10ca0*/  FADD.FTZ R46, R144, R15 ;  /* 0x0000000f902e7221 */ /* 0x000fc60000010000 */
[----:B--2---:R-:W-:Y:S01]  /*10cb0*/  FADD.FTZ R50, R56, R47 ;  /* 0x0000002f38327221 */ /* 0x004fe20000010000 */
[----:B------:R-:W-:-:S03]  /*10cc0*/  FADD.FTZ R47, R141, R46 ;  /* 0x0000002e8d2f7221 */ /* 0x000fc60000010000 */
[----:B-----5:R-:W-:Y:S01]  /*10cd0*/  FADD.FTZ R50, R31, R50 ;  /* 0x000000321f327221 */ /* 0x020fe20000010000 */
[----:B------:R-:W-:-:S03]  /*10ce0*/  FADD.FTZ R46, R146, R47 ;  /* 0x0000002f922e7221 */ /* 0x000fc60000010000 */
[----:B------:R-:W-:Y:S01]  /*10cf0*/  FADD.FTZ R47, R57, R50 ;  /* 0x00000032392f7221 */ /* 0x000fe20000010000 */
[----:B------:R-:W-:-:S03]  /*10d00*/  FADD.FTZ R51, R139, R46 ;  /* 0x0000002e8b337221 */ /* 0x000fc60000010000 */
[----:B------:R-:W-:Y:S01]  /*10d10*/  FADD.FTZ R46, R34, R47 ;  /* 0x0000002f222e7221 */ /* 0x000fe20000010000 */
[----:B------:R-:W-:-:S03]  /*10d20*/  FADD.FTZ R50, R140, R51 ;  /* 0x000000338c327221 */ /* 0x000fc60000010000 */
[----:B------:R-:W-:Y:S01]  /*10d30*/  FADD.FTZ R46, R39, R46 ;  /* 0x0000002e272e7221 */ /* 0x000fe20000010000 */
[----:B------:R-:W-:-:S03]  /*10d40*/  FADD.FTZ R47, R137, R50 ;  /* 0x00000032892f7221 */ /* 0x000fc60000010000 */
[----:B-1----:R-:W-:Y:S01]  /*10d50*/  FADD.FTZ R51, R35, R46 ;  /* 0x0000002e23337221 */ /* 0x002fe20000010000 */
[----:B------:R-:W-:-:S03]  /*10d60*/  FADD.FTZ R47, R142, R47 ;  /* 0x0000002f8e2f7221 */ /* 0x000fc60000010000 */
[----:B------:R-:W-:Y:S01]  /*10d70*/  FADD.FTZ R51, R42, R51 ;  /* 0x000000332a337221 */ /* 0x000fe20000010000 */
[----:B------:R-:W-:-:S03]  /*10d80*/  FADD.FTZ R47, R136, R47 ;  /* 0x0000002f882f7221 */ /* 0x000fc60000010000 */
[----:B0-----:R-:W-:Y:S01]  /*10d90*/  FADD.FTZ R46, R38, R51 ;  /* 0x00000033262e7221 */ /* 0x001fe20000010000 */
[----:B------:R-:W-:Y:S01]  /*10da0*/  FADD.FTZ R47, R20, R47 ;  /* 0x0000002f142f7221 */ /* 0x000fe20000010000 */
[----:B------:R-:W-:Y:S02]  /*10db0*/  FFMA.FTZ R5, R63, UR41, -R53 ;  /* 0x000000293f057c23 */ /* 0x000fe40008010835 */
[----:B------:R-:W-:Y:S01]  /*10dc0*/  FADD.FTZ R51, R43, R46 ;  /* 0x0000002e2b337221 */ /* 0x000fe20000010000 */
[----:B------:R-:W-:-:S03]  /*10dd0*/  FADD.FTZ R26, R138, R47 ;  /* 0x0000002f8a1a7221 */ /* 0x000fc60000010000 */
[----:B------:R-:W-:Y:S01]  /*10de0*/  FADD.FTZ R51, R10, R51 ;  /* 0x000000330a337221 */ /* 0x000fe20000010000 */
[----:B------:R-:W0:Y:S01]  /*10df0*/  MUFU.EX2 R5, R5 ;  /* 0x0000000500057308 */ /* 0x000e220000000800 */
[----:B------:R-:W-:Y:S01]  /*10e00*/  F2FP.F16.F32.PACK_AB R151, R30, R151 ;  /* 0x000000971e97723e */ /* 0x000fe200000000ff */
[----:B------:R-:W-:Y:S01]  /*10e10*/  FADD.FTZ R47, R21, R26 ;  /* 0x0000001a152f7221 */ /* 0x000fe20000010000 */
[----:B------:R-:W-:Y:S01]  /*10e20*/  FADD.FTZ R30, R24, R51 ;  /* 0x00000033181e7221 */ /* 0x000fe20000010000 */
[----:B------:R-:W-:Y:S02]  /*10e30*/  FFMA.FTZ R131, R70, UR41, -R53 ;  /* 0x0000002946837c23 */ /* 0x000fe40008010835 */
[----:B------:R-:W-:Y:S01]  /*10e40*/  FADD.FTZ R46, R132, R47 ;  /* 0x0000002f842e7221 */ /* 0x000fe20000010000 */
[----:B------:R-:W-:Y:S01]  /*10e50*/  FADD.FTZ R30, R133, R30 ;  /* 0x0000001e851e7221 */ /* 0x000fe20000010000 */
[----:B------:R-:W1:Y:S01]  /*10e60*/  MUFU.EX2 R129, R129 ;  /* 0x0000008100817308 */ /* 0x000e620000000800 */
[----:B------:R-:W-:-:S02]  /*10e70*/  F2FP.F16.F32.PACK_AB R150, R150, R145 ;  /* 0x000000919696723e */ /* 0x000fc400000000ff */
[----:B------:R-:W-:Y:S01]  /*10e80*/  F2FP.F16.F32.PACK_AB R145, R56, R27 ;  /* 0x0000001b3891723e */ /* 0x000fe200000000ff */
[----:B------:R-:W-:Y:S01]  /*10e90*/  FADD.FTZ R27, R29, R46 ;  /* 0x0000002e1d1b7221 */ /* 0x000fe20000010000 */
[----:B------:R-:W-:Y:S01]  /*10ea0*/  FADD.FTZ R30, R25, R30 ;  /* 0x0000001e191e7221 */ /* 0x000fe20000010000 */
[----:B------:R-:W-:Y:S02]  /*10eb0*/  FFMA.FTZ R15, R71, UR41, -R53 ;  /* 0x00000029470f7c23 */ /* 0x000fe40008010835 */
[----:B------:R-:W2:Y:S01]  /*10ec0*/  MUFU.EX2 R6, R6 ;  /* 0x0000000600067308 */ /* 0x000ea20000000800 */
[----:B------:R-:W-:Y:S01]  /*10ed0*/  FADD.FTZ R27, R134, R27 ;  /* 0x0000001b861b7221 */ /* 0x000fe20000010000 */
[----:B------:R-:W-:Y:S01]  /*10ee0*/  FADD.FTZ R30, R135, R30 ;  /* 0x0000001e871e7221 */ /* 0x000fe20000010000 */
[----:B------:R-:W-:-:S05]  /*10ef0*/  FFMA.FTZ R125, R74, UR41, -R53 ;  /* 0x000000294a7d7c23 */ /* 0x000fca0008010835 */
[----:B------:R-:W4:Y:S01]  /*10f00*/  MUFU.EX2 R131, R131 ;  /* 0x0000008300837308 */ /* 0x000f220000000800 */
[----:B------:R-:W-:Y:S01]  /*10f10*/  FADD.FTZ R27, R32, R27 ;  /* 0x0000001b201b7221 */ /* 0x000fe20000010000 */
[----:B0-----:R-:W-:Y:S01]  /*10f20*/  FADD.FTZ R30, R5, R30 ;  /* 0x0000001e051e7221 */ /* 0x001fe20000010000 */
[----:B------:R-:W-:Y:S01]  /*10f30*/  F2FP.F16.F32.PACK_AB R146, R146, R141 ;  /* 0x0000008d9292723e */ /* 0x000fe200000000ff */
[----:B------:R-:W-:Y:S01]  /*10f40*/  FFMA.FTZ R75, R75, UR41, -R53 ;  /* 0x000000294b4b7c23 */ /* 0x000fe20008010835 */
[----:B------:R-:W-:-:S03]  /*10f50*/  F2FP.F16.F32.PACK_AB R141, R39, R34 ;  /* 0x00000022278d723e */ /* 0x000fc600000000ff */
[----:B------:R-:W0:Y:S01]  /*10f60*/  MUFU.EX2 R15, R15 ;  /* 0x0000000f000f7308 */ /* 0x000e220000000800 */
[----:B------:R-:W-:Y:S01]  /*10f70*/  FADD.FTZ R34, R28, R27 ;  /* 0x0000001b1c227221 */ /* 0x000fe20000010000 */
[----:B-1----:R-:W-:Y:S01]  /*10f80*/  FADD.FTZ R27, R129, R30 ;  /* 0x0000001e811b7221 */ /* 0x002fe20000010000 */
[----:B------:R-:W-:Y:S01]  /*10f90*/  FFMA.FTZ R78, R78, UR41, -R53 ;  /* 0x000000294e4e7c23 */ /* 0x000fe20008010835 */
[----:B------:R-:W-:-:S04]  /*10fa0*/  F2FP.F16.F32.PACK_AB R148, R148, R147 ;  /* 0x000000939494723e */ /* 0x000fc800000000ff */
[----:B------:R-:W1:Y:S01]  /*10fb0*/  MUFU.EX2 R125, R125 ;  /* 0x0000007d007d7308 */ /* 0x000e620000000800 */
[----:B------:R-:W-:Y:S01]  /*10fc0*/  F2FP.F16.F32.PACK_AB R147, R57, R31 ;  /* 0x0000001f3993723e */ /* 0x000fe200000000ff */
[----:B------:R-:W-:Y:S01]  /*10fd0*/  FADD.FTZ R31, R33, R34 ;  /* 0x00000022211f7221 */ /* 0x000fe20000010000 */
[----:B------:R-:W-:Y:S01]  /*10fe0*/  F2FP.F16.F32.PACK_AB R136, R20, R136 ;  /* 0x000000881488723e */ /* 0x000fe200000000ff */
[----:B--2---:R-:W-:Y:S01]  /*10ff0*/  FADD.FTZ R20, R6, R27 ;  /* 0x0000001b06147221 */ /* 0x004fe20000010000 */
[----:B------:R-:W-:-:S03]  /*11000*/  FFMA.FTZ R79, R79, UR41, -R53 ;  /* 0x000000294f4f7c23 */ /* 0x000fc60008010835 */
[----:B------:R-:W2:Y:S01]  /*11010*/  MUFU.EX2 R26, R75 ;  /* 0x0000004b001a7308 */ /* 0x000ea20000000800 */
[----:B------:R-:W-:Y:S01]  /*11020*/  FADD.FTZ R30, R36, R31 ;  /* 0x0000001f241e7221 */ /* 0x000fe20000010000 */
[----:B----4-:R-:W-:Y:S01]  /*11030*/  FADD.FTZ R20, R131, R20 ;  /* 0x0000001483147221 */ /* 0x010fe20000010000 */
[----:B------:R-:W-:Y:S01]  /*11040*/  FFMA.FTZ R82, R82, UR41, -R53 ;  /* 0x0000002952527c23 */ /* 0x000fe20008010835 */
[----:B------:R-:W-:-:S04]  /*11050*/  F2FP.F16.F32.PACK_AB R138, R21, R138 ;  /* 0x0000008a158a723e */ /* 0x000fc800000000ff */
[----:B------:R-:W4:Y:S01]  /*11060*/  MUFU.EX2 R78, R78 ;  /* 0x0000004e004e7308 */ /* 0x000f220000000800 */
[----:B------:R-:W-:Y:S01]  /*11070*/  FADD.FTZ R21, R37, R30 ;  /* 0x0000001e25157221 */ /* 0x000fe20000010000 */
[----:B0-----:R-:W-:Y:S01]  /*11080*/  FADD.FTZ R20, R15, R20 ;  /* 0x000000140f147221 */ /* 0x001fe20000010000 */
[----:B------:R-:W-:Y:S01]  /*11090*/  FFMA.FTZ R83, R83, UR41, -R53 ;  /* 0x0000002953537c23 */ /* 0x000fe20008010835 */
[----:B------:R-:W-:-:S04]  /*110a0*/  F2FP.F16.F32.PACK_AB R140, R140, R139 ;  /* 0x0000008b8c8c723e */ /* 0x000fc800000000ff */
[----:B------:R-:W0:Y:S01]  /*110b0*/  MUFU.EX2 R79, R79 ;  /* 0x0000004f004f7308 */ /* 0x000e220000000800 */
[----:B------:R-:W-:Y:S01]  /*110c0*/  F2FP.F16.F32.PACK_AB R139, R24, R10 ;  /* 0x0000000a188b723e */ /* 0x000fe200000000ff */
[----:B------:R-:W-:Y:S01]  /*110d0*/  FADD.FTZ R10, R40, R21 ;  /* 0x00000015280a7221 */ /* 0x000fe20000010000 */
[----:B-1----:R-:W-:Y:S01]  /*110e0*/  FADD.FTZ R21, R125, R20 ;  /* 0x000000147d157221 */ /* 0x002fe20000010000 */
[----:B------:R-:W-:-:S04]  /*110f0*/  FFMA.FTZ R86, R86, UR41, -R53 ;  /* 0x0000002956567c23 */ /* 0x000fc80008010835 */
[----:B------:R-:W1:Y:S01]  /*11100*/  MUFU.EX2 R82, R82 ;  /* 0x0000005200527308 */ /* 0x000e620000000800 */
[----:B------:R-:W-:Y:S01]  /*11110*/  F2FP.F16.F32.PACK_AB R135, R5, R135 ;  /* 0x000000870587723e */ /* 0x000fe200000000ff */
[----:B------:R-:W-:Y:S01]  /*11120*/  FADD.FTZ R5, R41, R10 ;  /* 0x0000000a29057221 */ /* 0x000fe20000010000 */
[----:B--2---:R-:W-:Y:S01]  /*11130*/  FADD.FTZ R21, R26, R21 ;  /* 0x000000151a157221 */ /* 0x004fe20000010000 */
[----:B------:R-:W-:-:S04]  /*11140*/  FFMA.FTZ R53, R87, UR41, -R53 ;  /* 0x0000002957357c23 */ /* 0x000fc80008010835 */
[----:B------:R-:W2:Y:S01]  /*11150*/  MUFU.EX2 R83, R83 ;  /* 0x0000005300537308 */ /* 0x000ea20000000800 */
[----:B------:R-:W-:Y:S01]  /*11160*/  F2FP.F16.F32.PACK_AB R129, R6, R129 ;  /* 0x000000810681723e */ /* 0x000fe200000000ff */
[----:B------:R-:W-:Y:S01]  /*11170*/  FADD.FTZ R10, R44, R5 ;  /* 0x000000052c0a7221 */ /* 0x000fe20000010000 */
[----:B----4-:R-:W-:-:S05]  /*11180*/  FADD.FTZ R6, R78, R21 ;  /* 0x000000154e067221 */ /* 0x010fca0000010000 */
[----:B------:R-:W4:Y:S01]  /*11190*/  MUFU.EX2 R123, R86 ;  /* 0x00000056007b7308 */ /* 0x000f220000000800 */
[----:B------:R-:W-:Y:S01]  /*111a0*/  FADD.FTZ R5, R45, R10 ;  /* 0x0000000a2d057221 */ /* 0x000fe20000010000 */
[----:B0-----:R-:W-:Y:S01]  /*111b0*/  FADD.FTZ R21, R79, R6 ;  /* 0x000000064f157221 */ /* 0x001fe20000010000 */
[----:B---3--:R-:W-:-:S05]  /*111c0*/  ISETP.GT.AND P2, PT, R4, R54, PT ;  /* 0x000000360400720c */ /* 0x008fca0003f44270 */
[----:B------:R-:W0:Y:S01]  /*111d0*/  MUFU.EX2 R53, R53 ;  /* 0x0000003500357308 */ /* 0x000e220000000800 */
[----:B------:R-:W-:Y:S01]  /*111e0*/  FADD.FTZ R6, R48, R5 ;  /* 0x0000000530067221 */ /* 0x000fe20000010000 */
[----:B-1----:R-:W-:-:S03]  /*111f0*/  FADD.FTZ R10, R82, R21 ;  /* 0x00000015520a7221 */ /* 0x002fc60000010000 */
[----:B------:R-:W-:Y:S01]  /*11200*/  FADD.FTZ R5, R49, R6 ;  /* 0x0000000631057221 */ /* 0x000fe20000010000 */
[----:B--2---:R-:W-:-:S03]  /*11210*/  FADD.FTZ R10, R83, R10 ;  /* 0x0000000a530a7221 */ /* 0x004fc60000010000 */
[----:B------:R-:W-:Y:S01]  /*11220*/  FADD.FTZ R6, R52, R5 ;  /* 0x0000000534067221 */ /* 0x000fe20000010000 */
[----:B----4-:R-:W-:Y:S01]  /*11230*/  FADD.FTZ R10, R123, R10 ;  /* 0x0000000a7b0a7221 */ /* 0x010fe20000010000 */
[----:B------:R-:W-:Y:S01]  /*11240*/  F2FP.F16.F32.PACK_AB R144, R144, R143 ;  /* 0x0000008f9090723e */ /* 0x000fe200000000ff */
[-C--:B------:R-:W-:Y:S01]  /*11250*/  FMUL.FTZ R90, R90, R14.reuse ;  /* 0x0000000e5a5a7220 */ /* 0x080fe20000410000 */
[----:B------:R-:W-:Y:S01]  /*11260*/  F2FP.F16.F32.PACK_AB R142, R142, R137 ;  /* 0x000000898e8e723e */ /* 0x000fe200000000ff */
[----:B------:R-:W-:Y:S01]  /*11270*/  FADD.FTZ R6, R7, R6 ;  /* 0x0000000607067221 */ /* 0x000fe20000010000 */
[----:B------:R-:W-:Y:S01]  /*11280*/  F2FP.F16.F32.PACK_AB R131, R15, R131 ;  /* 0x000000830f83723e */ /* 0x000fe200000000ff */
[----:B------:R-:W-:Y:S01]  /*11290*/  FMUL.FTZ R91, R91, R14 ;  /* 0x0000000e5b5b7220 */ /* 0x000fe20000410000 */
[----:B------:R-:W-:Y:S01]  /*112a0*/  F2FP.F16.F32.PACK_AB R122, R7, R52 ;  /* 0x00000034077a723e */ /* 0x000fe200000000ff */
[----:B0-----:R-:W-:Y:S01]  /*112b0*/  FADD.FTZ R5, R53, R10 ;  /* 0x0000000a35057221 */ /* 0x001fe20000010000 */
        /* <DEDUP_REMOVED lines=15> */
[-C--:B------:R-:W-:Y:S01]  /*113b0*/  FMUL.FTZ R88, R88, R11.reuse ;  /* 0x0000000b58587220 */ /* 0x080fe20000410000 */
[----:B------:R-:W-:Y:S01]  /*113c0*/  F2FP.F16.F32.PACK_AB R137, R43, R38 ;  /* 0x000000262b89723e */ /* 0x000fe200000000ff */
[-C--:B------:R-:W-:Y:S01]  /*113d0*/  FMUL.FTZ R89, R89, R11.reuse ;  /* 0x0000000b59597220 */ /* 0x080fe20000410000 */
[----:B------:R-:W-:Y:S01]  /*113e0*/  F2FP.F16.F32.PACK_AB R132, R29, R132 ;  /* 0x000000841d84723e */ /* 0x000fe200000000ff */
[----:B------:R-:W-:Y:S01]  /*113f0*/  FMUL.FTZ R92, R92, R11 ;  /* 0x0000000b5c5c7220 */ /* 0x000fe20000410000 */
[----:B------:R-:W-:Y:S01]  /*11400*/  F2FP.F16.F32.PACK_AB R133, R25, R133 ;  /* 0x000000851985723e */ /* 0x000fe200000000ff */
[-C--:B------:R-:W-:Y:S01]  /*11410*/  FMUL.FTZ R93, R93, R11.reuse ;  /* 0x0000000b5d5d7220 */ /* 0x080fe20000410000 */
[----:B------:R-:W-:Y:S01]  /*11420*/  F2FP.F16.F32.PACK_AB R134, R32, R134 ;  /* 0x000000862086723e */ /* 0x000fe200000000ff */
[-C--:B------:R-:W-:Y:S01]  /*11430*/  FMUL.FTZ R96, R96, R11.reuse ;  /* 0x0000000b60607220 */ /* 0x080fe20000410000 */
        /* <DEDUP_REMOVED lines=18> */
[-C--:B------:R-:W-:Y:S01]  /*11560*/  FMUL.FTZ R116, R116, R11.reuse ;  /* 0x0000000b74747220 */ /* 0x080fe20000410000 */
[----:B------:R-:W-:Y:S01]  /*11570*/  FMUL.FTZ R117, R117, R11 ;  /* 0x0000000b75757220 */ /* 0x000fe20000410000 */
[----:B------:R-:W-:-:S02]  /*11580*/  VIADD R4, R4, 0xffffffff ;  /* 0xffffffff04047836 */ /* 0x000fc40000000000 */
[----:B------:R-:W-:Y:S02]  /*11590*/  IMAD.MOV.U32 R10, RZ, RZ, R23 ;  /* 0x000000ffff0a7224 */ /* 0x000fe400078e0017 */
[----:B------:R-:W-:Y:S02]  /*115a0*/  IMAD.MOV.U32 R15, RZ, RZ, R16 ;  /* 0x000000ffff0f7224 */ /* 0x000fe400078e0010 */
[----:B------:R-:W-:Y:S02]  /*115b0*/  IMAD.MOV.U32 R7, RZ, RZ, R0 ;  /* 0x000000ffff077224 */ /* 0x000fe400078e0000 */
[----:B------:R-:W-:Y:S01]  /*115c0*/  IMAD.MOV.U32 R14, RZ, RZ, R3 ;  /* 0x000000ffff0e7224 */ /* 0x000fe200078e0003 */
[----:B------:R-:W-:Y:S06]  /*115d0*/  @P2 BRA `(.L_x_1482) ;  /* 0xffffffe000502947 */ /* 0x000fec000383ffff */
.L_x_1472:
[----:B------:R-:W2:Y:S02]  /*115e0*/  LDL R7, [R1+0x30] ;  /* 0x0000300001077983 */ /* 0x000ea40000100800 */
[----:B--2---:R-:W-:-:S13]  /*115f0*/  ISETP.GE.AND P2, PT, R4, R7, PT ;  /* 0x000000070400720c */ /* 0x004fda0003f46270 */
[----:B------:R-:W-:Y:S05]  /*11600*/  @!P2 BRA `(.L_x_1483) ;  /* 0x0000002c00f0a947 */ /* 0x000fea0003800000 */
[----:B------:R-:W-:Y:S02]  /*11610*/  IMAD.MOV.U32 R7, RZ, RZ, R0 ;  /* 0x000000ffff077224 */ /* 0x000fe400078e0000 */
[----:B------:R-:W-:Y:S02]  /*11620*/  IMAD.MOV.U32 R20, RZ, RZ, R3 ;  /* 0x000000ffff147224 */ /* 0x000fe400078e0003 */
[----:B------:R-:W-:Y:S02]  /*11630*/  IMAD.MOV.U32 R10, RZ, RZ, R23 ;  /* 0x000000ffff0a7224 */ /* 0x000fe400078e0017 */
[----:B------:R-:W-:-:S07]  /*11640*/  IMAD.MOV.U32 R21, RZ, RZ, R16 ;  /* 0x000000ffff157224 */ /* 0x000fce00078e0010 */
.L_x_1501:
        /* <DEDUP_REMOVED lines=11> */
.L_x_1485:
[----:B------:R-:W-:Y:S01]  /*11700*/  IMAD R0, R16, 0x8, R2 ;  /* 0x0000000810007824 */ /* 0x000fe200078e0202 */
[----:B------:R-:W-:-:S04]  /*11710*/  SHF.L.U32 R3, R23, 0x1f, RZ ;  /* 0x0000001f17037819 */ /* 0x000fc800000006ff */
[----:B------:R0:W1:Y:S01]  /*11720*/  SYNCS.PHASECHK.TRANS64.TRYWAIT P3, [R0+URZ+0x16830], R3 ;  /* 0x01683003000075a7 */ /* 0x000062000806017f */
[----:B------:R-:W-:Y:S05]  /*11730*/  @!P0 BRA `(.L_x_1486) ;  /* 0x0000000000048947 */ /* 0x000fea0003800000 */
[----:B------:R-:W-:Y:S01]  /*11740*/  BPT.TRAP 0x1 ;  /* 0x000000040000795c */ /* 0x000fe20000300000 */
.L_x_1486:
[----:B------:R-:W-:Y:S04]  /*11750*/  BSSY B0, `(.L_x_1484) ;  /* 0x0000004000007945 */ /* 0x000fe80003800000 */
[----:B-1----:R-:W-:Y:S05]  /*11760*/  @P3 BRA `(.L_x_1487) ;  /* 0x0000000000083947 */ /* 0x002fea0003800000 */
[----:B------:R-:W1:Y:S02]  /*11770*/  SYNCS.PHASECHK.TRANS64.TRYWAIT P3, [R0+URZ+0x16830], R3 ;  /* 0x01683003000075a7 */ /* 0x000e64000806017f */
[----:B-1----:R-:W-:Y:S05]  /*11780*/  @!P3 BRA `(.L_x_1488) ;  /* 0x000000c800d0b947 */ /* 0x002fea0003800000 */
.L_x_1487:
[----:B------:R-:W-:Y:S05]  /*11790*/  BSYNC B0 ;  /* 0x0000000000007941 */ /* 0x000fea0003800000 */
.L_x_1484:
        /* <DEDUP_REMOVED lines=44> */
.L_x_1490:
[----:B------:R-:W-:Y:S01]  /*11a60*/  SHF.L.U32 R0, R10, 0x1f, RZ ;  /* 0x0000001f0a007819 */ /* 0x000fe200000006ff */
[----:B------:R-:W-:-:S04]  /*11a70*/  IMAD R3, R21, 0x8, R2 ;  /* 0x0000000815037824 */ /* 0x000fc800078e0202 */
[----:B------:R0:W1:Y:S01]  /*11a80*/  SYNCS.PHASECHK.TRANS64.TRYWAIT P2, [R3+URZ+0x16850], R0 ;  /* 0x01685000030075a7 */ /* 0x000062000804017f */
[----:B------:R-:W-:Y:S05]  /*11a90*/  @!P0 BRA `(.L_x_1491) ;  /* 0x0000000000048947 */ /* 0x000fea0003800000 */
[----:B------:R-:W-:Y:S01]  /*11aa0*/  BPT.TRAP 0x1 ;  /* 0x000000040000795c */ /* 0x000fe20000300000 */
.L_x_1491:
[----:B-1----:R-:W-:Y:S05]  /*11ab0*/  @P2 BRA `(.L_x_1489) ;  /* 0x0000000000082947 */ /* 0x002fea0003800000 */
[----:B------:R-:W1:Y:S02]  /*11ac0*/  SYNCS.PHASECHK.TRANS64.TRYWAIT P2, [R3+URZ+0x16850], R0 ;  /* 0x01685000030075a7 */ /* 0x000e64000804017f */
[----:B-1----:R-:W-:Y:S05]  /*11ad0*/  @!P2 BRA `(.L_x_1492) ;  /* 0x000000c80010a947 */ /* 0x002fea0003800000 */
.L_x_1489:
        /* <DEDUP_REMOVED lines=8> */
[----:B------:R-:W-:Y:S02]  /*11b60*/  IMAD R10, R21, 0x400, R0 ;  /* 0x00000400150a7824 */ /* 0x000fe400078e0200 */
[----:B------:R-:W-:Y:S01]  /*11b70*/  IMAD.MOV.U32 R15, RZ, RZ, 0x40000040 ;  /* 0x40000040ff0f7424 */ /* 0x000fe200078e00ff */
[----:B------:R-:W0:Y:S02]  /*11b80*/  @P4 LDC R0, c[0x0][0x450] ;  /* 0x00011400ff004b82 */ /* 0x000e240000000800 */
[----:B------:R-:W-:-:S13]  /*11b90*/  R2UR UR10, R10 ;  /* 0x000000000a0a72ca */ /* 0x000fda00000e0000 */
[----:B------:R-:W-:Y:S01]  /*11ba0*/  HGMMA.64x64x16.F32 R88, R148, gdesc[UR8].tnspB, R88, gsb0 ;  /* 0x40e0000894587df0 */ /* 0x000fe20008000858 */
[----:B------:R-:W-:Y:S01]  /*11bb0*/  VIADD R14, R10, 0x80 ;  /* 0x000000800a0e7836 */ /* 0x000fe20000000000 */
[----:B------:R-:W-:-:S04]  /*11bc0*/  R2UR UR11, R15 ;  /* 0x000000000f0b72ca */ /* 0x000fc800000e0000 */
[----:B------:R-:W-:Y:S01]  /*11bd0*/  R2UR UR10, R14 ;  /* 0x000000000e0a72ca */ /* 0x000fe200000e0000 */
[----:B------:R-:W-:Y:S02]  /*11be0*/  VIADD R14, R10, 0x100 ;  /* 0x000001000a0e7836 */ /* 0x000fe40000000000 */
[----:B------:R-:W-:Y:S01]  /*11bf0*/  IMAD.MOV.U32 R15, RZ, RZ, 0x40000040 ;  /* 0x40000040ff0f7424 */ /* 0x000fe200078e00ff */
[----:B------:R-:W-:Y:S02]  /*11c00*/  WARPGROUP.DEPBAR.LE gsb0, 0x0 ;  /* 0x00008000000079c5 */ /* 0x000fe40000010000 */
[----:B------:R-:W-:Y:S01]  /*11c10*/  WARPGROUP.ARRIVE ;  /* 0x00000000000079c5 */ /* 0x000fe20000000000 */
[----:B------:R-:W2:Y:S04]  /*11c20*/  LDL R148, [R1+0x18] ;  /* 0x0000180001947983 */ /* 0x000ea80000100800 */
[----:B------:R-:W3:Y:S02]  /*11c30*/  LDL R151, [R1+0xc] ;  /* 0x00000c0001977983 */ /* 0x000ee40000100800 */
[----:B------:R-:W-:Y:S01]  /*11c40*/  HGMMA.64x64x16.F32 R88, R144, gdesc[UR8].tnspB, R88, gsb0 ;  /* 0x40e0000890587df0 */ /* 0x000fe20008000858 */
[----:B------:R-:W-:-:S02]  /*11c50*/  R2UR UR10, R14 ;  /* 0x000000000e0a72ca */ /* 0x000fc400000e0000 */
[----:B------:R-:W-:Y:S01]  /*11c60*/  R2UR UR11, R15 ;  /* 0x000000000f0b72ca */ /* 0x000fe200000e0000 */
[----:B------:R-:W-:Y:S01]  /*11c70*/  VIADD R14, R10, 0x180 ;  /* 0x000001800a0e7836 */ /* 0x000fe20000000000 */
[----:B------:R-:W4:Y:S01]  /*11c80*/  LDL R149, [R1+0x8] ;  /* 0x0000080001957983 */ /* 0x000f220000100800 */
[----:B------:R-:W-:-:S03]  /*11c90*/  IMAD.MOV.U32 R15, RZ, RZ, 0x40000040 ;  /* 0x40000040ff0f7424 */ /* 0x000fc600078e00ff */
[----:B------:R-:W4:Y:S01]  /*11ca0*/  LDL R150, [R1+0x4] ;  /* 0x0000040001967983 */ /* 0x000f220000100800 */
[----:B------:R-:W-:Y:S02]  /*11cb0*/  WARPGROUP.DEPBAR.LE gsb0, 0x0 ;  /* 0x00008000000079c5 */ /* 0x000fe40000010000 */
[----:B------:R-:W-:-:S06]  /*11cc0*/  WARPGROUP.ARRIVE ;  /* 0x00000000000079c5 */ /* 0x000fcc0000000000 */
        /* <DEDUP_REMOVED lines=31> */
[----:B------:R-:W1:Y:S01]  /*11ec0*/  @P4 LDC R10, c[0x0][0x44c] ;  /* 0x00011300ff0a4b82 */ /* 0x000e620000000800 */
[----:B------:R-:W5:Y:S01]  /*11ed0*/  S2R R147, SR_TID.X ;  /* 0x0000000000937919 */ /* 0x000f620000002100 */
[----:B------:R-:W-:Y:S02]  /*11ee0*/  WARPGROUP.DEPBAR.LE gsb0, 0x0 ;  /* 0x00008000000079c5 */ /* 0x000fe40000010000 */
[----:B------:R-:W-:-:S08]  /*11ef0*/  WARPGROUP.ARRIVE ;  /* 0x00000000000079c5 */ /* 0x000fd00000000000 */
[----:B------:R-:W-:Y:S01]  /*11f00*/  HGMMA.64x64x16.F32 R88, R120, gdesc[UR8].tnspB, R88, gsb0 ;  /* 0x40e0000878587df0 */ /* 0x000fe20008000858 */
[----:B-----5:R-:W-:Y:S01]  /*11f10*/  ISETP.GE.U32.AND P2, PT, R147, 0x180, PT ;  /* 0x000001809300780c */ /* 0x020fe20003f46070 */
[----:B------:R-:W-:Y:S01]  /*11f20*/  ULOP3.LUT UR8, URZ, UR27, URZ, 0x33, !UPT ;  /* 0x0000001b3f087292 */ /* 0x000fe2000f8e333f */
[----:B------:R-:W-:Y:S02]  /*11f30*/  WARPGROUP.DEPBAR.LE gsb0, 0x0 ;  /* 0x00008000000079c5 */ /* 0x000fe40000010000 */
[----:B--2---:R-:W-:-:S04]  /*11f40*/  IMAD.IADD R121, R3, 0x1, R148 ;  /* 0x0000000103797824 */ /* 0x004fc800078e0294 */
[----:B-1----:R-:W-:-:S05]  /*11f50*/  @P4 IMAD.HI.U32 R3, R121, R10, RZ ;  /* 0x0000000a79034227 */ /* 0x002fca00078e00ff */
[----:B0-----:R-:W-:Y:S01]  /*11f60*/  @P4 SHF.R.U32.HI R121, RZ, R0, R3 ;  /* 0x00000000ff794219 */ /* 0x001fe20000011603 */
[----:B------:R-:W-:-:S04]  /*11f70*/  IMAD.SHL.U32 R0, R4, 0x80, RZ ;  /* 0x0000008004007824 */ /* 0x000fc800078e00ff */
[----:B------:R-:W0:Y:S01]  /*11f80*/  SHFL.IDX PT, R122, R121, RZ, 0x1c1f ;  /* 0x001c1fff797a7589 */ /* 0x000e2200000e0000 */
[----:B------:R-:W-:Y:S02]  /*11f90*/  SHF.R.U32.HI R148, RZ, 0x7, R147 ;  /* 0x00000007ff947819 */ /* 0x000fe40000011693 */
[----:B------:R-:W-:Y:S01]  /*11fa0*/  IADD3 R11, -R0, 0x1, RZ ;  /* 0x00000001000b7810 */ /* 0x000fe20007ffe1ff */
[----:B------:R-:W-:Y:S02]  /*11fb0*/  @!P1 IMAD R3, R16, 0x8, R2 ;  /* 0x0000000810039824 */ /* 0x000fe400078e0202 */
[----:B------:R-:W-:Y:S02]  /*11fc0*/  VIADD R10, R148, 0x9 ;  /* 0x00000009940a7836 */ /* 0x000fe40000000000 */
[----:B---3--:R-:W-:Y:S02]  /*11fd0*/  IMAD R11, R151, -0x2, R11 ;  /* 0xfffffffe970b7824 */ /* 0x008fe400078e020b */
[----:B------:R-:W-:Y:S01]  /*11fe0*/  @!P1 VIADD R3, R3, 0x16840 ;  /* 0x0001684003039836 */ /* 0x000fe20000000000 */
[----:B------:R-:W-:-:S02]  /*11ff0*/  SEL R10, R10, 0x9, !P2 ;  /* 0x000000090a0a7807 */ /* 0x000fc40005000000 */
[----:B----4-:R-:W-:Y:S02]  /*12000*/  IADD3 R11, -R150, R11, R149 ;  /* 0x0000000b960b7210 */ /* 0x010fe40007ffe195 */
[----:B------:R-:W-:Y:S01]  /*12010*/  @!P1 PRMT R3, RZ, 0x654, R3 ;  /* 0x00000654ff039816 */ /* 0x000fe20000000003 */
[----:B------:R1:W-:Y:S06]  /*12020*/  BAR.ARV R10, 0x100 ;  /* 0x0004000a0000751d */ /* 0x0003ec0000002000 */
[C---:B------:R-:W-:Y:S01]  /*12030*/  VIADD R120, R11.reuse, UR26 ;  /* 0x0000001a0b787c36 */ /* 0x040fe20008000000 */
[----:B------:R2:W-:Y:S01]  /*12040*/  @!P1 SYNCS.ARRIVE.TRANS64.RED.A1T0 RZ, [R3+URZ], RZ ;  /* 0x000000ff03ff99a7 */ /* 0x0005e2000810043f */
[----:B------:R-:W-:-:S02]  /*12050*/  VIADD R15, R11, UR8 ;  /* 0x000000080b0f7c36 */ /* 0x000fc40008000000 */
[--C-:B0-----:R-:W-:Y:S02]  /*12060*/  IMAD.IADD R14, R120, 0x1, R122.reuse ;  /* 0x00000001780e7824 */ /* 0x101fe400078e027a */
[----:B--2---:R-:W-:Y:S01]  /*12070*/  IMAD.IADD R3, R15, 0x1, R122 ;  /* 0x000000010f037824 */ /* 0x004fe200078e027a */
[----:B-1----:R-:W-:Y:S06]  /*12080*/  @!P5 BRA `(.L_x_1493) ;  /* 0x000000000058d947 */ /* 0x002fec0003800000 */
        /* <DEDUP_REMOVED lines=12> */
.L_x_1495:
[----:B------:R-:W-:-:S05]  /*12150*/  IMAD.U32 R123, RZ, RZ, UR4 ;  /* 0x00000004ff7b7e24 */ /* 0x000fca000f8e00ff */
[----:B------:R-:W-:-:S13]  /*12160*/  ISETP.NE.AND P2, PT, R123, 0x1, PT ;  /* 0x000000017b00780c */ /* 0x000fda0003f45270 */
[----:B------:R-:W0:Y:S02]  /*12170*/  @P2 LDC.64 R10, c[0x0][0x9e8] ;  /* 0x00027a00ff0a2b82 */ /* 0x000e240000000a00 */
[----:B0-----:R-:W-:-:S05]  /*12180*/  @P2 IMAD.HI.U32 R10, R122, R10, RZ ;  /* 0x0000000a7a0a2227 */ /* 0x001fca00078e00ff */
[----:B------:R-:W-:-:S07]  /*12190*/  @P2 SHF.R.U32.HI R122, RZ, R11, R10 ;  /* 0x0000000bff7a2219 */ /* 0x000fce000001160a */
.L_x_1496:
[----:B------:R-:W-:Y:S05]  /*121a0*/  BSYNC B0 ;  /* 0x0000000000007941 */ /* 0x000fea0003800000 */
.L_x_1494:
[----:B------:R-:W-:-:S04]  /*121b0*/  IMAD R122, R122, R123, -R0 ;  /* 0x0000007b7a7a7224 */ /* 0x000fc800078e0a00 */
[----:B------:R-:W-:-:S05]  /*121c0*/  IMAD R122, R151, -0x2, R122 ;  /* 0xfffffffe977a7824 */ /* 0x000fca00078e027a */
[----:B------:R-:W-:Y:S02]  /*121d0*/  VIADDMNMX R14, R122, R123, R14, PT ;  /* 0x0000007b7a0e7246 */ /* 0x000fe4000380010e */
[----:B------:R-:W-:-:S07]  /*121e0*/  VIMNMX R3, R3, R122, !PT ;  /* 0x0000007a03037248 */ /* 0x000fce0007fe0100 */
.L_x_1493:
[----:B------:R-:W-:Y:S01]  /*121f0*/  ISETP.GT.AND P2, PT, R4, -0x1, PT ;  /* 0xffffffff0400780c */ /* 0x000fe20003f44270 */
[----:B------:R-:W0:Y:S03]  /*12200*/  SHFL.IDX PT, R121, R121, 0x1, 0x1c1f ;  /* 0x003c1f0079797f89 */ /* 0x000e2600000e0000 */
[----:B------:R-:W-:-:S04]  /*12210*/  ISETP.GT.AND P3, PT, R3, RZ, P2 ;  /* 0x000000ff0300720c */ /* 0x000fc80001764270 */
[----:B------:R-:W-:-:S04]  /*12220*/  ISETP.LT.OR P3, PT, R14, 0x1, P3 ;  /* 0x000000010e00780c */ /* 0x000fc80001f61670 */
[----:B------:R-:W-:Y:S02]  /*12230*/  FSEL R24, R24, -INF , !P3 ;  /* 0xff80000018187808 */ /* 0x000fe40005800000 */
[----:B------:R-:W-:-:S04]  /*12240*/  ISETP.GT.AND P3, PT, R3, 0x1, P2 ;  /* 0x000000010300780c */ /* 0x000fc80001764270 */
[----:B------:R-:W-:-:S04]  /*12250*/  ISETP.LT.OR P3, PT, R14, 0x2, P3 ;  /* 0x000000020e00780c */ /* 0x000fc80001f61670 */
[----:B------:R-:W-:Y:S02]  /*12260*/  FSEL R25, R25, -INF , !P3 ;  /* 0xff80000019197808 */ /* 0x000fe40005800000 */
[----:B------:R-:W-:Y:S01]  /*12270*/  ISETP.GT.AND P3, PT, R3, 0x8, P2 ;  /* 0x000000080300780c */ /* 0x000fe20001764270 */
[--C-:B0-----:R-:W-:Y:S02]  /*12280*/  IMAD.IADD R120, R120, 0x1, R121.reuse ;  /* 0x0000000178787824 */ /* 0x101fe400078e0279 */
[----:B------:R-:W-:Y:S01]  /*12290*/  IMAD.IADD R15, R15, 0x1, R121 ;  /* 0x000000010f0f7824 */ /* 0x000fe200078e0279 */
[----:B------:R-:W-:-:S04]  /*122a0*/  ISETP.LT.OR P3, PT, R14, 0x9, P3 ;  /* 0x000000090e00780c */ /* 0x000fc80001f61670 */
[----:B------:R-:W-:Y:S02]  /*122b0*/  FSEL R28, R28, -INF , !P3 ;  /* 0xff8000001c1c7808 */ /* 0x000fe40005800000 */
[----:B------:R-:W-:-:S04]  /*122c0*/  ISETP.GT.AND P3, PT, R3, 0x9, P2 ;  /* 0x000000090300780c */ /* 0x000fc80001764270 */
        /* <DEDUP_REMOVED lines=85> */
[----:B------:R-:W-:Y:S01]  /*12820*/  FSEL R85, R85, -INF , !P3 ;  /* 0xff80000055557808 */ /* 0x000fe20005800000 */
[----:B------:R-:W-:Y:S08]  /*12830*/  @!P5 BRA `(.L_x_1497) ;  /* 0x000000000058d947 */ /* 0x000ff00003800000 */
        /* <DEDUP_REMOVED lines=12> */
.L_x_1499:
[----:B------:R-:W-:-:S05]  /*12900*/  IMAD.U32 R3, RZ, RZ, UR4 ;  /* 0x00000004ff037e24 */ /* 0x000fca000f8e00ff */
[----:B------:R-:W-:-:S13]  /*12910*/  ISETP.NE.AND P3, PT, R3, 0x1, PT ;  /* 0x000000010300780c */ /* 0x000fda0003f65270 */
[----:B------:R-:W0:Y:S02]  /*12920*/  @P3 LDC.64 R10, c[0x0][0x9e8] ;  /* 0x00027a00ff0a3b82 */ /* 0x000e240000000a00 */
[----:B0-----:R-:W-:-:S05]  /*12930*/  @P3 IMAD.HI.U32 R10, R121, R10, RZ ;  /* 0x0000000a790a3227 */ /* 0x001fca00078e00ff */
[----:B------:R-:W-:-:S07]  /*12940*/  @P3 SHF.R.U32.HI R121, RZ, R11, R10 ;  /* 0x0000000bff793219 */ /* 0x000fce000001160a */
.L_x_1500:
[----:B------:R-:W-:Y:S05]  /*12950*/  BSYNC B0 ;  /* 0x0000000000007941 */ /* 0x000fea0003800000 */
.L_x_1498:
[----:B------:R-:W-:-:S04]  /*12960*/  IMAD R0, R121, R3, -R0 ;  /* 0x0000000379007224 */ /* 0x000fc800078e0a00 */
[----:B------:R-:W-:-:S05]  /*12970*/  IMAD R0, R151, -0x2, R0 ;  /* 0xfffffffe97007824 */ /* 0x000fca00078e0200 */
[----:B------:R-:W-:Y:S02]  /*12980*/  VIADDMNMX R120, R0, R3, R120, PT ;  /* 0x0000000300787246 */ /* 0x000fe40003800178 */
[----:B------:R-:W-:-:S07]  /*12990*/  VIMNMX R15, R15, R0, !PT ;  /* 0x000000000f0f7248 */ /* 0x000fce0007fe0100 */
.L_x_1497:
[----:B------:R-:W-:Y:S01]  /*129a0*/  ISETP.GT.AND P3, PT, R15, 0x1, P2 ;  /* 0x000000010f00780c */ /* 0x000fe20001764270 */
[----:B------:R-:W-:Y:S01]  /*129b0*/  UMOV UR41, UR5 ;  /* 0x0000000500297c82 */ /* 0x000fe20008000000 */
[----:B------:R-:W-:Y:S02]  /*129c0*/  FMNMX.FTZ R0, R24, R20, !PT ;  /* 0x0000001418007209 */ /* 0x000fe40007810000 */
[----:B------:R-:W-:Y:S02]  /*129d0*/  ISETP.LT.OR P3, PT, R120, 0x2, P3 ;  /* 0x000000027800780c */ /* 0x000fe40001f61670 */
[----:B------:R-:W-:Y:S02]  /*129e0*/  FMNMX.FTZ R3, R25, R0, !PT ;  /* 0x0000000019037209 */ /* 0x000fe40007810000 */
[----:B------:R-:W-:Y:S02]  /*129f0*/  FSEL R27, R27, -INF , !P3 ;  /* 0xff8000001b1b7808 */ /* 0x000fe40005800000 */
[----:B------:R-:W-:-:S02]  /*12a00*/  ISETP.GT.AND P3, PT, R15, 0x8, P2 ;  /* 0x000000080f00780c */ /* 0x000fc40001764270 */
[----:B------:R-:W-:Y:S02]  /*12a10*/  FMNMX.FTZ R0, R28, R3, !PT ;  /* 0x000000031c007209 */ /* 0x000fe40007810000 */
[----:B------:R-:W-:Y:S02]  /*12a20*/  ISETP.LT.OR P3, PT, R120, 0x9, P3 ;  /* 0x000000097800780c */ /* 0x000fe40001f61670 */
[----:B------:R-:W-:Y:S02]  /*12a30*/  FMNMX.FTZ R3, R29, R0, !PT ;  /* 0x000000001d037209 */ /* 0x000fe40007810000 */
[----:B------:R-:W-:Y:S02]  /*12a40*/  FSEL R30, R30, -INF , !P3 ;  /* 0xff8000001e1e7808 */ /* 0x000fe40005800000 */
[----:B------:R-:W-:Y:S02]  /*12a50*/  ISETP.GT.AND P3, PT, R15, 0x9, P2 ;  /* 0x000000090f00780c */ /* 0x000fe40001764270 */
[----:B------:R-:W-:-:S02]  /*12a60*/  FMNMX.FTZ R0, R32, R3, !PT ;  /* 0x0000000320007209 */ /* 0x000fc40007810000 */
[----:B------:R-:W-:Y:S02]  /*12a70*/  ISETP.LT.OR P3, PT, R120, 0xa, P3 ;  /* 0x0000000a7800780c */ /* 0x000fe40001f61670 */
[----:B------:R-:W-:Y:S02]  /*12a80*/  FMNMX.FTZ R3, R33, R0, !PT ;  /* 0x0000000021037209 */ /* 0x000fe40007810000 */
        /* <DEDUP_REMOVED lines=8> */
[----:B------:R-:W-:Y:S02]  /*12b10*/  ISETP.LT.OR P3, PT, R120, 0x12, P3 ;  /* 0x000000127800780c */ /* 0x000fe40001f61670 */
[----:B------:R-:W-:-:S02]  /*12b20*/  FMNMX.FTZ R3, R41, R0, !PT ;  /* 0x0000000029037209 */ /* 0x000fc40007810000 */
[----:B------:R-:W-:Y:S02]  /*12b30*/  FSEL R35, R35, -INF , !P3 ;  /* 0xff80000023237808 */ /* 0x000fe40005800000 */
[----:B------:R-:W-:Y:S02]  /*12b40*/  ISETP.GT.AND P3, PT, R15, 0x18, P2 ;  /* 0x000000180f00780c */ /* 0x000fe40001764270 */
[----:B------:R-:W-:Y:S02]  /*12b50*/  FMNMX.FTZ R0, R44, R3, !PT ;  /* 0x000000032c007209 */ /* 0x000fe40007810000 */
[----:B------:R-:W-:Y:S02]  /*12b60*/  ISETP.LT.OR P3, PT, R120, 0x19, P3 ;  /* 0x000000197800780c */ /* 0x000fe40001f61670 */
[----:B------:R-:W-:Y:S02]  /*12b70*/  FMNMX.FTZ R3, R45, R0, !PT ;  /* 0x000000002d037209 */ /* 0x000fe40007810000 */
[----:B------:R-:W-:-:S02]  /*12b80*/  FSEL R38, R38, -INF , !P3 ;  /* 0xff80000026267808 */ /* 0x000fc40005800000 */
[----:B------:R-:W-:Y:S02]  /*12b90*/  ISETP.GT.AND P3, PT, R15, 0x19, P2 ;  /* 0x000000190f00780c */ /* 0x000fe40001764270 */
        /* <DEDUP_REMOVED lines=49> */
[----:B------:R-:W-:Y:S01]  /*12eb0*/  ISETP.GT.AND P3, PT, R15, 0x41, P2 ;  /* 0x000000410f00780c */ /* 0x000fe20001764270 */
[----:B------:R-:W0:Y:S03]  /*12ec0*/  SHFL.BFLY PT, R0, R3, 0x2, 0x1f ;  /* 0x0c401f0003007f89 */ /* 0x000e2600000e0000 */
[----:B------:R-:W-:-:S04]  /*12ed0*/  ISETP.LT.OR P3, PT, R120, 0x42, P3 ;  /* 0x000000427800780c */ /* 0x000fc80001f61670 */
[----:B------:R-:W-:Y:S02]  /*12ee0*/  FSEL R59, R59, -INF , !P3 ;  /* 0xff8000003b3b7808 */ /* 0x000fe40005800000 */
[----:B------:R-:W-:-:S04]  /*12ef0*/  ISETP.GT.AND P3, PT, R15, 0x48, P2 ;  /* 0x000000480f00780c */ /* 0x000fc80001764270 */
[----:B------:R-:W-:-:S04]  /*12f00*/  ISETP.LT.OR P3, PT, R120, 0x49, P3 ;  /* 0x000000497800780c */ /* 0x000fc80001f61670 */
[----:B------:R-:W-:Y:S02]  /*12f10*/  FSEL R62, R62, -INF , !P3 ;  /* 0xff8000003e3e7808 */ /* 0x000fe40005800000 */
[----:B------:R-:W-:-:S04]  /*12f20*/  ISETP.GT.AND P3, PT, R15, 0x49, P2 ;  /* 0x000000490f00780c */ /* 0x000fc80001764270 */
[C---:B------:R-:W-:Y:S02]  /*12f30*/  ISETP.LT.OR P3, PT, R120.reuse, 0x4a, P3 ;  /* 0x0000004a7800780c */ /* 0x040fe40001f61670 */
[----:B0-----:R-:W-:Y:S02]  /*12f40*/  FMNMX.FTZ R0, R3, R0, !PT ;  /* 0x0000000003007209 */ /* 0x001fe40007810000 */
        /* <DEDUP_REMOVED lines=9> */
[----:B------:R-:W-:Y:S02]  /*12fe0*/  ISETP.LT.OR P3, PT, R120, 0x59, P3 ;  /* 0x000000597800780c */ /* 0x000fe40001f61670 */
[----:B0-----:R-:W-:Y:S02]  /*12ff0*/  FMNMX.FTZ R3, R0, R3, !PT ;  /* 0x0000000300037209 */ /* 0x001fe40007810000 */
[----:B------:R-:W-:Y:S02]  /*13000*/  FSEL R70, R70, -INF , !P3 ;  /* 0xff80000046467808 */ /* 0x000fe40005800000 */
[----:B------:R-:W-:Y:S01]  /*13010*/  ISETP.GT.AND P3, PT, R15, 0x59, P2 ;  /* 0x000000590f00780c */ /* 0x000fe20001764270 */
[----:B------:R-:W-:-:S03]  /*13020*/  FMUL.FTZ R0, R3, UR41 ;  /* 0x0000002903007c20 */ /* 0x000fc60008410000 */
        /* <DEDUP_REMOVED lines=23> */
[C---:B------:R-:W-:Y:S02]  /*131a0*/  ISETP.GT.AND P3, PT, R15.reuse, RZ, P2 ;  /* 0x000000ff0f00720c */ /* 0x040fe40001764270 */
[----:B------:R-:W-:Y:S02]  /*131b0*/  ISETP.GT.AND P2, PT, R15, 0x79, P2 ;  /* 0x000000790f00780c */ /* 0x000fe40001744270 */
[C---:B------:R-:W-:Y:S02]  /*131c0*/  ISETP.LT.OR P3, PT, R120.reuse, 0x1, P3 ;  /* 0x000000017800780c */ /* 0x040fe40001f61670 */
[----:B------:R-:W-:Y:S02]  /*131d0*/  ISETP.LT.OR P2, PT, R120, 0x7a, P2 ;  /* 0x0000007a7800780c */ /* 0x000fe40001741670 */
[----:B------:R-:W-:-:S02]  /*131e0*/  FSEL R26, R26, -INF , !P3 ;  /* 0xff8000001a1a7808 */ /* 0x000fc40005800000 */
[----:B------:R-:W-:Y:S02]  /*131f0*/  FSETP.NEU.FTZ.AND P3, PT, R3, -INF , PT ;  /* 0xff8000000300780b */ /* 0x000fe40003f7d000 */
[----:B------:R-:W-:Y:S02]  /*13200*/  FMNMX.FTZ R14, R26, R7, !PT ;  /* 0x000000071a0e7209 */ /* 0x000fe40007810000 */
[----:B------:R-:W-:Y:S02]  /*13210*/  FSEL R0, R0, RZ, P3 ;  /* 0x000000ff00007208 */ /* 0x000fe40001800000 */
[----:B------:R-:W-:-:S03]  /*13220*/  FMNMX.FTZ R15, R27, R14, !PT ;  /* 0x0000000e1b0f7209 */ /* 0x000fc60007810000 */
        /* <DEDUP_REMOVED lines=12> */
[--C-:B------:R-:W-:Y:S01]  /*132f0*/  FFMA.FTZ R45, R45, UR41, -R0.reuse ;  /* 0x000000292d2d7c23 */ /* 0x100fe20008010800 */
[----:B------:R-:W-:Y:S01]  /*13300*/  FMNMX.FTZ R15, R35, R24, !PT ;  /* 0x00000018230f7209 */ /* 0x000fe20007810000 */
[--C-:B------:R-:W-:Y:S01]  /*13310*/  FFMA.FTZ R136, R48, UR41, -R0.reuse ;  /* 0x0000002930887c23 */ /* 0x100fe20008010800 */
[--C-:B------:R-:W-:Y:S01]  /*13320*/  FFMA.FTZ R37, R37, UR41, -R0.reuse ;  /* 0x0000002925257c23 */ /* 0x100fe20008010800 */
[--C-:B------:R-:W-:Y:S01]  /*13330*/  FFMA.FTZ R142, R44, UR41, -R0.reuse ;  /* 0x000000292c8e7c23 */ /* 0x100fe20008010800 */
[----:B------:R-:W-:Y:S01]  /*13340*/  FMNMX.FTZ R24, R38, R15, !PT ;  /* 0x0000000f26187209 */ /* 0x000fe20007810000 */
[----:B------:R-:W-:Y:S01]  /*13350*/  FFMA.FTZ R138, R52, UR41, -R0 ;  /* 0x00000029348a7c23 */ /* 0x000fe20008010800 */
[----:B------:R0:W-:Y:S02]  /*13360*/  MUFU.EX2 R15, R37 ;  /* 0x00000025000f7308 */ /* 0x0001e40000000800 */
[----:B------:R-:W-:-:S04]  /*13370*/  FMNMX.FTZ R25, R39, R24, !PT ;  /* 0x0000001827197209 */ /* 0x000fc80007810000 */
        /* <DEDUP_REMOVED lines=10> */
[--C-:B0-----:R-:W-:Y:S01]  /*13420*/  FFMA.FTZ R37, R69, UR41, -R0.reuse ;  /* 0x0000002945257c23 */ /* 0x101fe20008010800 */
        /* <DEDUP_REMOVED lines=10> */
[----:B------:R-:W-:Y:S03]  /*134d0*/  MUFU.EX2 R148, R148 ;  /* 0x0000009400947308 */ /* 0x000fe60000000800 */
[----:B------:R-:W-:-:S04]  /*134e0*/  FMNMX.FTZ R28, R54, R25, !PT ;  /* 0x00000019361c7209 */ /* 0x000fc80007810000 */
[----:B------:R-:W-:Y:S01]  /*134f0*/  FMNMX.FTZ R29, R55, R28, !PT ;  /* 0x0000001c371d7209 */ /* 0x000fe20007810000 */
[----:B------:R0:W-:Y:S03]  /*13500*/  MUFU.EX2 R25, R45 ;  /* 0x0000002d00197308 */ /* 0x0001e60000000800 */
[----:B------:R-:W-:-:S04]  /*13510*/  FMNMX.FTZ R28, R58, R29, !PT ;  /* 0x0000001d3a1c7209 */ /* 0x000fc80007810000 */
[----:B------:R-:W-:Y:S01]  /*13520*/  FMNMX.FTZ R29, R59, R28, !PT ;  /* 0x0000001c3b1d7209 */ /* 0x000fe20007810000 */
[----:B------:R-:W-:Y:S01]  /*13530*/  FFMA.FTZ R28, R49, UR41, -R0 ;  /* 0x00000029311c7c23 */ /* 0x000fe20008010800 */
[----:B------:R-:W-:Y:S01]  /*13540*/  MUFU.EX2 R10, R10 ;  /* 0x0000000a000a7308 */ /* 0x000fe20000000800 */
[----:B------:R-:W2:Y:S01]  /*13550*/  LDL R49, [R1+0x30] ;  /* 0x0000300001317983 */ /* 0x000ea20000100800 */
        /* <DEDUP_REMOVED lines=21> */
[----:B------:R-:W0:Y:S05]  /*136b0*/  SHFL.BFLY PT, R41, R40, 0x2, 0x1f ;  /* 0x0c401f0028297f89 */ /* 0x000e2a00000e0000 */
[----:B------:R-:W-:Y:S08]  /*136c0*/  MUFU.EX2 R142, R142 ;  /* 0x0000008e008e7308 */ /* 0x000ff00000000800 */
[----:B------:R-:W-:Y:S01]  /*136d0*/  MUFU.EX2 R136, R136 ;  /* 0x0000008800887308 */ /* 0x000fe20000000800 */
[----:B0-----:R-:W-:-:S05]  /*136e0*/  FMNMX.FTZ R45, R40, R41, !PT ;  /* 0x00000029282d7209 */ /* 0x001fca0007810000 */
[----:B------:R-:W0:Y:S01]  /*136f0*/  SHFL.BFLY PT, R48, R45, 0x1, 0x1f ;  /* 0x0c201f002d307f89 */ /* 0x000e2200000e0000 */
[--C-:B------:R-:W-:Y:S01]  /*13700*/  FFMA.FTZ R32, R57, UR41, -R0.reuse ;  /* 0x0000002939207c23 */ /* 0x100fe20008010800 */
[--C-:B------:R-:W-:Y:S01]  /*13710*/  FFMA.FTZ R36, R65, UR41, -R0.reuse ;  /* 0x0000002941247c23 */ /* 0x100fe20008010800 */
[----:B------:R-:W-:Y:S01]  /*13720*/  FFMA.FTZ R41, R77, UR41, -R0 ;  /* 0x000000294d297c23 */ /* 0x000fe20008010800 */
[----:B0-----:R-:W-:Y:S02]  /*13730*/  FMNMX.FTZ R0, R45, R48, !PT ;  /* 0x000000302d007209 */ /* 0x001fe40007810000 */
[----:B------:R-:W-:-:S05]  /*13740*/  FSEL R45, R3, RZ, P3 ;  /* 0x000000ff032d7208 */ /* 0x000fca0001800000 */
[----:B------:R-:W-:-:S04]  /*13750*/  FADD.FTZ R20, -R45, R20 ;  /* 0x000000142d147221 */ /* 0x000fc80000010100 */
[----:B------:R-:W-:Y:S01]  /*13760*/  FMUL.FTZ R20, R20, UR41 ;  /* 0x0000002914147c20 */ /* 0x000fe20008410000 */
[C---:B------:R-:W-:Y:S01]  /*13770*/  FMUL.FTZ R48, R0.reuse, UR41 ;  /* 0x0000002900307c20 */ /* 0x040fe20008410000 */
[----:B------:R-:W-:-:S04]  /*13780*/  FSETP.NEU.FTZ.AND P2, PT, R0, -INF , PT ;  /* 0xff8000000000780b */ /* 0x000fc80003f5d000 */
[----:B------:R-:W0:Y:S01]  /*13790*/  MUFU.EX2 R20, R20 ;  /* 0x0000001400147308 */ /* 0x000e220000000800 */
[----:B------:R-:W-:-:S05]  /*137a0*/  FSEL R48, R48, RZ, P2 ;  /* 0x000000ff30307208 */ /* 0x000fca0001000000 */
[--C-:B------:R-:W-:Y:S01]  /*137b0*/  FFMA.FTZ R149, R26, UR41, -R48.reuse ;  /* 0x000000291a957c23 */ /* 0x100fe20008010830 */
[--C-:B------:R-:W-:Y:S01]  /*137c0*/  FFMA.FTZ R26, R27, UR41, -R48.reuse ;  /* 0x000000291b1a7c23 */ /* 0x100fe20008010830 */
[--C-:B------:R-:W-:Y:S01]  /*137d0*/  FFMA.FTZ R27, R31, UR41, -R48.reuse ;  /* 0x000000291f1b7c23 */ /* 0x100fe20008010830 */
[----:B------:R-:W-:Y:S01]  /*137e0*/  FFMA.FTZ R31, R39, UR41, -R48 ;  /* 0x00000029271f7c23 */ /* 0x000fe20008010830 */
[----:B0-----:R-:W-:-:S04]  /*137f0*/  FFMA.FTZ R39, R20, R6, R148 ;  /* 0x0000000614277223 */ /* 0x001fc80000010094 */
[----:B------:R-:W-:-:S04]  /*13800*/  FADD.FTZ R39, R10, R39 ;  /* 0x000000270a277221 */ /* 0x000fc80000010000 */
[----:B------:R-:W-:-:S04]  /*13810*/  FADD.FTZ R6, R150, R39 ;  /* 0x0000002796067221 */ /* 0x000fc80000010000 */
[----:B------:R-:W-:Y:S01]  /*13820*/  FADD.FTZ R39, R11, R6 ;  /* 0x000000060b277221 */ /* 0x000fe20000010000 */
[----:B------:R-:W-:-:S03]  /*13830*/  FSEL R6, R0, RZ, P2 ;  /* 0x000000ff00067208 */ /* 0x000fc60001000000 */
[----:B------:R-:W-:Y:S02]  /*13840*/  FADD.FTZ R39, R144, R39 ;  /* 0x0000002790277221 */ /* 0x000fe40000010000 */
[----:B------:R-:W-:Y:S02]  /*13850*/  FADD.FTZ R6, -R6, R7 ;  /* 0x0000000706067221 */ /* 0x000fe40000010100 */
[----:B------:R-:W-:Y:S01]  /*13860*/  FADD.FTZ R39, R14, R39 ;  /* 0x000000270e277221 */ /* 0x000fe20000010000 */
[--C-:B------:R-:W-:Y:S01]  /*13870*/  FFMA.FTZ R147, R38, UR41, -R48.reuse ;  /* 0x0000002926937c23 */ /* 0x100fe20008010830 */
[----:B------:R-:W-:Y:S02]  /*13880*/  FMUL.FTZ R6, R6, UR41 ;  /* 0x0000002906067c20 */ /* 0x000fe40008410000 */
[----:B------:R-:W-:Y:S01]  /*13890*/  FADD.FTZ R38, R146, R39 ;  /* 0x0000002792267221 */ /* 0x000fe20000010000 */
[----:B------:R-:W-:Y:S01]  /*138a0*/  MUFU.EX2 R149, R149 ;  /* 0x0000009500957308 */ /* 0x000fe20000000800 */
[----:B------:R-:W-:-:S02]  /*138b0*/  FFMA.FTZ R151, R30, UR41, -R48 ;  /* 0x000000291e977c23 */ /* 0x000fc40008010830 */
[----:B------:R-:W-:-:S05]  /*138c0*/  FADD.FTZ R39, R15, R38 ;  /* 0x000000260f277221 */ /* 0x000fca0000010000 */
[----:B------:R-:W0:Y:S01]  /*138d0*/  MUFU.EX2 R7, R6 ;  /* 0x0000000600077308 */ /* 0x000e220000000800 */
[----:B------:R-:W-:Y:S01]  /*138e0*/  FADD.FTZ R39, R140, R39 ;  /* 0x000000278c277221 */ /* 0x000fe20000010000 */
[----:B------:R-:W-:-:S06]  /*138f0*/  FFMA.FTZ R145, R34, UR41, -R48 ;  /* 0x0000002922917c23 */ /* 0x000fcc0008010830 */
[----:B------:R-:W1:Y:S01]  /*13900*/  MUFU.EX2 R26, R26 ;  /* 0x0000001a001a7308 */ /* 0x000e620000000800 */
[----:B------:R-:W-:Y:S01]  /*13910*/  FADD.FTZ R39, R24, R39 ;  /* 0x0000002718277221 */ /* 0x000fe20000010000 */
[----:B------:R-:W-:-:S06]  /*13920*/  F2FP.F16.F32.PACK_AB R144, R14, R144 ;  /* 0x000000900e90723e */ /* 0x000fcc00000000ff */
[----:B------:R-:W3:Y:S01]  /*13930*/  MUFU.EX2 R28, R28 ;  /* 0x0000001c001c7308 */ /* 0x000ee20000000800 */
[----:B------:R-:W-:Y:S01]  /*13940*/  FADD.FTZ R14, R142, R39 ;  /* 0x000000278e0e7221 */ /* 0x000fe20000010000 */
[----:B------:R-:W-:-:S06]  /*13950*/  FFMA.FTZ R30, R35, UR41, -R48 ;  /* 0x00000029231e7c23 */ /* 0x000fcc0008010830 */
[----:B------:R-:W4:Y:S01]  /*13960*/  MUFU.EX2 R151, R151 ;  /* 0x0000009700977308 */ /* 0x000f220000000800 */
[----:B------:R-:W-:Y:S01]  /*13970*/  FADD.FTZ R39, R25, R14 ;  /* 0x0000000e19277221 */ /* 0x000fe20000010000 */
[----:B0-----:R-:W-:-:S06]  /*13980*/  FFMA.FTZ R5, R7, R5, R149 ;  /* 0x0000000507057223 */ /* 0x001fcc0000010095 */
[----:B------:R-:W0:Y:S08]  /*13990*/  MUFU.EX2 R138, R138 ;  /* 0x0000008a008a7308 */ /* 0x000e300000000800 */
[----:B------:R-:W5:Y:S01]  /*139a0*/  MUFU.EX2 R27, R27 ;  /* 0x0000001b001b7308 */ /* 0x000f620000000800 */
[----:B------:R-:W-:Y:S01]  /*139b0*/  FADD.FTZ R39, R136, R39 ;  /* 0x0000002788277221 */ /* 0x000fe20000010000 */
[----:B-1----:R-:W-:-:S06]  /*139c0*/  FADD.FTZ R6, R26, R5 ;  /* 0x000000051a067221 */ /* 0x002fcc0000010000 */
[----:B------:R-:W1:Y:S08]  /*139d0*/  MUFU.EX2 R29, R53 ;  /* 0x00000035001d7308 */ /* 0x000e700000000800 */
[----:B------:R-:W1:Y:S01]  /*139e0*/  MUFU.EX2 R145, R145 ;  /* 0x0000009100917308 */ /* 0x000e620000000800 */
[----:B------:R-:W-:Y:S02]  /*139f0*/  @!P1 IMAD R34, R21, 0x8, R2 ;  /* 0x0000000815229824 */ /* 0x000fe400078e0202 */
[----:B---3--:R-:W-:-:S05]  /*13a00*/  FADD.FTZ R39, R28, R39 ;  /* 0x000000271c277221 */ /* 0x008fca0000010000 */
[----:B------:R-:W3:Y:S01]  /*13a10*/  MUFU.EX2 R132, R132 ;  /* 0x0000008400847308 */ /* 0x000ee20000000800 */
[----:B----4-:R-:W-:Y:S01]  /*13a20*/  FADD.FTZ R6, R151, R6 ;  /* 0x0000000697067221 */ /* 0x010fe20000010000 */
[----:B------:R-:W-:-:S06]  /*13a30*/  FFMA.FTZ R141, R42, UR41, -R48 ;  /* 0x000000292a8d7c23 */ /* 0x000fcc0008010830 */
[----:B------:R-:W4:Y:S01]  /*13a40*/  MUFU.EX2 R30, R30 ;  /* 0x0000001e001e7308 */ /* 0x000f220000000800 */
[----:B------:R-:W-:Y:S02]  /*13a50*/  @!P1 VIADD R34, R34, 0x16860 ;  /* 0x0001686022229836 */ /* 0x000fe40000000000 */
[----:B0-----:R-:W-:-:S05]  /*13a60*/  FADD.FTZ R38, R138, R39 ;  /* 0x000000278a267221 */ /* 0x001fca0000010000 */
[----:B------:R-:W0:Y:S01]  /*13a70*/  MUFU.EX2 R32, R32 ;  /* 0x0000002000207308 */ /* 0x000e220000000800 */
[----:B-----5:R-:W-:Y:S01]  /*13a80*/  FADD.FTZ R6, R27, R6 ;  /* 0x000000061b067221 */ /* 0x020fe20000010000 */
[----:B------:R-:W-:-:S06]  /*13a90*/  FFMA.FTZ R21, R43, UR41, -R48 ;  /* 0x000000292b157c23 */ /* 0x000fcc0008010830 */
[----:B------:R-:W5:Y:S01]  /*13aa0*/  MUFU.EX2 R147, R147 ;  /* 0x0000009300937308 */ /* 0x000f620000000800 */
[----:B-1----:R-:W-:Y:S01]  /*13ab0*/  FADD.FTZ R39, R29, R38 ;  /* 0x000000261d277221 */ /* 0x002fe20000010000 */
[----:B------:R-:W-:-:S06]  /*13ac0*/  @!P1 PRMT R34, RZ, 0x654, R34 ;  /* 0x00000654ff229816 */ /* 0x000fcc0000000022 */
[----:B------:R-:W1:Y:S01]  /*13ad0*/  MUFU.EX2 R134, R134 ;  /* 0x0000008600867308 */ /* 0x000e620000000800 */
[----:B------:R-:W-:Y:S01]  /*13ae0*/  FADD.FTZ R5, R145, R6 ;  /* 0x0000000691057221 */ /* 0x000fe20000010000 */
[----:B------:R-:W-:-:S06]  /*13af0*/  FFMA.FTZ R143, R46, UR41, -R48 ;  /* 0x000000292e8f7c23 */ /* 0x000fcc0008010830 */
[----:B------:R-:W1:Y:S01]  /*13b00*/  MUFU.EX2 R31, R31 ;  /* 0x0000001f001f7308 */ /* 0x000e620000000800 */
[----:B---3--:R-:W-:Y:S01]  /*13b10*/  FADD.FTZ R39, R132, R39 ;  /* 0x0000002784277221 */ /* 0x008fe20000010000 */
[----:B------:R3:W-:Y:S06]  /*13b20*/  @!P1 SYNCS.ARRIVE.TRANS64.RED.A1T0 RZ, [R34+URZ], RZ ;  /* 0x000000ff22ff99a7 */ /* 0x0007ec000810043f */
[----:B------:R-:W2:Y:S01]  /*13b30*/  MUFU.EX2 R33, R61 ;  /* 0x0000003d00217308 */ /* 0x000ea20000000800 */
[----:B----4-:R-:W-:Y:S01]  /*13b40*/  FADD.FTZ R6, R30, R5 ;  /* 0x000000051e067221 */ /* 0x010fe20000010000 */
[----:B---3--:R-:W-:-:S06]  /*13b50*/  FFMA.FTZ R34, R47, UR41, -R48 ;  /* 0x000000292f227c23 */ /* 0x008fcc0008010830 */
[----:B------:R-:W3:Y:S01]  /*13b60*/  MUFU.EX2 R141, R141 ;  /* 0x0000008d008d7308 */ /* 0x000ee20000000800 */
[----:B0-----:R-:W-:Y:S01]  /*13b70*/  FADD.FTZ R39, R32, R39 ;  /* 0x0000002720277221 */ /* 0x001fe20000010000 */
[----:B-----5:R-:W-:-:S06]  /*13b80*/  FADD.FTZ R6, R147, R6 ;  /* 0x0000000693067221 */ /* 0x020fcc0000010000 */
[----:B------:R-:W0:Y:S01]  /*13b90*/  MUFU.EX2 R128, R128 ;  /* 0x0000008000807308 */ /* 0x000e220000000800 */
[----:B------:R-:W-:-:S07]  /*13ba0*/  FFMA.FTZ R137, R50, UR41, -R48 ;  /* 0x0000002932897c23 */ /* 0x000fce0008010830 */
[----:B------:R-:W4:Y:S01]  /*13bb0*/  MUFU.EX2 R21, R21 ;  /* 0x0000001500157308 */ /* 0x000f220000000800 */
[----:B-1----:R-:W-:Y:S01]  /*13bc0*/  FADD.FTZ R38, R134, R39 ;  /* 0x0000002786267221 */ /* 0x002fe20000010000 */
[----:B------:R-:W-:-:S06]  /*13bd0*/  FADD.FTZ R6, R31, R6 ;  /* 0x000000061f067221 */ /* 0x000fcc0000010000 */
[----:B------:R-:W1:Y:S01]  /*13be0*/  MUFU.EX2 R36, R36 ;  /* 0x0000002400247308 */ /* 0x000e620000000800 */
[----:B------:R-:W-:-:S07]  /*13bf0*/  FFMA.FTZ R35, R51, UR41, -R48 ;  /* 0x0000002933237c23 */ /* 0x000fce0008010830 */
[----:B------:R-:W5:Y:S01]  /*13c00*/  MUFU.EX2 R143, R143 ;  /* 0x0000008f008f7308 */ /* 0x000f620000000800 */
[----:B--2---:R-:W-:Y:S01]  /*13c10*/  FADD.FTZ R39, R33, R38 ;  /* 0x0000002621277221 */ /* 0x004fe20000010000 */
[----:B---3--:R-:W-:-:S06]  /*13c20*/  FADD.FTZ R6, R141, R6 ;  /* 0x000000068d067221 */ /* 0x008fcc0000010000 */
[----:B------:R-:W2:Y:S01]  /*13c30*/  MUFU.EX2 R130, R130 ;  /* 0x0000008200827308 */ /* 0x000ea20000000800 */
[----:B------:R-:W-:-:S07]  /*13c40*/  FFMA.FTZ R139, R54, UR41, -R48 ;  /* 0x00000029368b7c23 */ /* 0x000fce0008010830 */
[----:B------:R-:W3:Y:S01]  /*13c50*/  MUFU.EX2 R34, R34 ;  /* 0x0000002200227308 */ /* 0x000ee20000000800 */
[----:B0-----:R-:W-:Y:S01]  /*13c60*/  FADD.FTZ R39, R128, R39 ;  /* 0x0000002780277221 */ /* 0x001fe20000010000 */
[----:B----4-:R-:W-:-:S06]  /*13c70*/  FADD.FTZ R6, R21, R6 ;  /* 0x0000000615067221 */ /* 0x010fcc0000010000 */
[----:B------:R-:W0:Y:S08]  /*13c80*/  MUFU.EX2 R37, R37 ;  /* 0x0000002500257308 */ /* 0x000e300000000800 */
[----:B------:R-:W4:Y:S01]  /*13c90*/  MUFU.EX2 R137, R137 ;  /* 0x0000008900897308 */ /* 0x000f220000000800 */
[----:B------:R-:W-:Y:S01]  /*13ca0*/  FFMA.FTZ R55, R55, UR41, -R48 ;  /* 0x0000002937377c23 */ /* 0x000fe20008010830 */
[----:B-1----:R-:W-:Y:S01]  /*13cb0*/  FADD.FTZ R39, R36, R39 ;  /* 0x0000002724277221 */ /* 0x002fe20000010000 */
[----:B------:R-:W-:-:S05]  /*13cc0*/  F2FP.F16.F32.PACK_AB R146, R15, R146 ;  /* 0x000000920f92723e */ /* 0x000fca00000000ff */
[----:B------:R-:W1:Y:S01]  /*13cd0*/  MUFU.EX2 R124, R124 ;  /* 0x0000007c007c7308 */ /* 0x000e620000000800 */
[----:B-----5:R-:W-:Y:S01]  /*13ce0*/  FADD.FTZ R15, R143, R6 ;  /* 0x000000068f0f7221 */ /* 0x020fe20000010000 */
[----:B------:R-:W-:-:S06]  /*13cf0*/  FFMA.FTZ R133, R58, UR41, -R48 ;  /* 0x000000293a857c23 */ /* 0x000fcc0008010830 */
[----:B------:R-:W5:Y:S01]  /*13d00*/  MUFU.EX2 R35, R35 ;  /* 0x0000002300237308 */ /* 0x000f620000000800 */
[----:B------:R-:W-:Y:S01]  /*13d10*/  F2FP.F16.F32.PACK_AB R148, R10, R148 ;  /* 0x000000940a94723e */ /* 0x000fe200000000ff */
[----:B--2---:R-:W-:-:S06]  /*13d20*/  FADD.FTZ R38, R130, R39 ;  /* 0x0000002782267221 */ /* 0x004fcc0000010000 */
[----:B------:R-:W2:Y:S01]  /*13d30*/  MUFU.EX2 R40, R73 ;  /* 0x0000004900287308 */ /* 0x000ea20000000800 */
[----:B---3--:R-:W-:-:S07]  /*13d40*/  FADD.FTZ R6, R34, R15 ;  /* 0x0000000f22067221 */ /* 0x008fce0000010000 */
[----:B------:R-:W3:Y:S01]  /*13d50*/  MUFU.EX2 R139, R139 ;  /* 0x0000008b008b7308 */ /* 0x000ee20000000800 */
[----:B------:R-:W-:Y:S01]  /*13d60*/  FFMA.FTZ R59, R59, UR41, -R48 ;  /* 0x000000293b3b7c23 */ /* 0x000fe20008010830 */
[----:B0-----:R-:W-:-:S06]  /*13d70*/  FADD.FTZ R15, R37, R38 ;  /* 0x00000026250f7221 */ /* 0x001fcc0000010000 */
[----:B------:R-:W0:Y:S01]  /*13d80*/  MUFU.EX2 R126, R126 ;  /* 0x0000007e007e7308 */ /* 0x000e220000000800 */
[----:B----4-:R-:W-:Y:S01]  /*13d90*/  FADD.FTZ R6, R137, R6 ;  /* 0x0000000689067221 */ /* 0x010fe20000010000 */
[----:B------:R-:W-:-:S06]  /*13da0*/  FFMA.FTZ R135, R62, UR41, -R48 ;  /* 0x000000293e877c23 */ /* 0x000fcc0008010830 */
[----:B------:R-:W4:Y:S01]  /*13db0*/  MUFU.EX2 R10, R55 ;  /* 0x00000037000a7308 */ /* 0x000f220000000800 */
[----:B------:R-:W-:Y:S01]  /*13dc0*/  F2FP.F16.F32.PACK_AB R150, R11, R150 ;  /* 0x000000960b96723e */ /* 0x000fe200000000ff */
[----:B-1----:R-:W-:-:S06]  /*13dd0*/  FADD.FTZ R15, R124, R15 ;  /* 0x0000000f7c0f7221 */ /* 0x002fcc0000010000 */
[----:B------:R-:W1:Y:S01]  /*13de0*/  MUFU.EX2 R41, R41 ;  /* 0x0000002900297308 */ /* 0x000e620000000800 */
[----:B-----5:R-:W-:-:S07]  /*13df0*/  FADD.FTZ R6, R35, R6 ;  /* 0x0000000623067221 */ /* 0x020fce0000010000 */
[----:B------:R-:W5:Y:S01]  /*13e00*/  MUFU.EX2 R133, R133 ;  /* 0x0000008500857308 */ /* 0x000f620000000800 */
[----:B------:R-:W-:Y:S01]  /*13e10*/  F2FP.F16.F32.PACK_AB R142, R25, R142 ;  /* 0x0000008e198e723e */ /* 0x000fe200000000ff */
[----:B------:R-:W-:Y:S01]  /*13e20*/  FFMA.FTZ R63, R63, UR41, -R48 ;  /* 0x000000293f3f7c23 */ /* 0x000fe20008010830 */
[----:B--2---:R-:W-:-:S05]  /*13e30*/  FADD.FTZ R25, R40, R15 ;  /* 0x0000000f28197221 */ /* 0x004fca0000010000 */
[----:B------:R-:W2:Y:S01]  /*13e40*/  MUFU.EX2 R120, R120 ;  /* 0x0000007800787308 */ /* 0x000ea20000000800 */
[----:B---3--:R-:W-:Y:S01]  /*13e50*/  FADD.FTZ R15, R139, R6 ;  /* 0x000000068b0f7221 */ /* 0x008fe20000010000 */
[----:B------:R-:W-:-:S06]  /*13e60*/  FFMA.FTZ R129, R66, UR41, -R48 ;  /* 0x0000002942817c23 */ /* 0x000fcc0008010830 */
[----:B------:R-:W3:Y:S01]  /*13e70*/  MUFU.EX2 R11, R59 ;  /* 0x0000003b000b7308 */ /* 0x000ee20000000800 */
[----:B------:R-:W-:Y:S01]  /*13e80*/  F2FP.F16.F32.PACK_AB R140, R24, R140 ;  /* 0x0000008c188c723e */ /* 0x000fe200000000ff */
[----:B0-----:R-:W-:-:S06]  /*13e90*/  FADD.FTZ R24, R126, R25 ;  /* 0x000000197e187221 */ /* 0x001fcc0000010000 */
[----:B------:R-:W0:Y:S01]  /*13ea0*/  MUFU.EX2 R44, R44 ;  /* 0x0000002c002c7308 */ /* 0x000e220000000800 */
[----:B----4-:R-:W-:-:S07]  /*13eb0*/  FADD.FTZ R6, R10, R15 ;  /* 0x0000000f0a067221 */ /* 0x010fce0000010000 */
[----:B------:R-:W4:Y:S01]  /*13ec0*/  MUFU.EX2 R135, R135 ;  /* 0x0000008700877308 */ /* 0x000f220000000800 */
[----:B------:R-:W-:Y:S01]  /*13ed0*/  FFMA.FTZ R67, R67, UR41, -R48 ;  /* 0x0000002943437c23 */ /* 0x000fe20008010830 */
[----:B-1----:R-:W-:Y:S01]  /*13ee0*/  FADD.FTZ R15, R41, R24 ;  /* 0x00000018290f7221 */ /* 0x002fe20000010000 */
[----:B-----5:R-:W-:-:S05]  /*13ef0*/  FADD.FTZ R6, R133, R6 ;  /* 0x0000000685067221 */ /* 0x020fca0000010000 */
[----:B------:R-:W1:Y:S01]  /*13f00*/  MUFU.EX2 R14, R63 ;  /* 0x0000003f000e7308 */ /* 0x000e620000000800 */
[----:B------:R-:W-:Y:S01]  /*13f10*/  FFMA.FTZ R131, R70, UR41, -R48 ;  /* 0x0000002946837c23 */ /* 0x000fe20008010830 */
[----:B--2---:R-:W-:Y:S01]  /*13f20*/  FADD.FTZ R15, R120, R15 ;  /* 0x0000000f780f7221 */ /* 0x004fe20000010000 */
[----:B---3--:R-:W-:-:S05]  /*13f30*/  FADD.FTZ R6, R11, R6 ;  /* 0x000000060b067221 */ /* 0x008fca0000010000 */
[----:B------:R-:W2:Y:S01]  /*13f40*/  MUFU.EX2 R129, R129 ;  /* 0x0000008100817308 */ /* 0x000ea20000000800 */
[----:B------:R-:W-:Y:S01]  /*13f50*/  FFMA.FTZ R71, R71, UR41, -R48 ;  /* 0x0000002947477c23 */ /* 0x000fe20008010830 */
[----:B0-----:R-:W-:Y:S01]  /*13f60*/  FADD.FTZ R25, R44, R15 ;  /* 0x0000000f2c197221 */ /* 0x001fe20000010000 */
[----:B----4-:R-:W-:-:S05]  /*13f70*/  FADD.FTZ R15, R135, R6 ;  /* 0x00000006870f7221 */ /* 0x010fca0000010000 */
[----:B------:R-:W0:Y:S01]  /*13f80*/  MUFU.EX2 R5, R67 ;  /* 0x0000004300057308 */ /* 0x000e220000000800 */
[----:B------:R-:W-:Y:S01]  /*13f90*/  FFMA.FTZ R74, R74, UR41, -R48 ;  /* 0x000000294a4a7c23 */ /* 0x000fe20008010830 */
[----:B-1----:R-:W-:-:S06]  /*13fa0*/  FADD.FTZ R24, R14, R15 ;  /* 0x0000000f0e187221 */ /* 0x002fcc0000010000 */
[----:B------:R-:W1:Y:S01]  /*13fb0*/  MUFU.EX2 R131, R131 ;  /* 0x0000008300837308 */ /* 0x000e620000000800 */
[----:B------:R-:W-:Y:S01]  /*13fc0*/  FFMA.FTZ R75, R75, UR41, -R48 ;  /* 0x000000294b4b7c23 */ /* 0x000fe20008010830 */
[----:B--2---:R-:W-:-:S06]  /*13fd0*/  FADD.FTZ R24, R129, R24 ;  /* 0x0000001881187221 */ /* 0x004fcc0000010000 */
[----:B------:R-:W2:Y:S01]  /*13fe0*/  MUFU.EX2 R71, R71 ;  /* 0x0000004700477308 */ /* 0x000ea20000000800 */
[----:B------:R-:W-:Y:S01]  /*13ff0*/  FFMA.FTZ R78, R78, UR41, -R48 ;  /* 0x000000294e4e7c23 */ /* 0x000fe20008010830 */
[----:B0-----:R-:W-:-:S06]  /*14000*/  FADD.FTZ R24, R5, R24 ;  /* 0x0000001805187221 */ /* 0x001fcc0000010000 */
        /* <DEDUP_REMOVED lines=14> */
[-C--:B------:R-:W-:Y:S01]  /*140f0*/  FMUL.FTZ R88, R88, R20.reuse ;  /* 0x0000001458587220 */ /* 0x080fe20000410000 */
[-C--:B------:R-:W-:Y:S01]  /*14100*/  FMUL.FTZ R89, R89, R20.reuse ;  /* 0x0000001459597220 */ /* 0x080fe20000410000 */
[----:B------:R-:W-:-:S04]  /*14110*/  FMUL.FTZ R92, R92, R20 ;  /* 0x000000145c5c7220 */ /* 0x000fc80000410000 */
[----:B------:R-:W3:Y:S01]  /*14120*/  MUFU.EX2 R83, R83 ;  /* 0x0000005300537308 */ /* 0x000ee20000000800 */
[-C--:B------:R-:W-:Y:S01]  /*14130*/  FMUL.FTZ R93, R93, R20.reuse ;  /* 0x000000145d5d7220 */ /* 0x080fe20000410000 */
[-C--:B------:R-:W-:Y:S01]  /*14140*/  FMUL.FTZ R96, R96, R20.reuse ;  /* 0x0000001460607220 */ /* 0x080fe20000410000 */
[-C--:B------:R-:W-:Y:S01]  /*14150*/  FMUL.FTZ R97, R97, R20.reuse ;  /* 0x0000001461617220 */ /* 0x080fe20000410000 */
[-C--:B------:R-:W-:Y:S01]  /*14160*/  FMUL.FTZ R100, R100, R20.reuse ;  /* 0x0000001464647220 */ /* 0x080fe20000410000 */
[-C--:B------:R-:W-:Y:S01]  /*14170*/  FMUL.FTZ R101, R101, R20.reuse ;  /* 0x0000001465657220 */ /* 0x080fe20000410000 */
[-C--:B------:R-:W-:Y:S01]  /*14180*/  FMUL.FTZ R104, R104, R20.reuse ;  /* 0x0000001468687220 */ /* 0x080fe20000410000 */
[-C--:B------:R-:W-:Y:S01]  /*14190*/  FMUL.FTZ R105, R105, R20.reuse ;  /* 0x0000001469697220 */ /* 0x080fe20000410000 */
[----:B------:R-:W4:Y:S01]  /*141a0*/  MUFU.EX2 R122, R122 ;  /* 0x0000007a007a7308 */ /* 0x000f220000000800 */
[-C--:B------:R-:W-:Y:S01]  /*141b0*/  FMUL.FTZ R108, R108, R20.reuse ;  /* 0x000000146c6c7220 */ /* 0x080fe20000410000 */
[-C--:B------:R-:W-:Y:S01]  /*141c0*/  FMUL.FTZ R109, R109, R20.reuse ;  /* 0x000000146d6d7220 */ /* 0x080fe20000410000 */
[-C--:B------:R-:W-:Y:S01]  /*141d0*/  FMUL.FTZ R112, R112, R20.reuse ;  /* 0x0000001470707220 */ /* 0x080fe20000410000 */
[-C--:B------:R-:W-:Y:S01]  /*141e0*/  FMUL.FTZ R113, R113, R20.reuse ;  /* 0x0000001471717220 */ /* 0x080fe20000410000 */
[-C--:B------:R-:W-:Y:S01]  /*141f0*/  FMUL.FTZ R116, R116, R20.reuse ;  /* 0x0000001474747220 */ /* 0x080fe20000410000 */
[----:B------:R-:W-:Y:S01]  /*14200*/  FMUL.FTZ R117, R117, R20 ;  /* 0x0000001475757220 */ /* 0x000fe20000410000 */
[----:B--2---:R-:W-:Y:S01]  /*14210*/  FADD.FTZ R20, R78, R15 ;  /* 0x0000000f4e147221 */ /* 0x004fe20000010000 */
[----:B------:R-:W2:Y:S01]  /*14220*/  MUFU.EX2 R86, R86 ;  /* 0x0000005600567308 */ /* 0x000ea20000000800 */
[----:B------:R-:W-:-:S02]  /*14230*/  ISETP.GT.AND P2, PT, R4, R49, PT ;  /* 0x000000310400720c */ /* 0x000fc40003f44270 */
[----:B0-----:R-:W-:-:S05]  /*14240*/  FADD.FTZ R15, R79, R20 ;  /* 0x000000144f0f7221 */ /* 0x001fca0000010000 */
[----:B------:R-:W0:Y:S01]  /*14250*/  MUFU.EX2 R45, R85 ;  /* 0x00000055002d7308 */ /* 0x000e220000000800 */
[----:B-1----:R-:W-:-:S07]  /*14260*/  FADD.FTZ R20, R82, R15 ;  /* 0x0000000f52147221 */ /* 0x002fce0000010000 */
[----:B------:R-:W1:Y:S01]  /*14270*/  MUFU.EX2 R48, R48 ;  /* 0x0000003000307308 */ /* 0x000e620000000800 */
[----:B------:R-:W-:Y:S01]  /*14280*/  F2FP.F16.F32.PACK_AB R133, R11, R133 ;  /* 0x000000850b85723e */ /* 0x000fe200000000ff */
[----:B---3--:R-:W-:Y:S01]  /*14290*/  FADD.FTZ R11, R83, R20 ;  /* 0x00000014530b7221 */ /* 0x008fe20000010000 */
[----:B----4-:R-:W-:-:S03]  /*142a0*/  FADD.FTZ R6, R122, R25 ;  /* 0x000000197a067221 */ /* 0x010fc60000010000 */
[----:B--2---:R-:W-:Y:S01]  /*142b0*/  FADD.FTZ R11, R86, R11 ;  /* 0x0000000b560b7221 */ /* 0x004fe20000010000 */
[----:B------:R-:W-:Y:S01]  /*142c0*/  F2FP.F16.F32.PACK_AB R141, R21, R141 ;  /* 0x0000008d158d723e */ /* 0x000fe200000000ff */
[----:B------:R-:W-:Y:S01]  /*142d0*/  FMUL.FTZ R90, R90, R7 ;  /* 0x000000075a5a7220 */ /* 0x000fe20000410000 */
[----:B------:R-:W-:Y:S01]  /*142e0*/  F2FP.F16.F32.PACK_AB R139, R10, R139 ;  /* 0x0000008b0a8b723e */ /* 0x000fe200000000ff */
[----:B------:R-:W-:Y:S01]  /*142f0*/  FMUL.FTZ R91, R91, R7 ;  /* 0x000000075b5b7220 */ /* 0x000fe20000410000 */
[----:B------:R-:W-:Y:S01]  /*14300*/  F2FP.F16.F32.PACK_AB R129, R5, R129 ;  /* 0x000000810581723e */ /* 0x000fe200000000ff */
        /* <DEDUP_REMOVED lines=15> */
[----:B0-----:R-:W-:Y:S01]  /*14400*/  FADD.FTZ R6, R45, R6 ;  /* 0x000000062d067221 */ /* 0x001fe20000010000 */
[----:B------:R-:W-:Y:S01]  /*14410*/  F2FP.F16.F32.PACK_AB R138, R29, R138 ;  /* 0x0000008a1d8a723e */ /* 0x000fe200000000ff */
[----:B-1----:R-:W-:Y:S01]  /*14420*/  FADD.FTZ R5, R48, R11 ;  /* 0x0000000b30057221 */ /* 0x002fe20000010000 */
[----:B------:R-:W-:Y:S01]  /*14430*/  F2FP.F16.F32.PACK_AB R132, R32, R132 ;  /* 0x000000842084723e */ /* 0x000fe200000000ff */
[----:B------:R-:W-:Y:S01]  /*14440*/  VIADD R4, R4, 0xffffffff ;  /* 0xffffffff04047836 */ /* 0x000fe20000000000 */
[----:B------:R-:W-:Y:S01]  /*14450*/  F2FP.F16.F32.PACK_AB R134, R33, R134 ;  /* 0x000000862186723e */ /* 0x000fe200000000ff */
[----:B------:R-:W-:Y:S01]  /*14460*/  IMAD.MOV.U32 R10, RZ, RZ, R23 ;  /* 0x000000ffff0a7224 */ /* 0x000fe200078e0017 */
[----:B------:R-:W-:Y:S01]  /*14470*/  F2FP.F16.F32.PACK_AB R128, R36, R128 ;  /* 0x000000802480723e */ /* 0x000fe200000000ff */
[----:B------:R-:W-:Y:S01]  /*14480*/  IMAD.MOV.U32 R21, RZ, RZ, R16 ;  /* 0x000000ffff157224 */ /* 0x000fe200078e0010 */
[----:B------:R-:W-:Y:S01]  /*14490*/  F2FP.F16.F32.PACK_AB R130, R37, R130 ;  /* 0x000000822582723e */ /* 0x000fe200000000ff */
[----:B------:R-:W-:Y:S01]  /*144a0*/  IMAD.MOV.U32 R20, RZ, RZ, R3 ;  /* 0x000000ffff147224 */ /* 0x000fe200078e0003 */
[----:B------:R-:W-:Y:S01]  /*144b0*/  F2FP.F16.F32.PACK_AB R124, R40, R124 ;  /* 0x0000007c287c723e */ /* 0x000fe200000000ff */
[----:B------:R-:W-:Y:S01]  /*144c0*/  IMAD.MOV.U32 R7, RZ, RZ, R0 ;  /* 0x000000ffff077224 */ /* 0x000fe200078e0000 */
        /* <DEDUP_REMOVED lines=14> */
[----:B------:R-:W-:Y:S01]  /*145b0*/  F2FP.F16.F32.PACK_AB R123, R48, R86 ;  /* 0x00000056307b723e */ /* 0x000fe200000000ff */
[----:B------:R-:W-:Y:S06]  /*145c0*/  @P2 BRA `(.L_x_1501) ;  /* 0xffffffd000202947 */ /* 0x000fec000383ffff */
.L_x_1483:
[----:B------:R-:W-:Y:S05]  /*145d0*/  WARPSYNC.ALL ;  /* 0x0000000000007948 */ /* 0x000fea0003800000 */
[----:B------:R-:W-:Y:S06]  /*145e0*/  BAR.ARV 0x8, 0x200 ;  /* 0x0208000000007b1d */ /* 0x000fec0000002000 */
[----:B------:R-:W-:Y:S05]  /*145f0*/  @!P0 BRA `(.L_x_1502) ;  /* 0x0000000000048947 */ /* 0x000fea0003800000 */
[----:B------:R-:W-:Y:S01]  /*14600*/  BPT.TRAP 0x1 ;  /* 0x000000040000795c */ /* 0x000fe20000300000 */
.L_x_1502:
[----:B------:R-:W-:Y:S01]  /*14610*/  IMAD R11, R16, 0x8, R2 ;  /* 0x00000008100b7824 */ /* 0x000fe200078e0202 */
[----:B------:R-:W-:-:S04]  /*14620*/  SHF.L.U32 R4, R23, 0x1f, RZ ;  /* 0x0000001f17047819 */ /* 0x000fc800000006ff */
[----:B------:R0:W1:Y:S01]  /*14630*/  SYNCS.PHASECHK.TRANS64.TRYWAIT P2, [R11+URZ+0x16850], R4 ;  /* 0x016850040b0075a7 */ /* 0x000062000804017f */
[----:B------:R-:W-:Y:S05]  /*14640*/  @!P0 BRA `(.L_x_1503) ;  /* 0x0000000000048947 */ /* 0x000fea0003800000 */
[----:B------:R-:W-:Y:S01]  /*14650*/  BPT.TRAP 0x1 ;  /* 0x000000040000795c */ /* 0x000fe20000300000 */
.L_x_1503:
[----:B------:R-:W-:-:S05]  /*14660*/  VIADD R2, R2, 0x400 ;  /* 0x0000040002027836 */ /* 0x000fca0000000000 */
[----:B------:R-:W-:-:S04]  /*14670*/  SHF.R.U32.HI R2, RZ, 0x4, R2 ;  /* 0x00000004ff027819 */ /* 0x000fc80000011602 */
[----:B------:R-:W-:Y:S01]  /*14680*/  LOP3.LUT R9, R2, 0x3fff, RZ, 0xc0, !PT ;  /* 0x00003fff02097812 */ /* 0x000fe200078ec0ff */
[----:B-1----:R-:W-:Y:S06]  /*14690*/  @P2 BRA `(.L_x_1504) ;  /* 0x0000000000082947 */ /* 0x002fec0003800000 */
[----:B------:R-:W1:Y:S02]  /*146a0*/  SYNCS.PHASECHK.TRANS64.TRYWAIT P0, [R11+URZ+0x16850], R4 ;  /* 0x016850040b0075a7 */ /* 0x000e64000800017f */
[----:B-1----:R-:W-:Y:S05]  /*146b0*/  @!P0 BRA `(.L_x_1505) ;  /* 0x0000009c002c8947 */ /* 0x002fea0003800000 */
.L_x_1504:
[----:B------:R-:W-:Y:S01]  /*146c0*/  IMAD R8, R16, 0x400, R9 ;  /* 0x0000040010087824 */ /* 0x000fe200078e0209 */
[----:B------:R-:W2:Y:S01]  /*146d0*/  LDL.LU R24, [R1+0x48] ;  /* 0x0000480001187983 */ /* 0x000ea20000300800 */
[----:B------:R-:W-:Y:S01]  /*146e0*/  IMAD.MOV.U32 R9, RZ, RZ, 0x40000040 ;  /* 0x40000040ff097424 */ /* 0x000fe200078e00ff */
[----:B------:R-:W-:Y:S05]  /*146f0*/  WARPSYNC.ALL ;  /* 0x0000000000007948 */ /* 0x000fea0003800000 */
[C---:B------:R-:W-:Y:S01]  /*14700*/  R2UR UR6, R8.reuse ;  /* 0x00000000080672ca */ /* 0x040fe200000e0000 */
[----:B------:R-:W-:Y:S01]  /*14710*/  WARPGROUP.ARRIVE ;  /* 0x00000000000079c5 */ /* 0x000fe20000000000 */
[----:B------:R-:W-:Y:S01]  /*14720*/  R2UR UR7, R9 ;  /* 0x00000000090772ca */ /* 0x000fe200000e0000 */
[----:B------:R-:W-:Y:S01]  /*14730*/  VIADD R12, R8, 0x80 ;  /* 0x00000080080c7836 */ /* 0x000fe20000000000 */
[----:B------:R-:W0:Y:S01]  /*14740*/  SHFL.BFLY PT, R2, R5, 0x2, 0x1f ;  /* 0x0c401f0005027f89 */ /* 0x000e2200000e0000 */
[----:B------:R-:W-:Y:S01]  /*14750*/  IMAD.MOV.U32 R13, RZ, RZ, 0x40000040 ;  /* 0x40000040ff0d7424 */ /* 0x000fe200078e00ff */
[----:B------:R-:W-:Y:S01]  /*14760*/  CS2R R14, SRZ ;  /* 0x00000000000e7805 */ /* 0x000fe2000001ff00 */
[----:B------:R-:W-:Y:S01]  /*14770*/  IMAD.MOV.U32 R9, RZ, RZ, 0x40000040 ;  /* 0x40000040ff097424 */ /* 0x000fe200078e00ff */
[----:B------:R-:W3:Y:S01]  /*14780*/  SHFL.BFLY PT, R7, R6, 0x2, 0x1f ;  /* 0x0c401f0006077f89 */ /* 0x000ee200000e0000 */
[----:B------:R-:W-:-:S02]  /*14790*/  VIADD R16, R16, 0x1 ;  /* 0x0000000110107836 */ /* 0x000fc40000000000 */
[----:B------:R-:W-:Y:S02]  /*147a0*/  IMAD.U32 R10, RZ, RZ, UR41 ;  /* 0x00000029ff0a7e24 */ /* 0x000fe4000f8e00ff */
[----:B------:R-:W-:Y:S01]  /*147b0*/  IMAD.MOV.U32 R20, RZ, RZ, -0x800000 ;  /* 0xff800000ff147424 */ /* 0x000fe200078e00ff */
[----:B------:R-:W-:Y:S01]  /*147c0*/  ISETP.NE.AND P2, PT, R16, 0x2, PT ;  /* 0x000000021000780c */ /* 0x000fe20003f45270 */
[----:B------:R-:W-:Y:S01]  /*147d0*/  HGMMA.64x64x16.F32 R88, R148, gdesc[UR4].tnspB, R88, gsb0 ;  /* 0x40e0000494587df0 */ /* 0x000fe20008000858 */
[----:B------:R-:W-:Y:S01]  /*147e0*/  R2UR UR6, R12 ;  /* 0x000000000c0672ca */ /* 0x000fe200000e0000 */
[----:B------:R-:W-:Y:S01]  /*147f0*/  VIADD R12, R8, 0x100 ;  /* 0x00000100080c7836 */ /* 0x000fe20000000000 */
[----:B------:R-:W-:Y:S01]  /*14800*/  R2UR UR7, R13 ;  /* 0x000000000d0772ca */ /* 0x000fe200000e0000 */
[----:B------:R-:W-:Y:S01]  /*14810*/  IMAD.MOV.U32 R13, RZ, RZ, 0x40000040 ;  /* 0x40000040ff0d7424 */ /* 0x000fe200078e00ff */
[----:B------:R-:W-:Y:S01]  /*14820*/  SEL R16, R16, RZ, P2 ;  /* 0x000000ff10107207 */ /* 0x000fe20001000000 */
[----:B------:R-:W-:-:S02]  /*14830*/  IMAD.MOV.U32 R21, RZ, RZ, -0x800000 ;  /* 0xff800000ff157424 */ /* 0x000fc400078e00ff */
[----:B01----:R-:W-:Y:S01]  /*14840*/  FADD.FTZ R4, R2, R5 ;  /* 0x0000000502047221 */ /* 0x003fe20000010000 */
[----:B---3--:R-:W-:-:S05]  /*14850*/  FADD.FTZ R7, R7, R6 ;  /* 0x0000000607077221 */ /* 0x008fca0000010000 */
[----:B------:R-:W0:Y:S01]  /*14860*/  SHFL.BFLY PT, R2, R7, 0x1, 0x1f ;  /* 0x0c201f0007027f89 */ /* 0x000e2200000e0000 */
[----:B------:R-:W-:Y:S02]  /*14870*/  WARPGROUP.DEPBAR.LE gsb0, 0x0 ;  /* 0x00008000000079c5 */ /* 0x000fe40000010000 */
[----:B------:R-:W-:-:S06]  /*14880*/  WARPGROUP.ARRIVE ;  /* 0x00000000000079c5 */ /* 0x000fcc0000000000 */
[----:B------:R-:W-:Y:S01]  /*14890*/  HGMMA.64x64x16.F32 R88, R144, gdesc[UR4].tnspB, R88, gsb0 ;  /* 0x40e0000490587df0 */ /* 0x000fe20008000858 */
[----:B------:R-:W-:Y:S01]  /*148a0*/  R2UR UR6, R12 ;  /* 0x000000000c0672ca */ /* 0x000fe200000e0000 */
[----:B------:R-:W-:Y:S01]  /*148b0*/  VIADD R12, R8, 0x180 ;  /* 0x00000180080c7836 */ /* 0x000fe20000000000 */
[----:B------:R-:W-:Y:S01]  /*148c0*/  R2UR UR7, R13 ;  /* 0x000000000d0772ca */ /* 0x000fe200000e0000 */
[----:B------:R-:W-:Y:S01]  /*148d0*/  IMAD.MOV.U32 R13, RZ, RZ, 0x40000040 ;  /* 0x40000040ff0d7424 */ /* 0x000fe200078e00ff */
[----:B------:R-:W-:Y:S02]  /*148e0*/  WARPGROUP.DEPBAR.LE gsb0, 0x0 ;  /* 0x00008000000079c5 */ /* 0x000fe40000010000 */
[----:B------:R-:W-:-:S09]  /*148f0*/  WARPGROUP.ARRIVE ;  /* 0x00000000000079c5 */ /* 0x000fd20000000000 */
        /* <DEDUP_REMOVED lines=11> */
[----:B------:R-:W-:Y:S02]  /*149b0*/  IMAD.MOV.U32 R13, RZ, RZ, 0x40000040 ;  /* 0x40000040ff0d7424 */ /* 0x000fe400078e00ff */
[----:B--2---:R-:W-:-:S05]  /*149c0*/  VIADD R24, R24, 0x1 ;  /* 0x0000000118187836 */ /* 0x004fca0000000000 */
[----:B------:R-:W-:Y:S01]  /*149d0*/  STL [R1+0x48], R24 ;  /* 0x0000481801007387 */ /* 0x000fe20000100800 */
[----:B------:R-:W-:Y:S02]  /*149e0*/  WARPGROUP.DEPBAR.LE gsb0, 0x0 ;  /* 0x00008000000079c5 */ /* 0x000fe40000010000 */
[----:B------:R-:W-:-:S06]  /*149f0*/  WARPGROUP.ARRIVE ;  /* 0x00000000000079c5 */ /* 0x000fcc0000000000 */
[----:B------:R-:W-:Y:S01]  /*14a00*/  HGMMA.64x64x16.F32 R88, R132, gdesc[UR4].tnspB, R88, gsb0 ;  /* 0x40e0000484587df0 */ /* 0x000fe20008000858 */
[----:B------:R-:W-:Y:S01]  /*14a10*/  R2UR UR6, R12 ;  /* 0x000000000c0672ca */ /* 0x000fe200000e0000 */
[C---:B------:R-:W-:Y:S01]  /*14a20*/  VIADD R12, R8.reuse, 0x300 ;  /* 0x00000300080c7836 */ /* 0x040fe20000000000 */
[----:B------:R-:W-:Y:S01]  /*14a30*/  R2UR UR7, R13 ;  /* 0x000000000d0772ca */ /* 0x000fe200000e0000 */
[----:B------:R-:W-:Y:S02]  /*14a40*/  IMAD.MOV.U32 R13, RZ, RZ, 0x40000040 ;  /* 0x40000040ff0d7424 */ /* 0x000fe400078e00ff */
[----:B------:R-:W-:Y:S01]  /*14a50*/  VIADD R8, R8, 0x380 ;  /* 0x0000038008087836 */ /* 0x000fe20000000000 */
[----:B------:R-:W-:Y:S02]  /*14a60*/  WARPGROUP.DEPBAR.LE gsb0, 0x0 ;  /* 0x00008000000079c5 */ /* 0x000fe40000010000 */
[----:B------:R-:W-:-:S07]  /*14a70*/  WARPGROUP.ARRIVE ;  /* 0x00000000000079c5 */ /* 0x000fce0000000000 */
[----:B------:R-:W-:Y:S01]  /*14a80*/  HGMMA.64x64x16.F32 R88, R128, gdesc[UR4].tnspB, R88, gsb0 ;  /* 0x40e0000480587df0 */ /* 0x000fe20008000858 */
[----:B------:R-:W-:Y:S02]  /*14a90*/  R2UR UR6, R12 ;  /* 0x000000000c0672ca */ /* 0x000fe400000e0000 */
[----:B------:R-:W-:Y:S01]  /*14aa0*/  R2UR UR7, R13 ;  /* 0x000000000d0772ca */ /* 0x000fe200000e0000 */
[----:B------:R-:W-:Y:S02]  /*14ab0*/  WARPGROUP.DEPBAR.LE gsb0, 0x0 ;  /* 0x00008000000079c5 */ /* 0x000fe40000010000 */
[----:B------:R-:W-:-:S10]  /*14ac0*/  WARPGROUP.ARRIVE ;  /* 0x00000000000079c5 */ /* 0x000fd40000000000 */
[----:B------:R-:W-:Y:S01]  /*14ad0*/  HGMMA.64x64x16.F32 R88, R124, gdesc[UR4].tnspB, R88, gsb0 ;  /* 0x40e000047c587df0 */ /* 0x000fe20008000858 */
[----:B------:R-:W-:Y:S01]  /*14ae0*/  R2UR UR6, R8 ;  /* 0x00000000080672ca */ /* 0x000fe200000e0000 */
[----:B0-----:R-:W-:Y:S01]  /*14af0*/  FADD.FTZ R8, R7, R2 ;  /* 0x0000000207087221 */ /* 0x001fe20000010000 */
[----:B------:R-:W-:Y:S02]  /*14b00*/  R2UR UR7, R9 ;  /* 0x00000000090772ca */ /* 0x000fe400000e0000 */
[----:B------:R-:W0:Y:S01]  /*14b10*/  SHFL.BFLY PT, R9, R4, 0x1, 0x1f ;  /* 0x0c201f0004097f89 */ /* 0x000e2200000e0000 */
[----:B------:R-:W-:Y:S02]  /*14b20*/  SEL R2, RZ, 0x1, P2 ;  /* 0x00000001ff027807 */ /* 0x000fe40001000000 */
[----:B------:R-:W-:Y:S02]  /*14b30*/  FSETP.NE.FTZ.AND P0, PT, R8, RZ, PT ;  /* 0x000000ff0800720b */ /* 0x000fe40003f15000 */
[----:B------:R-:W-:Y:S01]  /*14b40*/  LOP3.LUT R23, R23, R2, RZ, 0x3c, !PT ;  /* 0x0000000217177212 */ /* 0x000fe200078e3cff */
[----:B------:R-:W-:-:S10]  /*14b50*/  IMAD.U32 R2, RZ, RZ, UR41 ;  /* 0x00000029ff027e24 */ /* 0x000fd4000f8e00ff */
[----:B------:R-:W1:Y:S01]  /*14b60*/  @P0 MUFU.LG2 R5, R8 ;  /* 0x0000000800050308 */ /* 0x000e620000000c00 */
[----:B------:R-:W-:Y:S01]  /*14b70*/  @P0 FMUL.FTZ R2, R2, 0.69314718246459960938 ;  /* 0x3f31721802020820 */ /* 0x000fe20000410000 */
[----:B0-----:R-:W-:Y:S01]  /*14b80*/  FADD.FTZ R9, R4, R9 ;  /* 0x0000000904097221 */ /* 0x001fe20000010000 */
[----:B------:R-:W-:-:S05]  /*14b90*/  @!P1 VIADD R4, R11, 0x16860 ;  /* 0x000168600b049836 */ /* 0x000fca0000000000 */
[----:B------:R-:W-:Y:S01]  /*14ba0*/  @P0 MUFU.RCP R14, R8 ;  /* 0x00000008000e0308 */ /* 0x000fe20000001000 */
[----:B------:R-:W-:Y:S02]  /*14bb0*/  FSETP.NE.FTZ.AND P3, PT, R9, RZ, PT ;  /* 0x000000ff0900720b */ /* 0x000fe40003f75000 */
[----:B------:R-:W-:Y:S01]  /*14bc0*/  @!P1 PRMT R4, RZ, 0x654, R4 ;  /* 0x00000654ff049816 */ /* 0x000fe20000000004 */
[----:B-1----:R-:W-:-:S04]  /*14bd0*/  @P0 FMUL.FTZ R5, R5, 0.69314718246459960938 ;  /* 0x3f31721805050820 */ /* 0x002fc80000410000 */
[----:B------:R-:W-:Y:S01]  /*14be0*/  @P0 FFMA.FTZ R21, R2, R3, R5 ;  /* 0x0000000302150223 */ /* 0x000fe20000010005 */
[----:B------:R-:W-:-:S05]  /*14bf0*/  PLOP3.LUT P0, PT, PT, PT, PT, 0x8, 0x0 ;  /* 0x000000000000781c */ /* 0x000fca0003f0e170 */
[----:B------:R-:W0:Y:S01]  /*14c00*/  @P3 MUFU.LG2 R6, R9 ;  /* 0x0000000900063308 */ /* 0x000e220000000c00 */
[----:B------:R-:W-:-:S07]  /*14c10*/  @P3 FMUL.FTZ R10, R10, 0.69314718246459960938 ;  /* 0x3f3172180a0a3820 */ /* 0x000fce0000410000 */
[----:B------:R-:W1:Y:S01]  /*14c20*/  @P3 MUFU.RCP R15, R9 ;  /* 0x00000009000f3308 */ /* 0x000e620000001000 */
[----:B0-----:R-:W-:-:S04]  /*14c30*/  @P3 FMUL.FTZ R7, R6, 0.69314718246459960938 ;  /* 0x3f31721806073820 */ /* 0x001fc80000410000 */
[----:B------:R-:W-:Y:S01]  /*14c40*/  @P3 FFMA.FTZ R20, R10, R0, R7 ;  /* 0x000000000a143223 */ /* 0x000fe20000010007 */
[----:B------:R-:W-:Y:S02]  /*14c50*/  WARPGROUP.DEPBAR.LE gsb0, 0x0 ;  /* 0x00008000000079c5 */ /* 0x000fe40000010000 */
[----:B------:R-:W-:-:S06]  /*14c60*/  WARPGROUP.ARRIVE ;  /* 0x00000000000079c5 */ /* 0x000fcc0000000000 */
[----:B------:R-:W-:Y:S03]  /*14c70*/  HGMMA.64x64x16.F32 R88, R120, gdesc[UR4].tnspB, R88, gsb0 ;  /* 0x40e0000478587df0 */ /* 0x000fe60008000858 */
[----:B------:R-:W-:Y:S02]  /*14c80*/  WARPGROUP.DEPBAR.LE gsb0, 0x0 ;  /* 0x00008000000079c5 */ /* 0x000fe40000010000 */
[----:B------:R0:W-:Y:S01]  /*14c90*/  @!P1 SYNCS.ARRIVE.TRANS64.RED.A1T0 RZ, [R4+URZ], RZ ;  /* 0x000000ff04ff99a7 */ /* 0x0001e2000810043f */
        /* <DEDUP_REMOVED lines=31> */
[----:B0-----:R-:W-:-:S07]  /*14e90*/  FMUL.FTZ R15, R119, R15 ;  /* 0x0000000f770f7220 */ /* 0x001fce0000410000 */
.L_x_1398:
[----:B------:R-:W0:Y:S01]  /*14ea0*/  S2R R0, SR_TID.X ;  /* 0x0000000000007919 */ /* 0x000e220000002100 */
[----:B------:R-:W-:Y:S05]  /*14eb0*/  WARPSYNC.ALL ;  /* 0x0000000000007948 */ /* 0x000fea0003800000 */
[----:B------:R-:W1:Y:S08]  /*14ec0*/  S2UR UR5, SR_CgaCtaId ;  /* 0x00000000000579c3 */ /* 0x000e700000008800 */
[----:B------:R-:W-:Y:S06]  /*14ed0*/  BAR.SYNC.DEFER_BLOCKING 0x5, 0x200 ;  /* 0x0148000000007b1d */ /* 0x000fec0000010000 */
[----:B------:R-:W-:Y:S01]  /*14ee0*/  UMOV UR4, 0x400 ;  /* 0x0000040000047882 */ /* 0x000fe20000000000 */
[----:B------:R-:W-:Y:S01]  /*14ef0*/  BSSY B0, `(.L_x_1506) ;  /* 0x000018c000007945 */ /* 0x000fe20003800000 */
[----:B-1----:R-:W-:Y:S01]  /*14f00*/  ULEA UR4, UR5, UR4, 0x18 ;  /* 0x0000000405047291 */ /* 0x002fe2000f8ec03f */
[----:B0-----:R-:W-:-:S05]  /*14f10*/  VIADD R44, R0, 0xffffff80 ;  /* 0xffffff80002c7836 */ /* 0x001fca0000000000 */
[----:B------:R-:W-:Y:S01]  /*14f20*/  IMAD.U32 R2, RZ, RZ, UR4 ;  /* 0x00000004ff027e24 */ /* 0x000fe2000f8e00ff */
[----:B------:R-:W-:-:S04]  /*14f30*/  SHF.R.S32.HI R0, RZ, 0x1f, R44 ;  /* 0x0000001fff007819 */ /* 0x000fc8000001142c */
[----:B------:R-:W-:Y:S01]  /*14f40*/  LEA.HI R0, R0, R44, RZ, 0x3 ;  /* 0x0000002c00007211 */ /* 0x000fe200078f18ff */
[----:B------:R0:W1:Y:S03]  /*14f50*/  LDS.128 R32, [R2+0x168d0] ;  /* 0x0168d00002207984 */ /* 0x0000660000000c00 */
[----:B------:R-:W-:Y:S02]  /*14f60*/  LOP3.LUT R3, R0, 0xfffffff8, RZ, 0xc0, !PT ;  /* 0xfffffff800037812 */ /* 0x000fe400078ec0ff */
[----:B------:R-:W-:-:S03]  /*14f70*/  SHF.R.S32.HI R30, RZ, 0x3, R0 ;  /* 0x00000003ff1e7819 */ /* 0x000fc60000011400 */
[----:B------:R-:W-:-:S04]  /*14f80*/  IMAD.IADD R3, R44, 0x1, -R3 ;  /* 0x000000012c037824 */ /* 0x000fc800078e0a03 */
[----:B------:R-:W-:-:S05]  /*14f90*/  IMAD.SHL.U32 R29, R3, 0x8, RZ ;  /* 0x00000008031d7824 */ /* 0x000fca00078e00ff */
[----:B------:R-:W-:Y:S01]  /*14fa0*/  SHF.R.S32.HI R28, RZ, 0x1f, R29 ;  /* 0x0000001fff1c7819 */ /* 0x000fe2000001141d */
[----:B------:R-:W-:Y:S06]  /*14fb0*/  BAR.ARV 0x4, 0x200 ;  /* 0x0108000000007b1d */ /* 0x000fec0000002000 */
[----:B0-----:R-:W-:Y:S05]  /*14fc0*/  @P0 BRA `(.L_x_1507) ;  /* 0x0000000c00ac0947 */ /* 0x001fea0003800000 */
[----:B------:R-:W2:Y:S04]  /*14fd0*/  LDL R4, [R1+0x54] ;  /* 0x0000540001047983 */ /* 0x000ea80000100800 */
[----:B------:R-:W3:Y:S01]  /*14fe0*/  LDL R41, [R1+0x44] ;  /* 0x0000440001297983 */ /* 0x000ee20000100800 */
[----:B------:R-:W0:Y:S01]  /*14ff0*/  S2R R5, SR_SWINHI ;  /* 0x0000000000057919 */ /* 0x000e220000002f00 */
[----:B------:R-:W-:Y:S05]  /*15000*/  WARPSYNC.ALL ;  /* 0x0000000000007948 */ /* 0x000fea0003800000 */
[----:B------:R-:W-:Y:S01]  /*15010*/  F2FP.F16.F32.PACK_AB R10, R10, R27 ;  /* 0x0000001b0a0a723e */ /* 0x000fe200000000ff */
[----:B------:R-:W-:Y:S01]  /*15020*/  ULDC.64 UR4, c[0x0][0xc00] ;  /* 0x0003000000047ab9 */ /* 0x000fe20000000a00 */
[----:B------:R-:W3:Y:S01]  /*15030*/  LDC.64 R26, c[0x0][0xc00] ;  /* 0x00030000ff1a7b82 */ /* 0x000ee20000000a00 */
[----:B------:R-:W4:Y:S04]  /*15040*/  LDL R40, [R1+0x28] ;  /* 0x0000280001287983 */ /* 0x000f280000100800 */
[----:B------:R-:W4:Y:S01]  /*15050*/  LDL R44, [R1+0x18] ;  /* 0x00001800012c7983 */ /* 0x000f220000100800 */
[----:B-----5:R-:W-:-:S02]  /*15060*/  MOV R24, R2 ;  /* 0x0000000200187202 */ /* 0x020fc40000000f00 */
[----:B0-----:R-:W-:Y:S02]  /*15070*/  MOV R25, R5 ;  /* 0x0000000500197202 */ /* 0x001fe40000000f00 */
[----:B------:R-:W-:Y:S02]  /*15080*/  F2FP.F16.F32.PACK_AB R11, R11, R94 ;  /* 0x0000005e0b0b723e */ /* 0x000fe400000000ff */
[----:B------:R-:W-:Y:S02]  /*15090*/  F2FP.F16.F32.PACK_AB R14, R14, R31 ;  /* 0x0000001f0e0e723e */ /* 0x000fe400000000ff */
[----:B------:R-:W-:Y:S01]  /*150a0*/  F2FP.F16.F32.PACK_AB R15, R15, R118 ;  /* 0x000000760f0f723e */ /* 0x000fe200000000ff */
[----:B------:R-:W-:Y:S01]  /*150b0*/  IMAD.MOV.U32 R31, RZ, RZ, RZ ;  /* 0x000000ffff1f7224 */ /* 0x000fe200078e00ff */
[----:B------:R-:W-:Y:S01]  /*150c0*/  BAR.SYNC.DEFER_BLOCKING 0x1, 0x180 ;  /* 0x0046000000007b1d */ /* 0x000fe20000010000 */
[----:B--2---:R-:W-:-:S03]  /*150d0*/  IMAD.WIDE R8, R4, 0x2, R24 ;  /* 0x0000000204087825 */ /* 0x004fc600078e0218 */
[C---:B------:R-:W-:Y:S02]  /*150e0*/  LOP3.LUT R5, R8.reuse, 0x380, RZ, 0xc0, !PT ;  /* 0x0000038008057812 */ /* 0x040fe400078ec0ff */
[C---:B------:R-:W-:Y:S02]  /*150f0*/  IADD3 R7, P1, R8.reuse, 0x40, RZ ;  /* 0x0000004008077810 */ /* 0x040fe40007f3e0ff */
[C---:B------:R-:W-:Y:S02]  /*15100*/  IADD3 R37, P0, R8.reuse, 0x60, RZ ;  /* 0x0000006008257810 */ /* 0x040fe40007f1e0ff */
[----:B------:R-:W-:Y:S02]  /*15110*/  SHF.R.U64 R5, R5, 0x3, RZ ;  /* 0x0000000305057819 */ /* 0x000fe400000012ff */
[----:B------:R-:W-:Y:S02]  /*15120*/  IADD3 R13, P2, R8, 0x20, RZ ;  /* 0x00000020080d7810 */ /* 0x000fe40007f5e0ff */
[----:B------:R-:W-:-:S02]  /*15130*/  LOP3.LUT R6, R7, 0x380, RZ, 0xc0, !PT ;  /* 0x0000038007067812 */ /* 0x000fc400078ec0ff */
[----:B------:R-:W-:Y:S01]  /*15140*/  LOP3.LUT R8, R5, R8, RZ, 0x3c, !PT ;  /* 0x0000000805087212 */ /* 0x000fe200078e3cff */
[--C-:B------:R-:W-:Y:S01]  /*15150*/  IMAD.X R5, RZ, RZ, R9.reuse, P0 ;  /* 0x000000ffff057224 */ /* 0x100fe200000e0609 */
[----:B------:R-:W-:Y:S02]  /*15160*/  ISETP.NE.U32.AND P0, PT, RZ, UR4, PT ;  /* 0x00000004ff007c0c */ /* 0x000fe4000bf05070 */
[----:B------:R-:W-:Y:S02]  /*15170*/  SHF.R.U64 R6, R6, 0x3, RZ ;  /* 0x0000000306067819 */ /* 0x000fe400000012ff */
[----:B------:R-:W-:Y:S01]  /*15180*/  ISETP.NE.AND.EX P0, PT, RZ, UR5, PT, P0 ;  /* 0x00000005ff007c0c */ /* 0x000fe2000bf05300 */
[----:B------:R-:W-:Y:S01]  /*15190*/  ULDC.64 UR4, c[0x0][0xc08] ;  /* 0x0003020000047ab9 */ /* 0x000fe20000000a00 */
[----:B------:R-:W-:Y:S01]  /*151a0*/  LOP3.LUT R6, R6, R7, RZ, 0x3c, !PT ;  /* 0x0000000706067212 */ /* 0x000fe200078e3cff */
[----:B------:R-:W-:Y:S01]  /*151b0*/  IMAD.X R7, RZ, RZ, R9, P1 ;  /* 0x000000ffff077224 */ /* 0x000fe200008e0609 */
[----:B------:R-:W-:-:S02]  /*151c0*/  LOP3.LUT R12, R13, 0x380, RZ, 0xc0, !PT ;  /* 0x000003800d0c7812 */ /* 0x000fc400078ec0ff */
[----:B------:R-:W-:Y:S02]  /*151d0*/  ISETP.NE.U32.AND P1, PT, RZ, UR4, PT ;  /* 0x00000004ff007c0c */ /* 0x000fe4000bf25070 */
[----:B------:R-:W-:Y:S02]  /*151e0*/  LOP3.LUT R4, R37, 0x380, RZ, 0xc0, !PT ;  /* 0x0000038025047812 */ /* 0x000fe400078ec0ff */
[----:B------:R-:W-:Y:S02]  /*151f0*/  SHF.R.U64 R12, R12, 0x3, RZ ;  /* 0x000000030c0c7819 */ /* 0x000fe400000012ff */
[----:B------:R-:W-:Y:S02]  /*15200*/  ISETP.NE.AND.EX P1, PT, RZ, UR5, PT, P1 ;  /* 0x00000005ff007c0c */ /* 0x000fe4000bf25310 */
[----:B------:R-:W-:Y:S02]  /*15210*/  SHF.R.U64 R4, R4, 0x3, RZ ;  /* 0x0000000304047819 */ /* 0x000fe400000012ff */
[----:B------:R-:W-:Y:S01]  /*15220*/  LOP3.LUT R12, R12, R13, RZ, 0x3c, !PT ;  /* 0x0000000d0c0c7212 */ /* 0x000fe200078e3cff */
[----:B------:R-:W-:Y:S01]  /*15230*/  IMAD.X R13, RZ, RZ, R9, P2 ;  /* 0x000000ffff0d7224 */ /* 0x000fe200010e0609 */
[----:B------:R-:W-:-:S02]  /*15240*/  MOV R0, R8 ;  /* 0x0000000800007202 */ /* 0x000fc40000000f00 */
[----:B------:R-:W-:Y:S02]  /*15250*/  LOP3.LUT R4, R4, R37, RZ, 0x3c, !PT ;  /* 0x0000002504047212 */ /* 0x000fe400078e3cff */
[----:B------:R-:W-:Y:S02]  /*15260*/  F2FP.F16.F32.PACK_AB R8, R89, R88 ;  /* 0x000000585908723e */ /* 0x000fe400000000ff */
[----:B------:R-:W-:Y:S02]  /*15270*/  F2FP.F16.F32.PACK_AB R9, R91, R90 ;  /* 0x0000005a5b09723e */ /* 0x000fe400000000ff */
[----:B-1----:R-:W-:Y:S02]  /*15280*/  MOV R32, R4 ;  /* 0x0000000400207202 */ /* 0x002fe40000000f00 */
[----:B------:R-:W-:Y:S01]  /*15290*/  MOV R38, R6 ;  /* 0x0000000600267202 */ /* 0x000fe20000000f00 */
[----:B------:R0:W-:Y:S01]  /*152a0*/  STSM.16.M88.4 [R0], R8 ;  /* 0x0000000800007844 */ /* 0x0001e20000000200 */
[----:B------:R-:W-:-:S02]  /*152b0*/  MOV R39, R12 ;  /* 0x0000000c00277202 */ /* 0x000fc40000000f00 */
[----:B------:R-:W-:Y:S02]  /*152c0*/  F2FP.F16.F32.PACK_AB R4, R97, R96 ;  /* 0x000000606104723e */ /* 0x000fe400000000ff */
[----:B------:R-:W-:Y:S02]  /*152d0*/  F2FP.F16.F32.PACK_AB R5, R99, R98 ;  /* 0x000000626305723e */ /* 0x000fe400000000ff */
[----:B------:R-:W-:Y:S02]  /*152e0*/  F2FP.F16.F32.PACK_AB R6, R101, R100 ;  /* 0x000000646506723e */ /* 0x000fe400000000ff */
[----:B------:R-:W-:Y:S01]  /*152f0*/  F2FP.F16.F32.PACK_AB R7, R103, R102 ;  /* 0x000000666707723e */ /* 0x000fe200000000ff */
[----:B---3--:R-:W-:Y:S01]  /*15300*/  IMAD.WIDE R36, R41, 0x4, R26 ;  /* 0x0000000429247825 */ /* 0x008fe200078e021a */
[----:B------:R-:W-:Y:S01]  /*15310*/  F2FP.F16.F32.PACK_AB R12, R113, R112 ;  /* 0x00000070710c723e */ /* 0x000fe200000000ff */
[----:B------:R-:W1:Y:S01]  /*15320*/  @P1 LDC.64 R26, c[0x0][0xc08] ;  /* 0x00030200ff1a1b82 */ /* 0x000e620000000a00 */
[----:B------:R-:W-:-:S02]  /*15330*/  F2FP.F16.F32.PACK_AB R13, R115, R114 ;  /* 0x00000072730d723e */ /* 0x000fc400000000ff */
[----:B0-----:R-:W-:Y:S02]  /*15340*/  F2FP.F16.F32.PACK_AB R8, R105, R104 ;  /* 0x000000686908723e */ /* 0x001fe400000000ff */
[----:B------:R-:W-:Y:S02]  /*15350*/  F2FP.F16.F32.PACK_AB R9, R107, R106 ;  /* 0x0000006a6b09723e */ /* 0x000fe400000000ff */
[----:B------:R-:W-:Y:S02]  /*15360*/  F2FP.F16.F32.PACK_AB R10, R109, R108 ;  /* 0x0000006c6d0a723e */ /* 0x000fe400000000ff */
[----:B------:R-:W-:Y:S01]  /*15370*/  F2FP.F16.F32.PACK_AB R11, R111, R110 ;  /* 0x0000006e6f0b723e */ /* 0x000fe200000000ff */
[----:B------:R1:W-:Y:S01]  /*15380*/  STSM.16.M88.4 [R39], R4 ;  /* 0x0000000427007844 */ /* 0x0003e20000000200 */
[----:B------:R-:W-:Y:S01]  /*15390*/  ULDC UR4, c[0x0][0xa88] ;  /* 0x0002a20000047ab9 */ /* 0x000fe20000000800 */
[----:B------:R-:W0:Y:S02]  /*153a0*/  LDC R0, c[0x0][0xbe8] ;  /* 0x0002fa00ff007b82 */ /* 0x000e240000000800 */
[----:B------:R2:W-:Y:S04]  /*153b0*/  STSM.16.M88.4 [R38], R8 ;  /* 0x0000000826007844 */ /* 0x0005e80000000200 */
[----:B------:R4:W-:Y:S02]  /*153c0*/  STSM.16.M88.4 [R32], R12 ;  /* 0x0000000c20007844 */ /* 0x0009e40000000200 */
[----:B------:R-:W-:Y:S01]  /*153d0*/  BAR.SYNC.DEFER_BLOCKING 0x1, 0x180 ;  /* 0x0046000000007b1d */ /* 0x000fe20000010000 */
[----:B-1----:R-:W-:-:S04]  /*153e0*/  @P1 IMAD.WIDE R4, R41, 0x4, R26 ;  /* 0x0000000429041825 */ /* 0x002fc800078e021a */
[----:B--2---:R-:W-:Y:S01]  /*153f0*/  IMAD.U32 R9, RZ, RZ, UR4 ;  /* 0x00000004ff097e24 */ /* 0x004fe2000f8e00ff */
[----:B------:R1:W5:Y:S05]  /*15400*/  @P0 LDG.E R31, desc[UR38][R36.64] ;  /* 0x00000026241f0981 */ /* 0x00036a000c1e1900 */
[----:B------:R1:W5:Y:S01]  /*15410*/  @P1 LDG.E R9, desc[UR38][R4.64] ;  /* 0x0000002604091981 */ /* 0x000362000c1e1900 */
[----:B0-----:R-:W-:-:S13]  /*15420*/  ISETP.NE.AND P2, PT, R0, 0x1, PT ;  /* 0x000000010000780c */ /* 0x001fda0003f45270 */
[----:B------:R-:W0:Y:S08]  /*15430*/  @P2 LDC R6, c[0x0][0xbec] ;  /* 0x0002fb00ff062b82 */ /* 0x000e300000000800 */
[----:B------:R-:W2:Y:S01]  /*15440*/  @P2 LDC R11, c[0x0][0xbf0] ;  /* 0x0002fc00ff0b2b82 */ /* 0x000ea20000000800 */
[----:B----4-:R-:W-:Y:S01]  /*15450*/  IMAD.IADD R15, R40, 0x1, R44 ;  /* 0x00000001280f7824 */ /* 0x010fe200078e022c */
[----:B-1----:R-:W-:Y:S06]  /*15460*/  @P1 BRA `(.L_x_1508) ;  /* 0x0000000000101947 */ /* 0x002fec0003800000 */
[----:B------:R-:W-:Y:S05]  /*15470*/  @!P0 BRA `(.L_x_1508) ;  /* 0x00000000000c8947 */ /* 0x000fea0003800000 */
[----:B------:R-:W3:Y:S04]  /*15480*/  LDG.E R4, desc[UR38][R36.64] ;  /* 0x0000002624047981 */ /* 0x000ee8000c1e1900 */
[----:B-----5:R-:W3:Y:S02]  /*15490*/  LDG.E R9, desc[UR38][R36.64+0x4] ;  /* 0x0000042624097981 */ /* 0x020ee4000c1e1900 */
[----:B---3--:R-:W-:-:S07]  /*154a0*/  IMAD.IADD R9, R9, 0x1, -R4 ;  /* 0x0000000109097824 */ /* 0x008fce00078e0a04 */
.L_x_1508:
[----:B------:R-:W3:Y:S01]  /*154b0*/  LDL R12, [R1+0x50] ;  /* 0x00005000010c7983 */ /* 0x000ee20000100800 */
[----:B0-----:R-:W-:Y:S01]  /*154c0*/  @P2 IMAD.HI.U32 R4, R15, R6, RZ ;  /* 0x000000060f042227 */ /* 0x001fe200078e00ff */
[----:B------:R-:W-:Y:S02]  /*154d0*/  ULDC.64 UR4, c[0x0][0xb90] ;  /* 0x0002e40000047ab9 */ /* 0x000fe40000000a00 */
[----:B------:R-:W4:Y:S01]  /*154e0*/  LDL.LU R42, [R1+0x40] ;  /* 0x00004000012a7983 */ /* 0x000f220000300800 */
[----:B-----5:R-:W-:Y:S01]  /*154f0*/  SHF.R.S32.HI R37, RZ, 0x1f, R31 ;  /* 0x0000001fff257819 */ /* 0x020fe2000001141f */
[----:B------:R-:W-:Y:S01]  /*15500*/  IMAD.MOV.U32 R7, RZ, RZ, R15 ;  /* 0x000000ffff077224 */ /* 0x000fe200078e000f */
[----:B--2---:R-:W-:Y:S01]  /*15510*/  @P2 SHF.R.U32.HI R7, RZ, R11, R4 ;  /* 0x0000000bff072219 */ /* 0x004fe20000011604 */
[----:B------:R-:W0:Y:S01]  /*15520*/  S2R R14, SR_TID.X ;  /* 0x00000000000e7919 */ /* 0x000e220000002100 */
[----:B------:R-:W-:Y:S01]  /*15530*/  IMAD.MOV.U32 R36, RZ, RZ, R31 ;  /* 0x000000ffff247224 */ /* 0x000fe200078e001f */
[----:B------:R-:W-:Y:S01]  /*15540*/  SEL R43, R41, RZ, !P0 ;  /* 0x000000ff292b7207 */ /* 0x000fe20004000000 */
[----:B------:R-:W-:-:S02]  /*15550*/  IMAD R45, R9, R0, RZ ;  /* 0x00000000092d7224 */ /* 0x000fc400078e02ff */
[----:B------:R-:W-:Y:S02]  /*15560*/  IMAD.MOV R13, RZ, RZ, -R7 ;  /* 0x000000ffff0d7224 */ /* 0x000fe400078e0a07 */
[----:B0-----:R-:W-:-:S05]  /*15570*/  VIADD R26, R14, 0xffffff80 ;  /* 0xffffff800e1a7836 */ /* 0x001fca0000000000 */
[----:B------:R-:W-:-:S04]  /*15580*/  SHF.R.S32.HI R14, RZ, 0x1f, R26 ;  /* 0x0000001fff0e7819 */ /* 0x000fc8000001141a */
[----:B------:R-:W-:-:S04]  /*15590*/  LEA.HI R14, R14, R26, RZ, 0x7 ;  /* 0x0000001a0e0e7211 */ /* 0x000fc800078f38ff */
[----:B------:R-:W-:-:S05]  /*155a0*/  LOP3.LUT R14, R14, 0xffffff80, RZ, 0xc0, !PT ;  /* 0xffffff800e0e7812 */ /* 0x000fca00078ec0ff */
[----:B------:R-:W-:Y:S02]  /*155b0*/  IMAD.IADD R14, R26, 0x1, -R14 ;  /* 0x000000011a0e7824 */ /* 0x000fe400078e0a0e */
[----:B------:R-:W-:Y:S02]  /*155c0*/  IMAD R3, R3, 0x30, R30 ;  /* 0x0000003003037824 */ /* 0x000fe400078e021e */
[----:B---3--:R-:W-:Y:S01]  /*155d0*/  IMAD.IADD R12, R12, 0x1, R44 ;  /* 0x000000010c0c7824 */ /* 0x008fe200078e022c */
[----:B----4-:R-:W-:Y:S01]  /*155e0*/  SHF.R.S32.HI R40, RZ, 0x1f, R42 ;  /* 0x0000001fff287819 */ /* 0x010fe2000001142a */
[----:B------:R-:W-:-:S04]  /*155f0*/  IMAD.WIDE.U32 R4, R42, UR4, R36 ;  /* 0x000000042a047c25 */ /* 0x000fc8000f8e0024 */
[----:B------:R-:W-:-:S04]  /*15600*/  IMAD R6, R40, UR4, RZ ;  /* 0x0000000428067c24 */ /* 0x000fc8000f8e02ff */
[----:B------:R-:W-:Y:S01]  /*15610*/  IMAD R11, R42, UR5, R6 ;  /* 0x000000052a0b7c24 */ /* 0x000fe2000f8e0206 */
[----:B------:R-:W-:Y:S01]  /*15620*/  SHF.R.S32.HI R6, RZ, 0x1f, R41 ;  /* 0x0000001fff067819 */ /* 0x000fe20000011429 */
[----:B------:R-:W-:Y:S02]  /*15630*/  ULDC.64 UR4, c[0x0][0xb98] ;  /* 0x0002e60000047ab9 */ /* 0x000fe40000000a00 */
[----:B------:R-:W-:Y:S01]  /*15640*/  IMAD.IADD R5, R5, 0x1, R11 ;  /* 0x0000000105057824 */ /* 0x000fe200078e020b */
[----:B------:R-:W-:Y:S01]  /*15650*/  SEL R32, R6, RZ, !P0 ;  /* 0x000000ff06207207 */ /* 0x000fe20004000000 */
[----:B------:R-:W-:Y:S01]  /*15660*/  IMAD R11, R0, R13, R15 ;  /* 0x0000000d000b7224 */ /* 0x000fe200078e020f */
[----:B------:R-:W-:Y:S01]  /*15670*/  SHF.R.S32.HI R13, RZ, 0x1f, R7 ;  /* 0x0000001fff0d7819 */ /* 0x000fe20000011407 */
[----:B------:R-:W-:-:S03]  /*15680*/  IMAD.WIDE.U32 R4, R43, UR4, R4 ;  /* 0x000000042b047c25 */ /* 0x000fc6000f8e0004 */
[----:B------:R-:W-:Y:S01]  /*15690*/  SHF.R.S32.HI R6, RZ, 0x1f, R11 ;  /* 0x0000001fff067819 */ /* 0x000fe2000001140b */
[----:B------:R-:W-:Y:S01]  /*156a0*/  IMAD R8, R32, UR4, RZ ;  /* 0x0000000420087c24 */ /* 0x000fe2000f8e02ff */
[----:B------:R-:W-:-:S03]  /*156b0*/  IADD3 R4, P0, R7, R4, RZ ;  /* 0x0000000407047210 */ /* 0x000fc60007f1e0ff */
[----:B------:R-:W-:Y:S01]  /*156c0*/  IMAD R8, R43, UR5, R8 ;  /* 0x000000052b087c24 */ /* 0x000fe2000f8e0208 */
[----:B------:R-:W-:Y:S02]  /*156d0*/  ULDC.64 UR4, c[0x0][0xb88] ;  /* 0x0002e20000047ab9 */ /* 0x000fe40000000a00 */
[----:B------:R-:W-:Y:S02]  /*156e0*/  IMAD R6, R6, UR4, RZ ;  /* 0x0000000406067c24 */ /* 0x000fe4000f8e02ff */
[----:B------:R-:W-:Y:S01]  /*156f0*/  IADD3.X R5, R13, R5, R8, P0, !PT ;  /* 0x000000050d057210 */ /* 0x000fe200007fe408 */
[----:B------:R-:W-:Y:S02]  /*15700*/  VIADD R8, R12, 0x8 ;  /* 0x000000080c087836 */ /* 0x000fe40000000000 */
[C---:B------:R-:W-:Y:S02]  /*15710*/  IMAD R7, R11.reuse, UR5, R6 ;  /* 0x000000050b077c24 */ /* 0x040fe4000f8e0206 */
[----:B------:R-:W-:Y:S01]  /*15720*/  IMAD.WIDE.U32 R4, R11, UR4, R4 ;  /* 0x000000040b047c25 */ /* 0x000fe2000f8e0004 */
[----:B------:R-:W-:-:S03]  /*15730*/  ULDC.64 UR4, c[0x0][0xb50] ;  /* 0x0002d40000047ab9 */ /* 0x000fc60000000a00 */
[----:B------:R-:W-:Y:S01]  /*15740*/  IMAD.IADD R5, R5, 0x1, R7 ;  /* 0x0000000105057824 */ /* 0x000fe200078e0207 */
[----:B------:R-:W-:-:S04]  /*15750*/  LEA R10, P0, R4, UR4, 0x2 ;  /* 0x00000004040a7c11 */ /* 0x000fc8000f8010ff */
[----:B------:R-:W-:Y:S01]  /*15760*/  LEA.HI.X R11, R4, UR5, R5, 0x2, P0 ;  /* 0x00000005040b7c11 */ /* 0x000fe200080f1405 */
[----:B------:R-:W-:Y:S01]  /*15770*/  IMAD R5, R30, 0x40, R29 ;  /* 0x000000401e057824 */ /* 0x000fe200078e021d */
[----:B------:R-:W-:Y:S01]  /*15780*/  SHFL.IDX PT, R6, R10, RZ, 0x1c1f ;  /* 0x001c1fff0a067589 */ /* 0x000fe200000e0000 */
[----:B------:R-:W-:Y:S01]  /*15790*/  LOP3.LUT P0, RZ, R14, 0x3, RZ, 0xc0, !PT ;  /* 0x000000030eff7812 */ /* 0x000fe2000780c0ff */
[----:B------:R-:W-:Y:S01]  /*157a0*/  ULDC.64 UR4, c[0x0][0xaa0] ;  /* 0x0002a80000047ab9 */ /* 0x000fe20000000a00 */
[----:B------:R-:W-:Y:S01]  /*157b0*/  IMAD.WIDE R4, R5, 0x2, R24 ;  /* 0x0000000205047825 */ /* 0x000fe200078e0218 */
[----:B------:R-:W0:Y:S01]  /*157c0*/  SHFL.IDX PT, R7, R11, RZ, 0x1c1f ;  /* 0x001c1fff0b077589 */ /* 0x000e2200000e0000 */
[-C--:B------:R-:W-:Y:S02]  /*157d0*/  ISETP.GE.OR P1, PT, R12, R45.reuse, P0 ;  /* 0x0000002d0c00720c */ /* 0x080fe40000726670 */
[----:B------:R-:W-:Y:S01]  /*157e0*/  ISETP.GE.OR P0, PT, R8, R45, P0 ;  /* 0x0000002d0800720c */ /* 0x000fe20000706670 */
[----:B------:R-:W-:Y:S01]  /*157f0*/  SHFL.IDX PT, R38, R10, 0x1, 0x1c1f ;  /* 0x003c1f000a267f89 */ /* 0x000fe200000e0000 */
[----:B------:R-:W-:-:S02]  /*15800*/  IADD3 R13, P3, R4, 0x1800, RZ ;  /* 0x00001800040d7810 */ /* 0x000fc40007f7e0ff */
[C---:B------:R-:W-:Y:S01]  /*15810*/  IADD3 R25, P4, R4.reuse, 0x3000, RZ ;  /* 0x0000300004197810 */ /* 0x040fe20007f9e0ff */
[----:B------:R-:W1:Y:S01]  /*15820*/  SHFL.IDX PT, R39, R11, 0x1, 0x1c1f ;  /* 0x003c1f000b277f89 */ /* 0x000e6200000e0000 */
[----:B------:R-:W-:Y:S02]  /*15830*/  LOP3.LUT R9, R4, 0x380, RZ, 0xc0, !PT ;  /* 0x0000038004097812 */ /* 0x000fe400078ec0ff */
[----:B------:R-:W-:Y:S02]  /*15840*/  LOP3.LUT R12, R13, 0x380, RZ, 0xc0, !PT ;  /* 0x000003800d0c7812 */ /* 0x000fe400078ec0ff */
[----:B------:R-:W-:Y:S02]  /*15850*/  LOP3.LUT R24, R25, 0x380, RZ, 0xc0, !PT ;  /* 0x0000038019187812 */ /* 0x000fe400078ec0ff */
[----:B------:R-:W-:Y:S02]  /*15860*/  SHF.R.U64 R9, R9, 0x3, RZ ;  /* 0x0000000309097819 */ /* 0x000fe400000012ff */
[----:B------:R-:W-:-:S02]  /*15870*/  SHF.R.U64 R12, R12, 0x3, RZ ;  /* 0x000000030c0c7819 */ /* 0x000fc400000012ff */
[----:B------:R-:W-:Y:S02]  /*15880*/  SHF.R.U64 R24, R24, 0x3, RZ ;  /* 0x0000000318187819 */ /* 0x000fe400000012ff */
[----:B------:R-:W-:Y:S01]  /*15890*/  LOP3.LUT R8, R9, R4, RZ, 0x3c, !PT ;  /* 0x0000000409087212 */ /* 0x000fe200078e3cff */
[--C-:B------:R-:W-:Y:S01]  /*158a0*/  IMAD.MOV.U32 R9, RZ, RZ, R5.reuse ;  /* 0x000000ffff097224 */ /* 0x100fe200078e0005 */
[----:B------:R-:W-:Y:S01]  /*158b0*/  LOP3.LUT R12, R12, R13, RZ, 0x3c, !PT ;  /* 0x0000000d0c0c7212 */ /* 0x000fe200078e3cff */
[--C-:B------:R-:W-:Y:S01]  /*158c0*/  IMAD.X R13, RZ, RZ, R5.reuse, P3 ;  /* 0x000000ffff0d7224 */ /* 0x100fe200018e0605 */
[----:B------:R-:W-:Y:S01]  /*158d0*/  LOP3.LUT R24, R24, R25, RZ, 0x3c, !PT ;  /* 0x0000001918187212 */ /* 0x000fe200078e3cff */
[----:B------:R-:W-:Y:S01]  /*158e0*/  IMAD.X R25, RZ, RZ, R5, P4 ;  /* 0x000000ffff197224 */ /* 0x000fe200020e0605 */
[----:B0-----:R-:W-:Y:S04]  /*158f0*/  @!P1 ST.E desc[UR38][R6.64], R21 ;  /* 0x0000001506009985 */ /* 0x001fe8000c101926 */
[----:B-1----:R0:W-:Y:S04]  /*15900*/  @!P0 ST.E desc[UR38][R38.64], R20 ;  /* 0x0000001426008985 */ /* 0x0021e8000c101926 */
[----:B------:R-:W2:Y:S04]  /*15910*/  LD.E.128 R8, desc[UR38][R8.64] ;  /* 0x0000002608087980 */ /* 0x000ea8000c101d00 */
[----:B------:R-:W3:Y:S04]  /*15920*/  LD.E.128 R12, desc[UR38][R12.64] ;  /* 0x000000260c0c7980 */ /* 0x000ee8000c101d00 */
[----:B------:R-:W4:Y:S01]  /*15930*/  LD.E.128 R24, desc[UR38][R24.64] ;  /* 0x0000002618187980 */ /* 0x000f22000c101d00 */
[----:B0-----:R-:W0:Y:S01]  /*15940*/  @P2 LDC R39, c[0x0][0xbec] ;  /* 0x0002fb00ff272b82 */ /* 0x001e220000000800 */
[----:B------:R-:W-:Y:S01]  /*15950*/  IMAD R20, R37, UR4, RZ ;  /* 0x0000000425147c24 */ /* 0x000fe2000f8e02ff */
[----:B------:R-:W-:-:S06]  /*15960*/  IADD3 R41, P0, R4, 0x4800, RZ ;  /* 0x0000480004297810 */ /* 0x000fcc0007f1e0ff */
[----:B------:R-:W1:Y:S01]  /*15970*/  @P2 LDC R38, c[0x0][0xbf0] ;  /* 0x0002fc00ff262b82 */ /* 0x000e620000000800 */
[----:B------:R-:W-:Y:S01]  /*15980*/  IMAD R37, R31, UR5, R20 ;  /* 0x000000051f257c24 */ /* 0x000fe2000f8e0214 */
[----:B------:R-:W-:Y:S01]  /*15990*/  LOP3.LUT R4, R41, 0x380, RZ, 0xc0, !PT ;  /* 0x0000038029047812 */ /* 0x000fe200078ec0ff */
[----:B------:R-:W-:Y:S01]  /*159a0*/  IMAD.WIDE.U32 R20, R31, UR4, RZ ;  /* 0x000000041f147c25 */ /* 0x000fe2000f8e00ff */
[----:B------:R-:W-:Y:S02]  /*159b0*/  ULDC.64 UR4, c[0x0][0xae8] ;  /* 0x0002ba0000047ab9 */ /* 0x000fe40000000a00 */
[----:B------:R-:W-:Y:S01]  /*159c0*/  SHF.R.U64 R4, R4, 0x3, RZ ;  /* 0x0000000304047819 */ /* 0x000fe200000012ff */
[----:B------:R-:W-:Y:S02]  /*159d0*/  IMAD.IADD R21, R21, 0x1, R37 ;  /* 0x0000000115157824 */ /* 0x000fe400078e0225 */
[----:B------:R-:W-:Y:S01]  /*159e0*/  IMAD R31, R40, UR4, RZ ;  /* 0x00000004281f7c24 */ /* 0x000fe2000f8e02ff */
[----:B------:R-:W-:Y:S01]  /*159f0*/  LOP3.LUT R4, R4, R41, RZ, 0x3c, !PT ;  /* 0x0000002904047212 */ /* 0x000fe200078e3cff */
[----:B------:R-:W-:-:S02]  /*15a00*/  IMAD.IADD R36, R44, 0x1, R3 ;  /* 0x000000012c247824 */ /* 0x000fc400078e0203 */
[C---:B------:R-:W-:Y:S02]  /*15a10*/  IMAD R3, R42.reuse, UR5, R31 ;  /* 0x000000052a037c24 */ /* 0x040fe4000f8e021f */
[----:B------:R-:W-:Y:S01]  /*15a20*/  IMAD.WIDE.U32 R20, R42, UR4, R20 ;  /* 0x000000042a147c25 */ /* 0x000fe2000f8e0014 */
[----:B------:R-:W-:-:S03]  /*15a30*/  ULDC.64 UR4, c[0x0][0xaf0] ;  /* 0x0002bc0000047ab9 */ /* 0x000fc60000000a00 */
[----:B0-----:R-:W-:-:S04]  /*15a40*/  @P2 IMAD.HI.U32 R31, R36, R39, RZ ;  /* 0x00000027241f2227 */ /* 0x001fc800078e00ff */
[----:B------:R-:W-:Y:S02]  /*15a50*/  IMAD.IADD R21, R21, 0x1, R3 ;  /* 0x0000000115157824 */ /* 0x000fe400078e0203 */
[----:B------:R-:W-:Y:S01]  /*15a60*/  IMAD.MOV.U32 R3, RZ, RZ, R36 ;  /* 0x000000ffff037224 */ /* 0x000fe200078e0024 */
[----:B-1----:R-:W-:Y:S01]  /*15a70*/  @P2 SHF.R.U32.HI R3, RZ, R38, R31 ;  /* 0x00000026ff032219 */ /* 0x002fe2000001161f */
[----:B------:R-:W-:Y:S02]  /*15a80*/  IMAD R32, R32, UR4, RZ ;  /* 0x0000000420207c24 */ /* 0x000fe4000f8e02ff */
[----:B------:R-:W-:Y:S01]  /*15a90*/  IMAD.X R5, RZ, RZ, R5, P0 ;  /* 0x000000ffff057224 */ /* 0x000fe200000e0605 */
[----:B------:R-:W-:Y:S01]  /*15aa0*/  SHF.R.S32.HI R31, RZ, 0x1f, R3 ;  /* 0x0000001fff1f7819 */ /* 0x000fe20000011403 */
[C---:B------:R-:W-:Y:S02]  /*15ab0*/  IMAD R37, R43.reuse, UR5, R32 ;  /* 0x000000052b257c24 */ /* 0x040fe4000f8e0220 */
[----:B------:R-:W-:Y:S01]  /*15ac0*/  IMAD.WIDE.U32 R20, R43, UR4, R20 ;  /* 0x000000042b147c25 */ /* 0x000fe2000f8e0014 */
[----:B------:R-:W-:Y:S01]  /*15ad0*/  ULDC.64 UR4, c[0x0][0xae0] ;  /* 0x0002b80000047ab9 */ /* 0x000fe20000000a00 */
[----:B------:R-:W5:Y:S02]  /*15ae0*/  LD.E.128 R4, desc[UR38][R4.64] ;  /* 0x0000002604047980 */ /* 0x000f64000c101d00 */
[----:B------:R-:W-:-:S02]  /*15af0*/  IMAD.MOV R39, RZ, RZ, -R3 ;  /* 0x000000ffff277224 */ /* 0x000fc400078e0a03 */
[----:B------:R-:W-:Y:S01]  /*15b00*/  IMAD R32, R31, UR4, RZ ;  /* 0x000000041f207c24 */ /* 0x000fe2000f8e02ff */
[----:B------:R-:W-:Y:S01]  /*15b10*/  @!PT LDS RZ, [RZ] ;  /* 0x00000000fffff984 */ /* 0x000fe20000000800 */
[----:B------:R-:W-:Y:S01]  /*15b20*/  @!PT LDS RZ, [RZ] ;  /* 0x00000000fffff984 */ /* 0x000fe20000000800 */
[----:B------:R-:W-:Y:S01]  /*15b30*/  @!PT LDS RZ, [RZ] ;  /* 0x00000000fffff984 */ /* 0x000fe20000000800 */
[----:B------:R-:W-:Y:S01]  /*15b40*/  @!PT LDS RZ, [RZ] ;  /* 0x00000000fffff984 */ /* 0x000fe20000000800 */
[----:B------:R0:W-:Y:S06]  /*15b50*/  MEMBAR.ALL.CTA ;  /* 0x0000000000007992 */ /* 0x0001ec0000008000 */
[----:B0-----:R-:W0:Y:S01]  /*15b60*/  FENCE.VIEW.ASYNC.S ;  /* 0x00000000000073c6 */ /* 0x001e220000000000 */
[----:B------:R-:W-:Y:S02]  /*15b70*/  IMAD R31, R0, R39, R36 ;  /* 0x00000027001f7224 */ /* 0x000fe400078e0224 */
[----:B------:R-:W-:-:S02]  /*15b80*/  IMAD.IADD R21, R21, 0x1, R37 ;  /* 0x0000000115157824 */ /* 0x000fc400078e0225 */
        /* <DEDUP_REMOVED lines=9> */
[----:B------:R-:W-:Y:S01]  /*15c20*/  IMAD.IADD R40, R30, 0x1, R44 ;  /* 0x000000011e287824 */ /* 0x000fe200078e022c */
[----:B------:R-:W-:Y:S01]  /*15c30*/  LEA R32, P0, R20, UR4, 0x1 ;  /* 0x0000000414207c11 */ /* 0x000fe2000f8008ff */
[----:B------:R-:W-:Y:S01]  /*15c40*/  IMAD.IADD R3, R21, 0x1, R3 ;  /* 0x0000000115037824 */ /* 0x000fe200078e0203 */
[----:B------:R-:W-:Y:S01]  /*15c50*/  ULDC UR4, c[0x0][0xac8] ;  /* 0x0002b20000047ab9 */ /* 0x000fe20000000800 */
[----:B------:R-:W-:Y:S02]  /*15c60*/  VIADD R0, R40, 0x30 ;  /* 0x0000003028007836 */ /* 0x000fe40000000000 */
[----:B0-----:R-:W0:Y:S01]  /*15c70*/  SHFL.IDX PT, R36, R32, 0x1, 0x181f ;  /* 0x00381f0020247f89 */ /* 0x001e2200000e0000 */
[----:B------:R-:W-:Y:S01]  /*15c80*/  LEA.HI.X R38, R20, UR5, R3, 0x1, P0 ;  /* 0x0000000514267c11 */ /* 0x000fe200080f0c03 */
[C---:B------:R-:W-:Y:S01]  /*15c90*/  VIADD R3, R40.reuse, 0x60 ;  /* 0x0000006028037836 */ /* 0x040fe20000000000 */
[----:B------:R-:W-:Y:S01]  /*15ca0*/  ISETP.GE.AND P0, PT, R29, UR4, PT ;  /* 0x000000041d007c0c */ /* 0x000fe2000bf06270 */
[----:B------:R-:W1:Y:S03]  /*15cb0*/  SHFL.IDX PT, R20, R32, RZ, 0x181f ;  /* 0x00181fff20147589 */ /* 0x000e6600000e0000 */
[-C--:B------:R-:W-:Y:S01]  /*15cc0*/  ISETP.GE.OR P3, PT, R40, R45.reuse, P0 ;  /* 0x0000002d2800720c */ /* 0x080fe20000766670 */
[----:B------:R-:W1:Y:S01]  /*15cd0*/  SHFL.IDX PT, R21, R38, RZ, 0x181f ;  /* 0x00181fff26157589 */ /* 0x000e6200000e0000 */
[-C--:B------:R-:W-:Y:S01]  /*15ce0*/  ISETP.GE.OR P2, PT, R0, R45.reuse, P0 ;  /* 0x0000002d0000720c */ /* 0x080fe20000746670 */
[----:B------:R-:W-:Y:S01]  /*15cf0*/  VIADD R0, R2, 0x16820 ;  /* 0x0001682002007836 */ /* 0x000fe20000000000 */
[----:B------:R-:W-:Y:S01]  /*15d00*/  ISETP.GE.OR P1, PT, R3, R45, P0 ;  /* 0x0000002d0300720c */ /* 0x000fe20000726670 */
[----:B------:R-:W1:Y:S03]  /*15d10*/  SHFL.IDX PT, R42, R32, 0x2, 0x181f ;  /* 0x00581f00202a7f89 */ /* 0x000e6600000e0000 */
[----:B------:R-:W-:Y:S01]  /*15d20*/  PRMT R0, RZ, 0x654, R0 ;  /* 0x00000654ff007816 */ /* 0x000fe20000000000 */
[----:B------:R-:W1:Y:S03]  /*15d30*/  SHFL.IDX PT, R31, R38, 0x1, 0x181f ;  /* 0x00381f00261f7f89 */ /* 0x000e6600000e0000 */
[----:B------:R1:W-:Y:S01]  /*15d40*/  SYNCS.ARRIVE.TRANS64.RED.A1T0 RZ, [R0+URZ], RZ ;  /* 0x000000ff00ff79a7 */ /* 0x0003e2000810043f */
[----:B------:R-:W1:Y:S02]  /*15d50*/  SHFL.IDX PT, R37, R38, 0x2, 0x181f ;  /* 0x00581f0026257f89 */ /* 0x000e6400000e0000 */
[----:B0-----:R-:W-:-:S02]  /*15d60*/  @!P2 LEA R30, P4, R29, R36, 0x1 ;  /* 0x000000241d1ea211 */ /* 0x001fc400078808ff */
[----:B------:R-:W0:Y:S01]  /*15d70*/  SHFL.IDX PT, R32, R32, 0x3, 0x181f ;  /* 0x00781f0020207f89 */ /* 0x000e2200000e0000 */
[----:B-1----:R-:W-:Y:S01]  /*15d80*/  VIADD R0, R40, 0x90 ;  /* 0x0000009028007836 */ /* 0x002fe20000000000 */
[C---:B------:R-:W-:Y:S02]  /*15d90*/  @!P3 LEA R20, P5, R29.reuse, R20, 0x1 ;  /* 0x000000141d14b211 */ /* 0x040fe400078a08ff */
[----:B------:R-:W1:Y:S02]  /*15da0*/  SHFL.IDX PT, R38, R38, 0x3, 0x181f ;  /* 0x00781f0026267f89 */ /* 0x000e6400000e0000 */
[C---:B------:R-:W-:Y:S02]  /*15db0*/  @!P3 LEA.HI.X R21, R29.reuse, R21, R28, 0x1, P5 ;  /* 0x000000151d15b211 */ /* 0x040fe400028f0c1c */
[----:B------:R-:W-:Y:S02]  /*15dc0*/  ISETP.GE.OR P0, PT, R0, R45, P0 ;  /* 0x0000002d0000720c */ /* 0x000fe40000706670 */
[----:B------:R-:W-:-:S02]  /*15dd0*/  @!P1 LEA R36, P5, R29, R42, 0x1 ;  /* 0x0000002a1d249211 */ /* 0x000fc400078a08ff */
        /* <DEDUP_REMOVED lines=10> */
.L_x_1507:
[----:B------:R-:W2:Y:S01]  /*15e80*/  LDL R10, [R1+0x44] ;  /* 0x00004400010a7983 */ /* 0x000ea20000100800 */
[----:B------:R-:W-:Y:S01]  /*15e90*/  ULDC.64 UR4, c[0x0][0xc00] ;  /* 0x0003000000047ab9 */ /* 0x000fe20000000a00 */
[----:B------:R-:W2:Y:S01]  /*15ea0*/  LDC.64 R4, c[0x0][0xc00] ;  /* 0x00030000ff047b82 */ /* 0x000ea20000000a00 */
[----:B------:R-:W-:Y:S01]  /*15eb0*/  ISETP.NE.U32.AND P0, PT, RZ, UR4, PT ;  /* 0x00000004ff007c0c */ /* 0x000fe2000bf05070 */
[----:B------:R-:W-:-:S03]  /*15ec0*/  IMAD.MOV.U32 R0, RZ, RZ, RZ ;  /* 0x000000ffff007224 */ /* 0x000fc600078e00ff */
[----:B------:R-:W-:Y:S01]  /*15ed0*/  ISETP.NE.AND.EX P0, PT, RZ, UR5, PT, P0 ;  /* 0x00000005ff007c0c */ /* 0x000fe2000bf05300 */
[----:B------:R-:W-:Y:S02]  /*15ee0*/  ULDC.64 UR4, c[0x0][0xc08] ;  /* 0x0003020000047ab9 */ /* 0x000fe40000000a00 */
[----:B------:R-:W-:Y:S01]  /*15ef0*/  ISETP.NE.U32.AND P1, PT, RZ, UR4, PT ;  /* 0x00000004ff007c0c */ /* 0x000fe2000bf25070 */
[----:B------:R-:W0:Y:S03]  /*15f00*/  LDC R27, c[0x0][0xbe8] ;  /* 0x0002fa00ff1b7b82 */ /* 0x000e260000000800 */
[----:B------:R-:W-:-:S13]  /*15f10*/  ISETP.NE.AND.EX P1, PT, RZ, UR5, PT, P1 ;  /* 0x00000005ff007c0c */ /* 0x000fda000bf25310 */
[----:B------:R-:W3:Y:S01]  /*15f20*/  @P1 LDC.64 R6, c[0x0][0xc08] ;  /* 0x00030200ff061b82 */ /* 0x000ee20000000a00 */
[----:B------:R-:W-:Y:S02]  /*15f30*/  ULDC UR4, c[0x0][0xa88] ;  /* 0x0002a20000047ab9 */ /* 0x000fe40000000800 */
[----:B------:R-:W-:Y:S02]  /*15f40*/  IMAD.U32 R8, RZ, RZ, UR4 ;  /* 0x00000004ff087e24 */ /* 0x000fe4000f8e00ff */
[----:B--2---:R-:W-:-:S04]  /*15f50*/  IMAD.WIDE R4, R10, 0x4, R4 ;  /* 0x000000040a047825 */ /* 0x004fc800078e0204 */
[----:B---3--:R-:W-:Y:S01]  /*15f60*/  @P1 IMAD.WIDE R6, R10, 0x4, R6 ;  /* 0x000000040a061825 */ /* 0x008fe200078e0206 */
[----:B------:R2:W5:Y:S04]  /*15f70*/  @P0 LDG.E R0, desc[UR38][R4.64] ;  /* 0x0000002604000981 */ /* 0x000568000c1e1900 */
[----:B------:R2:W5:Y:S01]  /*15f80*/  @P1 LDG.E R8, desc[UR38][R6.64] ;  /* 0x0000002606081981 */ /* 0x000562000c1e1900 */
[----:B0-----:R-:W-:Y:S02]  /*15f90*/  ISETP.NE.AND P2, PT, R27, 0x1, PT ;  /* 0x000000011b00780c */ /* 0x001fe40003f45270 */
[----:B------:R-:W-:Y:S02]  /*15fa0*/  ISETP.GE.AND P3, PT, R44, 0xc0, PT ;  /* 0x000000c02c00780c */ /* 0x000fe40003f66270 */
[----:B------:R-:W-:-:S09]  /*15fb0*/  SHF.R.S32.HI R9, RZ, 0x1f, R10 ;  /* 0x0000001fff097819 */ /* 0x000fd2000001140a */
[----:B------:R-:W0:Y:S01]  /*15fc0*/  @P2 LDC R31, c[0x0][0xbec] ;  /* 0x0002fb00ff1f2b82 */ /* 0x000e220000000800 */
[----:B--2---:R-:W-:Y:S05]  /*15fd0*/  @P1 BRA `(.L_x_1510) ;  /* 0x0000000000101947 */ /* 0x004fea0003800000 */
[----:B------:R-:W-:Y:S05]  /*15fe0*/  @!P0 BRA `(.L_x_1510) ;  /* 0x00000000000c8947 */ /* 0x000fea0003800000 */
[----:B------:R-:W2:Y:S04]  /*15ff0*/  LDG.E R7, desc[UR38][R4.64] ;  /* 0x0000002604077981 */ /* 0x000ea8000c1e1900 */
[----:B-----5:R-:W2:Y:S02]  /*16000*/  LDG.E R8, desc[UR38][R4.64+0x4] ;  /* 0x0000042604087981 */ /* 0x020ea4000c1e1900 */
[----:B--2---:R-:W-:-:S07]  /*16010*/  IMAD.IADD R8, R8, 0x1, -R7 ;  /* 0x0000000108087824 */ /* 0x004fce00078e0a07 */
.L_x_1510:
[----:B------:R-:W2:Y:S04]  /*16020*/  LDL R20, [R1+0x40] ;  /* 0x0000400001147983 */ /* 0x000ea80000100800 */
[----:B------:R3:W5:Y:S01]  /*16030*/  LDL R26, [R1+0x18] ;  /* 0x00001800011a7983 */ /* 0x0007620000100800 */
[----:B------:R-:W-:Y:S01]  /*16040*/  BSSY B1, `(.L_x_1511) ;  /* 0x000002d000017945 */ /* 0x000fe20003800000 */
[----:B------:R-:W-:Y:S02]  /*16050*/  SEL R15, R10, RZ, !P0 ;  /* 0x000000ff0a0f7207 */ /* 0x000fe40004000000 */
[----:B------:R-:W-:Y:S02]  /*16060*/  SEL R14, R9, RZ, !P0 ;  /* 0x000000ff090e7207 */ /* 0x000fe40004000000 */
[----:B-----5:R-:W-:-:S02]  /*16070*/  SHF.R.S32.HI R13, RZ, 0x1f, R0 ;  /* 0x0000001fff0d7819 */ /* 0x020fc40000011400 */
[----:B--2---:R-:W-:Y:S01]  /*16080*/  SHF.R.S32.HI R12, RZ, 0x1f, R20 ;  /* 0x0000001fff0c7819 */ /* 0x004fe20000011414 */
[----:B---3--:R-:W-:Y:S06]  /*16090*/  @P3 BRA `(.L_x_1512) ;  /* 0x00000000009c3947 */ /* 0x008fec0003800000 */
[----:B------:R-:W2:Y:S01]  /*160a0*/  S2R R5, SR_TID.X ;  /* 0x0000000000057919 */ /* 0x000ea20000002100 */
[----:B------:R-:W3:Y:S02]  /*160b0*/  LDC R11, c[0x0][0xbe8] ;  /* 0x0002fa00ff0b7b82 */ /* 0x000ee40000000800 */
[----:B---3--:R-:W-:Y:S01]  /*160c0*/  IMAD R4, R8, R11, RZ ;  /* 0x0000000b08047224 */ /* 0x008fe200078e02ff */
[----:B--2---:R-:W-:-:S04]  /*160d0*/  IADD3 R10, R26, -0x80, R5 ;  /* 0xffffff801a0a7810 */ /* 0x004fc80007ffe005 */
[----:B------:R-:W-:-:S13]  /*160e0*/  ISETP.GE.AND P0, PT, R10, R4, PT ;  /* 0x000000040a00720c */ /* 0x000fda0003f06270 */
[----:B------:R-:W-:Y:S05]  /*160f0*/  @P0 BRA `(.L_x_1512) ;  /* 0x0000000000840947 */ /* 0x000fea0003800000 */
[----:B------:R-:W-:Y:S01]  /*16100*/  ISETP.NE.AND P0, PT, R11, 0x1, PT ;  /* 0x000000010b00780c */ /* 0x000fe20003f05270 */
[----:B------:R-:W-:Y:S01]  /*16110*/  ULDC.64 UR4, c[0x0][0xb90] ;  /* 0x0002e40000047ab9 */ /* 0x000fe20000000a00 */
[----:B------:R-:W-:Y:S02]  /*16120*/  IMAD.MOV.U32 R4, RZ, RZ, R0 ;  /* 0x000000ffff047224 */ /* 0x000fe400078e0000 */
[----:B------:R-:W-:Y:S02]  /*16130*/  IMAD R9, R12, UR4, RZ ;  /* 0x000000040c097c24 */ /* 0x000fe4000f8e02ff */
[----:B------:R-:W-:Y:S02]  /*16140*/  IMAD.MOV.U32 R5, RZ, RZ, R13 ;  /* 0x000000ffff057224 */ /* 0x000fe400078e000d */
[----:B------:R-:W-:Y:S02]  /*16150*/  IMAD.MOV.U32 R7, RZ, RZ, R10 ;  /* 0x000000ffff077224 */ /* 0x000fe400078e000a */
[----:B------:R-:W-:-:S03]  /*16160*/  IMAD.WIDE.U32 R4, R20, UR4, R4 ;  /* 0x0000000414047c25 */ /* 0x000fc6000f8e0004 */
[----:B------:R-:W2:Y:S01]  /*16170*/  @P0 LDC R21, c[0x0][0xbec] ;  /* 0x0002fb00ff150b82 */ /* 0x000ea20000000800 */
[----:B------:R-:W-:Y:S01]  /*16180*/  IMAD R9, R20, UR5, R9 ;  /* 0x0000000514097c24 */ /* 0x000fe2000f8e0209 */
[----:B------:R-:W-:-:S03]  /*16190*/  ULDC.64 UR4, c[0x0][0xb98] ;  /* 0x0002e60000047ab9 */ /* 0x000fc60000000a00 */
[----:B------:R-:W-:-:S03]  /*161a0*/  IMAD.IADD R5, R5, 0x1, R9 ;  /* 0x0000000105057824 */ /* 0x000fc600078e0209 */
[----:B------:R-:W3:Y:S01]  /*161b0*/  @P0 LDC R25, c[0x0][0xbf0] ;  /* 0x0002fc00ff190b82 */ /* 0x000ee20000000800 */
[----:B------:R-:W-:-:S04]  /*161c0*/  IMAD.WIDE.U32 R4, R15, UR4, R4 ;  /* 0x000000040f047c25 */ /* 0x000fc8000f8e0004 */
[----:B--2---:R-:W-:-:S05]  /*161d0*/  @P0 IMAD.HI.U32 R6, R10, R21, RZ ;  /* 0x000000150a060227 */ /* 0x004fca00078e00ff */
[----:B---3--:R-:W-:Y:S01]  /*161e0*/  @P0 SHF.R.U32.HI R7, RZ, R25, R6 ;  /* 0x00000019ff070219 */ /* 0x008fe20000011606 */
        /* <DEDUP_REMOVED lines=18> */
.L_x_1512:
[----:B------:R-:W-:Y:S05]  /*16310*/  BSYNC B1 ;  /* 0x0000000000017941 */ /* 0x000fea0003800000 */
.L_x_1511:
[----:B------:R-:W3:Y:S01]  /*16320*/  @P2 LDC R9, c[0x0][0xbf0] ;  /* 0x0002fc00ff092b82 */ /* 0x000ee20000000800 */
[----:B------:R-:W-:Y:S01]  /*16330*/  ULDC.64 UR4, c[0x0][0xaa0] ;  /* 0x0002a80000047ab9 */ /* 0x000fe20000000a00 */
[----:B------:R-:W-:Y:S01]  /*16340*/  IMAD R3, R3, 0x30, R30 ;  /* 0x0000003003037824 */ /* 0x000fe200078e021e */
[----:B------:R-:W-:Y:S01]  /*16350*/  ULDC.64 UR6, c[0x0][0xa80] ;  /* 0x0002a00000067ab9 */ /* 0x000fe20000000a00 */
[----:B--2---:R-:W-:Y:S02]  /*16360*/  IMAD R5, R13, UR4, RZ ;  /* 0x000000040d057c24 */ /* 0x004fe4000f8e02ff */
[----:B------:R-:W-:Y:S02]  /*16370*/  IMAD.IADD R10, R26, 0x1, R3 ;  /* 0x000000011a0a7824 */ /* 0x000fe400078e0203 */
[C---:B------:R-:W-:Y:S02]  /*16380*/  IMAD R7, R0.reuse, UR5, R5 ;  /* 0x0000000500077c24 */ /* 0x040fe4000f8e0205 */
[----:B------:R-:W-:Y:S01]  /*16390*/  IMAD.WIDE.U32 R4, R0, UR4, RZ ;  /* 0x0000000400047c25 */ /* 0x000fe2000f8e00ff */
[----:B------:R-:W-:-:S03]  /*163a0*/  ULDC.64 UR4, c[0x0][0xae8] ;  /* 0x0002ba0000047ab9 */ /* 0x000fc60000000a00 */
[----:B------:R-:W-:Y:S02]  /*163b0*/  IMAD R0, R12, UR4, RZ ;  /* 0x000000040c007c24 */ /* 0x000fe4000f8e02ff */
[----:B------:R-:W-:Y:S02]  /*163c0*/  IMAD.IADD R5, R5, 0x1, R7 ;  /* 0x0000000105057824 */ /* 0x000fe400078e0207 */
[----:B------:R-:W-:Y:S02]  /*163d0*/  IMAD R7, R20, UR5, R0 ;  /* 0x0000000514077c24 */ /* 0x000fe4000f8e0200 */
[----:B0-----:R-:W-:-:S04]  /*163e0*/  @P2 IMAD.HI.U32 R0, R10, R31, RZ ;  /* 0x0000001f0a002227 */ /* 0x001fc800078e00ff */
[----:B------:R-:W-:Y:S01]  /*163f0*/  IMAD.MOV.U32 R3, RZ, RZ, R10 ;  /* 0x000000ffff037224 */ /* 0x000fe200078e000a */
[----:B---3--:R-:W-:Y:S01]  /*16400*/  @P2 SHF.R.U32.HI R3, RZ, R9, R0 ;  /* 0x00000009ff032219 */ /* 0x008fe20000011600 */
[----:B------:R-:W-:Y:S01]  /*16410*/  IMAD.WIDE.U32 R4, R20, UR4, R4 ;  /* 0x0000000414047c25 */ /* 0x000fe2000f8e0004 */
[----:B------:R-:W-:Y:S02]  /*16420*/  ULDC.64 UR4, c[0x0][0xaf0] ;  /* 0x0002bc0000047ab9 */ /* 0x000fe40000000a00 */
[----:B------:R-:W-:Y:S01]  /*16430*/  SHF.R.S32.HI R0, RZ, 0x1f, R3 ;  /* 0x0000001fff007819 */ /* 0x000fe20000011403 */
[----:B------:R-:W-:Y:S02]  /*16440*/  IMAD.IADD R5, R5, 0x1, R7 ;  /* 0x0000000105057824 */ /* 0x000fe400078e0207 */
[----:B------:R-:W-:Y:S02]  /*16450*/  IMAD R6, R14, UR4, RZ ;  /* 0x000000040e067c24 */ /* 0x000fe4000f8e02ff */
[----:B------:R-:W-:-:S02]  /*16460*/  IMAD.MOV R21, RZ, RZ, -R3 ;  /* 0x000000ffff157224 */ /* 0x000fc400078e0a03 */
[C---:B------:R-:W-:Y:S02]  /*16470*/  IMAD R7, R15.reuse, UR5, R6 ;  /* 0x000000050f077c24 */ /* 0x040fe4000f8e0206 */
        /* <DEDUP_REMOVED lines=22> */
[----:B------:R-:W-:Y:S01]  /*165e0*/  IMAD.IADD R24, R30, 0x1, R26 ;  /* 0x000000011e187824 */ /* 0x000fe200078e021a */
[----:B------:R-:W2:Y:S03]  /*165f0*/  SHFL.IDX PT, R0, R20, RZ, 0x181f ;  /* 0x00181fff14007589 */ /* 0x000ea600000e0000 */
[C---:B------:R-:W-:Y:S01]  /*16600*/  VIADD R8, R24.reuse, 0x30 ;  /* 0x0000003018087836 */ /* 0x040fe20000000000 */
[----:B------:R-:W3:Y:S01]  /*16610*/  SHFL.IDX PT, R5, R7, 0x1, 0x181f ;  /* 0x00381f0007057f89 */ /* 0x000ee200000e0000 */
[C---:B------:R-:W-:Y:S01]  /*16620*/  ISETP.GE.OR P2, PT, R24.reuse, R21, P0 ;  /* 0x000000151800720c */ /* 0x040fe20000746670 */
[----:B------:R-:W-:-:S02]  /*16630*/  VIADD R10, R24, 0x60 ;  /* 0x00000060180a7836 */ /* 0x000fc40000000000 */
[----:B------:R-:W4:Y:S01]  /*16640*/  SHFL.IDX PT, R14, R7, 0x2, 0x181f ;  /* 0x00581f00070e7f89 */ /* 0x000f2200000e0000 */
[-C--:B------:R-:W-:Y:S02]  /*16650*/  ISETP.GE.OR P3, PT, R8, R21.reuse, P0 ;  /* 0x000000150800720c */ /* 0x080fe40000766670 */
[----:B------:R-:W-:Y:S01]  /*16660*/  ISETP.GE.OR P4, PT, R10, R21, P0 ;  /* 0x000000150a00720c */ /* 0x000fe20000786670 */
[----:B------:R-:W5:Y:S04]  /*16670*/  SHFL.IDX PT, R4, R20, 0x1, 0x181f ;  /* 0x00381f0014047f89 */ /* 0x000f6800000e0000 */
[----:B------:R-:W1:Y:S02]  /*16680*/  SHFL.IDX PT, R6, R20, 0x2, 0x181f ;  /* 0x00581f0014067f89 */ /* 0x000e6400000e0000 */
[----:B0-----:R-:W-:-:S04]  /*16690*/  @!P2 LEA R10, P5, R29, R3, 0x1 ;  /* 0x000000031d0aa211 */ /* 0x001fc800078a08ff */
[C---:B--2---:R-:W-:Y:S02]  /*166a0*/  @!P2 LEA.HI.X R3, R29.reuse, R0, R28, 0x1, P5 ;  /* 0x000000001d03a211 */ /* 0x044fe400028f0c1c */
[----:B------:R0:W2:Y:S01]  /*166b0*/  SHFL.IDX PT, R0, R20, 0x3, 0x181f ;  /* 0x00781f0014007f89 */ /* 0x0000a200000e0000 */
[C---:B---3--:R-:W-:Y:S02]  /*166c0*/  @!P3 LEA R8, P1, R29.reuse, R5, 0x1 ;  /* 0x000000051d08b211 */ /* 0x048fe400078208ff */
[----:B------:R-:W-:Y:S01]  /*166d0*/  @!P2 IMAD.MOV.U32 R11, RZ, RZ, R3 ;  /* 0x000000ffff0ba224 */ /* 0x000fe200078e0003 */
[----:B----4-:R-:W-:-:S04]  /*166e0*/  @!P4 LEA R25, P5, R29, R14, 0x1 ;  /* 0x0000000e1d19c211 */ /* 0x010fc800078a08ff */
[----:B------:R0:W-:Y:S01]  /*166f0*/  @!P2 ST.E.128 desc[UR38][R10.64], RZ ;  /* 0x000000ff0a00a985 */ /* 0x0001e2000c101d26 */
[C-C-:B-----5:R-:W-:Y:S01]  /*16700*/  @!P3 LEA.HI.X R9, R29.reuse, R4, R28.reuse, 0x1, P1 ;  /* 0x000000041d09b211 */ /* 0x160fe200008f0c1c */
[----:B------:R-:W-:Y:S02]  /*16710*/  @!P4 IMAD.MOV.U32 R4, RZ, RZ, R25 ;  /* 0x000000ffff04c224 */ /* 0x000fe400078e0019 */
[----:B------:R0:W3:Y:S01]  /*16720*/  SHFL.IDX PT, R14, R7, 0x3, 0x181f ;  /* 0x00781f00070e7f89 */ /* 0x0000e200000e0000 */
[----:B-1----:R-:W-:-:S03]  /*16730*/  @!P4 LEA.HI.X R5, R29, R6, R28, 0x1, P5 ;  /* 0x000000061d05c211 */ /* 0x002fc600028f0c1c */
[----:B------:R0:W-:Y:S04]  /*16740*/  @!P3 ST.E.128 desc[UR38][R8.64], RZ ;  /* 0x000000ff0800b985 */ /* 0x0001e8000c101d26 */
[----:B------:R0:W-:Y:S02]  /*16750*/  @!P4 ST.E.128 desc[UR38][R4.64], RZ ;  /* 0x000000ff0400c985 */ /* 0x0001e4000c101d26 */
.L_x_1712:
[----:B------:R-:W-:-:S05]  /*16760*/  VIADD R24, R24, 0x90 ;  /* 0x0000009018187836 */ /* 0x000fca0000000000 */
[----:B------:R-:W-:-:S13]  /*16770*/  ISETP.GE.OR P0, PT, R24, R21, P0 ;  /* 0x000000151800720c */ /* 0x000fda0000706670 */
[----:B---3--:R-:W-:-:S04]  /*16780*/  @!P0 LEA R14, P1, R29, R14, 0x1 ;  /* 0x0000000e1d0e8211 */ /* 0x008fc800078208ff */
[----:B--2---:R-:W-:-:S05]  /*16790*/  @!P0 LEA.HI.X R15, R29, R0, R28, 0x1, P1 ;  /* 0x000000001d0f8211 */ /* 0x004fca00008f0c1c */
[----:B------:R1:W-:Y:S04]  /*167a0*/  @!P0 ST.E.128 desc[UR38][R14.64], RZ ;  /* 0x000000ff0e008985 */ /* 0x0003e8000c101d26 */
.L_x_1509:
[----:B------:R-:W-:Y:S05]  /*167b0*/  BSYNC B0 ;  /* 0x0000000000007941 */ /* 0x000fea0003800000 */
.L_x_1506:
[----:B------:R-:W-:Y:S02]  /*167c0*/  ULDC UR4, c[0x0][0xc3c] ;  /* 0x00030f0000047ab9 */ /* 0x000fe40000000800 */
[----:B------:R-:W-:-:S13]  /*167d0*/  ISETP.GE.AND P0, PT, R35, UR4, PT ;  /* 0x0000000423007c0c */ /* 0x000fda000bf06270 */
[----:B------:R-:W-:Y:S05]  /*167e0*/  @!P0 BRA `(.L_x_1514) ;  /* 0xfffffea800048947 */ /* 0x000fea000383ffff */
[----:B------:R-:W-:Y:S05]  /*167f0*/  BRA `(.L_x_1322) ;  /* 0x0000006c00447947 */ /* 0x000fea0003800000 */
.L_x_1320:
        /* <DEDUP_REMOVED lines=18> */
.L_x_1515:
        /* <DEDUP_REMOVED lines=42> */
.L_x_1521:
        /* <DEDUP_REMOVED lines=12> */
.L_x_1520:
[----:B------:R-:W-:Y:S05]  /*16c80*/  BSYNC B0 ;  /* 0x0000000000007941 */ /* 0x000fea0003800000 */
.L_x_1519:
        /* <DEDUP_REMOVED lines=21> */
.L_x_1517:
        /* <DEDUP_REMOVED lines=21> */
.L_x_1522:
        /* <DEDUP_REMOVED lines=58> */
.L_x_1518:
[----:B------:R-:W-:Y:S02]  /*172d0*/  IMAD.MOV.U32 R17, RZ, RZ, RZ ;  /* 0x000000ffff117224 */ /* 0x000fe400078e00ff */
[----:B------:R-:W-:Y:S02]  /*172e0*/  IMAD.U32 R16, RZ, RZ, UR6 ;  /* 0x00000006ff107e24 */ /* 0x000fe4000f8e00ff */
[----:B------:R-:W-:-:S07]  /*172f0*/  IMAD.MOV.U32 R18, RZ, RZ, RZ ;  /* 0x000000ffff127224 */ /* 0x000fce00078e00ff */
.L_x_1523:
[----:B------:R-:W-:-:S13]  /*17300*/  ISETP.NE.AND P0, PT, R5, RZ, PT ;  /* 0x000000ff0500720c */ /* 0x000fda0003f05270 */
[----:B------:R-:W0:Y:S01]  /*17310*/  @!P0 S2R R3, SR_CgaCtaId ;  /* 0x0000000000038919 */ /* 0x000e220000008800 */
[----:B------:R-:W-:-:S04]  /*17320*/  @!P0 MOV R0, 0x400 ;  /* 0x0000040000008802 */ /* 0x000fc80000000f00 */
[----:B0-----:R-:W-:-:S05]  /*17330*/  @!P0 LEA R0, R3, R0, 0x18 ;  /* 0x0000000003008211 */ /* 0x001fca00078ec0ff */
[----:B------:R2:W-:Y:S01]  /*17340*/  @!P0 STS.128 [R0+0x168d0], R16 ;  /* 0x0168d01000008388 */ /* 0x0005e20000000c00 */
[----:B------:R-:W-:Y:S06]  /*17350*/  BAR.ARV 0x5, 0x200 ;  /* 0x0148000000007b1d */ /* 0x000fec0000002000 */
.L_x_1516:
[----:B------:R3:W-:Y:S01]  /*17360*/  STL [R1+0x24], RZ ;  /* 0x000024ff01007387 */ /* 0x0007e20000100800 */
[----:B------:R-:W-:Y:S01]  /*17370*/  ULDC UR4, c[0x0][0xc3c] ;  /* 0x00030f0000047ab9 */ /* 0x000fe20000000800 */
[----:B------:R-:W-:Y:S01]  /*17380*/  IMAD.MOV.U32 R26, RZ, RZ, 0x1 ;  /* 0x00000001ff1a7424 */ /* 0x000fe200078e00ff */
[----:B-1----:R-:W-:Y:S01]  /*17390*/  ISETP.GE.AND P0, PT, R19, UR4, PT ;  /* 0x0000000413007c0c */ /* 0x002fe2000bf06270 */
[----:B------:R-:W-:-:S12]  /*173a0*/  IMAD.MOV.U32 R23, RZ, RZ, RZ ;  /* 0x000000ffff177224 */ /* 0x000fd800078e00ff */
[----:B---3--:R-:W-:Y:S05]  /*173b0*/  @P0 BRA `(.L_x_1524) ;  /* 0x0000005c00780947 */ /* 0x008fea0003800000 */
[----:B------:R-:W1:Y:S01]  /*173c0*/  S2R R5, SR_TID.X ;  /* 0x0000000000057919 */ /* 0x000e620000002100 */
[----:B------:R-:W3:Y:S01]  /*173d0*/  S2UR UR5, SR_CgaCtaId ;  /* 0x00000000000579c3 */ /* 0x000ee20000008800 */
[----:B------:R-:W-:Y:S01]  /*173e0*/  UMOV UR4, 0x400 ;  /* 0x0000040000047882 */ /* 0x000fe20000000000 */
[----:B------:R-:W-:Y:S01]  /*173f0*/  BSSY B8, `(.L_x_1524) ;  /* 0x00005da000087945 */ /* 0x000fe20003800000 */
[----:B------:R4:W-:Y:S01]  /*17400*/  STL [R1+0x24], RZ ;  /* 0x000024ff01007387 */ /* 0x0009e20000100800 */
[----:B------:R-:W-:Y:S01]  /*17410*/  IMAD.MOV.U32 R29, RZ, RZ, 0x1 ;  /* 0x00000001ff1d7424 */ /* 0x000fe200078e00ff */
[----:B------:R-:W-:Y:S01]  /*17420*/  ULDC.64 UR40, c[0x0][0x198] ;  /* 0x0000660000287ab9 */ /* 0x000fe20000000a00 */
[----:B------:R-:W-:Y:S01]  /*17430*/  IMAD.MOV.U32 R27, RZ, RZ, RZ ;  /* 0x000000ffff1b7224 */ /* 0x000fe200078e00ff */
[----:B------:R-:W-:Y:S01]  /*17440*/  ULDC UR37, c[0x0][0xc] ;  /* 0x0000030000257ab9 */ /* 0x000fe20000000800 */
[----:B------:R-:W-:Y:S02]  /*17450*/  IMAD.MOV.U32 R23, RZ, RZ, RZ ;  /* 0x000000ffff177224 */ /* 0x000fe400078e00ff */
[----:B------:R-:W-:Y:S01]  /*17460*/  IMAD.MOV.U32 R26, RZ, RZ, 0x1 ;  /* 0x00000001ff1a7424 */ /* 0x000fe200078e00ff */
[----:B---3--:R-:W-:-:S06]  /*17470*/  ULEA UR4, UR5, UR4, 0x18 ;  /* 0x0000000405047291 */ /* 0x008fcc000f8ec03f */
[----:B------:R-:W-:Y:S01]  /*17480*/  IMAD.U32 R22, RZ, RZ, UR4 ;  /* 0x00000004ff167e24 */ /* 0x000fe2000f8e00ff */
[C---:B-1----:R-:W-:Y:S01]  /*17490*/  LOP3.LUT R4, R5.reuse, 0x7f, RZ, 0xc0, !PT ;  /* 0x0000007f05047812 */ /* 0x042fe200078ec0ff */
[----:B--2---:R-:W-:-:S04]  /*174a0*/  IMAD.SHL.U32 R0, R5, 0x8, RZ ;  /* 0x0000000805007824 */ /* 0x004fc800078e00ff */
[----:B------:R-:W-:Y:S01]  /*174b0*/  IMAD.SHL.U32 R3, R4, 0x8, RZ ;  /* 0x0000000804037824 */ /* 0x000fe200078e00ff */
[----:B0-----:R-:W-:Y:S02]  /*174c0*/  LOP3.LUT R2, R0, 0x1f8, RZ, 0xc0, !PT ;  /* 0x000001f800027812 */ /* 0x001fe400078ec0ff */
[----:B------:R-:W-:Y:S02]  /*174d0*/  SHF.R.U32.HI R4, RZ, 0x3, R4 ;  /* 0x00000003ff047819 */ /* 0x000fe40000011604 */
[----:B------:R-:W-:-:S04]  /*174e0*/  LOP3.LUT R2, R2, 0x38, R5, 0x78, !PT ;  /* 0x0000003802027812 */ /* 0x000fc800078e7805 */
[----:B------:R-:W-:Y:S01]  /*174f0*/  LOP3.LUT R3, R2, 0x200, R3, 0xf8, !PT ;  /* 0x0000020002037812 */ /* 0x000fe200078ef803 */
[----:B------:R-:W-:-:S04]  /*17500*/  IMAD.SHL.U32 R2, R5, 0x10, RZ ;  /* 0x0000001005027824 */ /* 0x000fc800078e00ff */
[----:B------:R-:W-:Y:S01]  /*17510*/  IMAD R0, R3, 0x2, R22 ;  /* 0x0000000203007824 */ /* 0x000fe200078e0216 */
[----:B------:R-:W-:-:S04]  /*17520*/  LOP3.LUT R2, R4, 0x70, R2, 0xf8, !PT ;  /* 0x0000007004027812 */ /* 0x000fc800078ef802 */
[----:B------:R4:W-:Y:S03]  /*17530*/  STL [R1+0xc], R0 ;  /* 0x00000c0001007387 */ /* 0x0009e60000100800 */
.L_x_1662:
[----:B------:R-:W-:Y:S05]  /*17540*/  YIELD ;  /* 0x0000000000007946 */ /* 0x000fea0003800000 */
[----:B------:R-:W-:Y:S01]  /*17550*/  ULDC.64 UR4, c[0x0][0xa28] ;  /* 0x00028a0000047ab9 */ /* 0x000fe20000000a00 */
[----:B------:R-:W-:Y:S02]  /*17560*/  CS2R R6, SRZ ;  /* 0x0000000000067805 */ /* 0x000fe4000001ff00 */
[----:B------:R-:W-:Y:S01]  /*17570*/  ISETP.NE.U32.AND P0, PT, RZ, UR4, PT ;  /* 0x00000004ff007c0c */ /* 0x000fe2000bf05070 */
[----:B0-----:R-:W0:Y:S01]  /*17580*/  LDC.64 R8, c[0x0][0xa00] ;  /* 0x00028000ff087b82 */ /* 0x001e220000000a00 */
[----:B------:R-:W-:Y:S01]  /*17590*/  ULDC.64 UR6, c[0x0][0xa08] ;  /* 0x0002820000067ab9 */ /* 0x000fe20000000a00 */
[----:B------:R-:W-:Y:S01]  /*175a0*/  ULDC.64 UR8, c[0x0][0xa10] ;  /* 0x0002840000087ab9 */ /* 0x000fe20000000a00 */
[----:B------:R-:W-:Y:S01]  /*175b0*/  ISETP.NE.AND.EX P0, PT, RZ, UR5, PT, P0 ;  /* 0x00000005ff007c0c */ /* 0x000fe2000bf05300 */
[----:B------:R-:W-:-:S04]  /*175c0*/  ULDC.64 UR4, c[0x0][0xa18] ;  /* 0x0002860000047ab9 */ /* 0x000fc80000000a00 */
[----:B-1----:R-:W1:Y:S08]  /*175d0*/  LDC.64 R4, c[0x0][0xa08] ;  /* 0x00028200ff047b82 */ /* 0x002e700000000a00 */
[----:B--2---:R-:W2:Y:S02]  /*175e0*/  @P0 LDC.64 R2, c[0x0][0xa28] ;  /* 0x00028a00ff020b82 */ /* 0x004ea40000000a00 */
[----:B--2---:R-:W-:-:S05]  /*175f0*/  @P0 IMAD.WIDE R2, R19, 0x4, R2 ;  /* 0x0000000413020825 */ /* 0x004fca00078e0202 */
[----:B------:R2:W5:Y:S01]  /*17600*/  @P0 LDG.E R7, desc[UR38][R2.64] ;  /* 0x0000002602070981 */ /* 0x000562000c1e1900 */
[----:B------:R-:W-:Y:S01]  /*17610*/  ISETP.NE.U32.AND P0, PT, RZ, UR4, PT ;  /* 0x00000004ff007c0c */ /* 0x000fe2000bf05070 */
[----:B0-----:R-:W-:Y:S01]  /*17620*/  IMAD.WIDE R8, R19, 0x4, R8 ;  /* 0x0000000413087825 */ /* 0x001fe200078e0208 */
[----:B------:R-:W-:Y:S02]  /*17630*/  ISETP.NE.U32.AND P2, PT, RZ, UR6, PT ;  /* 0x00000006ff007c0c */ /* 0x000fe4000bf45070 */
[----:B------:R-:W-:Y:S01]  /*17640*/  ISETP.NE.AND.EX P0, PT, RZ, UR5, PT, P0 ;  /* 0x00000005ff007c0c */ /* 0x000fe2000bf05300 */
[----:B------:R-:W-:Y:S01]  /*17650*/  ULDC.64 UR4, c[0x0][0xa00] ;  /* 0x0002800000047ab9 */ /* 0x000fe20000000a00 */
[----:B------:R-:W-:Y:S01]  /*17660*/  ISETP.NE.U32.AND P4, PT, RZ, UR8, PT ;  /* 0x00000008ff007c0c */ /* 0x000fe2000bf85070 */
[----:B------:R-:W-:Y:S01]  /*17670*/  IMAD.MOV.U32 R28, RZ, RZ, RZ ;  /* 0x000000ffff1c7224 */ /* 0x000fe200078e00ff */
[----:B------:R-:W-:Y:S01]  /*17680*/  ISETP.NE.U32.AND P1, PT, RZ, UR4, PT ;  /* 0x00000004ff007c0c */ /* 0x000fe2000bf25070 */
[----:B--2---:R-:W0:Y:S01]  /*17690*/  LDC.64 R2, c[0x0][0xa10] ;  /* 0x00028400ff027b82 */ /* 0x004e220000000a00 */
[----:B----4-:R-:W-:-:S02]  /*176a0*/  IMAD.MOV.U32 R0, RZ, RZ, RZ ;  /* 0x000000ffff007224 */ /* 0x010fc400078e00ff */
[----:B------:R-:W-:Y:S01]  /*176b0*/  ISETP.NE.AND.EX P3, PT, RZ, UR5, PT, P1 ;  /* 0x00000005ff007c0c */ /* 0x000fe2000bf65310 */
[----:B-1----:R-:W-:-:S04]  /*176c0*/  IMAD.WIDE R4, R19, 0x4, R4 ;  /* 0x0000000413047825 */ /* 0x002fc800078e0204 */
[----:B------:R-:W1:Y:S01]  /*176d0*/  @P0 LDC.64 R10, c[0x0][0xa18] ;  /* 0x00028600ff0a0b82 */ /* 0x000e620000000a00 */
[----:B------:R-:W-:Y:S01]  /*176e0*/  ULDC UR4, c[0x0][0x288] ;  /* 0x0000a20000047ab9 */ /* 0x000fe20000000800 */
[----:B------:R-:W-:Y:S02]  /*176f0*/  ISETP.NE.AND.EX P1, PT, RZ, UR7, PT, P2 ;  /* 0x00000007ff007c0c */ /* 0x000fe4000bf25320 */
[----:B------:R-:W-:-:S04]  /*17700*/  ISETP.NE.AND.EX P2, PT, RZ, UR9, PT, P4 ;  /* 0x00000009ff007c0c */ /* 0x000fc8000bf45340 */
[----:B------:R-:W2:Y:S07]  /*17710*/  @P3 LDG.E R6, desc[UR38][R8.64] ;  /* 0x0000002608063981 */ /* 0x000eae000c1e1900 */
[----:B------:R-:W5:Y:S01]  /*17720*/  @P1 LDG.E R28, desc[UR38][R4.64] ;  /* 0x00000026041c1981 */ /* 0x000f62000c1e1900 */
[----:B0-----:R-:W-:-:S05]  /*17730*/  IMAD.WIDE R2, R19, 0x4, R2 ;  /* 0x0000000413027825 */ /* 0x001fca00078e0202 */
[----:B------:R-:W5:Y:S01]  /*17740*/  @P2 LDG.E R0, desc[UR38][R2.64] ;  /* 0x0000002602002981 */ /* 0x000f62000c1e1900 */
[----:B-1----:R-:W-:-:S03]  /*17750*/  @P0 IMAD.WIDE R10, R19, 0x4, R10 ;  /* 0x00000004130a0825 */ /* 0x002fc600078e020a */
        /* <DEDUP_REMOVED lines=12> */
[----:B--2---:R0:W-:Y:S01]  /*17820*/  STL [R1+0x1c], R6 ;  /* 0x00001c0601007387 */ /* 0x0041e20000100800 */
[----:B------:R-:W-:Y:S02]  /*17830*/  IMAD.MOV.U32 R12, RZ, RZ, R6 ;  /* 0x000000ffff0c7224 */ /* 0x000fe400078e0006 */
[----:B0-----:R-:W-:Y:S01]  /*17840*/  IMAD.U32 R6, RZ, RZ, UR5 ;  /* 0x00000005ff067e24 */ /* 0x001fe2000f8e00ff */
[----:B------:R-:W-:Y:S06]  /*17850*/  @P0 BRA `(.L_x_1525) ;  /* 0x0000000000140947 */ /* 0x000fec0003800000 */
[----:B------:R-:W-:Y:S05]  /*17860*/  @!P3 BRA `(.L_x_1525) ;  /* 0x000000000010b947 */ /* 0x000fea0003800000 */
[----:B------:R-:W2:Y:S04]  /*17870*/  LDG.E R11, desc[UR38][R8.64] ;  /* 0x00000026080b7981 */ /* 0x000ea8000c1e1900 */
[----:B------:R-:W2:Y:S02]  /*17880*/  LDG.E R8, desc[UR38][R8.64+0x4] ;  /* 0x0000042608087981 */ /* 0x000ea4000c1e1900 */
[----:B--2---:R-:W-:-:S05]  /*17890*/  IMAD.IADD R12, R8, 0x1, -R11 ;  /* 0x00000001080c7824 */ /* 0x004fca00078e0a0b */
[----:B------:R0:W-:Y:S02]  /*178a0*/  STL [R1+0x1c], R12 ;  /* 0x00001c0c01007387 */ /* 0x0001e40000100800 */
.L_x_1525:
[----:B------:R-:W-:Y:S01]  /*178b0*/  ULDC.64 UR4, c[0x0][0xa20] ;  /* 0x0002880000047ab9 */ /* 0x000fe20000000a00 */
[----:B-----5:R-:W-:Y:S01]  /*178c0*/  IMAD.IADD R28, R28, 0x1, R7 ;  /* 0x000000011c1c7824 */ /* 0x020fe200078e0207 */
[----:B------:R-:W-:-:S04]  /*178d0*/  ISETP.NE.U32.AND P0, PT, RZ, UR4, PT ;  /* 0x00000004ff007c0c */ /* 0x000fc8000bf05070 */
[----:B------:R-:W-:-:S13]  /*178e0*/  ISETP.NE.AND.EX P0, PT, RZ, UR5, PT, P0 ;  /* 0x00000005ff007c0c */ /* 0x000fda000bf05300 */
[----:B------:R-:W-:Y:S05]  /*178f0*/  @!P0 BRA `(.L_x_1526) ;  /* 0x0000000000108947 */ /* 0x000fea0003800000 */
[----:B------:R-:W1:Y:S02]  /*17900*/  LDC.64 R4, c[0x0][0xa20] ;  /* 0x00028800ff047b82 */ /* 0x000e640000000a00 */
[----:B-1----:R-:W-:-:S05]  /*17910*/  IMAD.WIDE R4, R19, 0x4, R4 ;  /* 0x0000000413047825 */ /* 0x002fca00078e0204 */
[----:B------:R1:W5:Y:S01]  /*17920*/  LDG.E R10, desc[UR38][R4.64] ;  /* 0x00000026040a7981 */ /* 0x000362000c1e1900 */
[----:B------:R-:W-:Y:S05]  /*17930*/  BRA `(.L_x_1527) ;  /* 0x0000000000107947 */ /* 0x000fea0003800000 */
.L_x_1526:
[----:B------:R-:W-:Y:S05]  /*17940*/  @!P1 BRA `(.L_x_1527) ;  /* 0x00000000000c9947 */ /* 0x000fea0003800000 */
[----:B------:R-:W2:Y:S04]  /*17950*/  LDG.E R10, desc[UR38][R4.64] ;  /* 0x00000026040a7981 */ /* 0x000ea8000c1e1900 */
[----:B------:R-:W2:Y:S02]  /*17960*/  LDG.E R9, desc[UR38][R4.64+0x4] ;  /* 0x0000042604097981 */ /* 0x000ea4000c1e1900 */
[----:B--2---:R-:W-:-:S07]  /*17970*/  IMAD.IADD R10, R9, 0x1, -R10 ;  /* 0x00000001090a7824 */ /* 0x004fce00078e0a0a */
.L_x_1527:
[----:B-1----:R-:W2:Y:S01]  /*17980*/  @P2 LDG.E R4, desc[UR38][R2.64] ;  /* 0x0000002602042981 */ /* 0x002ea2000c1e1900 */
[----:B------:R-:W1:Y:S03]  /*17990*/  LDC R8, c[0x0][0x448] ;  /* 0x00011200ff087b82 */ /* 0x000e660000000800 */
[----:B------:R3:W2:Y:S01]  /*179a0*/  @P2 LDG.E R5, desc[UR38][R2.64+0x4] ;  /* 0x0000042602052981 */ /* 0x0006a2000c1e1900 */
[----:B------:R-:W-:Y:S02]  /*179b0*/  IMAD R13, R17, 0xc0, RZ ;  /* 0x000000c0110d7824 */ /* 0x000fe400078e02ff */
[----:B-----5:R-:W-:Y:S02]  /*179c0*/  IMAD.IADD R7, R10, 0x1, -R7 ;  /* 0x000000010a077824 */ /* 0x020fe400078e0a07 */
[----:B------:R-:W-:Y:S01]  /*179d0*/  VIADD R10, R13, 0xbf ;  /* 0x000000bf0d0a7836 */ /* 0x000fe20000000000 */
[----:B------:R4:W-:Y:S01]  /*179e0*/  STL [R1+0x10], R13 ;  /* 0x0000100d01007387 */ /* 0x0009e20000100800 */
[----:B-1----:R-:W-:-:S13]  /*179f0*/  ISETP.NE.AND P1, PT, R8, 0x1, PT ;  /* 0x000000010800780c */ /* 0x002fda0003f25270 */
[----:B---3--:R-:W1:Y:S08]  /*17a00*/  @P1 LDC R3, c[0x0][0x44c] ;  /* 0x00011300ff031b82 */ /* 0x008e700000000800 */
[----:B------:R-:W3:Y:S01]  /*17a10*/  @P1 LDC R2, c[0x0][0x450] ;  /* 0x00011400ff021b82 */ /* 0x000ee20000000800 */
[----:B--2---:R-:W-:Y:S02]  /*17a20*/  @P2 IMAD.IADD R6, R5, 0x1, -R4 ;  /* 0x0000000105062824 */ /* 0x004fe400078e0a04 */
[----:B-1----:R-:W-:-:S04]  /*17a30*/  @P1 IMAD.HI.U32 R5, R10, R3, RZ ;  /* 0x000000030a051227 */ /* 0x002fc800078e00ff */
[----:B------:R-:W-:Y:S01]  /*17a40*/  IMAD.IADD R8, R7, 0x1, R6 ;  /* 0x0000000107087824 */ /* 0x000fe200078e0206 */
[----:B---3--:R-:W-:-:S03]  /*17a50*/  @P1 SHF.R.U32.HI R10, RZ, R2, R5 ;  /* 0x00000002ff0a1219 */ /* 0x008fc60000011605 */
[C---:B------:R-:W-:Y:S01]  /*17a60*/  VIADD R17, R8.reuse, 0x7f ;  /* 0x0000007f08117836 */ /* 0x040fe20000000000 */
[----:B------:R-:W-:-:S04]  /*17a70*/  IADD3 R9, R8, 0x1, -R12 ;  /* 0x0000000108097810 */ /* 0x000fc80007ffe80c */
[----:B------:R-:W-:Y:S01]  /*17a80*/  SHF.R.S32.HI R2, RZ, 0x1f, R17 ;  /* 0x0000001fff027819 */ /* 0x000fe20000011411 */
[----:B------:R-:W-:-:S03]  /*17a90*/  IMAD.IADD R10, R9, 0x1, R10 ;  /* 0x00000001090a7824 */ /* 0x000fc600078e020a */
[----:B------:R-:W-:Y:S02]  /*17aa0*/  LEA.HI R17, R2, R17, RZ, 0x7 ;  /* 0x0000001102117211 */ /* 0x000fe400078f38ff */
[----:B------:R-:W1:Y:S02]  /*17ab0*/  LDC.64 R2, c[0x0][0x9e0] ;  /* 0x00027800ff027b82 */ /* 0x000e640000000a00 */
[----:B------:R-:W-:Y:S02]  /*17ac0*/  SHF.R.S32.HI R17, RZ, 0x7, R17 ;  /* 0x00000007ff117819 */ /* 0x000fe40000011411 */
[----:B-1----:R-:W-:Y:S01]  /*17ad0*/  ISETP.GE.AND P3, PT, R3, 0x1, PT ;  /* 0x000000010300780c */ /* 0x002fe20003f66270 */
[----:B------:R-:W-:-:S12]  /*17ae0*/  IMAD.IADD R2, R10, 0x1, R2 ;  /* 0x000000010a027824 */ /* 0x000fd800078e0202 */
[----:B----4-:R-:W-:Y:S05]  /*17af0*/  @!P3 BRA `(.L_x_1528) ;  /* 0x000000000048b947 */ /* 0x010fea0003800000 */
        /* <DEDUP_REMOVED lines=11> */
.L_x_1530:
[----:B------:R-:W-:-:S13]  /*17bb0*/  ISETP.NE.AND P0, PT, R3, 0x1, PT ;  /* 0x000000010300780c */ /* 0x000fda0003f05270 */
[----:B------:R-:W1:Y:S02]  /*17bc0*/  @P0 LDC.64 R4, c[0x0][0x9e8] ;  /* 0x00027a00ff040b82 */ /* 0x000e640000000a00 */
[----:B-1----:R-:W-:-:S05]  /*17bd0*/  @P0 IMAD.HI.U32 R4, R11, R4, RZ ;  /* 0x000000040b040227 */ /* 0x002fca00078e00ff */
[----:B------:R-:W-:-:S07]  /*17be0*/  @P0 SHF.R.U32.HI R11, RZ, R5, R4 ;  /* 0x00000005ff0b0219 */ /* 0x000fce0000011604 */
.L_x_1531:
[----:B------:R-:W-:Y:S05]  /*17bf0*/  BSYNC B0 ;  /* 0x0000000000007941 */ /* 0x000fea0003800000 */
.L_x_1529:
[----:B------:R-:W-:-:S05]  /*17c00*/  IMAD R11, R11, R3, R3 ;  /* 0x000000030b0b7224 */ /* 0x000fca00078e0203 */
[----:B------:R-:W-:-:S07]  /*17c10*/  VIMNMX R2, R2, R11, PT ;  /* 0x0000000b02027248 */ /* 0x000fce0003fe0100 */
.L_x_1528:
        /* <DEDUP_REMOVED lines=20> */
.L_x_1534:
[----:B------:R-:W-:-:S13]  /*17d60*/  ISETP.NE.AND P0, PT, R3, 0x1, PT ;  /* 0x000000010300780c */ /* 0x000fda0003f05270 */
[----:B------:R-:W1:Y:S02]  /*17d70*/  @P0 LDC.64 R4, c[0x0][0x9e8] ;  /* 0x00027a00ff040b82 */ /* 0x000e640000000a00 */
[----:B-1----:R-:W-:-:S05]  /*17d80*/  @P0 IMAD.HI.U32 R4, R11, R4, RZ ;  /* 0x000000040b040227 */ /* 0x002fca00078e00ff */
[----:B------:R-:W-:-:S07]  /*17d90*/  @P0 SHF.R.U32.HI R11, RZ, R5, R4 ;  /* 0x00000005ff0b0219 */ /* 0x000fce0000011604 */
.L_x_1535:
[----:B------:R-:W-:Y:S05]  /*17da0*/  BSYNC B0 ;  /* 0x0000000000007941 */ /* 0x000fea0003800000 */
.L_x_1533:
[----:B------:R-:W-:-:S05]  /*17db0*/  IMAD R3, R11, R3, RZ ;  /* 0x000000030b037224 */ /* 0x000fca00078e02ff */
[----:B------:R-:W-:-:S07]  /*17dc0*/  VIMNMX R10, R10, R3, !PT ;  /* 0x000000030a0a7248 */ /* 0x000fce0007fe0100 */
.L_x_1532:
[----:B------:R-:W-:Y:S01]  /*17dd0*/  VIADD R2, R2, 0x7f ;  /* 0x0000007f02027836 */ /* 0x000fe20000000000 */
[----:B------:R-:W-:Y:S04]  /*17de0*/  BSSY B0, `(.L_x_1536) ;  /* 0x00000dd000007945 */ /* 0x000fe80003800000 */
[----:B------:R-:W-:-:S04]  /*17df0*/  SHF.R.S32.HI R3, RZ, 0x1f, R2 ;  /* 0x0000001fff037819 */ /* 0x000fc80000011402 */
[----:B------:R-:W-:Y:S02]  /*17e00*/  LEA.HI R3, R3, R2, RZ, 0x7 ;  /* 0x0000000203037211 */ /* 0x000fe400078f38ff */
[----:B------:R-:W-:Y:S02]  /*17e10*/  SHF.R.S32.HI R2, RZ, 0x1f, R10 ;  /* 0x0000001fff027819 */ /* 0x000fe4000001140a */
[----:B------:R-:W-:Y:S02]  /*17e20*/  SHF.R.S32.HI R4, RZ, 0x7, R3 ;  /* 0x00000007ff047819 */ /* 0x000fe40000011403 */
[----:B------:R-:W-:Y:S02]  /*17e30*/  LEA.HI R2, R2, R10, RZ, 0x7 ;  /* 0x0000000a02027211 */ /* 0x000fe400078f38ff */
[----:B------:R-:W-:Y:S02]  /*17e40*/  VIMNMX R4, R17, R4, PT ;  /* 0x0000000411047248 */ /* 0x000fe40003fe0100 */
[----:B------:R-:W-:-:S04]  /*17e50*/  SHF.R.S32.HI R2, RZ, 0x7, R2 ;  /* 0x00000007ff027819 */ /* 0x000fc80000011402 */
[----:B------:R-:W-:-:S05]  /*17e60*/  VIMNMX R2, RZ, R2, !PT ;  /* 0x00000002ff027248 */ /* 0x000fca0007fe0100 */
[--C-:B------:R-:W-:Y:S02]  /*17e70*/  IMAD R2, R2, 0x80, -R7.reuse ;  /* 0x0000008002027824 */ /* 0x100fe400078e0a07 */
[----:B------:R-:W-:-:S03]  /*17e80*/  IMAD R7, R4, 0x80, -R7 ;  /* 0x0000008004077824 */ /* 0x000fc600078e0a07 */
[----:B------:R-:W-:Y:S02]  /*17e90*/  VIMNMX R2, RZ, R2, !PT ;  /* 0x00000002ff027248 */ /* 0x000fe40007fe0100 */
[----:B------:R-:W-:Y:S02]  /*17ea0*/  VIMNMX R7, R7, R6, PT ;  /* 0x0000000607077248 */ /* 0x000fe40003fe0100 */
[----:B------:R-:W-:Y:S02]  /*17eb0*/  SHF.R.U32.HI R4, RZ, 0x7, R2 ;  /* 0x00000007ff047819 */ /* 0x000fe40000011602 */
[----:B------:R-:W-:-:S13]  /*17ec0*/  ISETP.GT.AND P0, PT, R7, R2, PT ;  /* 0x000000020700720c */ /* 0x000fda0003f04270 */
[----:B------:R-:W-:-:S05]  /*17ed0*/  @P0 VIADD R3, R7, 0x7f ;  /* 0x0000007f07030836 */ /* 0x000fca0000000000 */
[----:B------:R-:W-:-:S04]  /*17ee0*/  @P0 SHF.R.S32.HI R2, RZ, 0x1f, R3 ;  /* 0x0000001fff020819 */ /* 0x000fc80000011403 */
[----:B------:R-:W-:Y:S01]  /*17ef0*/  @P0 LEA.HI R2, R2, R3, RZ, 0x7 ;  /* 0x0000000302020211 */ /* 0x000fe200078f38ff */
[----:B------:R-:W-:-:S03]  /*17f00*/  IMAD.MOV.U32 R3, RZ, RZ, R4 ;  /* 0x000000ffff037224 */ /* 0x000fc600078e0004 */
[----:B------:R-:W-:Y:S02]  /*17f10*/  @P0 SHF.R.S32.HI R3, RZ, 0x7, R2 ;  /* 0x00000007ff030819 */ /* 0x000fe40000011402 */
[----:B------:R-:W-:Y:S02]  /*17f20*/  PLOP3.LUT P0, PT, PT, PT, PT, 0x80, 0x0 ;  /* 0x000000000000781c */ /* 0x000fe40003f0f070 */
[----:B------:R-:W-:-:S13]  /*17f30*/  ISETP.GT.AND P1, PT, R3, R4, PT ;  /* 0x000000040300720c */ /* 0x000fda0003f24270 */
[----:B------:R-:W-:Y:S05]  /*17f40*/  @!P1 BRA `(.L_x_1537) ;  /* 0x0000000c00189947 */ /* 0x000fea0003800000 */
[----:B------:R-:W-:Y:S01]  /*17f50*/  UMOV UR4, 0xffffffff ;  /* 0xffffffff00047882 */ /* 0x000fe20000000000 */
[----:B------:R-:W-:Y:S02]  /*17f60*/  SEL R2, R19, RZ, !P2 ;  /* 0x000000ff13027207 */ /* 0x000fe40005000000 */
[----:B------:R-:W-:Y:S05]  /*17f70*/  BRA.DIV UR4, `(.L_x_1538) ;  /* 0x0000006a04107947 */ /* 0x000fea000b800000 */
[----:B------:R-:W1:Y:S02]  /*17f80*/  S2R R5, SR_TID.X ;  /* 0x0000000000057919 */ /* 0x000e640000002100 */
[----:B-1----:R-:W-:-:S04]  /*17f90*/  SHF.R.U32.HI R5, RZ, 0x5, R5 ;  /* 0x00000005ff057819 */ /* 0x002fc80000011605 */
[----:B------:R-:W-:-:S05]  /*17fa0*/  LOP3.LUT R5, R5, 0x3, RZ, 0xc0, !PT ;  /* 0x0000000305057812 */ /* 0x000fca00078ec0ff */
[----:B------:R1:W2:Y:S02]  /*17fb0*/  SHFL.IDX PT, R14, R5, RZ, 0x1f ;  /* 0x00001fff050e7589 */ /* 0x0002a400000e0000 */
.L_x_1715:
[----:B--2---:R-:W-:Y:S02]  /*17fc0*/  ISETP.NE.AND P0, PT, R14, RZ, PT ;  /* 0x000000ff0e00720c */ /* 0x004fe40003f05270 */
[----:B------:R-:W-:-:S11]  /*17fd0*/  PLOP3.LUT P6, PT, PT, PT, PT, 0x8, 0x0 ;  /* 0x000000000000781c */ /* 0x000fd60003fce170 */
[----:B------:R-:W-:Y:S05]  /*17fe0*/  @P0 BRA `(.L_x_1539) ;  /* 0x00000000000c0947 */ /* 0x000fea0003800000 */
[----:B------:R-:W-:-:S03]  /*17ff0*/  UMOV UR4, 0xffffffff ;  /* 0xffffffff00047882 */ /* 0x000fc60000000000 */
[----:B------:R-:W-:Y:S05]  /*18000*/  BRA.DIV UR4, `(.L_x_1540) ;  /* 0x0000006a04207947 */ /* 0x000fea000b800000 */
[----:B------:R-:W-:-:S13]  /*18010*/  ELECT P6, URZ, PT ;  /* 0x00000000003f782f */ /* 0x000fda00038c0000 */
.L_x_1539:
[----:B-1----:R-:W2:Y:S01]  /*18020*/  LDL R5, [R1+0x24] ;  /* 0x0000240001057983 */ /* 0x002ea20000100800 */
[----:B------:R-:W-:Y:S01]  /*18030*/  BSSY B1, `(.L_x_1541) ;  /* 0x0000008000017945 */ /* 0x000fe20003800000 */
[----:B--2---:R-:W-:-:S05]  /*18040*/  VIADD R5, R5, 0x1 ;  /* 0x0000000105057836 */ /* 0x004fca0000000000 */
[----:B------:R-:W-:-:S04]  /*18050*/  LEA.HI R6, R5, R5, RZ, 0x1 ;  /* 0x0000000505067211 */ /* 0x000fc800078f08ff */
[----:B------:R-:W-:-:S05]  /*18060*/  LOP3.LUT R6, R6, 0xfffffffe, RZ, 0xc0, !PT ;  /* 0xfffffffe06067812 */ /* 0x000fca00078ec0ff */
[----:B------:R-:W-:-:S05]  /*18070*/  IMAD.IADD R5, R5, 0x1, -R6 ;  /* 0x0000000105057824 */ /* 0x000fca00078e0a06 */
[----:B------:R-:W-:-:S04]  /*18080*/  SHF.L.U32 R5, R5, 0x1f, RZ ;  /* 0x0000001f05057819 */ /* 0x000fc800000006ff */
[----:B------:R-:W1:Y:S02]  /*18090*/  SYNCS.PHASECHK.TRANS64.TRYWAIT P0, [R22+URZ+0x16820], R5 ;  /* 0x01682005160075a7 */ /* 0x000e64000800017f */
[----:B-1----:R-:W-:Y:S05]  /*180a0*/  @!P0 BRA `(.L_x_1542) ;  /* 0x0000006800188947 */ /* 0x002fea0003800000 */
.L_x_1718:
[----:B------:R-:W-:Y:S05]  /*180b0*/  BSYNC B1 ;  /* 0x0000000000017941 */ /* 0x000fea0003800000 */
.L_x_1541:
[----:B------:R-:W-:Y:S04]  /*180c0*/  BSSY B1, `(.L_x_1543) ;  /* 0x000004f000017945 */ /* 0x000fe80003800000 */
[----:B------:R-:W-:Y:S05]  /*180d0*/  @!P6 BRA `(.L_x_1544) ;  /* 0x000000040034e947 */ /* 0x000fea0003800000 */
[----:B------:R-:W2:Y:S01]  /*180e0*/  S2R R6, SR_TID.X ;  /* 0x0000000000067919 */ /* 0x000ea20000002100 */
[----:B-1----:R-:W-:Y:S01]  /*180f0*/  IMAD R5, R27, 0x8, R22 ;  /* 0x000000081b057824 */ /* 0x002fe200078e0216 */
[----:B------:R-:W-:Y:S01]  /*18100*/  BSSY B2, `(.L_x_1545) ;  /* 0x0000006000027945 */ /* 0x000fe20003800000 */
[----:B--2---:R-:W-:Y:S02]  /*18110*/  LOP3.LUT R7, R6, 0x7f, RZ, 0xc0, !PT ;  /* 0x0000007f06077812 */ /* 0x004fe400078ec0ff */
[----:B------:R-:W-:Y:S02]  /*18120*/  SHF.L.U32 R6, R29, 0x1f, RZ ;  /* 0x0000001f1d067819 */ /* 0x000fe400000006ff */
[----:B------:R-:W-:Y:S02]  /*18130*/  ISETP.NE.AND P1, PT, R7, RZ, PT ;  /* 0x000000ff0700720c */ /* 0x000fe40003f25270 */
[----:B------:R-:W1:Y:S02]  /*18140*/  SYNCS.PHASECHK.TRANS64.TRYWAIT P0, [R5+URZ+0x168a0], R6 ;  /* 0x0168a006050075a7 */ /* 0x000e64000800017f */
[----:B-1----:R-:W-:Y:S09]  /*18150*/  @!P0 BRA `(.L_x_1546) ;  /* 0x0000006800008947 */ /* 0x002ff20003800000 */
.L_x_1719:
[----:B------:R-:W-:Y:S05]  /*18160*/  BSYNC B2 ;  /* 0x0000000000027941 */ /* 0x000fea0003800000 */
.L_x_1545:
[----:B------:R-:W-:Y:S04]  /*18170*/  BSSY B2, `(.L_x_1547) ;  /* 0x0000009000027945 */ /* 0x000fe80003800000 */
[----:B------:R-:W-:Y:S05]  /*18180*/  @P1 BRA `(.L_x_1548) ;  /* 0x00000000001c1947 */ /* 0x000fea0003800000 */
[----:B------:R-:W2:Y:S02]  /*18190*/  S2R R7, SR_TID.X ;  /* 0x0000000000077919 */ /* 0x000ea40000002100 */
[----:B--2---:R-:W-:Y:S01]  /*181a0*/  LOP3.LUT R10, R7, 0x1f, RZ, 0xc0, !PT ;  /* 0x0000001f070a7812 */ /* 0x004fe200078ec0ff */
[----:B------:R-:W-:-:S03]  /*181b0*/  IMAD.MOV.U32 R7, RZ, RZ, 0x4000 ;  /* 0x00004000ff077424 */ /* 0x000fc600078e00ff */
[----:B------:R-:W-:Y:S01]  /*181c0*/  ISETP.NE.AND P0, PT, R10, RZ, PT ;  /* 0x000000ff0a00720c */ /* 0x000fe20003f05270 */
[----:B------:R2:W-:-:S12]  /*181d0*/  SYNCS.ARRIVE.TRANS64 RZ, [R5+URZ+0x16890], R7 ;  /* 0x0168900705ff79a7 */ /* 0x0005d8000800003f */
[----:B--2---:R-:W-:Y:S05]  /*181e0*/  @!P0 BRA `(.L_x_1548) ;  /* 0x0000000000048947 */ /* 0x004fea0003800000 */
[----:B------:R-:W-:Y:S01]  /*181f0*/  BPT.TRAP 0x1 ;  /* 0x000000040000795c */ /* 0x000fe20000300000 */
.L_x_1548:
[----:B------:R-:W-:Y:S05]  /*18200*/  BSYNC B2 ;  /* 0x0000000000027941 */ /* 0x000fea0003800000 */
.L_x_1547:
        /* <DEDUP_REMOVED lines=11> */
[----:B------:R-:W-:Y:S01]  /*182c0*/  UMOV UR7, 0x12f00000 ;  /* 0x12f0000000077882 */ /* 0x000fe20000000000 */
[----:B0-----:R-:W-:-:S08]  /*182d0*/  VIADD R12, R5, 0x16890 ;  /* 0x00016890050c7836 */ /* 0x001fd00000000000 */
.L_x_1549:
        /* <DEDUP_REMOVED lines=13> */
.L_x_1720:
[----:B------:R-:W-:Y:S05]  /*183b0*/  BSYNC B2 ;  /* 0x0000000000027941 */ /* 0x000fea0003800000 */
.L_x_1550:
[----:B------:R-:W-:Y:S01]  /*183c0*/  BSSY B2, `(.L_x_1552) ;  /* 0x000000b000027945 */ /* 0x000fe20003800000 */
[----:B------:R-:W-:Y:S02]  /*183d0*/  IMAD.MOV.U32 R14, RZ, RZ, 0x0 ;  /* 0x00000000ff0e7424 */ /* 0x000fe400078e00ff */
[----:B------:R-:W-:Y:S01]  /*183e0*/  IMAD.MOV.U32 R15, RZ, RZ, 0x12f00000 ;  /* 0x12f00000ff0f7424 */ /* 0x000fe200078e00ff */
[----:B------:R-:W-:Y:S06]  /*183f0*/  @P1 BRA `(.L_x_1553) ;  /* 0x00000000001c1947 */ /* 0x000fec0003800000 */
[----:B------:R-:W2:Y:S01]  /*18400*/  S2R R10, SR_TID.X ;  /* 0x00000000000a7919 */ /* 0x000ea20000002100 */
[----:B01----:R-:W-:-:S04]  /*18410*/  IMAD.MOV.U32 R6, RZ, RZ, 0x4000 ;  /* 0x00004000ff067424 */ /* 0x003fc800078e00ff */
[----:B------:R3:W-:Y:S01]  /*18420*/  SYNCS.ARRIVE.TRANS64 RZ, [R5+URZ+0x168b0], R6 ;  /* 0x0168b00605ff79a7 */ /* 0x0007e2000800003f */
[----:B--2---:R-:W-:-:S04]  /*18430*/  LOP3.LUT R10, R10, 0x1f, RZ, 0xc0, !PT ;  /* 0x0000001f0a0a7812 */ /* 0x004fc800078ec0ff */
[----:B------:R-:W-:-:S13]  /*18440*/  ISETP.NE.AND P0, PT, R10, RZ, PT ;  /* 0x000000ff0a00720c */ /* 0x000fda0003f05270 */
[----:B---3--:R-:W-:Y:S05]  /*18450*/  @!P0 BRA `(.L_x_1553) ;  /* 0x0000000000048947 */ /* 0x008fea0003800000 */
[----:B------:R-:W-:Y:S01]  /*18460*/  BPT.TRAP 0x1 ;  /* 0x000000040000795c */ /* 0x000fe20000300000 */
.L_x_1553:
[----:B------:R-:W-:Y:S05]  /*18470*/  BSYNC B2 ;  /* 0x0000000000027941 */ /* 0x000fea0003800000 */
.L_x_1552:
[----:B------:R-:W-:Y:S01]  /*18480*/  R2UR UR10, R13 ;  /* 0x000000000d0a72ca */ /* 0x000fe200000e0000 */
[----:B------:R-:W-:Y:S01]  /*18490*/  IMAD R11, R11, 0x2, R22 ;  /* 0x000000020b0b7824 */ /* 0x000fe200078e0216 */
[----:B------:R-:W-:Y:S01]  /*184a0*/  R2UR UR6, R14 ;  /* 0x000000000e0672ca */ /* 0x000fe200000e0000 */
[----:B------:R-:W-:Y:S01]  /*184b0*/  UIADD3 UR4, UP0, UR40, 0x670, URZ ;  /* 0x0000067028047890 */ /* 0x000fe2000ff1e03f */
[----:B------:R-:W-:Y:S01]  /*184c0*/  R2UR UR7, R15 ;  /* 0x000000000f0772ca */ /* 0x000fe200000e0000 */
[----:B01----:R-:W-:Y:S01]  /*184d0*/  VIADD R5, R5, 0x168b0 ;  /* 0x000168b005057836 */ /* 0x003fe20000000000 */
[----:B------:R-:W-:Y:S01]  /*184e0*/  PLOP3.LUT P0, PT, PT, PT, PT, 0x80, 0x0 ;  /* 0x000000000000781c */ /* 0x000fe20003f0f070 */
[----:B------:R-:W-:Y:S01]  /*184f0*/  VIADD R11, R11, 0x400 ;  /* 0x000004000b0b7836 */ /* 0x000fe20000000000 */
[----:B------:R-:W-:-:S12]  /*18500*/  UIADD3.X UR5, URZ, UR41, URZ, UP0, !UPT ;  /* 0x000000293f057290 */ /* 0x000fd800087fe43f */
.L_x_1554:
        /* <DEDUP_REMOVED lines=9> */
[----:B--2---:R-:W-:Y:S05]  /*185a0*/  @P0 BRA.U.ANY `(.L_x_1554) ;  /* 0xfffffffd00d80947 */ /* 0x004fea000393ffff */
.L_x_1544:
[----:B------:R-:W-:Y:S05]  /*185b0*/  BSYNC B1 ;  /* 0x0000000000017941 */ /* 0x000fea0003800000 */
.L_x_1543:
[----:B------:R-:W-:Y:S01]  /*185c0*/  VIADD R3, R3, 0xfffffffe ;  /* 0xfffffffe03037836 */ /* 0x000fe20000000000 */
[----:B------:R-:W-:Y:S01]  /*185d0*/  PLOP3.LUT P0, PT, PT, PT, PT, 0x8, 0x0 ;  /* 0x000000000000781c */ /* 0x000fe20003f0e170 */
[----:B------:R-:W-:-:S03]  /*185e0*/  VIADD R27, R27, 0x1 ;  /* 0x000000011b1b7836 */ /* 0x000fc60000000000 */
[----:B------:R-:W-:Y:S02]  /*185f0*/  ISETP.GE.AND P2, PT, R3, R4, PT ;  /* 0x000000040300720c */ /* 0x000fe40003f46270 */
[----:B------:R-:W-:-:S04]  /*18600*/  ISETP.NE.AND P1, PT, R27, 0x2, PT ;  /* 0x000000021b00780c */ /* 0x000fc80003f25270 */
[----:B------:R-:W-:Y:S02]  /*18610*/  SEL R6, RZ, 0x1, P1 ;  /* 0x00000001ff067807 */ /* 0x000fe40000800000 */
[----:B------:R-:W-:Y:S02]  /*18620*/  SEL R27, R27, RZ, P1 ;  /* 0x000000ff1b1b7207 */ /* 0x000fe40000800000 */
[----:B------:R-:W-:-:S03]  /*18630*/  LOP3.LUT R29, R29, R6, RZ, 0x3c, !PT ;  /* 0x000000061d1d7212 */ /* 0x000fc600078e3cff */
[----:B------:R-:W-:Y:S05]  /*18640*/  @!P2 BRA `(.L_x_1537) ;  /* 0x000000040058a947 */ /* 0x000fea0003800000 */
.L_x_1567:
[----:B------:R-:W-:Y:S05]  /*18650*/  YIELD ;  /* 0x0000000000007946 */ /* 0x000fea0003800000 */
[----:B------:R-:W-:Y:S04]  /*18660*/  BSSY B1, `(.L_x_1555) ;  /* 0x000004c000017945 */ /* 0x000fe80003800000 */
[----:B------:R-:W-:Y:S05]  /*18670*/  @!P6 BRA `(.L_x_1556) ;  /* 0x000000040028e947 */ /* 0x000fea0003800000 */
[----:B-1----:R-:W1:Y:S01]  /*18680*/  S2R R5, SR_TID.X ;  /* 0x0000000000057919 */ /* 0x002e620000002100 */
[----:B------:R-:W-:Y:S01]  /*18690*/  SHF.L.U32 R6, R29, 0x1f, RZ ;  /* 0x0000001f1d067819 */ /* 0x000fe200000006ff */
[----:B------:R-:W-:Y:S01]  /*186a0*/  BSSY B2, `(.L_x_1557) ;  /* 0x0000006000027945 */ /* 0x000fe20003800000 */
[----:B-1----:R-:W-:Y:S01]  /*186b0*/  LOP3.LUT R7, R5, 0x7f, RZ, 0xc0, !PT ;  /* 0x0000007f05077812 */ /* 0x002fe200078ec0ff */
[----:B------:R-:W-:-:S03]  /*186c0*/  IMAD R5, R27, 0x8, R22 ;  /* 0x000000081b057824 */ /* 0x000fc600078e0216 */
[----:B------:R-:W-:Y:S01]  /*186d0*/  ISETP.NE.AND P2, PT, R7, RZ, PT ;  /* 0x000000ff0700720c */ /* 0x000fe20003f45270 */
[----:B------:R-:W1:Y:S02]  /*186e0*/  SYNCS.PHASECHK.TRANS64.TRYWAIT P1, [R5+URZ+0x168a0], R6 ;  /* 0x0168a006050075a7 */ /* 0x000e64000802017f */
[----:B-1----:R-:W-:Y:S10]  /*186f0*/  @!P1 BRA `(.L_x_1558) ;  /* 0x0000006000c09947 */ /* 0x002ff40003800000 */
.L_x_1721:
[----:B------:R-:W-:Y:S05]  /*18700*/  BSYNC B2 ;  /* 0x0000000000027941 */ /* 0x000fea0003800000 */
.L_x_1557:
        /* <DEDUP_REMOVED lines=9> */
.L_x_1560:
[----:B------:R-:W-:Y:S05]  /*187a0*/  BSYNC B2 ;  /* 0x0000000000027941 */ /* 0x000fea0003800000 */
.L_x_1559:
        /* <DEDUP_REMOVED lines=8> */
[----:B0-----:R-:W-:Y:S01]  /*18830*/  VIADD R12, R7, 0xe400 ;  /* 0x0000e400070c7836 */ /* 0x001fe20000000000 */
[----:B------:R-:W-:Y:S01]  /*18840*/  UMOV UR6, 0x0 ;  /* 0x0000000000067882 */ /* 0x000fe20000000000 */
[----:B------:R-:W-:-:S10]  /*18850*/  UMOV UR7, 0x12f00000 ;  /* 0x12f0000000077882 */ /* 0x000fd40000000000 */
.L_x_1561:
        /* <DEDUP_REMOVED lines=13> */
.L_x_1722:
[----:B------:R-:W-:Y:S05]  /*18930*/  BSYNC B2 ;  /* 0x0000000000027941 */ /* 0x000fea0003800000 */
.L_x_1562:
        /* <DEDUP_REMOVED lines=11> */
.L_x_1565:
[----:B------:R-:W-:Y:S05]  /*189f0*/  BSYNC B2 ;  /* 0x0000000000027941 */ /* 0x000fea0003800000 */
.L_x_1564:
        /* <DEDUP_REMOVED lines=8> */
.L_x_1566:
        /* <DEDUP_REMOVED lines=10> */
.L_x_1556:
[----:B------:R-:W-:Y:S05]  /*18b20*/  BSYNC B1 ;  /* 0x0000000000017941 */ /* 0x000fea0003800000 */
.L_x_1555:
[----:B------:R-:W-:Y:S01]  /*18b30*/  ISETP.GT.AND P2, PT, R3, R4, PT ;  /* 0x000000040300720c */ /* 0x000fe20003f44270 */
[----:B------:R-:W-:Y:S02]  /*18b40*/  VIADD R27, R27, 0x1 ;  /* 0x000000011b1b7836 */ /* 0x000fe40000000000 */
[----:B------:R-:W-:-:S03]  /*18b50*/  VIADD R3, R3, 0xffffffff ;  /* 0xffffffff03037836 */ /* 0x000fc60000000000 */
[----:B------:R-:W-:-:S04]  /*18b60*/  ISETP.NE.AND P1, PT, R27, 0x2, PT ;  /* 0x000000021b00780c */ /* 0x000fc80003f25270 */
[----:B------:R-:W-:Y:S02]  /*18b70*/  SEL R6, RZ, 0x1, P1 ;  /* 0x00000001ff067807 */ /* 0x000fe40000800000 */
[----:B------:R-:W-:Y:S02]  /*18b80*/  SEL R27, R27, RZ, P1 ;  /* 0x000000ff1b1b7207 */ /* 0x000fe40000800000 */
[----:B------:R-:W-:Y:S01]  /*18b90*/  LOP3.LUT R29, R29, R6, RZ, 0x3c, !PT ;  /* 0x000000061d1d7212 */ /* 0x000fe200078e3cff */
[----:B------:R-:W-:Y:S06]  /*18ba0*/  @P2 BRA `(.L_x_1567) ;  /* 0xfffffff800a82947 */ /* 0x000fec000383ffff */
.L_x_1537:
[----:B------:R-:W-:Y:S05]  /*18bb0*/  BSYNC B0 ;  /* 0x0000000000007941 */ /* 0x000fea0003800000 */
.L_x_1536:
[----:B------:R-:W2:Y:S01]  /*18bc0*/  LDL R6, [R1+0x10] ;  /* 0x0000100001067983 */ /* 0x000ea20000100800 */
[----:B------:R-:W3:Y:S01]  /*18bd0*/  LDC R0, c[0x0][0x448] ;  /* 0x00011200ff007b82 */ /* 0x000ee20000000800 */
[----:B------:R-:W-:Y:S07]  /*18be0*/  @!P0 WARPSYNC.ALL ;  /* 0x0000000000008948 */ /* 0x000fee0003800000 */
[----:B------:R-:W-:Y:S01]  /*18bf0*/  @!P0 BAR.SYNC.DEFER_BLOCKING 0xc, 0x200 ;  /* 0x0308000000008b1d */ /* 0x000fe20000010000 */
[----:B---3--:R-:W-:-:S13]  /*18c00*/  ISETP.NE.AND P1, PT, R0, 0x1, PT ;  /* 0x000000010000780c */ /* 0x008fda0003f25270 */
[----:B------:R-:W3:Y:S08]  /*18c10*/  @P1 LDC R3, c[0x0][0x44c] ;  /* 0x00011300ff031b82 */ /* 0x000ef00000000800 */
[----:B------:R-:W4:Y:S01]  /*18c20*/  @P1 LDC R2, c[0x0][0x450] ;  /* 0x00011400ff021b82 */ /* 0x000f220000000800 */
[----:B--2---:R-:W-:-:S04]  /*18c30*/  VIADD R0, R6, 0xbf ;  /* 0x000000bf06007836 */ /* 0x004fc80000000000 */
[----:B---3--:R-:W-:-:S05]  /*18c40*/  @P1 IMAD.HI.U32 R3, R0, R3, RZ ;  /* 0x0000000300031227 */ /* 0x008fca00078e00ff */
[----:B----4-:R-:W-:Y:S02]  /*18c50*/  @P1 SHF.R.U32.HI R0, RZ, R2, R3 ;  /* 0x00000002ff001219 */ /* 0x010fe40000011603 */
[----:B------:R-:W2:Y:S03]  /*18c60*/  LDC.64 R2, c[0x0][0x9e0] ;  /* 0x00027800ff027b82 */ /* 0x000ea60000000a00 */
[----:B------:R-:W-:Y:S01]  /*18c70*/  IMAD.IADD R9, R9, 0x1, R0 ;  /* 0x0000000109097824 */ /* 0x000fe200078e0200 */
[----:B--2---:R-:W-:-:S03]  /*18c80*/  ISETP.GE.AND P2, PT, R3, 0x1, PT ;  /* 0x000000010300780c */ /* 0x004fc60003f46270 */
[----:B------:R-:W-:-:S10]  /*18c90*/  IMAD.IADD R2, R9, 0x1, R2 ;  /* 0x0000000109027824 */ /* 0x000fd400078e0202 */
[----:B------:R-:W-:Y:S05]  /*18ca0*/  @!P2 BRA `(.L_x_1568) ;  /* 0x000000000048a947 */ /* 0x000fea0003800000 */
[C---:B------:R-:W-:Y:S01]  /*18cb0*/  ISETP.GT.AND P0, PT, R9.reuse, RZ, PT ;  /* 0x000000ff0900720c */ /* 0x040fe20003f04270 */
[----:B------:R-:W-:Y:S01]  /*18cc0*/  BSSY B0, `(.L_x_1569) ;  /* 0x000000e000007945 */ /* 0x000fe20003800000 */
[----:B------:R-:W-:-:S11]  /*18cd0*/  VIADD R0, R9, 0xffffffff ;  /* 0xffffffff09007836 */ /* 0x000fd60000000000 */
[----:B------:R-:W-:Y:S05]  /*18ce0*/  @P0 BRA `(.L_x_1570) ;  /* 0x00000000001c0947 */ /* 0x000fea0003800000 */
[----:B------:R-:W-:Y:S01]  /*18cf0*/  ISETP.NE.AND P0, PT, R3, 0x1, PT ;  /* 0x000000010300780c */ /* 0x000fe20003f05270 */
[----:B------:R-:W-:-:S12]  /*18d00*/  IMAD.MOV R9, RZ, RZ, -R9 ;  /* 0x000000ffff097224 */ /* 0x000fd800078e0a09 */
[----:B-1----:R-:W1:Y:S02]  /*18d10*/  @P0 LDC.64 R4, c[0x0][0x9e8] ;  /* 0x00027a00ff040b82 */ /* 0x002e640000000a00 */
[----:B-1----:R-:W-:-:S05]  /*18d20*/  @P0 IMAD.HI.U32 R4, R9, R4, RZ ;  /* 0x0000000409040227 */ /* 0x002fca00078e00ff */
[----:B------:R-:W-:-:S04]  /*18d30*/  @P0 SHF.R.U32.HI R9, RZ, R5, R4 ;  /* 0x00000005ff090219 */ /* 0x000fc80000011604 */
[----:B------:R-:W-:Y:S01]  /*18d40*/  LOP3.LUT R0, RZ, R9, RZ, 0x33, !PT ;  /* 0x00000009ff007212 */ /* 0x000fe200078e33ff */
[----:B------:R-:W-:Y:S06]  /*18d50*/  BRA `(.L_x_1571) ;  /* 0x0000000000107947 */ /* 0x000fec0003800000 */
.L_x_1570:
[----:B------:R-:W-:-:S13]  /*18d60*/  ISETP.NE.AND P0, PT, R3, 0x1, PT ;  /* 0x000000010300780c */ /* 0x000fda0003f05270 */
[----:B-1----:R-:W1:Y:S02]  /*18d70*/  @P0 LDC.64 R4, c[0x0][0x9e8] ;  /* 0x00027a00ff040b82 */ /* 0x002e640000000a00 */
[----:B-1----:R-:W-:-:S05]  /*18d80*/  @P0 IMAD.HI.U32 R4, R0, R4, RZ ;  /* 0x0000000400040227 */ /* 0x002fca00078e00ff */
[----:B------:R-:W-:-:S07]  /*18d90*/  @P0 SHF.R.U32.HI R0, RZ, R5, R4 ;  /* 0x00000005ff000219 */ /* 0x000fce0000011604 */
.L_x_1571:
[----:B------:R-:W-:Y:S05]  /*18da0*/  BSYNC B0 ;  /* 0x0000000000007941 */ /* 0x000fea0003800000 */
.L_x_1569:
[----:B------:R-:W-:-:S05]  /*18db0*/  IMAD R5, R0, R3, R3 ;  /* 0x0000000300057224 */ /* 0x000fca00078e0203 */
[----:B------:R-:W-:-:S07]  /*18dc0*/  VIMNMX R2, R2, R5, PT ;  /* 0x0000000502027248 */ /* 0x000fce0003fe0100 */
.L_x_1568:
[----:B------:R-:W-:Y:S01]  /*18dd0*/  VIADD R2, R2, 0x7f ;  /* 0x0000007f02027836 */ /* 0x000fe20000000000 */
[----:B------:R-:W2:Y:S01]  /*18de0*/  @P1 LDC R0, c[0x0][0x44c] ;  /* 0x00011300ff001b82 */ /* 0x000ea20000000800 */
[----:B------:R-:W-:-:S03]  /*18df0*/  ULDC UR4, c[0x0][0x9dc] ;  /* 0x0002770000047ab9 */ /* 0x000fc60000000800 */
[----:B-1----:R-:W-:-:S04]  /*18e00*/  SHF.R.S32.HI R5, RZ, 0x1f, R2 ;  /* 0x0000001fff057819 */ /* 0x002fc80000011402 */
[----:B------:R-:W-:Y:S02]  /*18e10*/  LEA.HI R5, R5, R2, RZ, 0x7 ;  /* 0x0000000205057211 */ /* 0x000fe400078f38ff */
[----:B------:R-:W1:Y:S02]  /*18e20*/  @P1 LDC R2, c[0x0][0x450] ;  /* 0x00011400ff021b82 */ /* 0x000e640000000800 */
[----:B------:R-:W-:Y:S01]  /*18e30*/  SHF.R.S32.HI R4, RZ, 0x7, R5 ;  /* 0x00000007ff047819 */ /* 0x000fe20000011405 */
[----:B------:R-:W-:-:S03]  /*18e40*/  IMAD.MOV.U32 R5, RZ, RZ, R6 ;  /* 0x000000ffff057224 */ /* 0x000fc600078e0006 */
[----:B------:R-:W-:-:S05]  /*18e50*/  VIMNMX R24, R17, R4, PT ;  /* 0x0000000411187248 */ /* 0x000fca0003fe0100 */
[----:B------:R3:W-:Y:S01]  /*18e60*/  STL [R1+0x14], R24 ;  /* 0x0000141801007387 */ /* 0x0007e20000100800 */
[----:B--2---:R-:W-:-:S05]  /*18e70*/  @P1 IMAD.HI.U32 R7, R6, R0, RZ ;  /* 0x0000000006071227 */ /* 0x004fca00078e00ff */
[----:B-1----:R-:W-:-:S05]  /*18e80*/  @P1 SHF.R.U32.HI R5, RZ, R2, R7 ;  /* 0x00000002ff051219 */ /* 0x002fca0000011607 */
[----:B------:R-:W-:-:S04]  /*18e90*/  IMAD.IADD R2, R8, 0x1, R5 ;  /* 0x0000000108027824 */ /* 0x000fc800078e0205 */
[----:B------:R-:W-:Y:S01]  /*18ea0*/  VIADD R0, R2, -UR4 ;  /* 0x8000000402007c36 */ /* 0x000fe20008000000 */
[----:B---3--:R-:W-:Y:S06]  /*18eb0*/  @!P2 BRA `(.L_x_1572) ;  /* 0x000000000044a947 */ /* 0x008fec0003800000 */
        /* <DEDUP_REMOVED lines=10> */
.L_x_1574:
[----:B------:R-:W-:-:S13]  /*18f60*/  ISETP.NE.AND P0, PT, R3, 0x1, PT ;  /* 0x000000010300780c */ /* 0x000fda0003f05270 */
[----:B------:R-:W1:Y:S02]  /*18f70*/  @P0 LDC.64 R4, c[0x0][0x9e8] ;  /* 0x00027a00ff040b82 */ /* 0x000e640000000a00 */
[----:B-1----:R-:W-:-:S05]  /*18f80*/  @P0 IMAD.HI.U32 R4, R2, R4, RZ ;  /* 0x0000000402040227 */ /* 0x002fca00078e00ff */
[----:B------:R-:W-:-:S07]  /*18f90*/  @P0 SHF.R.U32.HI R2, RZ, R5, R4 ;  /* 0x00000005ff020219 */ /* 0x000fce0000011604 */
.L_x_1575:
[----:B------:R-:W-:Y:S05]  /*18fa0*/  BSYNC B0 ;  /* 0x0000000000007941 */ /* 0x000fea0003800000 */
.L_x_1573:
[----:B------:R-:W-:-:S05]  /*18fb0*/  IMAD R3, R2, R3, RZ ;  /* 0x0000000302037224 */ /* 0x000fca00078e02ff */
[----:B------:R-:W-:-:S07]  /*18fc0*/  VIMNMX R0, R0, R3, !PT ;  /* 0x0000000300007248 */ /* 0x000fce0007fe0100 */
.L_x_1572:
[----:B------:R-:W-:Y:S01]  /*18fd0*/  SHF.R.S32.HI R3, RZ, 0x1f, R0 ;  /* 0x0000001fff037819 */ /* 0x000fe20000011400 */
[----:B------:R-:W-:Y:S03]  /*18fe0*/  BSSY B7, `(.L_x_1576) ;  /* 0x0000358000077945 */ /* 0x000fe60003800000 */
[----:B------:R-:W-:-:S04]  /*18ff0*/  LEA.HI R3, R3, R0, RZ, 0x7 ;  /* 0x0000000003037211 */ /* 0x000fc800078f38ff */
[----:B------:R-:W-:-:S04]  /*19000*/  SHF.R.S32.HI R3, RZ, 0x7, R3 ;  /* 0x00000007ff037819 */ /* 0x000fc80000011403 */
[----:B------:R-:W-:-:S04]  /*19010*/  VIMNMX R2, RZ, R3, !PT ;  /* 0x00000003ff027248 */ /* 0x000fc80007fe0100 */
[----:B------:R-:W-:Y:S01]  /*19020*/  ISETP.GT.AND P0, PT, R24, R2, PT ;  /* 0x000000021800720c */ /* 0x000fe20003f04270 */
[----:B------:R1:W-:-:S12]  /*19030*/  STL [R1+0x8], R2 ;  /* 0x0000080201007387 */ /* 0x0003d80000100800 */
[----:B-1----:R-:W-:Y:S05]  /*19040*/  @P0 BRA `(.L_x_1577) ;  /* 0x0000000000440947 */ /* 0x002fea0003800000 */
[----:B------:R-:W1:Y:S02]  /*19050*/  S2R R2, SR_TID.X ;  /* 0x0000000000027919 */ /* 0x000e640000002100 */
        /* <DEDUP_REMOVED lines=16> */
.L_x_1577:
        /* <DEDUP_REMOVED lines=16> */
[----:B0-----:R-:W-:Y:S02]  /*19260*/  IMAD.MOV.U32 R12, RZ, RZ, 0x1 ;  /* 0x00000001ff0c7424 */ /* 0x001fe400078e00ff */
[----:B------:R-:W-:-:S07]  /*19270*/  IMAD.MOV.U32 R13, RZ, RZ, RZ ;  /* 0x000000ffff0d7224 */ /* 0x000fce00078e00ff */
[----:B------:R-:W-:-:S07]  /*19280*/  LEPC R20, `(.L_x_1580) ;  /* 0x000000001014794e */ /* 0x000fce0000000000 */
[----:B-1----:R-:W-:Y:S05]  /*19290*/  CALL.ABS.NOINC R2 ;  /* 0x0000000002007343 */ /* 0x002fea0003c00000 */
.L_x_1580:
[----:B------:R-:W-:Y:S05]  /*192a0*/  BSYNC B6 ;  /* 0x0000000000067941 */ /* 0x000fea0003800000 */
.L_x_1579:
        /* <DEDUP_REMOVED lines=15> */
[----:B------:R-:W-:Y:S02]  /*193a0*/  IMAD.MOV.U32 R8, RZ, RZ, 0x70 ;  /* 0x00000070ff087424 */ /* 0x000fe400078e00ff */
[----:B0-----:R-:W-:Y:S02]  /*193b0*/  IMAD.MOV.U32 R12, RZ, RZ, 0x1 ;  /* 0x00000001ff0c7424 */ /* 0x001fe400078e00ff */
[----:B-1----:R-:W-:-:S07]  /*193c0*/  IMAD.MOV.U32 R13, RZ, RZ, RZ ;  /* 0x000000ffff0d7224 */ /* 0x002fce00078e00ff */
[----:B------:R-:W-:-:S07]  /*193d0*/  LEPC R20, `(.L_x_1583) ;  /* 0x000000001014794e */ /* 0x000fce0000000000 */
[----:B--2---:R-:W-:Y:S05]  /*193e0*/  CALL.ABS.NOINC R2 ;  /* 0x0000000002007343 */ /* 0x004fea0003c00000 */
.L_x_1583:
        /* <DEDUP_REMOVED lines=15> */
.L_x_1582:
[----:B------:R-:W-:Y:S05]  /*194e0*/  BSYNC B6 ;  /* 0x0000000000067941 */ /* 0x000fea0003800000 */
.L_x_1581:
[----:B------:R-:W-:Y:S01]  /*194f0*/  ULDC.64 UR4, c[0x0][0x9f8] ;  /* 0x00027e0000047ab9 */ /* 0x000fe20000000a00 */
[----:B------:R-:W-:Y:S01]  /*19500*/  IMAD.MOV.U32 R25, RZ, RZ, R19 ;  /* 0x000000ffff197224 */ /* 0x000fe200078e0013 */
[----:B------:R-:W-:-:S04]  /*19510*/  ISETP.NE.U32.AND P0, PT, RZ, UR4, PT ;  /* 0x00000004ff007c0c */ /* 0x000fc8000bf05070 */
[----:B------:R-:W-:Y:S01]  /*19520*/  ISETP.NE.AND.EX P0, PT, RZ, UR5, PT, P0 ;  /* 0x00000005ff007c0c */ /* 0x000fe2000bf05300 */
[----:B------:R-:W-:-:S12]  /*19530*/  ULDC.64 UR4, c[0x0][0xa08] ;  /* 0x0002820000047ab9 */ /* 0x000fd80000000a00 */
[----:B------:R-:W1:Y:S02]  /*19540*/  @P0 LDC.64 R2, c[0x0][0x9f8] ;  /* 0x00027e00ff020b82 */ /* 0x000e640000000a00 */
[----:B-1----:R-:W-:-:S05]  /*19550*/  @P0 IMAD.WIDE R2, R19, 0x4, R2 ;  /* 0x0000000413020825 */ /* 0x002fca00078e0202 */
[----:B------:R1:W2:Y:S01]  /*19560*/  @P0 LDG.E R25, desc[UR38][R2.64] ;  /* 0x0000002602190981 */ /* 0x0002a2000c1e1900 */
[----:B------:R-:W-:Y:S01]  /*19570*/  VIADD R24, R24, 0xffffffff ;  /* 0xffffffff18187836 */ /* 0x000fe20000000000 */
[----:B-1----:R-:W1:Y:S02]  /*19580*/  LDC.64 R2, c[0x0][0x418] ;  /* 0x00010600ff027b82 */ /* 0x002e640000000a00 */
[----:B-1----:R-:W-:Y:S01]  /*19590*/  LOP3.LUT P0, RZ, R2, UR4, RZ, 0xfc, !PT ;  /* 0x0000000402ff7c12 */ /* 0x002fe2000f80fcff */
[----:B------:R-:W-:-:S03]  /*195a0*/  UMOV UR4, 0xffffffff ;  /* 0xffffffff00047882 */ /* 0x000fc60000000000 */
[----:B------:R-:W-:Y:S02]  /*195b0*/  LOP3.LUT P0, RZ, R3, UR5, RZ, 0xfc, P0 ;  /* 0x0000000503ff7c12 */ /* 0x000fe4000800fcff */
[----:B--2---:R-:W-:Y:S02]  /*195c0*/  SHF.R.S32.HI R7, RZ, 0x1f, R25 ;  /* 0x0000001fff077819 */ /* 0x004fe40000011419 */
[----:B------:R-:W-:-:S03]  /*195d0*/  SEL R17, R25, RZ, !P0 ;  /* 0x000000ff19117207 */ /* 0x000fc60004000000 */
[----:B------:R1:W-:Y:S01]  /*195e0*/  STL [R1+0x4], R7 ;  /* 0x0000040701007387 */ /* 0x0003e20000100800 */
[----:B------:R-:W-:Y:S05]  /*195f0*/  BRA.DIV UR4, `(.L_x_1584) ;  /* 0x0000005604287947 */ /* 0x000fea000b800000 */
[----:B------:R-:W2:Y:S02]  /*19600*/  S2R R0, SR_TID.X ;  /* 0x0000000000007919 */ /* 0x000ea40000002100 */
[----:B--2---:R-:W-:-:S04]  /*19610*/  SHF.R.U32.HI R0, RZ, 0x5, R0 ;  /* 0x00000005ff007819 */ /* 0x004fc80000011600 */
[----:B------:R-:W-:-:S05]  /*19620*/  LOP3.LUT R0, R0, 0x3, RZ, 0xc0, !PT ;  /* 0x0000000300007812 */ /* 0x000fca00078ec0ff */
[----:B------:R2:W3:Y:S02]  /*19630*/  SHFL.IDX PT, R14, R0, RZ, 0x1f ;  /* 0x00001fff000e7589 */ /* 0x0004e400000e0000 */
.L_x_1725:
        /* <DEDUP_REMOVED lines=10> */
.L_x_1728:
[----:B------:R-:W-:Y:S05]  /*196e0*/  @!P6 BRA `(.L_x_1585) ;  /* 0x0000000000e4e947 */ /* 0x000fea0003800000 */
[----:B------:R-:W-:-:S04]  /*196f0*/  ISETP.NE.U32.AND P0, PT, R2, RZ, PT ;  /* 0x000000ff0200720c */ /* 0x000fc80003f05070 */
[----:B------:R-:W-:-:S13]  /*19700*/  ISETP.NE.AND.EX P0, PT, R3, RZ, PT, P0 ;  /* 0x000000ff0300720c */ /* 0x000fda0003f05300 */
[----:B------:R-:W-:Y:S05]  /*19710*/  @!P0 BRA `(.L_x_1587) ;  /* 0x0000000000448947 */ /* 0x000fea0003800000 */
[----:B------:R-:W3:Y:S01]  /*19720*/  LDC R6, c[0x0][0x43c] ;  /* 0x00010f00ff067b82 */ /* 0x000ee20000000800 */
[----:B------:R-:W-:Y:S01]  /*19730*/  ULDC.64 UR4, c[0x0][0x428] ;  /* 0x00010a0000047ab9 */ /* 0x000fe20000000a00 */
[----:B---3--:R-:W-:-:S13]  /*19740*/  ISETP.NE.AND P0, PT, R6, 0x1, PT ;  /* 0x000000010600780c */ /* 0x008fda0003f05270 */
[----:B------:R-:W2:Y:S02]  /*19750*/  @P0 LDC.64 R4, c[0x0][0x440] ;  /* 0x00011000ff040b82 */ /* 0x000ea40000000a00 */
[----:B--2---:R-:W-:-:S04]  /*19760*/  @P0 IMAD.HI.U32 R0, R24, R4, RZ ;  /* 0x0000000418000227 */ /* 0x004fc800078e00ff */
        /* <DEDUP_REMOVED lines=12> */
.L_x_1587:
[----:B--2---:R-:W-:Y:S01]  /*19830*/  IMAD R0, R23, 0x8, R22 ;  /* 0x0000000817007824 */ /* 0x004fe200078e0216 */
[----:B---3--:R-:W-:-:S04]  /*19840*/  SHF.L.U32 R3, R26, 0x1f, RZ ;  /* 0x0000001f1a037819 */ /* 0x008fc800000006ff */
[----:B------:R-:W2:Y:S02]  /*19850*/  SYNCS.PHASECHK.TRANS64.TRYWAIT P0, [R0+URZ+0x16840], R3 ;  /* 0x01684003000075a7 */ /* 0x000ea4000800017f */
[----:B--2---:R-:W-:Y:S05]  /*19860*/  @!P0 BRA `(.L_x_1588) ;  /* 0x0000005000e08947 */ /* 0x004fea0003800000 */
.L_x_1729:
        /* <DEDUP_REMOVED lines=11> */
.L_x_1589:
[----:B------:R-:W3:Y:S01]  /*19920*/  LDL.LU R2, [R1] ;  /* 0x0000000001027983 */ /* 0x000ee20000300800 */
[----:B------:R-:W-:Y:S01]  /*19930*/  R2UR UR9, R0 ;  /* 0x00000000000972ca */ /* 0x000fe200000e0000 */
[----:B--2---:R-:W-:Y:S01]  /*19940*/  IMAD R0, R23, 0x4000, R22 ;  /* 0x0000400017007824 */ /* 0x004fe200078e0216 */
        /* <DEDUP_REMOVED lines=11> */
[----:B------:R-:W-:Y:S02]  /*19a00*/  ULEA UR11, UR11, UR4, 0x7 ;  /* 0x000000040b0b7291 */ /* 0x000fe4000f8e383f */
[----:B------:R-:W-:Y:S01]  /*19a10*/  UIADD3 UR8, UR8, 0xe400, URZ ;  /* 0x0000e40008087890 */ /* 0x000fe2000fffe03f */
[----:B------:R-:W-:-:S08]  /*19a20*/  UMOV UR4, 0x0 ;  /* 0x0000000000047882 */ /* 0x000fd00000000000 */
[----:B------:R4:W-:Y:S01]  /*19a30*/  UTMALDG.4D [UR8], [UR6], desc[UR4] ;  /* 0x00000408060075b4 */ /* 0x0009e20008019000 */
[----:B---3--:R-:W-:-:S04]  /*19a40*/  LOP3.LUT R2, R2, 0xfffffffe, RZ, 0xc0, !PT ;  /* 0xfffffffe02027812 */ /* 0x008fc800078ec0ff */
[----:B------:R-:W-:-:S05]  /*19a50*/  @P0 LOP3.LUT R2, R2, 0x1, RZ, 0xfc, !PT ;  /* 0x0000000102020812 */ /* 0x000fca00078efcff */
[----:B------:R4:W-:Y:S01]  /*19a60*/  STL [R1], R2 ;  /* 0x0000000201007387 */ /* 0x0009e20000100800 */
[----:B------:R-:W-:Y:S01]  /*19a70*/  NOP ;  /* 0x0000000000007918 */ /* 0x000fe20000000000 */
.L_x_1585:
[----:B------:R-:W2:Y:S01]  /*19a80*/  LDL.LU R3, [R1+0x20] ;  /* 0x0000200001037983 */ /* 0x000ea20000300800 */
[----:B------:R-:W-:Y:S05]  /*19a90*/  WARPSYNC.ALL ;  /* 0x0000000000007948 */ /* 0x000fea0003800000 */
[----:B----4-:R-:W-:Y:S01]  /*19aa0*/  ULDC.64 UR4, c[0x0][0x298] ;  /* 0x0000a60000047ab9 */ /* 0x010fe20000000a00 */
[----:B------:R-:W-:Y:S01]  /*19ab0*/  ULDC.64 UR6, c[0x0][0xa00] ;  /* 0x0002800000067ab9 */ /* 0x000fe20000000a00 */
[----:B------:R-:W-:Y:S01]  /*19ac0*/  VIADD R2, R22, 0x8400 ;  /* 0x0000840016027836 */ /* 0x000fe20000000000 */
[----:B------:R-:W-:Y:S01]  /*19ad0*/  BAR.SYNC.DEFER_BLOCKING 0x8, 0x200 ;  /* 0x0208000000007b1d */ /* 0x000fe20000010000 */
[----:B------:R-:W-:-:S03]  /*19ae0*/  ISETP.NE.U32.AND P0, PT, RZ, UR6, PT ;  /* 0x00000006ff007c0c */ /* 0x000fc6000bf05070 */
[----:B------:R-:W-:Y:S02]  /*19af0*/  LOP3.LUT P1, RZ, R2, 0x3ff, RZ, 0xc0, !PT ;  /* 0x000003ff02ff7812 */ /* 0x000fe4000782c0ff */
[----:B------:R-:W-:Y:S01]  /*19b00*/  ISETP.NE.AND.EX P0, PT, RZ, UR7, PT, P0 ;  /* 0x00000007ff007c0c */ /* 0x000fe2000bf05300 */
[----:B------:R-:W-:Y:S01]  /*19b10*/  BSSY B6, `(.L_x_1590) ;  /* 0x0000020000067945 */ /* 0x000fe20003800000 */
[----:B------:R-:W-:Y:S02]  /*19b20*/  SHF.R.S32.HI R2, RZ, 0x1f, R19 ;  /* 0x0000001fff027819 */ /* 0x000fe40000011413 */
[----:B--2---:R-:W-:Y:S01]  /*19b30*/  SHF.R.S32.HI R0, RZ, 0x1f, R3 ;  /* 0x0000001fff007819 */ /* 0x004fe20000011403 */
[----:B------:R-:W-:-:S04]  /*19b40*/  IMAD.WIDE.U32 R4, R3, UR4, RZ ;  /* 0x0000000403047c25 */ /* 0x000fc8000f8e00ff */
[----:B------:R-:W-:Y:S01]  /*19b50*/  IMAD R0, R0, UR4, RZ ;  /* 0x0000000400007c24 */ /* 0x000fe2000f8e02ff */
[----:B------:R-:W-:Y:S03]  /*19b60*/  STL.64 [R1+0x28], R4 ;  /* 0x0000280401007387 */ /* 0x000fe60000100a00 */
[----:B------:R-:W-:Y:S01]  /*19b70*/  IMAD R0, R3, UR5, R0 ;  /* 0x0000000503007c24 */ /* 0x000fe2000f8e0200 */
[----:B------:R-:W-:Y:S02]  /*19b80*/  SEL R3, R2, RZ, !P0 ;  /* 0x000000ff02037207 */ /* 0x000fe40004000000 */
[----:B------:R-:W-:Y:S01]  /*19b90*/  SHF.R.S32.HI R2, RZ, 0x1f, R18 ;  /* 0x0000001fff027819 */ /* 0x000fe20000011412 */
[----:B------:R-:W-:-:S05]  /*19ba0*/  IMAD.IADD R0, R5, 0x1, R0 ;  /* 0x0000000105007824 */ /* 0x000fca00078e0200 */
[----:B------:R2:W-:Y:S04]  /*19bb0*/  STL [R1+0x30], R0 ;  /* 0x0000300001007387 */ /* 0x0005e80000100800 */
[----:B------:R3:W-:Y:S01]  /*19bc0*/  STL [R1+0x38], R3 ;  /* 0x0000380301007387 */ /* 0x0007e20000100800 */
[----:B--2---:R-:W-:-:S05]  /*19bd0*/  SEL R0, R19, RZ, !P0 ;  /* 0x000000ff13007207 */ /* 0x004fca0004000000 */
[----:B------:R3:W-:Y:S04]  /*19be0*/  STL [R1+0x20], R0 ;  /* 0x0000200001007387 */ /* 0x0007e80000100800 */
[----:B------:R3:W-:Y:S01]  /*19bf0*/  STL [R1+0x34], R2 ;  /* 0x0000340201007387 */ /* 0x0007e20000100800 */
[----:B------:R-:W-:Y:S05]  /*19c00*/  @!P1 BRA `(.L_x_1591) ;  /* 0x0000000000409947 */ /* 0x000fea0003800000 */
[----:B---3--:R-:W-:Y:S01]  /*19c10*/  MOV R2, 0x0 ;  /* 0x0000000000027802 */ /* 0x008fe20000000f00 */
[----:B------:R-:W-:Y:S01]  /*19c20*/  ULDC.64 UR4, c[0x4][0xa8] ;  /* 0x01002a0000047ab9 */ /* 0x000fe20000000a00 */
[----:B------:R-:W-:Y:S01]  /*19c30*/  ULDC.64 UR6, c[0x4][0xb0] ;  /* 0x01002c0000067ab9 */ /* 0x000fe20000000a00 */
[----:B------:R-:W-:Y:S01]  /*19c40*/  ULDC.64 UR8, c[0x4][0x20] ;  /* 0x0100080000087ab9 */ /* 0x000fe20000000a00 */
[----:B------:R-:W-:Y:S02]  /*19c50*/  IMAD.U32 R4, RZ, RZ, UR4 ;  /* 0x00000004ff047e24 */ /* 0x000fe4000f8e00ff */
[----:B------:R-:W2:Y:S01]  /*19c60*/  LDC.64 R2, c[0x4][R2] ;  /* 0x0100000002027b82 */ /* 0x000ea20000000a00 */
[----:B------:R-:W-:Y:S02]  /*19c70*/  IMAD.U32 R5, RZ, RZ, UR5 ;  /* 0x00000005ff057e24 */ /* 0x000fe4000f8e00ff */
[----:B------:R-:W-:Y:S02]  /*19c80*/  IMAD.U32 R6, RZ, RZ, UR6 ;  /* 0x00000006ff067e24 */ /* 0x000fe4000f8e00ff */
[----:B-1----:R-:W-:-:S02]  /*19c90*/  IMAD.U32 R7, RZ, RZ, UR7 ;  /* 0x00000007ff077e24 */ /* 0x002fc4000f8e00ff */
[----:B------:R-:W-:Y:S02]  /*19ca0*/  IMAD.U32 R10, RZ, RZ, UR8 ;  /* 0x00000008ff0a7e24 */ /* 0x000fe4000f8e00ff */
[----:B------:R-:W-:Y:S02]  /*19cb0*/  IMAD.U32 R11, RZ, RZ, UR9 ;  /* 0x00000009ff0b7e24 */ /* 0x000fe4000f8e00ff */
[----:B------:R-:W-:Y:S02]  /*19cc0*/  IMAD.MOV.U32 R8, RZ, RZ, 0x70 ;  /* 0x00000070ff087424 */ /* 0x000fe400078e00ff */
[----:B0-----:R-:W-:Y:S02]  /*19cd0*/  IMAD.MOV.U32 R12, RZ, RZ, 0x1 ;  /* 0x00000001ff0c7424 */ /* 0x001fe400078e00ff */
[----:B------:R-:W-:-:S07]  /*19ce0*/  IMAD.MOV.U32 R13, RZ, RZ, RZ ;  /* 0x000000ffff0d7224 */ /* 0x000fce00078e00ff */
[----:B------:R-:W-:-:S07]  /*19cf0*/  LEPC R20, `(.L_x_1591) ;  /* 0x000000001014794e */ /* 0x000fce0000000000 */
[----:B--2---:R-:W-:Y:S05]  /*19d00*/  CALL.ABS.NOINC R2 ;  /* 0x0000000002007343 */ /* 0x004fea0003c00000 */
.L_x_1591:
[----:B------:R-:W-:Y:S05]  /*19d10*/  BSYNC B6 ;  /* 0x0000000000067941 */ /* 0x000fea0003800000 */
.L_x_1590:
[----:B---3--:R-:W2:Y:S01]  /*19d20*/  LDL.LU R0, [R1+0x30] ;  /* 0x0000300001007983 */ /* 0x008ea20000300800 */
[----:B------:R-:W-:Y:S01]  /*19d30*/  ULDC.64 UR4, c[0x0][0x2d8] ;  /* 0x0000b60000047ab9 */ /* 0x000fe20000000a00 */
[----:B------:R-:W3:Y:S01]  /*19d40*/  LDC R9, c[0x0][0x448] ;  /* 0x00011200ff097b82 */ /* 0x000ee20000000800 */
[----:B------:R-:W-:Y:S01]  /*19d50*/  ULDC.64 UR6, c[0x0][0x2c8] ;  /* 0x0000b20000067ab9 */ /* 0x000fe20000000a00 */
[----:B------:R-:W2:Y:S01]  /*19d60*/  LDL.LU.64 R2, [R1+0x28] ;  /* 0x0000280001027983 */ /* 0x000ea20000300a00 */
[----:B------:R-:W-:-:S03]  /*19d70*/  ULDC.64 UR8, c[0x0][0x280] ;  /* 0x0000a00000087ab9 */ /* 0x000fc60000000a00 */
[----:B------:R-:W4:Y:S04]  /*19d80*/  LDL.LU R20, [R1+0x34] ;  /* 0x0000340001147983 */ /* 0x000f280000300800 */
[----:B------:R-:W4:Y:S04]  /*19d90*/  LDL.LU R21, [R1+0x38] ;  /* 0x0000380001157983 */ /* 0x000f280000300800 */
[----:B------:R-:W4:Y:S04]  /*19da0*/  LDL.LU R4, [R1+0x20] ;  /* 0x0000200001047983 */ /* 0x000f280000300800 */
[----:B0-----:R-:W4:Y:S01]  /*19db0*/  LDL R12, [R1+0x10] ;  /* 0x00001000010c7983 */ /* 0x001f220000100800 */
[----:B---3--:R-:W-:-:S13]  /*19dc0*/  ISETP.NE.AND P1, PT, R9, 0x1, PT ;  /* 0x000000010900780c */ /* 0x008fda0003f25270 */
[----:B------:R-:W0:Y:S08]  /*19dd0*/  @P1 LDC R5, c[0x0][0x44c] ;  /* 0x00011300ff051b82 */ /* 0x000e300000000800 */
[----:B------:R-:W3:Y:S01]  /*19de0*/  @P1 LDC R8, c[0x0][0x450] ;  /* 0x00011400ff081b82 */ /* 0x000ee20000000800 */
[----:B--2---:R-:W-:Y:S02]  /*19df0*/  IMAD.MOV.U32 R3, RZ, RZ, R0 ;  /* 0x000000ffff037224 */ /* 0x004fe400078e0000 */
[----:B----4-:R-:W-:-:S02]  /*19e00*/  IMAD R0, R20, UR4, RZ ;  /* 0x0000000414007c24 */ /* 0x010fc4000f8e02ff */
[C---:B------:R-:W-:Y:S01]  /*19e10*/  IMAD.WIDE.U32 R2, R18.reuse, UR4, R2 ;  /* 0x0000000412027c25 */ /* 0x040fe2000f8e0002 */
[----:B------:R-:W2:Y:S03]  /*19e20*/  S2R R20, SR_TID.X ;  /* 0x0000000000147919 */ /* 0x000ea60000002100 */
[----:B------:R-:W-:Y:S01]  /*19e30*/  IMAD R0, R18, UR5, R0 ;  /* 0x0000000512007c24 */ /* 0x000fe2000f8e0200 */
[----:B------:R-:W-:-:S03]  /*19e40*/  ULDC.64 UR4, c[0x0][0x2e0] ;  /* 0x0000b80000047ab9 */ /* 0x000fc60000000a00 */
[----:B------:R-:W-:Y:S02]  /*19e50*/  IMAD.IADD R3, R3, 0x1, R0 ;  /* 0x0000000103037824 */ /* 0x000fe400078e0200 */
[----:B------:R-:W-:Y:S02]  /*19e60*/  IMAD R0, R21, UR4, RZ ;  /* 0x0000000415007c24 */ /* 0x000fe4000f8e02ff */
[----:B------:R-:W4:Y:S01]  /*19e70*/  S2R R21, SR_TID.X ;  /* 0x0000000000157919 */ /* 0x000f220000002100 */
[----:B--2---:R-:W-:-:S04]  /*19e80*/  LOP3.LUT R20, R20, 0x7f, RZ, 0xc0, !PT ;  /* 0x0000007f14147812 */ /* 0x004fc800078ec0ff */
[----:B------:R-:W-:Y:S01]  /*19e90*/  SHF.R.U32.HI R20, RZ, 0x3, R20 ;  /* 0x00000003ff147819 */ /* 0x000fe20000011614 */
[----:B----4-:R-:W-:-:S05]  /*19ea0*/  IMAD.SHL.U32 R6, R21, 0x10, RZ ;  /* 0x0000001015067824 */ /* 0x010fca00078e00ff */
[----:B------:R-:W-:Y:S02]  /*19eb0*/  LOP3.LUT R6, R20, 0x70, R6, 0xf8, !PT ;  /* 0x0000007014067812 */ /* 0x000fe400078ef806 */
[----:B------:R2:W5:Y:S01]  /*19ec0*/  LDL R20, [R1+0xc] ;  /* 0x00000c0001147983 */ /* 0x0005620000100800 */
[C---:B------:R-:W-:Y:S02]  /*19ed0*/  IMAD R0, R4.reuse, UR5, R0 ;  /* 0x0000000504007c24 */ /* 0x040fe4000f8e0200 */
[----:B------:R-:W-:Y:S01]  /*19ee0*/  IMAD.WIDE.U32 R2, R4, UR4, R2 ;  /* 0x0000000404027c25 */ /* 0x000fe2000f8e0002 */
[----:B------:R-:W-:Y:S01]  /*19ef0*/  ULDC.64 UR4, c[0x0][0x2d0] ;  /* 0x0000b40000047ab9 */ /* 0x000fe20000000a00 */
[----:B------:R-:W4:Y:S02]  /*19f00*/  @P1 LDC R4, c[0x0][0x450] ;  /* 0x00011400ff041b82 */ /* 0x000f240000000800 */
[----:B------:R-:W-:Y:S02]  /*19f10*/  IMAD.IADD R6, R6, 0x1, R12 ;  /* 0x0000000106067824 */ /* 0x000fe400078e020c */
[----:B------:R-:W-:-:S02]  /*19f20*/  IMAD.IADD R3, R3, 0x1, R0 ;  /* 0x0000000103037824 */ /* 0x000fc400078e0200 */
[----:B0-----:R-:W-:-:S04]  /*19f30*/  @P1 IMAD.HI.U32 R0, R6, R5, RZ ;  /* 0x0000000506001227 */ /* 0x001fc800078e00ff */
[----:B------:R-:W-:Y:S01]  /*19f40*/  IMAD.MOV.U32 R5, RZ, RZ, R6 ;  /* 0x000000ffff057224 */ /* 0x000fe200078e0006 */
[----:B----4-:R-:W-:-:S04]  /*19f50*/  @P1 SHF.R.U32.HI R5, RZ, R4, R0 ;  /* 0x00000004ff051219 */ /* 0x010fc80000011600 */
[----:B------:R-:W-:-:S05]  /*19f60*/  SHF.R.S32.HI R0, RZ, 0x1f, R5 ;  /* 0x0000001fff007819 */ /* 0x000fca0000011405 */
[----:B------:R-:W-:-:S04]  /*19f70*/  IMAD R0, R0, UR4, RZ ;  /* 0x0000000400007c24 */ /* 0x000fc8000f8e02ff */
[C---:B-1----:R-:W-:Y:S02]  /*19f80*/  IMAD R7, R5.reuse, UR5, R0 ;  /* 0x0000000505077c24 */ /* 0x042fe4000f8e0200 */
        /* <DEDUP_REMOVED lines=9> */
[----:B------:R-:W0:Y:S01]  /*1a020*/  @P1 LDC R7, c[0x0][0x44c] ;  /* 0x00011300ff071b82 */ /* 0x000e220000000800 */
[C---:B------:R-:W-:Y:S01]  /*1a030*/  LEA R0, P0, R4.reuse, UR8, 0x1 ;  /* 0x0000000804007c11 */ /* 0x040fe2000f8008ff */
[----:B------:R-:W1:Y:S03]  /*1a040*/  S2R R10, SR_TID.X ;  /* 0x00000000000a7919 */ /* 0x000e660000002100 */
[----:B------:R-:W-:Y:S01]  /*1a050*/  LEA.HI.X R4, R4, UR9, R5, 0x1, P0 ;  /* 0x0000000904047c11 */ /* 0x000fe200080f0c05 */
[----:B------:R-:W-:-:S04]  /*1a060*/  VIADD R5, R6, 0x80 ;  /* 0x0000008006057836 */ /* 0x000fc80000000000 */
[----:B------:R-:W-:Y:S02]  /*1a070*/  IMAD.MOV.U32 R6, RZ, RZ, R5 ;  /* 0x000000ffff067224 */ /* 0x000fe400078e0005 */
[----:B0-----:R-:W-:-:S05]  /*1a080*/  @P1 IMAD.HI.U32 R7, R5, R7, RZ ;  /* 0x0000000705071227 */ /* 0x001fca00078e00ff */
[----:B---3--:R-:W-:-:S05]  /*1a090*/  @P1 SHF.R.U32.HI R6, RZ, R8, R7 ;  /* 0x00000008ff061219 */ /* 0x008fca0000011607 */
[----:B------:R-:W-:-:S04]  /*1a0a0*/  IMAD.MOV R7, RZ, RZ, -R6 ;  /* 0x000000ffff077224 */ /* 0x000fc800078e0a06 */
[----:B------:R-:W-:Y:S01]  /*1a0b0*/  IMAD R5, R9, R7, R5 ;  /* 0x0000000709057224 */ /* 0x000fe200078e0205 */
[----:B------:R-:W-:Y:S01]  /*1a0c0*/  SHF.R.S32.HI R7, RZ, 0x1f, R6 ;  /* 0x0000001fff077819 */ /* 0x000fe20000011406 */
[----:B------:R-:W-:-:S04]  /*1a0d0*/  IMAD.WIDE.U32 R2, R6, UR4, R2 ;  /* 0x0000000406027c25 */ /* 0x000fc8000f8e0002 */
[----:B------:R-:W-:Y:S01]  /*1a0e0*/  IMAD R7, R7, UR4, RZ ;  /* 0x0000000407077c24 */ /* 0x000fe2000f8e02ff */
[----:B------:R-:W-:Y:S01]  /*1a0f0*/  SHF.R.S32.HI R8, RZ, 0x1f, R5 ;  /* 0x0000001fff087819 */ /* 0x000fe20000011405 */
[----:B-1----:R-:W-:Y:S01]  /*1a100*/  IMAD.SHL.U32 R21, R10, 0x8, RZ ;  /* 0x000000080a157824 */ /* 0x002fe200078e00ff */
[----:B------:R-:W-:Y:S01]  /*1a110*/  ULDC UR4, c[0x0][0x2b8] ;  /* 0x0000ae0000047ab9 */ /* 0x000fe20000000800 */
[----:B------:R-:W-:Y:S02]  /*1a120*/  IMAD R7, R6, UR5, R7 ;  /* 0x0000000506077c24 */ /* 0x000fe4000f8e0207 */
[----:B------:R-:W-:Y:S02]  /*1a130*/  IMAD R8, R8, UR6, RZ ;  /* 0x0000000608087c24 */ /* 0x000fe4000f8e02ff */
[----:B------:R-:W-:Y:S02]  /*1a140*/  IMAD.IADD R3, R3, 0x1, R7 ;  /* 0x0000000103037824 */ /* 0x000fe400078e0207 */
[----:B------:R-:W-:-:S02]  /*1a150*/  IMAD R8, R5, UR7, R8 ;  /* 0x0000000705087c24 */ /* 0x000fc4000f8e0208 */
[----:B------:R-:W-:Y:S01]  /*1a160*/  IMAD.WIDE.U32 R6, R5, UR6, R2 ;  /* 0x0000000605067c25 */ /* 0x000fe2000f8e0002 */
[----:B------:R-:W-:-:S03]  /*1a170*/  LOP3.LUT R21, R21, 0x38, RZ, 0xc0, !PT ;  /* 0x0000003815157812 */ /* 0x000fc600078ec0ff */
[----:B------:R-:W-:Y:S01]  /*1a180*/  IMAD.IADD R8, R7, 0x1, R8 ;  /* 0x0000000107087824 */ /* 0x000fe200078e0208 */
[C---:B------:R-:W-:Y:S02]  /*1a190*/  LEA R2, P1, R6.reuse, UR8, 0x1 ;  /* 0x0000000806027c11 */ /* 0x040fe4000f8208ff */
[----:B------:R-:W-:Y:S01]  /*1a1a0*/  ISETP.GE.AND P0, PT, R21, UR4, PT ;  /* 0x0000000415007c0c */ /* 0x000fe2000bf06270 */
[----:B------:R-:W-:Y:S01]  /*1a1b0*/  UMOV UR4, 0xffffffff ;  /* 0xffffffff00047882 */ /* 0x000fe20000000000 */
[----:B------:R-:W-:Y:S02]  /*1a1c0*/  LEA.HI.X R6, R6, UR9, R8, 0x1, P1 ;  /* 0x0000000906067c11 */ /* 0x000fe400088f0c08 */
[----:B--2---:R-:W-:Y:S09]  /*1a1d0*/  BRA.DIV UR4, `(.L_x_1592) ;  /* 0x0000004a04987947 */ /* 0x004ff2000b800000 */
[----:B------:R-:W0:Y:S02]  /*1a1e0*/  S2R R7, SR_TID.X ;  /* 0x0000000000077919 */ /* 0x000e240000002100 */
[----:B0-----:R-:W-:Y:S02]  /*1a1f0*/  LOP3.LUT R8, R7, 0x7f, RZ, 0xc0, !PT ;  /* 0x0000007f07087812 */ /* 0x001fe400078ec0ff */
[----:B------:R-:W2:Y:S04]  /*1a200*/  LDL.LU R7, [R1+0x1c] ;  /* 0x00001c0001077983 */ /* 0x000ea80000300800 */
[----:B------:R-:W3:Y:S01]  /*1a210*/  LDL.LU R11, [R1+0x10] ;  /* 0x00001000010b7983 */ /* 0x000ee20000300800 */
[----:B------:R-:W-:-:S03]  /*1a220*/  SHF.R.U32.HI R10, RZ, 0x3, R8 ;  /* 0x00000003ff0a7819 */ /* 0x000fc60000011608 */
        /* <DEDUP_REMOVED lines=58> */
[----:B------:R-:W-:Y:S04]  /*1a5d0*/  SHFL.IDX PT, R7, R2, RZ, 0x181f ;  /* 0x00181fff02077589 */ /* 0x000fe800000e0000 */
        /* <DEDUP_REMOVED lines=10> */
[----:B------:R1:W-:Y:S01]  /*1a680*/  @!P1 LDGSTS.E.BYPASS.LTC128B.128 [R20+0xbc00], desc[UR38][R8.64], !P0 ;  /* 0x0bc0000008149fae */ /* 0x0003e2000c101d66 */
[----:B------:R-:W-:-:S05]  /*1a690*/  @!P2 LEA R7, P1, R21, R7, 0x1 ;  /* 0x000000071507a211 */ /* 0x000fca00078208ff */
[----:B0-----:R-:W-:Y:S02]  /*1a6a0*/  @!P2 IMAD.X R0, RZ, RZ, R0, P1 ;  /* 0x000000ffff00a224 */ /* 0x001fe400008e0600 */
[----:B-1----:R-:W-:Y:S02]  /*1a6b0*/  @!P2 IMAD.MOV.U32 R8, RZ, RZ, R7 ;  /* 0x000000ffff08a224 */ /* 0x002fe400078e0007 */
        /* <DEDUP_REMOVED lines=17> */
[----:B------:R-:W-:-:S05]  /*1a7d0*/  @!P1 IMAD.MOV.U32 R9, RZ, RZ, R0 ;  /* 0x000000ffff099224 */ /* 0x000fca00078e0000 */
[----:B------:R0:W-:Y:S02]  /*1a7e0*/  @!P1 LDGSTS.E.BYPASS.LTC128B.128 [R20+0xd400], desc[UR38][R8.64], !P0 ;  /* 0x0d40000008149fae */ /* 0x0001e4000c101d66 */
.L_x_1754:
[----:B------:R-:W-:Y:S02]  /*1a7f0*/  VIADD R0, R5, 0xb0 ;  /* 0x000000b005007836 */ /* 0x000fe40000000000 */
[----:B0-----:R-:W-:-:S03]  /*1a800*/  VIADD R8, R22, 0x16800 ;  /* 0x0001680016087836 */ /* 0x001fc60000000000 */
[----:B------:R-:W-:-:S13]  /*1a810*/  ISETP.GE.AND P1, PT, R0, R3, PT ;  /* 0x000000030000720c */ /* 0x000fda0003f26270 */
[----:B------:R-:W-:-:S05]  /*1a820*/  @!P1 LEA R2, P2, R21, R14, 0x1 ;  /* 0x0000000e15029211 */ /* 0x000fca00078408ff */
[----:B------:R-:W-:-:S05]  /*1a830*/  @!P1 IMAD.X R3, RZ, RZ, R6, P2 ;  /* 0x000000ffff039224 */ /* 0x000fca00010e0606 */
[----:B------:R-:W-:Y:S01]  /*1a840*/  @!PT LDS RZ, [RZ] ;  /* 0x00000000fffff984 */ /* 0x000fe20000000800 */
[----:B------:R-:W-:Y:S01]  /*1a850*/  @!PT LDS RZ, [RZ] ;  /* 0x00000000fffff984 */ /* 0x000fe20000000800 */
[----:B------:R-:W-:Y:S01]  /*1a860*/  @!PT LDS RZ, [RZ] ;  /* 0x00000000fffff984 */ /* 0x000fe20000000800 */
[----:B------:R0:W-:Y:S01]  /*1a870*/  @!P1 LDGSTS.E.BYPASS.LTC128B.128 [R20+0xdc00], desc[UR38][R2.64], !P0 ;  /* 0x0dc0000002149fae */ /* 0x0001e2000c101d66 */
[----:B------:R-:W-:Y:S01]  /*1a880*/  PLOP3.LUT P0, PT, PT, PT, PT, 0x80, 0x0 ;  /* 0x000000000000781c */ /* 0x000fe20003f0f070 */
[----:B------:R-:W-:-:S12]  /*1a890*/  NOP ;  /* 0x0000000000007918 */ /* 0x000fd80000000000 */
.L_x_1593:
        /* <DEDUP_REMOVED lines=14> */
[----:B------:R-:W2:Y:S01]  /*1a980*/  LDL R4, [R1+0x14] ;  /* 0x0000140001047983 */ /* 0x000ea20000100800 */
[----:B------:R1:W-:Y:S03]  /*1a990*/  SYNCS.ARRIVE.TRANS64.A1T0 RZ, [R22+URZ+0x16800], RZ ;  /* 0x016800ff16ff79a7 */ /* 0x0003e6000810003f */
[----:B0-----:R-:W3:Y:S01]  /*1a9a0*/  LDL R2, [R1+0x8] ;  /* 0x0000080001027983 */ /* 0x001ee20000100800 */
[----:B------:R-:W-:Y:S01]  /*1a9b0*/  BSSY B0, `(.L_x_1594) ;  /* 0x0000005000007945 */ /* 0x000fe20003800000 */
[----:B------:R-:W0:Y:S01]  /*1a9c0*/  SYNCS.PHASECHK.TRANS64.TRYWAIT P0, [R22+URZ+0x16820], R3 ;  /* 0x01682003160075a7 */ /* 0x000e22000800017f */
[----:B--2---:R-:W-:-:S05]  /*1a9d0*/  VIADD R0, R4, 0xfffffffe ;  /* 0xfffffffe04007836 */ /* 0x004fca0000000000 */
[----:B---3--:R-:W-:Y:S01]  /*1a9e0*/  ISETP.GE.AND P1, PT, R0, R2, PT ;  /* 0x000000020000720c */ /* 0x008fe20003f26270 */
[----:B01----:R-:W-:-:S12]  /*1a9f0*/  @!P0 BRA `(.L_x_1595) ;  /* 0x00000050004c8947 */ /* 0x003fd80003800000 */
.L_x_1755:
[----:B------:R-:W-:Y:S05]  /*1aa00*/  BSYNC B0 ;  /* 0x0000000000007941 */ /* 0x000fea0003800000 */
.L_x_1594:
[----:B------:R-:W-:Y:S04]  /*1aa10*/  BSSY B0, `(.L_x_1596) ;  /* 0x0000173000007945 */ /* 0x000fe80003800000 */
[----:B------:R-:W-:Y:S05]  /*1aa20*/  @!P1 BRA `(.L_x_1597) ;  /* 0x0000001400c49947 */ /* 0x000fea0003800000 */
[----:B------:R-:W2:Y:S04]  /*1aa30*/  LDL R2, [R1+0x8] ;  /* 0x0000080001027983 */ /* 0x000ea80000100800 */
[----:B------:R-:W3:Y:S01]  /*1aa40*/  LDL R4, [R1+0x14] ;  /* 0x0000140001047983 */ /* 0x000ee20000100800 */
[----:B------:R-:W-:Y:S01]  /*1aa50*/  BSSY B2, `(.L_x_1598) ;  /* 0x000007f000027945 */ /* 0x000fe20003800000 */
[----:B--2---:R-:W-:Y:S01]  /*1aa60*/  LOP3.LUT R7, RZ, R2, RZ, 0x33, !PT ;  /* 0x00000002ff077212 */ /* 0x004fe200078e33ff */
[----:B---3--:R-:W-:-:S05]  /*1aa70*/  IMAD.MOV R2, RZ, RZ, -R4 ;  /* 0x000000ffff027224 */ /* 0x008fca00078e0a04 */
        /* <DEDUP_REMOVED lines=37> */
.L_x_1602:
[----:B------:R-:W-:Y:S01]  /*1acd0*/  IMAD R2, R6, 0x8, R22 ;  /* 0x0000000806027824 */ /* 0x000fe200078e0216 */
[----:B0-----:R-:W-:Y:S01]  /*1ace0*/  SHF.L.U32 R3, R9, 0x1f, RZ ;  /* 0x0000001f09037819 */ /* 0x001fe200000006ff */
[----:B------:R-:W-:Y:S03]  /*1acf0*/  BSSY B3, `(.L_x_1603) ;  /* 0x0000003000037945 */ /* 0x000fe60003800000 */
[----:B------:R-:W0:Y:S02]  /*1ad00*/  SYNCS.PHASECHK.TRANS64.TRYWAIT P0, [R2+URZ+0x16840], R3 ;  /* 0x01684003020075a7 */ /* 0x000e24000800017f */
[----:B0-----:R-:W-:Y:S05]  /*1ad10*/  @!P0 BRA `(.L_x_1604) ;  /* 0x0000004c00988947 */ /* 0x001fea0003800000 */
.L_x_1756:
[----:B------:R-:W-:Y:S05]  /*1ad20*/  BSYNC B3 ;  /* 0x0000000000037941 */ /* 0x000fea0003800000 */
.L_x_1603:
        /* <DEDUP_REMOVED lines=12> */
.L_x_1606:
[----:B------:R-:W-:Y:S05]  /*1adf0*/  BSYNC B3 ;  /* 0x0000000000037941 */ /* 0x000fea0003800000 */
.L_x_1605:
        /* <DEDUP_REMOVED lines=11> */
.L_x_1607:
        /* <DEDUP_REMOVED lines=15> */
.L_x_1757:
[----:B------:R-:W-:Y:S05]  /*1afa0*/  BSYNC B3 ;  /* 0x0000000000037941 */ /* 0x000fea0003800000 */
.L_x_1608:
        /* <DEDUP_REMOVED lines=12> */
.L_x_1611:
[----:B------:R-:W-:Y:S05]  /*1b070*/  BSYNC B3 ;  /* 0x0000000000037941 */ /* 0x000fea0003800000 */
.L_x_1610:
        /* <DEDUP_REMOVED lines=11> */
.L_x_1612:
        /* <DEDUP_REMOVED lines=12> */
.L_x_1601:
[----:B------:R-:W-:Y:S05]  /*1b1f0*/  BSYNC B1 ;  /* 0x0000000000017941 */ /* 0x000fea0003800000 */
.L_x_1600:
[----:B------:R-:W2:Y:S01]  /*1b200*/  LDL R0, [R1+0x14] ;  /* 0x0000140001007983 */ /* 0x000ea20000100800 */
[----:B------:R-:W-:Y:S02]  /*1b210*/  IMAD.MOV.U32 R23, RZ, RZ, R6 ;  /* 0x000000ffff177224 */ /* 0x000fe400078e0006 */
[----:B------:R-:W-:Y:S02]  /*1b220*/  IMAD.MOV.U32 R26, RZ, RZ, R9 ;  /* 0x000000ffff1a7224 */ /* 0x000fe400078e0009 */
[----:B--2---:R-:W-:-:S07]  /*1b230*/  VIADD R0, R0, 0xfffffffd ;  /* 0xfffffffd00007836 */ /* 0x004fce0000000000 */
.L_x_1599:
[----:B------:R-:W-:Y:S05]  /*1b240*/  BSYNC B2 ;  /* 0x0000000000027941 */ /* 0x000fea0003800000 */
.L_x_1598:
[----:B------:R-:W2:Y:S01]  /*1b250*/  LDL.LU R2, [R1+0x14] ;  /* 0x0000140001027983 */ /* 0x000ea20000300800 */
[----:B------:R-:W-:Y:S01]  /*1b260*/  VIADD R7, R7, 0xfffffffe ;  /* 0xfffffffe07077836 */ /* 0x000fe20000000000 */
[----:B--2---:R-:W-:-:S04]  /*1b270*/  LOP3.LUT R2, RZ, R2, RZ, 0x33, !PT ;  /* 0x00000002ff027212 */ /* 0x004fc800078e33ff */
[----:B------:R-:W-:-:S13]  /*1b280*/  ISETP.NE.AND P0, PT, R7, R2, PT ;  /* 0x000000020700720c */ /* 0x000fda0003f05270 */
[----:B------:R-:W-:Y:S05]  /*1b290*/  @!P0 BRA `(.L_x_1597) ;  /* 0x0000000c00a88947 */ /* 0x000fea0003800000 */
[----:B------:R-:W-:-:S07]  /*1b2a0*/  IMAD.MOV.U32 R4, RZ, RZ, R17 ;  /* 0x000000ffff047224 */ /* 0x000fce00078e0011 */
.L_x_1639:
        /* <DEDUP_REMOVED lines=33> */
.L_x_1615:
[----:B------:R-:W-:Y:S01]  /*1b4c0*/  IMAD R2, R6, 0x8, R22 ;  /* 0x0000000806027824 */ /* 0x000fe200078e0216 */
[----:B0-----:R-:W-:Y:S01]  /*1b4d0*/  SHF.L.U32 R3, R7, 0x1f, RZ ;  /* 0x0000001f07037819 */ /* 0x001fe200000006ff */
[----:B------:R-:W-:Y:S03]  /*1b4e0*/  BSSY B2, `(.L_x_1616) ;  /* 0x0000003000027945 */ /* 0x000fe60003800000 */
[----:B------:R-:W0:Y:S02]  /*1b4f0*/  SYNCS.PHASECHK.TRANS64.TRYWAIT P0, [R2+URZ+0x16840], R3 ;  /* 0x01684003020075a7 */ /* 0x000e24000800017f */
[----:B0-----:R-:W-:Y:S05]  /*1b500*/  @!P0 BRA `(.L_x_1617) ;  /* 0x0000004400c48947 */ /* 0x001fea0003800000 */
.L_x_1758:
[----:B------:R-:W-:Y:S05]  /*1b510*/  BSYNC B2 ;  /* 0x0000000000027941 */ /* 0x000fea0003800000 */
.L_x_1616:
        /* <DEDUP_REMOVED lines=12> */
.L_x_1619:
[----:B------:R-:W-:Y:S05]  /*1b5e0*/  BSYNC B2 ;  /* 0x0000000000027941 */ /* 0x000fea0003800000 */
.L_x_1618:
        /* <DEDUP_REMOVED lines=11> */
.L_x_1620:
        /* <DEDUP_REMOVED lines=15> */
.L_x_1759:
[----:B------:R-:W-:Y:S05]  /*1b790*/  BSYNC B2 ;  /* 0x0000000000027941 */ /* 0x000fea0003800000 */
.L_x_1621:
        /* <DEDUP_REMOVED lines=11> */
.L_x_1624:
[----:B------:R-:W-:Y:S05]  /*1b850*/  BSYNC B2 ;  /* 0x0000000000027941 */ /* 0x000fea0003800000 */
.L_x_1623:
        /* <DEDUP_REMOVED lines=10> */
.L_x_1625:
        /* <DEDUP_REMOVED lines=12> */
.L_x_1614:
[----:B------:R-:W-:Y:S05]  /*1b9c0*/  BSYNC B1 ;  /* 0x0000000000017941 */ /* 0x000fea0003800000 */
.L_x_1613:
        /* <DEDUP_REMOVED lines=33> */
.L_x_1628:
[----:B------:R-:W-:Y:S01]  /*1bbe0*/  IMAD R2, R23, 0x8, R22 ;  /* 0x0000000817027824 */ /* 0x000fe200078e0216 */
[----:B0-----:R-:W-:Y:S01]  /*1bbf0*/  SHF.L.U32 R3, R26, 0x1f, RZ ;  /* 0x0000001f1a037819 */ /* 0x001fe200000006ff */
[----:B------:R-:W-:Y:S03]  /*1bc00*/  BSSY B2, `(.L_x_1629) ;  /* 0x0000003000027945 */ /* 0x000fe60003800000 */
[----:B------:R-:W0:Y:S02]  /*1bc10*/  SYNCS.PHASECHK.TRANS64.TRYWAIT P0, [R2+URZ+0x16840], R3 ;  /* 0x01684003020075a7 */ /* 0x000e24000800017f */
[----:B0-----:R-:W-:Y:S05]  /*1bc20*/  @!P0 BRA `(.L_x_1630) ;  /* 0x0000004000248947 */ /* 0x001fea0003800000 */
.L_x_1760:
[----:B------:R-:W-:Y:S05]  /*1bc30*/  BSYNC B2 ;  /* 0x0000000000027941 */ /* 0x000fea0003800000 */
.L_x_1629:
        /* <DEDUP_REMOVED lines=12> */
.L_x_1632:
[----:B------:R-:W-:Y:S05]  /*1bd00*/  BSYNC B2 ;  /* 0x0000000000027941 */ /* 0x000fea0003800000 */
.L_x_1631:
        /* <DEDUP_REMOVED lines=12> */
.L_x_1633:
        /* <DEDUP_REMOVED lines=15> */
.L_x_1761:
[----:B------:R-:W-:Y:S05]  /*1bec0*/  BSYNC B2 ;  /* 0x0000000000027941 */ /* 0x000fea0003800000 */
.L_x_1634:
[----:B------:R-:W-:Y:S01]  /*1bed0*/  BSSY B2, `(.L_x_1636) ;  /* 0x000000b000027945 */ /* 0x000fe20003800000 */
[----:B------:R-:W-:Y:S02]  /*1bee0*/  IMAD.MOV.U32 R2, RZ, RZ, 0x0 ;  /* 0x00000000ff027424 */ /* 0x000fe400078e00ff */
[----:B------:R-:W-:Y:S01]  /*1bef0*/  IMAD.MOV.U32 R3, RZ, RZ, 0x14f00000 ;  /* 0x14f00000ff037424 */ /* 0x000fe200078e00ff */
[----:B------:R-:W-:Y:S06]  /*1bf00*/  @P1 BRA `(.L_x_1637) ;  /* 0x00000000001c1947 */ /* 0x000fec0003800000 */
[----:B------:R-:W1:Y:S01]  /*1bf10*/  S2R R12, SR_TID.X ;  /* 0x00000000000c7919 */ /* 0x000e620000002100 */
[----:B0-----:R-:W-:-:S04]  /*1bf20*/  IMAD.MOV.U32 R7, RZ, RZ, 0x4000 ;  /* 0x00004000ff077424 */ /* 0x001fc800078e00ff */
[----:B------:R2:W-:Y:S01]  /*1bf30*/  SYNCS.ARRIVE.TRANS64 RZ, [R5+URZ+0x50], R7 ;  /* 0x0000500705ff79a7 */ /* 0x0005e2000800003f */
[----:B-1----:R-:W-:-:S04]  /*1bf40*/  LOP3.LUT R12, R12, 0x1f, RZ, 0xc0, !PT ;  /* 0x0000001f0c0c7812 */ /* 0x002fc800078ec0ff */
[----:B------:R-:W-:-:S13]  /*1bf50*/  ISETP.NE.AND P0, PT, R12, RZ, PT ;  /* 0x000000ff0c00720c */ /* 0x000fda0003f05270 */
[----:B--2---:R-:W-:Y:S05]  /*1bf60*/  @!P0 BRA `(.L_x_1637) ;  /* 0x0000000000048947 */ /* 0x004fea0003800000 */
[----:B------:R-:W-:Y:S01]  /*1bf70*/  BPT.TRAP 0x1 ;  /* 0x000000040000795c */ /* 0x000fe20000300000 */
.L_x_1637:
[----:B------:R-:W-:Y:S05]  /*1bf80*/  BSYNC B2 ;  /* 0x0000000000027941 */ /* 0x000fea0003800000 */
.L_x_1636:
        /* <DEDUP_REMOVED lines=10> */
.L_x_1638:
        /* <DEDUP_REMOVED lines=12> */
.L_x_1627:
[----:B------:R-:W-:Y:S05]  /*1c0f0*/  BSYNC B1 ;  /* 0x0000000000017941 */ /* 0x000fea0003800000 */
.L_x_1626:
[----:B------:R-:W2:Y:S01]  /*1c100*/  LDL R2, [R1+0x8] ;  /* 0x0000080001027983 */ /* 0x000ea20000100800 */
[----:B------:R-:W-:Y:S01]  /*1c110*/  VIADD R0, R0, 0xfffffffe ;  /* 0xfffffffe00007836 */ /* 0x000fe20000000000 */
[----:B--2---:R-:W-:-:S13]  /*1c120*/  ISETP.GT.AND P0, PT, R9, R2, PT ;  /* 0x000000020900720c */ /* 0x004fda0003f04270 */
[----:B------:R-:W-:Y:S05]  /*1c130*/  @P0 BRA `(.L_x_1639) ;  /* 0xfffffff0005c0947 */ /* 0x000fea000383ffff */
.L_x_1597:
[----:B------:R-:W-:Y:S05]  /*1c140*/  BSYNC B0 ;  /* 0x0000000000007941 */ /* 0x000fea0003800000 */
.L_x_1596:
        /* <DEDUP_REMOVED lines=17> */
.L_x_1641:
[----:B------:R-:W-:Y:S05]  /*1c260*/  BSYNC B0 ;  /* 0x0000000000007941 */ /* 0x000fea0003800000 */
.L_x_1640:
        /* <DEDUP_REMOVED lines=10> */
.L_x_1762:
[----:B------:R-:W-:Y:S05]  /*1c310*/  BSYNC B1 ;  /* 0x0000000000017941 */ /* 0x000fea0003800000 */
.L_x_1644:
        /* <DEDUP_REMOVED lines=9> */
.L_x_1647:
[----:B------:R-:W-:Y:S05]  /*1c3b0*/  BSYNC B1 ;  /* 0x0000000000017941 */ /* 0x000fea0003800000 */
.L_x_1646:
        /* <DEDUP_REMOVED lines=10> */
.L_x_1648:
        /* <DEDUP_REMOVED lines=10> */
.L_x_1643:
[----:B------:R-:W-:Y:S05]  /*1c500*/  BSYNC B0 ;  /* 0x0000000000007941 */ /* 0x000fea0003800000 */
.L_x_1642:
[----:B------:R-:W-:-:S05]  /*1c510*/  VIADD R23, R23, 0x1 ;  /* 0x0000000117177836 */ /* 0x000fca0000000000 */
[----:B------:R-:W-:-:S04]  /*1c520*/  ISETP.NE.AND P0, PT, R23, 0x2, PT ;  /* 0x000000021700780c */ /* 0x000fc80003f05270 */
[----:B0-----:R-:W-:Y:S02]  /*1c530*/  SEL R3, RZ, 0x1, P0 ;  /* 0x00000001ff037807 */ /* 0x001fe40000000000 */
[----:B------:R-:W-:Y:S02]  /*1c540*/  SEL R23, R23, RZ, P0 ;  /* 0x000000ff17177207 */ /* 0x000fe40000000000 */
[----:B------:R-:W-:-:S07]  /*1c550*/  LOP3.LUT R26, R26, R3, RZ, 0x3c, !PT ;  /* 0x000000031a1a7212 */ /* 0x000fce00078e3cff */
.L_x_1578:
[----:B------:R-:W-:Y:S05]  /*1c560*/  BSYNC B7 ;  /* 0x0000000000077941 */ /* 0x000fea0003800000 */
.L_x_1576:
[----:B------:R-:W2:Y:S02]  /*1c570*/  LDL R0, [R1] ;  /* 0x0000000001007983 */ /* 0x000ea40000100800 */
[----:B--2---:R-:W-:-:S13]  /*1c580*/  LOP3.LUT P0, RZ, R0, 0x2, RZ, 0xc0, !PT ;  /* 0x0000000200ff7812 */ /* 0x004fda000780c0ff */
[----:B------:R-:W-:Y:S05]  /*1c590*/  @!P0 BRA `(.L_x_1649) ;  /* 0x0000000000248947 */ /* 0x000fea0003800000 */
[----:B------:R-:W-:Y:S05]  /*1c5a0*/  WARPSYNC.ALL ;  /* 0x0000000000007948 */ /* 0x000fea0003800000 */
[----:B------:R-:W1:Y:S08]  /*1c5b0*/  S2UR UR5, SR_CgaCtaId ;  /* 0x00000000000579c3 */ /* 0x000e700000008800 */
[----:B------:R-:W-:Y:S06]  /*1c5c0*/  BAR.SYNC.DEFER_BLOCKING 0x5, 0x200 ;  /* 0x0148000000007b1d */ /* 0x000fec0000010000 */
[----:B------:R-:W-:-:S02]  /*1c5d0*/  UMOV UR4, 0x400 ;  /* 0x0000040000047882 */ /* 0x000fc40000000000 */
[----:B-1----:R-:W-:-:S06]  /*1c5e0*/  ULEA UR4, UR5, UR4, 0x18 ;  /* 0x0000000405047291 */ /* 0x002fcc000f8ec03f */
[----:B------:R-:W-:-:S05]  /*1c5f0*/  IMAD.U32 R22, RZ, RZ, UR4 ;  /* 0x00000004ff167e24 */ /* 0x000fca000f8e00ff */
[----:B------:R2:W3:Y:S01]  /*1c600*/  LDS.128 R16, [R22+0x168d0] ;  /* 0x0168d00016107984 */ /* 0x0004e20000000c00 */
[----:B------:R-:W-:Y:S06]  /*1c610*/  BAR.ARV 0x4, 0x200 ;  /* 0x0108000000007b1d */ /* 0x000fec0000002000 */
[----:B------:R-:W-:Y:S05]  /*1c620*/  BRA `(.L_x_1650) ;  /* 0x0000000800cc7947 */ /* 0x000fea0003800000 */
.L_x_1649:
        /* <DEDUP_REMOVED lines=36> */
.L_x_1772:
[----:B------:R-:W-:Y:S02]  /*1c870*/  ULDC UR4, c[0x0][0xc38] ;  /* 0x00030e0000047ab9 */ /* 0x000fe40000000800 */
[----:B------:R-:W-:-:S04]  /*1c880*/  IMAD.U32 R4, RZ, RZ, UR4 ;  /* 0x00000004ff047e24 */ /* 0x000fc8000f8e00ff */
[----:B--2---:R-:W-:-:S04]  /*1c890*/  IMAD R14, R14, R4, RZ ;  /* 0x000000040e0e7224 */ /* 0x004fc800078e02ff */
[----:B------:R-:W-:-:S05]  /*1c8a0*/  IMAD.IADD R5, R5, 0x1, R14 ;  /* 0x0000000105057824 */ /* 0x000fca00078e020e */
[----:B------:R-:W-:-:S13]  /*1c8b0*/  ISETP.GT.AND P6, PT, R5, R0, PT ;  /* 0x000000000500720c */ /* 0x000fda0003fc4270 */
[----:B------:R-:W-:Y:S05]  /*1c8c0*/  @P6 BRA `(.L_x_1652) ;  /* 0x00000000009c6947 */ /* 0x000fea0003800000 */
.L_x_1657:
[----:B------:R-:W2:Y:S01]  /*1c8d0*/  LDC R2, c[0x0][0xc3c] ;  /* 0x00030f00ff027b82 */ /* 0x000ea20000000800 */
[----:B------:R-:W-:-:S05]  /*1c8e0*/  VIADD R19, R19, 0x1f ;  /* 0x0000001f13137836 */ /* 0x000fca0000000000 */
[----:B--2---:R-:W-:-:S13]  /*1c8f0*/  ISETP.GE.AND P6, PT, R19, R2, PT ;  /* 0x000000021300720c */ /* 0x004fda0003fc6270 */
[----:B------:R-:W-:Y:S05]  /*1c900*/  @P6 BRA `(.L_x_1653) ;  /* 0x0000000400d06947 */ /* 0x000fea0003800000 */
[----:B-1----:R-:W1:Y:S01]  /*1c910*/  S2R R3, SR_TID.X ;  /* 0x0000000000037919 */ /* 0x002e620000002100 */
        /* <DEDUP_REMOVED lines=9> */
.L_x_1655:
[----:B------:R-:W-:Y:S05]  /*1c9b0*/  BSYNC B0 ;  /* 0x0000000000007941 */ /* 0x000fea0003800000 */
.L_x_1654:
        /* <DEDUP_REMOVED lines=18> */
.L_x_1780:
[----:B------:R-:W-:Y:S02]  /*1cae0*/  ULDC UR4, c[0x0][0xc38] ;  /* 0x00030e0000047ab9 */ /* 0x000fe40000000800 */
[----:B------:R-:W-:-:S04]  /*1caf0*/  IMAD.U32 R4, RZ, RZ, UR4 ;  /* 0x00000004ff047e24 */ /* 0x000fc8000f8e00ff */
[----:B--2---:R-:W-:-:S04]  /*1cb00*/  IMAD R14, R14, R4, RZ ;  /* 0x000000040e0e7224 */ /* 0x004fc800078e02ff */
[----:B------:R-:W-:-:S05]  /*1cb10*/  IMAD.IADD R5, R14, 0x1, R5 ;  /* 0x000000010e057824 */ /* 0x000fca00078e0205 */
[----:B------:R-:W-:-:S13]  /*1cb20*/  ISETP.GT.AND P6, PT, R5, R0, PT ;  /* 0x000000000500720c */ /* 0x000fda0003fc4270 */
[----:B------:R-:W-:Y:S05]  /*1cb30*/  @!P6 BRA `(.L_x_1657) ;  /* 0xfffffffc0064e947 */ /* 0x000fea000383ffff */
.L_x_1652:
        /* <DEDUP_REMOVED lines=8> */
.L_x_1784:
[----:B------:R-:W-:Y:S01]  /*1cbc0*/  ISETP.NE.AND P0, PT, R2, RZ, PT ;  /* 0x000000ff0200720c */ /* 0x000fe20003f05270 */
[----:B------:R-:W-:-:S12]  /*1cbd0*/  IMAD.MOV.U32 R14, RZ, RZ, RZ ;  /* 0x000000ffff0e7224 */ /* 0x000fd800078e00ff */
[----:B------:R-:W-:Y:S05]  /*1cbe0*/  @!P0 BRA `(.L_x_1659) ;  /* 0x0000000000108947 */ /* 0x000fea0003800000 */
[----:B------:R-:W-:Y:S01]  /*1cbf0*/  UMOV UR4, 0xffffffff ;  /* 0xffffffff00047882 */ /* 0x000fe20000000000 */
[----:B0-----:R-:W-:Y:S02]  /*1cc00*/  VIADD R12, R6, 0xffffffff ;  /* 0xffffffff060c7836 */ /* 0x001fe40000000000 */
[----:B------:R-:W-:Y:S05]  /*1cc10*/  BRA.DIV UR4, `(.L_x_1660) ;  /* 0x0000003a048c7947 */ /* 0x000fea000b800000 */
[----:B------:R4:W0:Y:S02]  /*1cc20*/  SHFL.IDX PT, R14, R3, R12, 0x1f ;  /* 0x00001f0c030e7589 */ /* 0x00082400000e0000 */
.L_x_1659:
[----:B-1--4-:R-:W1:Y:S01]  /*1cc30*/  LDC.64 R2, c[0x0][0xc90] ;  /* 0x00032400ff027b82 */ /* 0x012e620000000a00 */
[----:B------:R-:W-:-:S04]  /*1cc40*/  IMAD.IADD R19, R6, 0x1, R19 ;  /* 0x0000000106137824 */ /* 0x000fc800078e0213 */
[----:B-1----:R-:W-:-:S05]  /*1cc50*/  IMAD.WIDE R2, R19, 0x4, R2 ;  /* 0x0000000413027825 */ /* 0x002fca00078e0202 */
[----:B--2---:R1:W3:Y:S01]  /*1cc60*/  LDG.E R6, desc[UR38][R2.64] ;  /* 0x0000002602067981 */ /* 0x0042e2000c1e1900 */
[----:B0-----:R-:W-:-:S04]  /*1cc70*/  IMAD R16, R14, R4, R16 ;  /* 0x000000040e107224 */ /* 0x001fc800078e0210 */
[----:B------:R-:W-:Y:S02]  /*1cc80*/  IMAD.IADD R0, R0, 0x1, -R16 ;  /* 0x0000000100007824 */ /* 0x000fe400078e0a10 */
[----:B-1----:R-:W-:Y:S02]  /*1cc90*/  IMAD.MOV.U32 R2, RZ, RZ, RZ ;  /* 0x000000ffff027224 */ /* 0x002fe400078e00ff */
[----:B---3--:R-:W-:-:S05]  /*1cca0*/  IMAD R5, R17, R6, RZ ;  /* 0x0000000611057224 */ /* 0x008fca00078e02ff */
[----:B------:R-:W-:-:S04]  /*1ccb0*/  IABS R7, R5 ;  /* 0x0000000500077213 */ /* 0x000fc80000000000 */
[----:B------:R-:W0:Y:S08]  /*1ccc0*/  I2F.RP R8, R7 ;  /* 0x0000000700087306 */ /* 0x000e300000209400 */
[----:B0-----:R-:W0:Y:S02]  /*1ccd0*/  MUFU.RCP R8, R8 ;  /* 0x0000000800087308 */ /* 0x001e240000001000 */
[----:B0-----:R-:W-:Y:S01]  /*1cce0*/  VIADD R9, R8, 0xffffffe ;  /* 0x0ffffffe08097836 */ /* 0x001fe20000000000 */
[----:B------:R-:W-:-:S05]  /*1ccf0*/  IABS R8, R5 ;  /* 0x0000000500087213 */ /* 0x000fca0000000000 */
[----:B------:R-:W0:Y:S01]  /*1cd00*/  F2I.FTZ.U32.TRUNC.NTZ R3, R9 ;  /* 0x0000000900037305 */ /* 0x000e22000021f000 */
[----:B------:R-:W-:Y:S02]  /*1cd10*/  IMAD.MOV R8, RZ, RZ, -R8 ;  /* 0x000000ffff087224 */ /* 0x000fe400078e0a08 */
[----:B0-----:R-:W-:-:S04]  /*1cd20*/  IMAD.MOV R10, RZ, RZ, -R3 ;  /* 0x000000ffff0a7224 */ /* 0x001fc800078e0a03 */
[----:B------:R-:W-:-:S04]  /*1cd30*/  IMAD R11, R10, R7, RZ ;  /* 0x000000070a0b7224 */ /* 0x000fc800078e02ff */
[----:B------:R-:W-:Y:S01]  /*1cd40*/  IMAD.HI.U32 R2, R3, R11, R2 ;  /* 0x0000000b03027227 */ /* 0x000fe200078e0002 */
[----:B------:R-:W-:-:S05]  /*1cd50*/  IABS R3, R0 ;  /* 0x0000000000037213 */ /* 0x000fca0000000000 */
        /* <DEDUP_REMOVED lines=15> */
[----:B------:R-:W-:-:S03]  /*1ce50*/  IMAD R0, R5, R9, R0 ;  /* 0x0000000905007224 */ /* 0x000fc600078e0200 */
[----:B------:R-:W-:-:S04]  /*1ce60*/  VIADDMNMX R4, R3, R4, R6, PT ;  /* 0x0000000403047246 */ /* 0x000fc80003800106 */
[----:B------:R-:W-:-:S04]  /*1ce70*/  IABS R6, R4 ;  /* 0x0000000400067213 */ /* 0x000fc80000000000 */
[----:B------:R-:W0:Y:S08]  /*1ce80*/  I2F.RP R8, R6 ;  /* 0x0000000600087306 */ /* 0x000e300000209400 */
[----:B0-----:R-:W0:Y:S02]  /*1ce90*/  MUFU.RCP R8, R8 ;  /* 0x0000000800087308 */ /* 0x001e240000001000 */
[----:B0-----:R-:W-:Y:S01]  /*1cea0*/  VIADD R2, R8, 0xffffffe ;  /* 0x0ffffffe08027836 */ /* 0x001fe20000000000 */
[----:B------:R-:W-:-:S05]  /*1ceb0*/  IABS R8, R0 ;  /* 0x0000000000087213 */ /* 0x000fca0000000000 */
[----:B------:R0:W1:Y:S02]  /*1cec0*/  F2I.FTZ.U32.TRUNC.NTZ R3, R2 ;  /* 0x0000000200037305 */ /* 0x000064000021f000 */
[----:B0-----:R-:W-:Y:S02]  /*1ced0*/  IMAD.MOV.U32 R2, RZ, RZ, RZ ;  /* 0x000000ffff027224 */ /* 0x001fe400078e00ff */
[----:B-1----:R-:W-:-:S04]  /*1cee0*/  IMAD.MOV R5, RZ, RZ, -R3 ;  /* 0x000000ffff057224 */ /* 0x002fc800078e0a03 */
[----:B------:R-:W-:-:S04]  /*1cef0*/  IMAD R5, R5, R6, RZ ;  /* 0x0000000605057224 */ /* 0x000fc800078e02ff */
[----:B------:R-:W-:Y:S01]  /*1cf00*/  IMAD.HI.U32 R3, R3, R5, R2 ;  /* 0x0000000503037227 */ /* 0x000fe200078e0002 */
[-C--:B------:R-:W-:Y:S02]  /*1cf10*/  IABS R5, R4.reuse ;  /* 0x0000000400057213 */ /* 0x080fe40000000000 */
[C---:B------:R-:W-:Y:S01]  /*1cf20*/  LOP3.LUT R2, R0.reuse, R4, RZ, 0x3c, !PT ;  /* 0x0000000400027212 */ /* 0x040fe200078e3cff */
[----:B------:R-:W-:Y:S02]  /*1cf30*/  IMAD.IADD R0, R0, 0x1, R7 ;  /* 0x0000000100007824 */ /* 0x000fe400078e0207 */
[----:B------:R-:W-:Y:S01]  /*1cf40*/  IMAD.MOV R5, RZ, RZ, -R5 ;  /* 0x000000ffff057224 */ /* 0x000fe200078e0a05 */
[----:B------:R-:W-:Y:S01]  /*1cf50*/  ISETP.GE.AND P2, PT, R2, RZ, PT ;  /* 0x000000ff0200720c */ /* 0x000fe20003f46270 */
[----:B------:R-:W-:-:S04]  /*1cf60*/  IMAD.HI.U32 R3, R3, R8, RZ ;  /* 0x0000000803037227 */ /* 0x000fc800078e00ff */
        /* <DEDUP_REMOVED lines=14> */
.L_x_1653:
[----:B------:R-:W-:Y:S01]  /*1d050*/  UMOV UR4, URZ ;  /* 0x0000003f00047c82 */ /* 0x000fe20008000000 */
[----:B------:R-:W-:Y:S01]  /*1d060*/  UMOV UR5, URZ ;  /* 0x0000003f00057c82 */ /* 0x000fe20008000000 */
[----:B------:R-:W-:Y:S01]  /*1d070*/  ULDC UR6, c[0x0][0xc3c] ;  /* 0x00030f0000067ab9 */ /* 0x000fe20000000800 */
[----:B------:R-:W-:Y:S02]  /*1d080*/  IMAD.MOV.U32 R16, RZ, RZ, R0 ;  /* 0x000000ffff107224 */ /* 0x000fe400078e0000 */
[----:B------:R-:W-:Y:S02]  /*1d090*/  IMAD.U32 R17, RZ, RZ, UR4 ;  /* 0x00000004ff117e24 */ /* 0x000fe4000f8e00ff */
[----:B------:R-:W-:Y:S02]  /*1d0a0*/  IMAD.U32 R18, RZ, RZ, UR5 ;  /* 0x00000005ff127e24 */ /* 0x000fe4000f8e00ff */
[----:B------:R-:W-:-:S07]  /*1d0b0*/  IMAD.U32 R19, RZ, RZ, UR6 ;  /* 0x00000006ff137e24 */ /* 0x000fce000f8e00ff */
.L_x_1661:
[----:B------:R-:W2:Y:S01]  /*1d0c0*/  S2R R0, SR_TID.X ;  /* 0x0000000000007919 */ /* 0x000ea20000002100 */
[----:B------:R-:W-:Y:S05]  /*1d0d0*/  WARPSYNC.ALL ;  /* 0x0000000000007948 */ /* 0x000fea0003800000 */
[----:B------:R-:W-:Y:S01]  /*1d0e0*/  BAR.SYNC.DEFER_BLOCKING 0x4, 0x200 ;  /* 0x0108000000007b1d */ /* 0x000fe20000010000 */
[----:B--2---:R-:W-:-:S04]  /*1d0f0*/  LOP3.LUT R0, R0, 0x1f, RZ, 0xc0, !PT ;  /* 0x0000001f00007812 */ /* 0x004fc800078ec0ff */
[----:B------:R-:W-:-:S13]  /*1d100*/  ISETP.NE.AND P0, PT, R0, RZ, PT ;  /* 0x000000ff0000720c */ /* 0x000fda0003f05270 */
[----:B-1----:R-:W1:Y:S01]  /*1d110*/  @!P0 S2R R3, SR_CgaCtaId ;  /* 0x0000000000038919 */ /* 0x002e620000008800 */
[----:B------:R-:W-:-:S04]  /*1d120*/  @!P0 MOV R0, 0x400 ;  /* 0x0000040000008802 */ /* 0x000fc80000000f00 */
[----:B-1----:R-:W-:-:S05]  /*1d130*/  @!P0 LEA R22, R3, R0, 0x18 ;  /* 0x0000000003168211 */ /* 0x002fca00078ec0ff */
[----:B------:R1:W-:Y:S01]  /*1d140*/  @!P0 STS.128 [R22+0x168d0], R16 ;  /* 0x0168d01016008388 */ /* 0x0003e20000000c00 */
[----:B------:R-:W-:Y:S06]  /*1d150*/  BAR.ARV 0x5, 0x200 ;  /* 0x0148000000007b1d */ /* 0x000fec0000002000 */
.L_x_1650:
[----:B------:R-:W-:Y:S02]  /*1d160*/  ULDC UR4, c[0x0][0xc3c] ;  /* 0x00030f0000047ab9 */ /* 0x000fe40000000800 */
[----:B---3--:R-:W-:-:S13]  /*1d170*/  ISETP.GE.AND P0, PT, R19, UR4, PT ;  /* 0x0000000413007c0c */ /* 0x008fda000bf06270 */
[----:B------:R-:W-:Y:S05]  /*1d180*/  @!P0 BRA `(.L_x_1662) ;  /* 0xffffffa000ec8947 */ /* 0x000fea000383ffff */
[----:B------:R-:W-:Y:S05]  /*1d190*/  BSYNC B8 ;  /* 0x0000000000087941 */ /* 0x000fea0003800000 */
.L_x_1524:
[----:B--2---:R-:W2:Y:S01]  /*1d1a0*/  LDL.LU R0, [R1+0x24] ;  /* 0x0000240001007983 */ /* 0x004ea20000300800 */
[----:B------:R-:W-:Y:S01]  /*1d1b0*/  BSSY B0, `(.L_x_1663) ;  /* 0x000000b000007945 */ /* 0x000fe20003800000 */
[----:B------:R-:W3:Y:S01]  /*1d1c0*/  S2R R5, SR_CgaCtaId ;  /* 0x0000000000057919 */ /* 0x000ee20000008800 */
[----:B--2---:R-:W-:-:S05]  /*1d1d0*/  VIADD R0, R0, 0x1 ;  /* 0x0000000100007836 */ /* 0x004fca0000000000 */
[----:B0-----:R-:W-:-:S04]  /*1d1e0*/  LEA.HI R2, R0, R0, RZ, 0x1 ;  /* 0x0000000000027211 */ /* 0x001fc800078f08ff */
[----:B------:R-:W-:Y:S02]  /*1d1f0*/  LOP3.LUT R3, R2, 0xfffffffe, RZ, 0xc0, !PT ;  /* 0xfffffffe02037812 */ /* 0x000fe400078ec0ff */
[----:B------:R-:W-:-:S03]  /*1d200*/  MOV R2, 0x400 ;  /* 0x0000040000027802 */ /* 0x000fc60000000f00 */
[----:B------:R-:W-:Y:S01]  /*1d210*/  IMAD.IADD R0, R0, 0x1, -R3 ;  /* 0x0000000100007824 */ /* 0x000fe200078e0a03 */
[----:B---3--:R-:W-:-:S04]  /*1d220*/  LEA R9, R5, R2, 0x18 ;  /* 0x0000000205097211 */ /* 0x008fc800078ec0ff */
[----:B------:R-:W-:-:S04]  /*1d230*/  SHF.L.U32 R0, R0, 0x1f, RZ ;  /* 0x0000001f00007819 */ /* 0x000fc800000006ff */
[----:B------:R-:W0:Y:S02]  /*1d240*/  SYNCS.PHASECHK.TRANS64.TRYWAIT P0, [R9+URZ+0x16820], R0 ;  /* 0x01682000090075a7 */ /* 0x000e24000800017f */
[----:B0-----:R-:W-:Y:S05]  /*1d250*/  @!P0 BRA `(.L_x_1664) ;  /* 0x0000003400208947 */ /* 0x001fea0003800000 */
.L_x_1787:
[----:B------:R-:W-:Y:S05]  /*1d260*/  BSYNC B0 ;  /* 0x0000000000007941 */ /* 0x000fea0003800000 */
.L_x_1663:
[----:B------:R-:W-:-:S03]  /*1d270*/  UMOV UR4, 0xffffffff ;  /* 0xffffffff00047882 */ /* 0x000fc60000000000 */
[----:B------:R-:W-:Y:S05]  /*1d280*/  BRA.DIV UR4, `(.L_x_1665) ;  /* 0x0000003604287947 */ /* 0x000fea000b800000 */
[----:B0-----:R-:W0:Y:S02]  /*1d290*/  S2R R0, SR_TID.X ;  /* 0x0000000000007919 */ /* 0x001e240000002100 */
[----:B0-----:R-:W-:-:S04]  /*1d2a0*/  SHF.R.U32.HI R0, RZ, 0x5, R0 ;  /* 0x00000005ff007819 */ /* 0x001fc80000011600 */
[----:B------:R-:W-:-:S05]  /*1d2b0*/  LOP3.LUT R0, R0, 0x3, RZ, 0xc0, !PT ;  /* 0x0000000300007812 */ /* 0x000fca00078ec0ff */
[----:B------:R0:W2:Y:S02]  /*1d2c0*/  SHFL.IDX PT, R14, R0, RZ, 0x1f ;  /* 0x00001fff000e7589 */ /* 0x0000a400000e0000 */
.L_x_1790:
[----:B--2---:R-:W-:-:S13]  /*1d2d0*/  ISETP.NE.AND P0, PT, R14, RZ, PT ;  /* 0x000000ff0e00720c */ /* 0x004fda0003f05270 */
[----:B------:R-:W-:Y:S05]  /*1d2e0*/  @P0 BRA `(.L_x_1322) ;  /* 0x0000000000880947 */ /* 0x000fea0003800000 */
[----:B------:R-:W-:-:S03]  /*1d2f0*/  UMOV UR4, 0xffffffff ;  /* 0xffffffff00047882 */ /* 0x000fc60000000000 */
[----:B------:R-:W-:Y:S05]  /*1d300*/  BRA.DIV UR4, `(.L_x_1666) ;  /* 0x00000036043c7947 */ /* 0x000fea000b800000 */
[----:B------:R-:W-:-:S13]  /*1d310*/  ELECT P6, URZ, PT ;  /* 0x00000000003f782f */ /* 0x000fda00038c0000 */
.L_x_1793:
[----:B------:R-:W-:Y:S05]  /*1d320*/  @!P6 BRA `(.L_x_1322) ;  /* 0x000000000078e947 */ /* 0x000fea0003800000 */
[----:B------:R-:W-:-:S06]  /*1d330*/  ULOP3.LUT UR4, UR36, 0x2, URZ, 0xfc, !UPT ;  /* 0x0000000224047892 */ /* 0x000fcc000f8efc3f */
[----:B0-----:R-:W-:-:S05]  /*1d340*/  IMAD.U32 R0, RZ, RZ, UR4 ;  /* 0x00000004ff007e24 */ /* 0x001fca000f8e00ff */
[----:B------:R-:W-:-:S13]  /*1d350*/  ISETP.NE.AND P2, PT, R0, 0x3, PT ;  /* 0x000000030000780c */ /* 0x000fda0003f45270 */
[----:B------:R-:W-:Y:S05]  /*1d360*/  @!P2 BRA `(.L_x_1667) ;  /* 0x000000000004a947 */ /* 0x000fea0003800000 */
[----:B------:R-:W-:Y:S01]  /*1d370*/  BPT.TRAP 0x1 ;  /* 0x000000040000795c */ /* 0x000fe20000300000 */
.L_x_1667:
        /* <DEDUP_REMOVED lines=12> */
.L_x_1794:
[----:B------:R-:W2:Y:S02]  /*1d440*/  SYNCS.PHASECHK.TRANS64.TRYWAIT P0, [R3+URZ], R2 ;  /* 0x00000002030075a7 */ /* 0x000ea4000800017f */
[----:B--2---:R-:W-:Y:S05]  /*1d450*/  @!P0 BRA `(.L_x_1669) ;  /* 0x00000034001c8947 */ /* 0x004fea0003800000 */
.L_x_1795:
[----:B------:R-:W-:Y:S05]  /*1d460*/  @!P2 BRA `(.L_x_1670) ;  /* 0x000000000004a947 */ /* 0x000fea0003800000 */
[----:B------:R-:W-:Y:S01]  /*1d470*/  BPT.TRAP 0x1 ;  /* 0x000000040000795c */ /* 0x000fe20000300000 */
.L_x_1670:
[----:B------:R-:W-:-:S04]  /*1d480*/  VIADD R0, R9, 0x16860 ;  /* 0x0001686009007836 */ /* 0x000fc80000000000 */
[----:B------:R-:W-:-:S04]  /*1d490*/  IMAD R23, R23, 0x8, R0 ;  /* 0x0000000817177824 */ /* 0x000fc800078e0200 */
[----:B------:R-:W3:Y:S02]  /*1d4a0*/  SYNCS.PHASECHK.TRANS64.TRYWAIT P0, [R23+URZ], R4 ;  /* 0x00000004170075a7 */ /* 0x000ee4000800017f */
[----:B---3--:R-:W-:Y:S05]  /*1d4b0*/  @!P0 BRA `(.L_x_1671) ;  /* 0x0000003400188947 */ /* 0x008fea0003800000 */
.L_x_1796:
[----:B------:R-:W-:-:S07]  /*1d4c0*/  IMAD R7, R7, 0x8, R0 ;  /* 0x0000000807077824 */ /* 0x000fce00078e0200 */
.L_x_1672:
[----:B----4-:R4:W0:Y:S02]  /*1d4d0*/  SYNCS.PHASECHK.TRANS64.TRYWAIT P0, [R7+URZ], R2 ;  /* 0x00000002070075a7 */ /* 0x010824000800017f */
[----:B0-----:R-:W-:Y:S05]  /*1d4e0*/  @!P0 NANOSLEEP.SYNCS 0x989680 ;  /* 0x009896800000895d */ /* 0x001fea0003900000 */
[----:B------:R-:W0:Y:S02]  /*1d4f0*/  @!P0 SYNCS.PHASECHK.TRANS64 P0, [R7+URZ], R2 ;  /* 0x00000002070085a7 */ /* 0x000e24000800007f */
[----:B0-----:R-:W-:Y:S05]  /*1d500*/  @!P0 BRA `(.L_x_1672) ;  /* 0xfffffffc00f08947 */ /* 0x001fea000383ffff */
.L_x_1322:
[----:B------:R-:W-:Y:S05]  /*1d510*/  BSYNC B9 ;  /* 0x0000000000097941 */ /* 0x000fea0003800000 */
.L_x_1319:
[----:B------:R-:W-:Y:S05]  /*1d520*/  EXIT ;  /* 0x000000000000794d */ /* 0x000fea0003800000 */
.L_x_1348:
[----:B0-----:R0:W1:Y:S02]  /*1d530*/  SYNCS.PHASECHK.TRANS64.TRYWAIT P6, [R79+URZ+0x16890], R91 ;  /* 0x0168905b4f0075a7 */ /* 0x00106400080c017f */
[----:B-1----:R-:W-:Y:S05]  /*1d540*/  @!P6 NANOSLEEP.SYNCS 0x989680 ;  /* 0x009896800000e95d */ /* 0x002fea0003900000 */
[----:B------:R-:W1:Y:S02]  /*1d550*/  @!P6 SYNCS.PHASECHK.TRANS64 P6, [R79+URZ+0x16890], R91 ;  /* 0x0168905b4f00e5a7 */ /* 0x000e6400080c007f */
[----:B-1----:R-:W-:Y:S05]  /*1d560*/  @!P6 BRA `(.L_x_1348) ;  /* 0xfffffffc00f0e947 */ /* 0x002fea000383ffff */
[----:B------:R-:W-:Y:S05]  /*1d570*/  BRA `(.L_x_1673) ;  /* 0xfffffe58005c7947 */ /* 0x000fea000383ffff */
.L_x_1368:
[----:B0-----:R0:W1:Y:S02]  /*1d580*/  SYNCS.PHASECHK.TRANS64.TRYWAIT P5, [R79+URZ+0x16890], R91 ;  /* 0x0168905b4f0075a7 */ /* 0x00106400080a017f */
[----:B-1----:R-:W-:Y:S05]  /*1d590*/  @!P5 NANOSLEEP.SYNCS 0x989680 ;  /* 0x009896800000d95d */ /* 0x002fea0003900000 */
[----:B------:R-:W1:Y:S02]  /*1d5a0*/  @!P5 SYNCS.PHASECHK.TRANS64 P5, [R79+URZ+0x16890], R91 ;  /* 0x0168905b4f00d5a7 */ /* 0x000e6400080a007f */
[----:B-1----:R-:W-:Y:S05]  /*1d5b0*/  @!P5 BRA `(.L_x_1368) ;  /* 0xfffffffc00f0d947 */ /* 0x002fea000383ffff */
[----:B------:R-:W-:Y:S05]  /*1d5c0*/  BRA `(.L_x_1674) ;  /* 0xfffffe6800dc7947 */ /* 0x000fea000383ffff */
.L_x_1377:
[----:B-1----:R1:W2:Y:S02]  /*1d5d0*/  SYNCS.PHASECHK.TRANS64.TRYWAIT P4, [R79+URZ+0x16890], R91 ;  /* 0x0168905b4f0075a7 */ /* 0x0022a4000808017f */
[----:B--2---:R-:W-:Y:S05]  /*1d5e0*/  @!P4 NANOSLEEP.SYNCS 0x989680 ;  /* 0x009896800000c95d */ /* 0x004fea0003900000 */
[----:B------:R-:W2:Y:S02]  /*1d5f0*/  @!P4 SYNCS.PHASECHK.TRANS64 P4, [R79+URZ+0x16890], R91 ;  /* 0x0168905b4f00c5a7 */ /* 0x000ea4000808007f */
[----:B--2---:R-:W-:Y:S05]  /*1d600*/  @!P4 BRA `(.L_x_1377) ;  /* 0xfffffffc00f0c947 */ /* 0x004fea000383ffff */
[----:B------:R-:W-:Y:S05]  /*1d610*/  BRA `(.L_x_1675) ;  /* 0xfffffe7c000c7947 */ /* 0x000fea000383ffff */
.L_x_1383:
[----:B--2---:R2:W3:Y:S02]  /*1d620*/  SYNCS.PHASECHK.TRANS64.TRYWAIT P3, [R79+URZ+0x168b0], R91 ;  /* 0x0168b05b4f0075a7 */ /* 0x0044e4000806017f */
[----:B---3--:R-:W-:Y:S05]  /*1d630*/  @!P3 NANOSLEEP.SYNCS 0x989680 ;  /* 0x009896800000b95d */ /* 0x008fea0003900000 */
[----:B------:R-:W3:Y:S02]  /*1d640*/  @!P3 SYNCS.PHASECHK.TRANS64 P3, [R79+URZ+0x168b0], R91 ;  /* 0x0168b05b4f00b5a7 */ /* 0x000ee4000806007f */
[----:B---3--:R-:W-:Y:S05]  /*1d650*/  @!P3 BRA `(.L_x_1383) ;  /* 0xfffffffc00f0b947 */ /* 0x008fea000383ffff */
[----:B------:R-:W-:Y:S05]  /*1d660*/  BRA `(.L_x_1676) ;  /* 0xfffffe7c00a07947 */ /* 0x000fea000383ffff */
.L_x_1399:
[----:B------:R-:W0:Y:S01]  /*1d670*/  S2R R4, SR_TID.X ;  /* 0x0000000000047919 */ /* 0x000e220000002100 */
[----:B------:R-:W-:Y:S01]  /*1d680*/  BSSY B0, `(.L_x_1677) ;  /* 0x000000c000007945 */ /* 0x000fe20003800000 */
[----:B------:R-:W-:Y:S02]  /*1d690*/  IMAD.MOV.U32 R12, RZ, RZ, RZ ;  /* 0x000000ffff0c7224 */ /* 0x000fe400078e00ff */
        /* <DEDUP_REMOVED lines=10> */
.L_x_1678:
[----:B------:R-:W-:Y:S05]  /*1d740*/  BSYNC B0 ;  /* 0x0000000000007941 */ /* 0x000fea0003800000 */
.L_x_1677:
[----:B------:R0:W-:Y:S01]  /*1d750*/  STL [R1+0x1c], R14 ;  /* 0x00001c0e01007387 */ /* 0x0001e20000100800 */
[----:B------:R-:W-:Y:S05]  /*1d760*/  BRA `(.L_x_1679) ;  /* 0xfffffe8400fc7947 */ /* 0x000fea000383ffff */
.L_x_1411:
[----:B------:R-:W-:Y:S01]  /*1d770*/  BSSY B1, `(.L_x_1680) ;  /* 0x0000008000017945 */ /* 0x000fe20003800000 */
[----:B------:R-:W-:Y:S02]  /*1d780*/  IMAD.MOV.U32 R13, RZ, RZ, R6 ;  /* 0x000000ffff0d7224 */ /* 0x000fe400078e0006 */
[----:B------:R-:W-:Y:S02]  /*1d790*/  IMAD.MOV.U32 R12, RZ, RZ, RZ ;  /* 0x000000ffff0c7224 */ /* 0x000fe400078e00ff */
[----:B------:R-:W-:Y:S02]  /*1d7a0*/  IMAD.MOV.U32 R11, RZ, RZ, 0x1c1f ;  /* 0x00001c1fff0b7424 */ /* 0x000fe400078e00ff */
[----:B------:R-:W-:-:S07]  /*1d7b0*/  IMAD.MOV.U32 R15, RZ, RZ, -0x1 ;  /* 0xffffffffff0f7424 */ /* 0x000fce00078e00ff */
[----:B0-----:R-:W-:Y:S05]  /*1d7c0*/  WARPSYNC.COLLECTIVE R15, `(.L_x_1681) ;  /* 0x000000000f087348 */ /* 0x001fea0003c00000 */
[----:B0-----:R0:W1:Y:S02]  /*1d7d0*/  SHFL.IDX P6, R14, R13, R12, R11 ;  /* 0x0000000c0d0e7389 */ /* 0x00106400000c000b */
[----:B01----:R-:W-:Y:S01]  /*1d7e0*/  ENDCOLLECTIVE ;  /* 0x000000000000791b */ /* 0x003fe20003800000 */
.L_x_1681:
[----:B------:R-:W-:Y:S05]  /*1d7f0*/  BSYNC B1 ;  /* 0x0000000000017941 */ /* 0x000fea0003800000 */
.L_x_1680:
        /* <DEDUP_REMOVED lines=8> */
.L_x_1682:
[----:B------:R-:W-:Y:S02]  /*1d880*/  IMAD.MOV.U32 R13, RZ, RZ, R8 ;  /* 0x000000ffff0d7224 */ /* 0x000fe400078e0008 */
[----:B------:R-:W-:-:S07]  /*1d890*/  IMAD.MOV.U32 R0, RZ, RZ, R14 ;  /* 0x000000ffff007224 */ /* 0x000fce00078e000e */
[----:B------:R-:W-:Y:S05]  /*1d8a0*/  WARPSYNC.COLLECTIVE R15, `(.L_x_1683) ;  /* 0x000000000f087348 */ /* 0x000fea0003c00000 */
[----:B------:R0:W1:Y:S02]  /*1d8b0*/  SHFL.IDX P6, R14, R13, R12, R11 ;  /* 0x0000000c0d0e7389 */ /* 0x00006400000c000b */
[----:B01----:R-:W-:Y:S01]  /*1d8c0*/  ENDCOLLECTIVE ;  /* 0x000000000000791b */ /* 0x003fe20003800000 */
.L_x_1683:
[----:B------:R-:W-:Y:S02]  /*1d8d0*/  IMAD.MOV.U32 R13, RZ, RZ, R7 ;  /* 0x000000ffff0d7224 */ /* 0x000fe400078e0007 */
[----:B------:R-:W-:-:S07]  /*1d8e0*/  IMAD.MOV.U32 R5, RZ, RZ, R14 ;  /* 0x000000ffff057224 */ /* 0x000fce00078e000e */
[----:B------:R-:W-:Y:S05]  /*1d8f0*/  WARPSYNC.COLLECTIVE R15, `(.L_x_1684) ;  /* 0x000000000f087348 */ /* 0x000fea0003c00000 */
[----:B------:R0:W1:Y:S02]  /*1d900*/  SHFL.IDX P6, R14, R13, R12, R11 ;  /* 0x0000000c0d0e7389 */ /* 0x00006400000c000b */
[----:B01----:R-:W-:Y:S01]  /*1d910*/  ENDCOLLECTIVE ;  /* 0x000000000000791b */ /* 0x003fe20003800000 */
.L_x_1684:
[----:B------:R-:W-:Y:S05]  /*1d920*/  BRA `(.L_x_1685) ;  /* 0xfffffe8c00887947 */ /* 0x000fea000383ffff */
.L_x_1414:
[----:B------:R-:W-:Y:S01]  /*1d930*/  BSSY B1, `(.L_x_1686) ;  /* 0x0000008000017945 */ /* 0x000fe20003800000 */
[----:B------:R-:W-:Y:S02]  /*1d940*/  IMAD.MOV.U32 R13, RZ, RZ, R6 ;  /* 0x000000ffff0d7224 */ /* 0x000fe400078e0006 */
[----:B------:R-:W-:Y:S02]  /*1d950*/  IMAD.MOV.U32 R12, RZ, RZ, 0x1 ;  /* 0x00000001ff0c7424 */ /* 0x000fe400078e00ff */
[----:B------:R-:W-:Y:S02]  /*1d960*/  IMAD.MOV.U32 R11, RZ, RZ, 0x1c1f ;  /* 0x00001c1fff0b7424 */ /* 0x000fe400078e00ff */
[----:B------:R-:W-:-:S07]  /*1d970*/  IMAD.MOV.U32 R15, RZ, RZ, -0x1 ;  /* 0xffffffffff0f7424 */ /* 0x000fce00078e00ff */
[----:B-1----:R-:W-:Y:S05]  /*1d980*/  WARPSYNC.COLLECTIVE R15, `(.L_x_1687) ;  /* 0x000000000f087348 */ /* 0x002fea0003c00000 */
[----:B------:R0:W2:Y:S02]  /*1d990*/  SHFL.IDX P6, R14, R13, R12, R11 ;  /* 0x0000000c0d0e7389 */ /* 0x0000a400000c000b */
[----:B012---:R-:W-:Y:S01]  /*1d9a0*/  ENDCOLLECTIVE ;  /* 0x000000000000791b */ /* 0x007fe20003800000 */
.L_x_1687:
[----:B------:R-:W-:Y:S05]  /*1d9b0*/  BSYNC B1 ;  /* 0x0000000000017941 */ /* 0x000fea0003800000 */
.L_x_1686:
[----:B------:R-:W-:Y:S02]  /*1d9c0*/  IMAD.MOV.U32 R13, RZ, RZ, R4 ;  /* 0x000000ffff0d7224 */ /* 0x000fe400078e0004 */
[----:B------:R-:W-:Y:S02]  /*1d9d0*/  IMAD.MOV.U32 R12, RZ, RZ, 0x1 ;  /* 0x00000001ff0c7424 */ /* 0x000fe400078e00ff */
[----:B------:R-:W-:Y:S02]  /*1d9e0*/  IMAD.MOV.U32 R11, RZ, RZ, 0x1c1f ;  /* 0x00001c1fff0b7424 */ /* 0x000fe400078e00ff */
[----:B------:R-:W-:Y:S02]  /*1d9f0*/  IMAD.MOV.U32 R15, RZ, RZ, -0x1 ;  /* 0xffffffffff0f7424 */ /* 0x000fe400078e00ff */
[----:B------:R-:W-:-:S07]  /*1da00*/  IMAD.MOV.U32 R3, RZ, RZ, R14 ;  /* 0x000000ffff037224 */ /* 0x000fce00078e000e */
[----:B------:R-:W-:Y:S05]  /*1da10*/  WARPSYNC.COLLECTIVE R15, `(.L_x_1688) ;  /* 0x000000000f087348 */ /* 0x000fea0003c00000 */
[----:B------:R0:W1:Y:S02]  /*1da20*/  SHFL.IDX P6, R14, R13, R12, R11 ;  /* 0x0000000c0d0e7389 */ /* 0x00006400000c000b */
[----:B01----:R-:W-:Y:S01]  /*1da30*/  ENDCOLLECTIVE ;  /* 0x000000000000791b */ /* 0x003fe20003800000 */
.L_x_1688:
[----:B------:R-:W-:Y:S02]  /*1da40*/  IMAD.MOV.U32 R13, RZ, RZ, R8 ;  /* 0x000000ffff0d7224 */ /* 0x000fe400078e0008 */
[----:B------:R-:W-:-:S07]  /*1da50*/  IMAD.MOV.U32 R0, RZ, RZ, R14 ;  /* 0x000000ffff007224 */ /* 0x000fce00078e000e */
[----:B------:R-:W-:Y:S05]  /*1da60*/  WARPSYNC.COLLECTIVE R15, `(.L_x_1689) ;  /* 0x000000000f087348 */ /* 0x000fea0003c00000 */
[----:B------:R0:W1:Y:S02]  /*1da70*/  SHFL.IDX P6, R14, R13, R12, R11 ;  /* 0x0000000c0d0e7389 */ /* 0x00006400000c000b */
[----:B01----:R-:W-:Y:S01]  /*1da80*/  ENDCOLLECTIVE ;  /* 0x000000000000791b */ /* 0x003fe20003800000 */
.L_x_1689:
[----:B------:R-:W-:Y:S02]  /*1da90*/  IMAD.MOV.U32 R13, RZ, RZ, R7 ;  /* 0x000000ffff0d7224 */ /* 0x000fe400078e0007 */
[----:B------:R-:W-:-:S07]  /*1daa0*/  IMAD.MOV.U32 R5, RZ, RZ, R14 ;  /* 0x000000ffff057224 */ /* 0x000fce00078e000e */
[----:B------:R-:W-:Y:S05]  /*1dab0*/  WARPSYNC.COLLECTIVE R15, `(.L_x_1690) ;  /* 0x000000000f087348 */ /* 0x000fea0003c00000 */
[----:B------:R0:W1:Y:S02]  /*1dac0*/  SHFL.IDX P6, R14, R13, R12, R11 ;  /* 0x0000000c0d0e7389 */ /* 0x00006400000c000b */
[----:B01----:R-:W-:Y:S01]  /*1dad0*/  ENDCOLLECTIVE ;  /* 0x000000000000791b */ /* 0x003fe20003800000 */
.L_x_1690:
[----:B------:R-:W-:Y:S05]  /*1dae0*/  BRA `(.L_x_1691) ;  /* 0xfffffe8c00ec7947 */ /* 0x000fea000383ffff */
.L_x_1418:
[----:B0-----:R0:W1:Y:S02]  /*1daf0*/  SYNCS.PHASECHK.TRANS64.TRYWAIT P0, [R2+URZ+0x16800], R41 ;  /* 0x01680029020075a7 */ /* 0x001064000800017f */
[----:B-1----:R-:W-:Y:S05]  /*1db00*/  @!P0 NANOSLEEP.SYNCS 0x989680 ;  /* 0x009896800000895d */ /* 0x002fea0003900000 */
[----:B------:R-:W1:Y:S02]  /*1db10*/  @!P0 SYNCS.PHASECHK.TRANS64 P0, [R2+URZ+0x16800], R41 ;  /* 0x01680029020085a7 */ /* 0x000e64000800007f */
[----:B-1----:R-:W-:Y:S05]  /*1db20*/  @!P0 BRA `(.L_x_1418) ;  /* 0xfffffffc00f08947 */ /* 0x002fea000383ffff */
[----:B------:R-:W-:Y:S05]  /*1db30*/  BRA `(.L_x_1692) ;  /* 0xfffffe9000f47947 */ /* 0x000fea000383ffff */
.L_x_1426:
[----:B------:R-:W1:Y:S01]  /*1db40*/  LDC R41, c[0x0][0x3f4] ;  /* 0x0000fd00ff297b82 */ /* 0x000e620000000800 */
[----:B------:R-:W-:Y:S01]  /*1db50*/  BSSY B1, `(.L_x_1693) ;  /* 0x0000008000017945 */ /* 0x000fe20003800000 */
[----:B------:R-:W-:Y:S02]  /*1db60*/  IMAD.MOV.U32 R13, RZ, RZ, R26 ;  /* 0x000000ffff0d7224 */ /* 0x000fe400078e001a */
[----:B------:R-:W-:Y:S02]  /*1db70*/  IMAD.MOV.U32 R12, RZ, RZ, RZ ;  /* 0x000000ffff0c7224 */ /* 0x000fe400078e00ff */
[----:B------:R-:W-:Y:S02]  /*1db80*/  IMAD.MOV.U32 R11, RZ, RZ, 0x1c1f ;  /* 0x00001c1fff0b7424 */ /* 0x000fe400078e00ff */
[----:B------:R-:W-:-:S07]  /*1db90*/  IMAD.MOV.U32 R15, RZ, RZ, -0x1 ;  /* 0xffffffffff0f7424 */ /* 0x000fce00078e00ff */
[----:B01----:R-:W-:Y:S05]  /*1dba0*/  WARPSYNC.COLLECTIVE R15, `(.L_x_1694) ;  /* 0x000000000f087348 */ /* 0x003fea0003c00000 */
[----:B0-----:R0:W2:Y:S02]  /*1dbb0*/  SHFL.IDX P6, R14, R13, R12, R11 ;  /* 0x0000000c0d0e7389 */ /* 0x0010a400000c000b */
[----:B012---:R-:W-:Y:S01]  /*1dbc0*/  ENDCOLLECTIVE ;  /* 0x000000000000791b */ /* 0x007fe20003800000 */
.L_x_1694:
[----:B------:R-:W-:Y:S05]  /*1dbd0*/  BSYNC B1 ;  /* 0x0000000000017941 */ /* 0x000fea0003800000 */
.L_x_1693:
[----:B------:R0:W5:Y:S01]  /*1dbe0*/  LDL R8, [R1+0x4] ;  /* 0x0000040001087983 */ /* 0x0001620000100800 */
[----:B------:R-:W-:Y:S01]  /*1dbf0*/  IMAD.MOV.U32 R13, RZ, RZ, R25 ;  /* 0x000000ffff0d7224 */ /* 0x000fe200078e0019 */
[----:B------:R-:W-:Y:S01]  /*1dc00*/  ISETP.GE.AND P0, PT, R18, R41, PT ;  /* 0x000000291200720c */ /* 0x000fe20003f06270 */
[----:B------:R-:W-:Y:S02]  /*1dc10*/  IMAD.MOV.U32 R12, RZ, RZ, RZ ;  /* 0x000000ffff0c7224 */ /* 0x000fe400078e00ff */
[----:B------:R-:W-:Y:S02]  /*1dc20*/  IMAD.MOV.U32 R11, RZ, RZ, 0x1c1f ;  /* 0x00001c1fff0b7424 */ /* 0x000fe400078e00ff */
[----:B------:R-:W-:Y:S02]  /*1dc30*/  IMAD.MOV.U32 R15, RZ, RZ, -0x1 ;  /* 0xffffffffff0f7424 */ /* 0x000fe400078e00ff */
[----:B0-----:R-:W-:-:S07]  /*1dc40*/  IMAD.MOV.U32 R0, RZ, RZ, R14 ;  /* 0x000000ffff007224 */ /* 0x001fce00078e000e */
[----:B-----5:R-:W-:Y:S05]  /*1dc50*/  WARPSYNC.COLLECTIVE R15, `(.L_x_1695) ;  /* 0x000000000f087348 */ /* 0x020fea0003c00000 */
[----:B------:R0:W1:Y:S02]  /*1dc60*/  SHFL.IDX P6, R14, R13, R12, R11 ;  /* 0x0000000c0d0e7389 */ /* 0x00006400000c000b */
[----:B01---5:R-:W-:Y:S01]  /*1dc70*/  ENDCOLLECTIVE ;  /* 0x000000000000791b */ /* 0x023fe20003800000 */
.L_x_1695:
[----:B------:R-:W-:Y:S02]  /*1dc80*/  IMAD.MOV.U32 R13, RZ, RZ, R24 ;  /* 0x000000ffff0d7224 */ /* 0x000fe400078e0018 */
[----:B------:R-:W-:-:S07]  /*1dc90*/  IMAD.MOV.U32 R3, RZ, RZ, R14 ;  /* 0x000000ffff037224 */ /* 0x000fce00078e000e */
[----:B------:R-:W-:Y:S05]  /*1dca0*/  WARPSYNC.COLLECTIVE R15, `(.L_x_1696) ;  /* 0x000000000f087348 */ /* 0x000fea0003c00000 */
[----:B------:R0:W1:Y:S02]  /*1dcb0*/  SHFL.IDX P6, R14, R13, R12, R11 ;  /* 0x0000000c0d0e7389 */ /* 0x00006400000c000b */
[----:B01----:R-:W-:Y:S01]  /*1dcc0*/  ENDCOLLECTIVE ;  /* 0x000000000000791b */ /* 0x003fe20003800000 */
.L_x_1696:
[----:B------:R-:W-:Y:S02]  /*1dcd0*/  IMAD.MOV.U32 R13, RZ, RZ, R27 ;  /* 0x000000ffff0d7224 */ /* 0x000fe400078e001b */
[----:B------:R-:W-:-:S07]  /*1dce0*/  IMAD.MOV.U32 R4, RZ, RZ, R14 ;  /* 0x000000ffff047224 */ /* 0x000fce00078e000e */
[----:B------:R-:W-:Y:S05]  /*1dcf0*/  WARPSYNC.COLLECTIVE R15, `(.L_x_1697) ;  /* 0x000000000f087348 */ /* 0x000fea0003c00000 */
[----:B------:R0:W1:Y:S02]  /*1dd00*/  SHFL.IDX P6, R14, R13, R12, R11 ;  /* 0x0000000c0d0e7389 */ /* 0x00006400000c000b */
[----:B01----:R-:W-:Y:S01]  /*1dd10*/  ENDCOLLECTIVE ;  /* 0x000000000000791b */ /* 0x003fe20003800000 */
.L_x_1697:
[----:B------:R-:W-:-:S05]  /*1dd20*/  IMAD R32, R8, R32, RZ ;  /* 0x0000002008207224 */ /* 0x000fca00078e02ff */
[----:B------:R-:W-:-:S13]  /*1dd30*/  ISETP.GE.OR P1, PT, R39, R32, P0 ;  /* 0x000000202700720c */ /* 0x000fda0000726670 */
[C---:B------:R-:W-:Y:S01]  /*1dd40*/  @!P1 IMAD.SHL.U32 R5, R18.reuse, 0x2, RZ ;  /* 0x0000000212059824 */ /* 0x040fe200078e00ff */
[----:B------:R-:W-:-:S04]  /*1dd50*/  @!P1 SHF.L.U64.HI R21, R18, 0x1, R43 ;  /* 0x0000000112159819 */ /* 0x000fc8000001022b */
[----:B------:R-:W-:-:S05]  /*1dd60*/  @!P1 IADD3 R6, P2, R3, R5, RZ ;  /* 0x0000000503069210 */ /* 0x000fca0007f5e0ff */
[----:B------:R-:W-:-:S05]  /*1dd70*/  @!P1 IMAD.X R7, R0, 0x1, R21, P2 ;  /* 0x0000000100079824 */ /* 0x000fca00010e0615 */
[----:B------:R-:W2:Y:S01]  /*1dd80*/  @!P1 LD.E.128 R8, desc[UR38][R6.64] ;  /* 0x0000002606089980 */ /* 0x000ea2000c101d00 */
[----:B------:R-:W-:-:S05]  /*1dd90*/  @!P1 IADD3 R14, P2, R14, R5, RZ ;  /* 0x000000050e0e9210 */ /* 0x000fca0007f5e0ff */
[----:B------:R-:W-:-:S04]  /*1dda0*/  @!P1 IMAD.X R3, R4, 0x1, R21, P2 ;  /* 0x0000000104039824 */ /* 0x000fc800010e0615 */
[----:B------:R-:W-:-:S05]  /*1ddb0*/  @!P1 IMAD.MOV.U32 R15, RZ, RZ, R3 ;  /* 0x000000ffff0f9224 */ /* 0x000fca00078e0003 */
[----:B------:R0:W5:Y:S01]  /*1ddc0*/  @!P1 LD.E.128 R4, desc[UR38][R14.64] ;  /* 0x000000260e049980 */ /* 0x000162000c101d00 */
[----:B------:R-:W-:Y:S01]  /*1ddd0*/  CS2R R36, SRZ ;  /* 0x0000000000247805 */ /* 0x000fe2000001ff00 */
[----:B------:R-:W-:Y:S01]  /*1dde0*/  IMAD.MOV.U32 R13, RZ, RZ, R26 ;  /* 0x000000ffff0d7224 */ /* 0x000fe200078e001a */
[----:B------:R-:W-:Y:S01]  /*1ddf0*/  CS2R R34, SRZ ;  /* 0x0000000000227805 */ /* 0x000fe2000001ff00 */
[----:B------:R-:W-:Y:S01]  /*1de00*/  IMAD.MOV.U32 R12, RZ, RZ, 0x1 ;  /* 0x00000001ff0c7424 */ /* 0x000fe200078e00ff */
[----:B------:R-:W-:Y:S02]  /*1de10*/  CS2R R20, SRZ ;  /* 0x0000000000147805 */ /* 0x000fe4000001ff00 */
[----:B------:R-:W-:Y:S01]  /*1de20*/  CS2R R28, SRZ ;  /* 0x00000000001c7805 */ /* 0x000fe2000001ff00 */
[----:B0-----:R-:W-:Y:S02]  /*1de30*/  IMAD.MOV.U32 R15, RZ, RZ, -0x1 ;  /* 0xffffffffff0f7424 */ /* 0x001fe400078e00ff */
[----:B--2---:R-:W-:-:S02]  /*1de40*/  @!P1 IMAD.MOV.U32 R37, RZ, RZ, R11 ;  /* 0x000000ffff259224 */ /* 0x004fc400078e000b */
[----:B------:R-:W-:Y:S02]  /*1de50*/  IMAD.MOV.U32 R11, RZ, RZ, 0x1c1f ;  /* 0x00001c1fff0b7424 */ /* 0x000fe400078e00ff */
[----:B------:R-:W-:Y:S02]  /*1de60*/  @!P1 IMAD.MOV.U32 R34, RZ, RZ, R8 ;  /* 0x000000ffff229224 */ /* 0x000fe400078e0008 */
[----:B------:R-:W-:-:S07]  /*1de70*/  @!P1 IMAD.MOV.U32 R35, RZ, RZ, R9 ;  /* 0x000000ffff239224 */ /* 0x000fce00078e0009 */
[----:B-----5:R-:W-:Y:S05]  /*1de80*/  WARPSYNC.COLLECTIVE R15, `(.L_x_1698) ;  /* 0x000000000f087348 */ /* 0x020fea0003c00000 */
[----:B------:R0:W1:Y:S02]  /*1de90*/  SHFL.IDX P6, R14, R13, R12, R11 ;  /* 0x0000000c0d0e7389 */ /* 0x00006400000c000b */
[----:B01---5:R-:W-:Y:S01]  /*1dea0*/  ENDCOLLECTIVE ;  /* 0x000000000000791b */ /* 0x023fe20003800000 */
.L_x_1698:
[----:B------:R-:W-:Y:S02]  /*1deb0*/  IMAD.MOV.U32 R0, RZ, RZ, R34 ;  /* 0x000000ffff007224 */ /* 0x000fe400078e0022 */
[----:B------:R-:W-:Y:S02]  /*1dec0*/  IMAD.MOV.U32 R3, RZ, RZ, R35 ;  /* 0x000000ffff037224 */ /* 0x000fe400078e0023 */
[----:B------:R-:W-:Y:S01]  /*1ded0*/  @!P1 IMAD.MOV.U32 R36, RZ, RZ, R10 ;  /* 0x000000ffff249224 */ /* 0x000fe200078e000a */
[----:B------:R-:W-:Y:S01]  /*1dee0*/  PRMT R42, R0, 0x7610, R42 ;  /* 0x00007610002a7816 */ /* 0x000fe2000000002a */
[----:B------:R-:W-:Y:S01]  /*1def0*/  IMAD.MOV.U32 R9, RZ, RZ, R37 ;  /* 0x000000ffff097224 */ /* 0x000fe200078e0025 */
[----:B------:R-:W-:Y:S01]  /*1df00*/  PRMT R45, R45, 0x5410, R3 ;  /* 0x000054102d2d7816 */ /* 0x000fe20000000003 */
[----:B------:R-:W-:Y:S02]  /*1df10*/  @!P1 IMAD.MOV.U32 R20, RZ, RZ, R4 ;  /* 0x000000ffff149224 */ /* 0x000fe400078e0004 */
[----:B------:R-:W-:-:S02]  /*1df20*/  @!P1 IMAD.MOV.U32 R21, RZ, RZ, R5 ;  /* 0x000000ffff159224 */ /* 0x000fc400078e0005 */
[----:B------:R-:W-:Y:S02]  /*1df30*/  @!P1 IMAD.MOV.U32 R28, RZ, RZ, R6 ;  /* 0x000000ffff1c9224 */ /* 0x000fe400078e0006 */
[----:B------:R-:W-:Y:S02]  /*1df40*/  IMAD.MOV.U32 R13, RZ, RZ, R25 ;  /* 0x000000ffff0d7224 */ /* 0x000fe400078e0019 */
[----:B------:R-:W-:Y:S02]  /*1df50*/  @!P1 IMAD.MOV.U32 R29, RZ, RZ, R7 ;  /* 0x000000ffff1d9224 */ /* 0x000fe400078e0007 */
[----:B------:R-:W-:Y:S02]  /*1df60*/  IMAD.MOV.U32 R4, RZ, RZ, R20 ;  /* 0x000000ffff047224 */ /* 0x000fe400078e0014 */
[----:B------:R-:W-:Y:S02]  /*1df70*/  IMAD.MOV.U32 R5, RZ, RZ, R21 ;  /* 0x000000ffff057224 */ /* 0x000fe400078e0015 */
[----:B------:R-:W-:-:S02]  /*1df80*/  IMAD.MOV.U32 R6, RZ, RZ, R28 ;  /* 0x000000ffff067224 */ /* 0x000fc400078e001c */
[----:B------:R-:W-:Y:S01]  /*1df90*/  IMAD.MOV.U32 R0, RZ, RZ, R14 ;  /* 0x000000ffff007224 */ /* 0x000fe200078e000e */
[----:B------:R-:W-:-:S07]  /*1dfa0*/  PRMT R45, R5, 0x7610, R45 ;  /* 0x00007610052d7816 */ /* 0x000fce000000002d */
[----:B------:R-:W-:Y:S05]  /*1dfb0*/  WARPSYNC.COLLECTIVE R15, `(.L_x_1699) ;  /* 0x000000000f087348 */ /* 0x000fea0003c00000 */
[----:B------:R0:W1:Y:S02]  /*1dfc0*/  SHFL.IDX P6, R14, R13, R12, R11 ;  /* 0x0000000c0d0e7389 */ /* 0x00006400000c000b */
[----:B01----:R-:W-:Y:S01]  /*1dfd0*/  ENDCOLLECTIVE ;  /* 0x000000000000791b */ /* 0x003fe20003800000 */
.L_x_1699:
[----:B------:R-:W-:Y:S01]  /*1dfe0*/  IMAD.MOV.U32 R8, RZ, RZ, R36 ;  /* 0x000000ffff087224 */ /* 0x000fe200078e0024 */
[----:B------:R-:W-:Y:S01]  /*1dff0*/  PRMT R56, R4, 0x5410, R6 ;  /* 0x0000541004387816 */ /* 0x000fe20000000006 */
[----:B------:R-:W-:Y:S01]  /*1e000*/  IMAD.MOV.U32 R7, RZ, RZ, R29 ;  /* 0x000000ffff077224 */ /* 0x000fe200078e001d */
[----:B------:R-:W-:Y:S02]  /*1e010*/  CS2R R4, SRZ ;  /* 0x0000000000047805 */ /* 0x000fe4000001ff00 */
[----:B------:R-:W-:Y:S02]  /*1e020*/  PRMT R31, R8, 0x5410, R9 ;  /* 0x00005410081f7816 */ /* 0x000fe40000000009 */
[----:B------:R-:W-:Y:S01]  /*1e030*/  PRMT R42, R42, 0x5410, R7 ;  /* 0x000054102a2a7816 */ /* 0x000fe20000000007 */
[----:B------:R-:W-:Y:S02]  /*1e040*/  IMAD.MOV.U32 R13, RZ, RZ, R24 ;  /* 0x000000ffff0d7224 */ /* 0x000fe400078e0018 */
[----:B------:R-:W-:-:S07]  /*1e050*/  IMAD.MOV.U32 R3, RZ, RZ, R14 ;  /* 0x000000ffff037224 */ /* 0x000fce00078e000e */
[----:B------:R-:W-:Y:S05]  /*1e060*/  WARPSYNC.COLLECTIVE R15, `(.L_x_1700) ;  /* 0x000000000f087348 */ /* 0x000fea0003c00000 */
[----:B------:R0:W1:Y:S02]  /*1e070*/  SHFL.IDX P6, R14, R13, R12, R11 ;  /* 0x0000000c0d0e7389 */ /* 0x00006400000c000b */
[----:B01----:R-:W-:Y:S01]  /*1e080*/  ENDCOLLECTIVE ;  /* 0x000000000000791b */ /* 0x003fe20003800000 */
.L_x_1700:
[----:B------:R-:W-:Y:S02]  /*1e090*/  IMAD.MOV.U32 R13, RZ, RZ, R27 ;  /* 0x000000ffff0d7224 */ /* 0x000fe400078e001b */
[----:B------:R-:W-:-:S07]  /*1e0a0*/  IMAD.MOV.U32 R24, RZ, RZ, R14 ;  /* 0x000000ffff187224 */ /* 0x000fce00078e000e */
[----:B------:R-:W-:Y:S05]  /*1e0b0*/  WARPSYNC.COLLECTIVE R15, `(.L_x_1701) ;  /* 0x000000000f087348 */ /* 0x000fea0003c00000 */
[----:B------:R0:W1:Y:S02]  /*1e0c0*/  SHFL.IDX P6, R14, R13, R12, R11 ;  /* 0x0000000c0d0e7389 */ /* 0x00006400000c000b */
[----:B01----:R-:W-:Y:S01]  /*1e0d0*/  ENDCOLLECTIVE ;  /* 0x000000000000791b */ /* 0x003fe20003800000 */
.L_x_1701:
[----:B------:R-:W-:Y:S05]  /*1e0e0*/  BRA `(.L_x_1702) ;  /* 0xfffffe9c00e47947 */ /* 0x000fea000383ffff */
.L_x_1430:
[----:B0-----:R0:W1:Y:S02]  /*1e0f0*/  SYNCS.PHASECHK.TRANS64.TRYWAIT P1, [R2+URZ+0x16800], R13 ;  /* 0x0168000d020075a7 */ /* 0x001064000802017f */
[----:B-1----:R-:W-:Y:S05]  /*1e100*/  @!P1 NANOSLEEP.SYNCS 0x989680 ;  /* 0x009896800000995d */ /* 0x002fea0003900000 */
[----:B------:R-:W1:Y:S02]  /*1e110*/  @!P1 SYNCS.PHASECHK.TRANS64 P1, [R2+URZ+0x16800], R13 ;  /* 0x0168000d020095a7 */ /* 0x000e64000802007f */
[----:B-1----:R-:W-:Y:S05]  /*1e120*/  @!P1 BRA `(.L_x_1430) ;  /* 0xfffffffc00f09947 */ /* 0x002fea000383ffff */
[----:B------:R-:W-:Y:S05]  /*1e130*/  BRA `(.L_x_1703) ;  /* 0xfffffea000847947 */ /* 0x000fea000383ffff */
.L_x_1436:
[----:B--2---:R2:W3:Y:S02]  /*1e140*/  SYNCS.PHASECHK.TRANS64.TRYWAIT P2, [R7+URZ+0x16830], R0 ;  /* 0x01683000070075a7 */ /* 0x0044e4000804017f */
[----:B---3--:R-:W-:Y:S05]  /*1e150*/  @!P2 NANOSLEEP.SYNCS 0x989680 ;  /* 0x009896800000a95d */ /* 0x008fea0003900000 */
[----:B------:R-:W3:Y:S02]  /*1e160*/  @!P2 SYNCS.PHASECHK.TRANS64 P2, [R7+URZ+0x16830], R0 ;  /* 0x016830000700a5a7 */ /* 0x000ee4000804007f */
[----:B---3--:R-:W-:Y:S05]  /*1e170*/  @!P2 BRA `(.L_x_1436) ;  /* 0xfffffffc00f0a947 */ /* 0x008fea000383ffff */
[----:B------:R-:W-:Y:S05]  /*1e180*/  BRA `(.L_x_1435) ;  /* 0xfffffeb000047947 */ /* 0x000fea000383ffff */
.L_x_1454:
[----:B-1----:R1:W2:Y:S02]  /*1e190*/  SYNCS.PHASECHK.TRANS64.TRYWAIT P4, [R11+URZ+0x16830], R10 ;  /* 0x0168300a0b0075a7 */ /* 0x0022a4000808017f */
[----:B--2---:R-:W-:Y:S05]  /*1e1a0*/  @!P4 NANOSLEEP.SYNCS 0x989680 ;  /* 0x009896800000c95d */ /* 0x004fea0003900000 */
[----:B------:R-:W2:Y:S02]  /*1e1b0*/  @!P4 SYNCS.PHASECHK.TRANS64 P4, [R11+URZ+0x16830], R10 ;  /* 0x0168300a0b00c5a7 */ /* 0x000ea4000808007f */
[----:B--2---:R-:W-:Y:S05]  /*1e1c0*/  @!P4 BRA `(.L_x_1454) ;  /* 0xfffffffc00f0c947 */ /* 0x004fea000383ffff */
[----:B------:R-:W-:Y:S05]  /*1e1d0*/  BRA `(.L_x_1453) ;  /* 0xfffffee000f07947 */ /* 0x000fea000383ffff */
.L_x_1458:
[----:B-1----:R1:W2:Y:S02]  /*1e1e0*/  SYNCS.PHASECHK.TRANS64.TRYWAIT P3, [R11+URZ+0x16850], R10 ;  /* 0x0168500a0b0075a7 */ /* 0x0022a4000806017f */
[----:B--2---:R-:W-:Y:S05]  /*1e1f0*/  @!P3 NANOSLEEP.SYNCS 0x989680 ;  /* 0x009896800000b95d */ /* 0x004fea0003900000 */
[----:B------:R-:W2:Y:S02]  /*1e200*/  @!P3 SYNCS.PHASECHK.TRANS64 P3, [R11+URZ+0x16850], R10 ;  /* 0x0168500a0b00b5a7 */ /* 0x000ea4000806007f */
[----:B--2---:R-:W-:Y:S05]  /*1e210*/  @!P3 BRA `(.L_x_1458) ;  /* 0xfffffffc00f0b947 */ /* 0x004fea000383ffff */
[----:B------:R-:W-:Y:S05]  /*1e220*/  BRA `(.L_x_1455) ;  /* 0xfffffee400b07947 */ /* 0x000fea000383ffff */
.L_x_1477:
[----:B-1----:R1:W2:Y:S02]  /*1e230*/  SYNCS.PHASECHK.TRANS64.TRYWAIT P3, [R0+URZ+0x16830], R3 ;  /* 0x01683003000075a7 */ /* 0x0022a4000806017f */
[----:B--2---:R-:W-:Y:S05]  /*1e240*/  @!P3 NANOSLEEP.SYNCS 0x989680 ;  /* 0x009896800000b95d */ /* 0x004fea0003900000 */
[----:B------:R-:W2:Y:S02]  /*1e250*/  @!P3 SYNCS.PHASECHK.TRANS64 P3, [R0+URZ+0x16830], R3 ;  /* 0x016830030000b5a7 */ /* 0x000ea4000806007f */
[----:B--2---:R-:W-:Y:S05]  /*1e260*/  @!P3 BRA `(.L_x_1477) ;  /* 0xfffffffc00f0b947 */ /* 0x004fea000383ffff */
[----:B------:R-:W-:Y:S05]  /*1e270*/  BRA `(.L_x_1476) ;  /* 0xffffff1400787947 */ /* 0x000fea000383ffff */
.L_x_1481:
[----:B-1----:R1:W2:Y:S02]  /*1e280*/  SYNCS.PHASECHK.TRANS64.TRYWAIT P2, [R3+URZ+0x16850], R0 ;  /* 0x01685000030075a7 */ /* 0x0022a4000804017f */
[----:B--2---:R-:W-:Y:S05]  /*1e290*/  @!P2 NANOSLEEP.SYNCS 0x989680 ;  /* 0x009896800000a95d */ /* 0x004fea0003900000 */
[----:B------:R-:W2:Y:S02]  /*1e2a0*/  @!P2 SYNCS.PHASECHK.TRANS64 P2, [R3+URZ+0x16850], R0 ;  /* 0x016850000300a5a7 */ /* 0x000ea4000804007f */
[----:B--2---:R-:W-:Y:S05]  /*1e2b0*/  @!P2 BRA `(.L_x_1481) ;  /* 0xfffffffc00f0a947 */ /* 0x004fea000383ffff */
[----:B------:R-:W-:Y:S05]  /*1e2c0*/  BRA `(.L_x_1478) ;  /* 0xffffff1800387947 */ /* 0x000fea000383ffff */
.L_x_1488:
[----:B-1----:R1:W2:Y:S02]  /*1e2d0*/  SYNCS.PHASECHK.TRANS64.TRYWAIT P3, [R0+URZ+0x16830], R3 ;  /* 0x01683003000075a7 */ /* 0x0022a4000806017f */
[----:B--2---:R-:W-:Y:S05]  /*1e2e0*/  @!P3 NANOSLEEP.SYNCS 0x989680 ;  /* 0x009896800000b95d */ /* 0x004fea0003900000 */
[----:B------:R-:W2:Y:S02]  /*1e2f0*/  @!P3 SYNCS.PHASECHK.TRANS64 P3, [R0+URZ+0x16830], R3 ;  /* 0x016830030000b5a7 */ /* 0x000ea4000806007f */
[----:B--2---:R-:W-:Y:S05]  /*1e300*/  @!P3 BRA `(.L_x_1488) ;  /* 0xfffffffc00f0b947 */ /* 0x004fea000383ffff */
[----:B------:R-:W-:Y:S05]  /*1e310*/  BRA `(.L_x_1487) ;  /* 0xffffff34001c7947 */ /* 0x000fea000383ffff */
.L_x_1492:
[----:B-1----:R1:W2:Y:S02]  /*1e320*/  SYNCS.PHASECHK.TRANS64.TRYWAIT P2, [R3+URZ+0x16850], R0 ;  /* 0x01685000030075a7 */ /* 0x0022a4000804017f */
[----:B--2---:R-:W-:Y:S05]  /*1e330*/  @!P2 NANOSLEEP.SYNCS 0x989680 ;  /* 0x009896800000a95d */ /* 0x004fea0003900000 */
[----:B------:R-:W2:Y:S02]  /*1e340*/  @!P2 SYNCS.PHASECHK.TRANS64 P2, [R3+URZ+0x16850], R0 ;  /* 0x016850000300a5a7 */ /* 0x000ea4000804007f */
[----:B--2---:R-:W-:Y:S05]  /*1e350*/  @!P2 BRA `(.L_x_1492) ;  /* 0xfffffffc00f0a947 */ /* 0x004fea000383ffff */
[----:B------:R-:W-:Y:S05]  /*1e360*/  BRA `(.L_x_1489) ;  /* 0xffffff3400dc7947 */ /* 0x000fea000383ffff */
.L_x_1505:
[----:B-1----:R1:W2:Y:S02]  /*1e370*/  SYNCS.PHASECHK.TRANS64.TRYWAIT P0, [R11+URZ+0x16850], R4 ;  /* 0x016850040b0075a7 */ /* 0x0022a4000800017f */
[----:B--2---:R-:W-:Y:S05]  /*1e380*/  @!P0 NANOSLEEP.SYNCS 0x989680 ;  /* 0x009896800000895d */ /* 0x004fea0003900000 */
[----:B------:R-:W2:Y:S02]  /*1e390*/  @!P0 SYNCS.PHASECHK.TRANS64 P0, [R11+URZ+0x16850], R4 ;  /* 0x016850040b0085a7 */ /* 0x000ea4000800007f */
[----:B--2---:R-:W-:Y:S05]  /*1e3a0*/  @!P0 BRA `(.L_x_1505) ;  /* 0xfffffffc00f08947 */ /* 0x004fea000383ffff */
[----:B------:R-:W-:Y:S05]  /*1e3b0*/  BRA `(.L_x_1504) ;  /* 0xffffff6000c07947 */ /* 0x000fea000383ffff */
.L_x_1513:
[----:B------:R-:W-:Y:S02]  /*1e3c0*/  IMAD.MOV.U32 R13, RZ, RZ, R20 ;  /* 0x000000ffff0d7224 */ /* 0x000fe400078e0014 */
[----:B------:R-:W-:Y:S02]  /*1e3d0*/  IMAD.MOV.U32 R12, RZ, RZ, RZ ;  /* 0x000000ffff0c7224 */ /* 0x000fe400078e00ff */
[----:B------:R-:W-:Y:S02]  /*1e3e0*/  IMAD.MOV.U32 R11, RZ, RZ, 0x181f ;  /* 0x0000181fff0b7424 */ /* 0x000fe400078e00ff */
[----:B------:R-:W-:Y:S02]  /*1e3f0*/  IMAD.MOV.U32 R15, RZ, RZ, -0x1 ;  /* 0xffffffffff0f7424 */ /* 0x000fe400078e00ff */
[----:B------:R-:W-:Y:S02]  /*1e400*/  IMAD R21, R8, R27, RZ ;  /* 0x0000001b08157224 */ /* 0x000fe400078e02ff */
[----:B------:R-:W-:-:S07]  /*1e410*/  IMAD.IADD R24, R30, 0x1, R26 ;  /* 0x000000011e187824 */ /* 0x000fce00078e021a */
[----:B-1----:R-:W-:Y:S05]  /*1e420*/  WARPSYNC.COLLECTIVE R15, `(.L_x_1704) ;  /* 0x000000000f087348 */ /* 0x002fea0003c00000 */
[----:B------:R0:W2:Y:S02]  /*1e430*/  SHFL.IDX P6, R14, R13, R12, R11 ;  /* 0x0000000c0d0e7389 */ /* 0x0000a400000c000b */
[----:B012---:R-:W-:Y:S01]  /*1e440*/  ENDCOLLECTIVE ;  /* 0x000000000000791b */ /* 0x007fe20003800000 */
.L_x_1704:
[C---:B------:R-:W-:Y:S01]  /*1e450*/  VIADD R8, R24.reuse, 0x30 ;  /* 0x0000003018087836 */ /* 0x040fe20000000000 */
[----:B------:R-:W-:-:S04]  /*1e460*/  ISETP.GE.OR P3, PT, R24, R21, P0 ;  /* 0x000000151800720c */ /* 0x000fc80000766670 */
[----:B------:R-:W-:Y:S01]  /*1e470*/  ISETP.GE.OR P4, PT, R8, R21, P0 ;  /* 0x000000150800720c */ /* 0x000fe20000786670 */
[----:B------:R-:W-:Y:S02]  /*1e480*/  VIADD R8, R24, 0x60 ;  /* 0x0000006018087836 */ /* 0x000fe40000000000 */
[----:B------:R-:W-:-:S03]  /*1e490*/  IMAD.MOV.U32 R13, RZ, RZ, R7 ;  /* 0x000000ffff0d7224 */ /* 0x000fc600078e0007 */
[----:B------:R-:W-:Y:S01]  /*1e4a0*/  ISETP.GE.OR P2, PT, R8, R21, P0 ;  /* 0x000000150800720c */ /* 0x000fe20000746670 */
[----:B------:R-:W-:-:S12]  /*1e4b0*/  IMAD.MOV.U32 R0, RZ, RZ, R14 ;  /* 0x000000ffff007224 */ /* 0x000fd800078e000e */
[----:B------:R-:W-:Y:S05]  /*1e4c0*/  WARPSYNC.COLLECTIVE R15, `(.L_x_1705) ;  /* 0x000000000f087348 */ /* 0x000fea0003c00000 */
[----:B------:R0:W1:Y:S02]  /*1e4d0*/  SHFL.IDX P6, R14, R13, R12, R11 ;  /* 0x0000000c0d0e7389 */ /* 0x00006400000c000b */
[----:B01----:R-:W-:Y:S01]  /*1e4e0*/  ENDCOLLECTIVE ;  /* 0x000000000000791b */ /* 0x003fe20003800000 */
.L_x_1705:
[----:B------:R-:W-:Y:S02]  /*1e4f0*/  IMAD.MOV.U32 R13, RZ, RZ, R20 ;  /* 0x000000ffff0d7224 */ /* 0x000fe400078e0014 */
[----:B------:R-:W-:Y:S02]  /*1e500*/  IMAD.MOV.U32 R12, RZ, RZ, 0x1 ;  /* 0x00000001ff0c7424 */ /* 0x000fe400078e00ff */
[----:B------:R-:W-:-:S07]  /*1e510*/  IMAD.MOV.U32 R3, RZ, RZ, R14 ;  /* 0x000000ffff037224 */ /* 0x000fce00078e000e */
[----:B------:R-:W-:Y:S05]  /*1e520*/  WARPSYNC.COLLECTIVE R15, `(.L_x_1706) ;  /* 0x000000000f087348 */ /* 0x000fea0003c00000 */
[----:B------:R0:W1:Y:S02]  /*1e530*/  SHFL.IDX P6, R14, R13, R12, R11 ;  /* 0x0000000c0d0e7389 */ /* 0x00006400000c000b */
[----:B01----:R-:W-:Y:S01]  /*1e540*/  ENDCOLLECTIVE ;  /* 0x000000000000791b */ /* 0x003fe20003800000 */
.L_x_1706:
[----:B------:R-:W-:-:S04]  /*1e550*/  @!P3 LEA R10, P5, R29, R3, 0x1 ;  /* 0x000000031d0ab211 */ /* 0x000fc800078a08ff */
[----:B------:R-:W-:Y:S01]  /*1e560*/  @!P3 LEA.HI.X R3, R29, R0, R28, 0x1, P5 ;  /* 0x000000001d03b211 */ /* 0x000fe200028f0c1c */
[----:B------:R-:W-:Y:S02]  /*1e570*/  IMAD.MOV.U32 R13, RZ, RZ, R7 ;  /* 0x000000ffff0d7224 */ /* 0x000fe400078e0007 */
[----:B------:R-:W-:-:S07]  /*1e580*/  IMAD.MOV.U32 R4, RZ, RZ, R14 ;  /* 0x000000ffff047224 */ /* 0x000fce00078e000e */
[----:B------:R-:W-:Y:S05]  /*1e590*/  WARPSYNC.COLLECTIVE R15, `(.L_x_1707) ;  /* 0x000000000f087348 */ /* 0x000fea0003c00000 */
[----:B------:R0:W1:Y:S02]  /*1e5a0*/  SHFL.IDX P6, R14, R13, R12, R11 ;  /* 0x0000000c0d0e7389 */ /* 0x00006400000c000b */
[----:B01----:R-:W-:Y:S01]  /*1e5b0*/  ENDCOLLECTIVE ;  /* 0x000000000000791b */ /* 0x003fe20003800000 */
.L_x_1707:
[----:B------:R-:W-:Y:S02]  /*1e5c0*/  IMAD.MOV.U32 R13, RZ, RZ, R20 ;  /* 0x000000ffff0d7224 */ /* 0x000fe400078e0014 */
[----:B------:R-:W-:Y:S02]  /*1e5d0*/  IMAD.MOV.U32 R12, RZ, RZ, 0x2 ;  /* 0x00000002ff0c7424 */ /* 0x000fe400078e00ff */
[----:B------:R-:W-:-:S07]  /*1e5e0*/  IMAD.MOV.U32 R5, RZ, RZ, R14 ;  /* 0x000000ffff057224 */ /* 0x000fce00078e000e */
[----:B------:R-:W-:Y:S05]  /*1e5f0*/  WARPSYNC.COLLECTIVE R15, `(.L_x_1708) ;  /* 0x000000000f087348 */ /* 0x000fea0003c00000 */
[----:B------:R0:W1:Y:S02]  /*1e600*/  SHFL.IDX P6, R14, R13, R12, R11 ;  /* 0x0000000c0d0e7389 */ /* 0x00006400000c000b */
[----:B01----:R-:W-:Y:S01]  /*1e610*/  ENDCOLLECTIVE ;  /* 0x000000000000791b */ /* 0x003fe20003800000 */
.L_x_1708:
[----:B------:R-:W-:-:S04]  /*1e620*/  @!P4 LEA R8, P1, R29, R5, 0x1 ;  /* 0x000000051d08c211 */ /* 0x000fc800078208ff */
[----:B------:R-:W-:Y:S01]  /*1e630*/  @!P4 LEA.HI.X R9, R29, R4, R28, 0x1, P1 ;  /* 0x000000041d09c211 */ /* 0x000fe200008f0c1c */
[----:B------:R-:W-:Y:S02]  /*1e640*/  IMAD.MOV.U32 R13, RZ, RZ, R7 ;  /* 0x000000ffff0d7224 */ /* 0x000fe400078e0007 */
[----:B------:R-:W-:-:S07]  /*1e650*/  IMAD.MOV.U32 R6, RZ, RZ, R14 ;  /* 0x000000ffff067224 */ /* 0x000fce00078e000e */
[----:B------:R-:W-:Y:S05]  /*1e660*/  WARPSYNC.COLLECTIVE R15, `(.L_x_1709) ;  /* 0x000000000f087348 */ /* 0x000fea0003c00000 */
[----:B------:R0:W1:Y:S02]  /*1e670*/  SHFL.IDX P6, R14, R13, R12, R11 ;  /* 0x0000000c0d0e7389 */ /* 0x00006400000c000b */
[----:B01----:R-:W-:Y:S01]  /*1e680*/  ENDCOLLECTIVE ;  /* 0x000000000000791b */ /* 0x003fe20003800000 */
.L_x_1709:
[----:B------:R-:W-:Y:S02]  /*1e690*/  @!P3 IMAD.MOV.U32 R11, RZ, RZ, R3 ;  /* 0x000000ffff0bb224 */ /* 0x000fe400078e0003 */
[----:B------:R-:W-:Y:S02]  /*1e6a0*/  IMAD.MOV.U32 R13, RZ, RZ, R20 ;  /* 0x000000ffff0d7224 */ /* 0x000fe400078e0014 */
[----:B------:R-:W-:Y:S01]  /*1e6b0*/  IMAD.MOV.U32 R12, RZ, RZ, 0x3 ;  /* 0x00000003ff0c7424 */ /* 0x000fe200078e00ff */
        /* <DEDUP_REMOVED lines=9> */
.L_x_1710:
[----:B------:R0:W-:Y:S01]  /*1e750*/  @!P2 ST.E.128 desc[UR38][R4.64], RZ ;  /* 0x000000ff0400a985 */ /* 0x0001e2000c101d26 */
[----:B------:R-:W-:Y:S02]  /*1e760*/  IMAD.MOV.U32 R13, RZ, RZ, R7 ;  /* 0x000000ffff0d7224 */ /* 0x000fe400078e0007 */
[----:B------:R-:W-:-:S07]  /*1e770*/  IMAD.MOV.U32 R0, RZ, RZ, R14 ;  /* 0x000000ffff007224 */ /* 0x000fce00078e000e */
[----:B0-----:R-:W-:Y:S05]  /*1e780*/  WARPSYNC.COLLECTIVE R15, `(.L_x_1711) ;  /* 0x000000000f087348 */ /* 0x001fea0003c00000 */
[----:B------:R1:W2:Y:S02]  /*1e790*/  SHFL.IDX P6, R14, R13, R12, R11 ;  /* 0x0000000c0d0e7389 */ /* 0x0002a400000c000b */
[----:B012---:R-:W-:Y:S01]  /*1e7a0*/  ENDCOLLECTIVE ;  /* 0x000000000000791b */ /* 0x007fe20003800000 */
.L_x_1711:
[----:B------:R-:W-:Y:S05]  /*1e7b0*/  BRA `(.L_x_1712) ;  /* 0xffffff7c00e87947 */ /* 0x000fea000383ffff */
.L_x_1538:
[----:B------:R-:W1:Y:S01]  /*1e7c0*/  S2R R5, SR_TID.X ;  /* 0x0000000000057919 */ /* 0x000e620000002100 */
[----:B------:R-:W-:Y:S01]  /*1e7d0*/  BSSY B1, `(.L_x_1713) ;  /* 0x000000a000017945 */ /* 0x000fe20003800000 */
[----:B0-----:R-:W-:Y:S02]  /*1e7e0*/  IMAD.MOV.U32 R12, RZ, RZ, RZ ;  /* 0x000000ffff0c7224 */ /* 0x001fe400078e00ff */
[----:B------:R-:W-:Y:S02]  /*1e7f0*/  IMAD.MOV.U32 R11, RZ, RZ, 0x1f ;  /* 0x0000001fff0b7424 */ /* 0x000fe400078e00ff */
[----:B------:R-:W-:Y:S01]  /*1e800*/  IMAD.MOV.U32 R15, RZ, RZ, -0x1 ;  /* 0xffffffffff0f7424 */ /* 0x000fe200078e00ff */
[----:B-1----:R-:W-:-:S04]  /*1e810*/  SHF.R.U32.HI R5, RZ, 0x5, R5 ;  /* 0x00000005ff057819 */ /* 0x002fc80000011605 */
[----:B------:R-:W-:-:S05]  /*1e820*/  LOP3.LUT R5, R5, 0x3, RZ, 0xc0, !PT ;  /* 0x0000000305057812 */ /* 0x000fca00078ec0ff */
[----:B------:R-:W-:-:S07]  /*1e830*/  IMAD.MOV.U32 R13, RZ, RZ, R5 ;  /* 0x000000ffff0d7224 */ /* 0x000fce00078e0005 */
[----:B------:R-:W-:Y:S05]  /*1e840*/  WARPSYNC.COLLECTIVE R15, `(.L_x_1714) ;  /* 0x000000000f087348 */ /* 0x000fea0003c00000 */
[----:B------:R0:W1:Y:S02]  /*1e850*/  SHFL.IDX P6, R14, R13, R12, R11 ;  /* 0x0000000c0d0e7389 */ /* 0x00006400000c000b */
[----:B01----:R-:W-:Y:S01]  /*1e860*/  ENDCOLLECTIVE ;  /* 0x000000000000791b */ /* 0x003fe20003800000 */
.L_x_1714:
[----:B------:R-:W-:Y:S05]  /*1e870*/  BSYNC B1 ;  /* 0x0000000000017941 */ /* 0x000fea0003800000 */
.L_x_1713:
[----:B------:R-:W-:Y:S05]  /*1e880*/  BRA `(.L_x_1715) ;  /* 0xffffff9400cc7947 */ /* 0x000fea000383ffff */
.L_x_1540:
[----:B------:R-:W-:Y:S01]  /*1e890*/  BSSY B1, `(.L_x_1716) ;  /* 0x0000006000017945 */ /* 0x000fe20003800000 */
[----:B------:R-:W-:-:S07]  /*1e8a0*/  IMAD.MOV.U32 R15, RZ, RZ, -0x1 ;  /* 0xffffffffff0f7424 */ /* 0x000fce00078e00ff */
[----:B01----:R-:W-:Y:S05]  /*1e8b0*/  WARPSYNC.COLLECTIVE R15, `(.L_x_1717) ;  /* 0x000000000f0c7348 */ /* 0x003fea0003c00000 */
[----:B------:R-:W-:Y:S02]  /*1e8c0*/  ELECT P6, UR62, PT ;  /* 0x00000000003e782f */ /* 0x000fe400038c0000 */
[----:B------:R-:W-:Y:S01]  /*1e8d0*/  MOV R14, UR62 ;  /* 0x0000003e000e7c02 */ /* 0x000fe20008000f00 */
[----:B01----:R-:W-:Y:S10]  /*1e8e0*/  ENDCOLLECTIVE ;  /* 0x000000000000791b */ /* 0x003ff40003800000 */
.L_x_1717:
[----:B------:R-:W-:Y:S05]  /*1e8f0*/  BSYNC B1 ;  /* 0x0000000000017941 */ /* 0x000fea0003800000 */
.L_x_1716:
[----:B------:R-:W-:Y:S05]  /*1e900*/  BRA `(.L_x_1539) ;  /* 0xffffff9400c47947 */ /* 0x000fea000383ffff */
.L_x_1542:
[----:B-1----:R1:W2:Y:S02]  /*1e910*/  SYNCS.PHASECHK.TRANS64.TRYWAIT P0, [R22+URZ+0x16820], R5 ;  /* 0x01682005160075a7 */ /* 0x0022a4000800017f */
[----:B--2---:R-:W-:Y:S05]  /*1e920*/  @!P0 NANOSLEEP.SYNCS 0x989680 ;  /* 0x009896800000895d */ /* 0x004fea0003900000 */
[----:B------:R-:W2:Y:S02]  /*1e930*/  @!P0 SYNCS.PHASECHK.TRANS64 P0, [R22+URZ+0x16820], R5 ;  /* 0x01682005160085a7 */ /* 0x000ea4000800007f */
[----:B--2---:R-:W-:Y:S05]  /*1e940*/  @!P0 BRA `(.L_x_1542) ;  /* 0xfffffffc00f08947 */ /* 0x004fea000383ffff */
[----:B------:R-:W-:Y:S05]  /*1e950*/  BRA `(.L_x_1718) ;  /* 0xffffff9400d47947 */ /* 0x000fea000383ffff */
.L_x_1546:
[----:B-1----:R1:W2:Y:S02]  /*1e960*/  SYNCS.PHASECHK.TRANS64.TRYWAIT P0, [R5+URZ+0x168a0], R6 ;  /* 0x0168a006050075a7 */ /* 0x0022a4000800017f */
[----:B--2---:R-:W-:Y:S05]  /*1e970*/  @!P0 NANOSLEEP.SYNCS 0x989680 ;  /* 0x009896800000895d */ /* 0x004fea0003900000 */
[----:B------:R-:W2:Y:S02]  /*1e980*/  @!P0 SYNCS.PHASECHK.TRANS64 P0, [R5+URZ+0x168a0], R6 ;  /* 0x0168a006050085a7 */ /* 0x000ea4000800007f */
[----:B--2---:R-:W-:Y:S05]  /*1e990*/  @!P0 BRA `(.L_x_1546) ;  /* 0xfffffffc00f08947 */ /* 0x004fea000383ffff */
[----:B------:R-:W-:Y:S05]  /*1e9a0*/  BRA `(.L_x_1719) ;  /* 0xffffff9400ec7947 */ /* 0x000fea000383ffff */
.L_x_1551:
[----:B0-----:R0:W2:Y:S02]  /*1e9b0*/  SYNCS.PHASECHK.TRANS64.TRYWAIT P0, [R5+URZ+0x168c0], R6 ;  /* 0x0168c006050075a7 */ /* 0x0010a4000800017f */
[----:B--2---:R-:W-:Y:S05]  /*1e9c0*/  @!P0 NANOSLEEP.SYNCS 0x989680 ;  /* 0x009896800000895d */ /* 0x004fea0003900000 */
[----:B------:R-:W2:Y:S02]  /*1e9d0*/  @!P0 SYNCS.PHASECHK.TRANS64 P0, [R5+URZ+0x168c0], R6 ;  /* 0x0168c006050085a7 */ /* 0x000ea4000800007f */
[----:B--2---:R-:W-:Y:S05]  /*1e9e0*/  @!P0 BRA `(.L_x_1551) ;  /* 0xfffffffc00f08947 */ /* 0x004fea000383ffff */
[----:B------:R-:W-:Y:S05]  /*1e9f0*/  BRA `(.L_x_1720) ;  /* 0xffffff98006c7947 */ /* 0x000fea000383ffff */
.L_x_1558:
[----:B-1----:R1:W2:Y:S02]  /*1ea00*/  SYNCS.PHASECHK.TRANS64.TRYWAIT P1, [R5+URZ+0x168a0], R6 ;  /* 0x0168a006050075a7 */ /* 0x0022a4000802017f */
[----:B--2---:R-:W-:Y:S05]  /*1ea10*/  @!P1 NANOSLEEP.SYNCS 0x989680 ;  /* 0x009896800000995d */ /* 0x004fea0003900000 */
[----:B------:R-:W2:Y:S02]  /*1ea20*/  @!P1 SYNCS.PHASECHK.TRANS64 P1, [R5+URZ+0x168a0], R6 ;  /* 0x0168a006050095a7 */ /* 0x000ea4000802007f */
[----:B--2---:R-:W-:Y:S05]  /*1ea30*/  @!P1 BRA `(.L_x_1558) ;  /* 0xfffffffc00f09947 */ /* 0x004fea000383ffff */
[----:B------:R-:W-:Y:S05]  /*1ea40*/  BRA `(.L_x_1721) ;  /* 0xffffff9c002c7947 */ /* 0x000fea000383ffff */
.L_x_1563:
[----:B0-----:R0:W2:Y:S02]  /*1ea50*/  SYNCS.PHASECHK.TRANS64.TRYWAIT P1, [R5+URZ+0x168c0], R6 ;  /* 0x0168c006050075a7 */ /* 0x0010a4000802017f */
[----:B--2---:R-:W-:Y:S05]  /*1ea60*/  @!P1 NANOSLEEP.SYNCS 0x989680 ;  /* 0x009896800000995d */ /* 0x004fea0003900000 */
[----:B------:R-:W2:Y:S02]  /*1ea70*/  @!P1 SYNCS.PHASECHK.TRANS64 P1, [R5+URZ+0x168c0], R6 ;  /* 0x0168c006050095a7 */ /* 0x000ea4000802007f */
[----:B--2---:R-:W-:Y:S05]  /*1ea80*/  @!P1 BRA `(.L_x_1563) ;  /* 0xfffffffc00f09947 */ /* 0x004fea000383ffff */
[----:B------:R-:W-:Y:S05]  /*1ea90*/  BRA `(.L_x_1722) ;  /* 0xffffff9c00a47947 */ /* 0x000fea000383ffff */
.L_x_1584:
[----:B------:R-:W2:Y:S01]  /*1eaa0*/  S2R R20, SR_TID.X ;  /* 0x0000000000147919 */ /* 0x000ea20000002100 */
[----:B------:R-:W-:Y:S01]  /*1eab0*/  BSSY B0, `(.L_x_1723) ;  /* 0x000000a000007945 */ /* 0x000fe20003800000 */
[----:B0-----:R-:W-:Y:S02]  /*1eac0*/  IMAD.MOV.U32 R12, RZ, RZ, RZ ;  /* 0x000000ffff0c7224 */ /* 0x001fe400078e00ff */
[----:B------:R-:W-:Y:S02]  /*1ead0*/  IMAD.MOV.U32 R11, RZ, RZ, 0x1f ;  /* 0x0000001fff0b7424 */ /* 0x000fe400078e00ff */
[----:B------:R-:W-:Y:S01]  /*1eae0*/  IMAD.MOV.U32 R15, RZ, RZ, -0x1 ;  /* 0xffffffffff0f7424 */ /* 0x000fe200078e00ff */
[----:B--2---:R-:W-:-:S04]  /*1eaf0*/  SHF.R.U32.HI R20, RZ, 0x5, R20 ;  /* 0x00000005ff147819 */ /* 0x004fc80000011614 */
[----:B------:R-:W-:-:S05]  /*1eb00*/  LOP3.LUT R20, R20, 0x3, RZ, 0xc0, !PT ;  /* 0x0000000314147812 */ /* 0x000fca00078ec0ff */
[----:B------:R-:W-:-:S07]  /*1eb10*/  IMAD.MOV.U32 R13, RZ, RZ, R20 ;  /* 0x000000ffff0d7224 */ /* 0x000fce00078e0014 */
[----:B-1----:R-:W-:Y:S05]  /*1eb20*/  WARPSYNC.COLLECTIVE R15, `(.L_x_1724) ;  /* 0x000000000f087348 */ /* 0x002fea0003c00000 */
[----:B------:R0:W2:Y:S02]  /*1eb30*/  SHFL.IDX P6, R14, R13, R12, R11 ;  /* 0x0000000c0d0e7389 */ /* 0x0000a400000c000b */
[----:B012---:R-:W-:Y:S01]  /*1eb40*/  ENDCOLLECTIVE ;  /* 0x000000000000791b */ /* 0x007fe20003800000 */
.L_x_1724:
[----:B------:R-:W-:Y:S05]  /*1eb50*/  BSYNC B0 ;  /* 0x0000000000007941 */ /* 0x000fea0003800000 */
.L_x_1723:
[----:B------:R-:W-:Y:S05]  /*1eb60*/  BRA `(.L_x_1725) ;  /* 0xffffffa800b47947 */ /* 0x000fea000383ffff */
.L_x_1586:
[----:B------:R-:W-:Y:S01]  /*1eb70*/  BSSY B0, `(.L_x_1726) ;  /* 0x0000006000007945 */ /* 0x000fe20003800000 */
[----:B------:R-:W-:-:S07]  /*1eb80*/  IMAD.MOV.U32 R15, RZ, RZ, -0x1 ;  /* 0xffffffffff0f7424 */ /* 0x000fce00078e00ff */
[----:B012---:R-:W-:Y:S05]  /*1eb90*/  WARPSYNC.COLLECTIVE R15, `(.L_x_1727) ;  /* 0x000000000f0c7348 */ /* 0x007fea0003c00000 */
[----:B------:R-:W-:Y:S02]  /*1eba0*/  ELECT P6, UR62, PT ;  /* 0x00000000003e782f */ /* 0x000fe400038c0000 */
[----:B------:R-:W-:Y:S01]  /*1ebb0*/  MOV R14, UR62 ;  /* 0x0000003e000e7c02 */ /* 0x000fe20008000f00 */
[----:B012---:R-:W-:Y:S10]  /*1ebc0*/  ENDCOLLECTIVE ;  /* 0x000000000000791b */ /* 0x007ff40003800000 */
.L_x_1727:
[----:B------:R-:W-:Y:S05]  /*1ebd0*/  BSYNC B0 ;  /* 0x0000000000007941 */ /* 0x000fea0003800000 */
.L_x_1726:
[----:B------:R-:W-:Y:S05]  /*1ebe0*/  BRA `(.L_x_1728) ;  /* 0xffffffa800bc7947 */ /* 0x000fea000383ffff */
.L_x_1588:
[----:B--2---:R2:W3:Y:S02]  /*1ebf0*/  SYNCS.PHASECHK.TRANS64.TRYWAIT P0, [R0+URZ+0x16840], R3 ;  /* 0x01684003000075a7 */ /* 0x0044e4000800017f */
[----:B---3--:R-:W-:Y:S05]  /*1ec00*/  @!P0 NANOSLEEP.SYNCS 0x989680 ;  /* 0x009896800000895d */ /* 0x008fea0003900000 */
[----:B------:R-:W3:Y:S02]  /*1ec10*/  @!P0 SYNCS.PHASECHK.TRANS64 P0, [R0+URZ+0x16840], R3 ;  /* 0x01684003000085a7 */ /* 0x000ee4000800007f */
[----:B---3--:R-:W-:Y:S05]  /*1ec20*/  @!P0 BRA `(.L_x_1588) ;  /* 0xfffffffc00f08947 */ /* 0x008fea000383ffff */
[----:B------:R-:W-:Y:S05]  /*1ec30*/  BRA `(.L_x_1729) ;  /* 0xffffffac000c7947 */ /* 0x000fea000383ffff */
.L_x_1592:
[----:B------:R-:W2:Y:S01]  /*1ec40*/  LDL.LU R11, [R1+0x1c] ;  /* 0x00001c00010b7983 */ /* 0x000ea20000300800 */
[----:B------:R-:W-:Y:S01]  /*1ec50*/  IMAD.MOV.U32 R5, RZ, RZ, R12 ;  /* 0x000000ffff057224 */ /* 0x000fe200078e000c */
[----:B------:R-:W-:Y:S01]  /*1ec60*/  LOP3.LUT R10, R10, 0x7f, RZ, 0xc0, !PT ;  /* 0x0000007f0a0a7812 */ /* 0x000fe200078ec0ff */
[----:B------:R-:W-:Y:S02]  /*1ec70*/  IMAD.MOV.U32 R13, RZ, RZ, R4 ;  /* 0x000000ffff0d7224 */ /* 0x000fe400078e0004 */
[----:B------:R-:W-:Y:S01]  /*1ec80*/  IMAD.MOV.U32 R12, RZ, RZ, RZ ;  /* 0x000000ffff0c7224 */ /* 0x000fe200078e00ff */
[----:B------:R-:W-:Y:S01]  /*1ec90*/  SHF.R.U32.HI R10, RZ, 0x3, R10 ;  /* 0x00000003ff0a7819 */ /* 0x000fe2000001160a */
[----:B------:R-:W-:-:S04]  /*1eca0*/  IMAD.MOV.U32 R15, RZ, RZ, -0x1 ;  /* 0xffffffffff0f7424 */ /* 0x000fc800078e00ff */
[----:B------:R-:W-:-:S04]  /*1ecb0*/  IMAD.IADD R5, R10, 0x1, R5 ;  /* 0x000000010a057824 */ /* 0x000fc800078e0205 */
[----:B------:R-:W-:Y:S02]  /*1ecc0*/  VIADD R10, R5, 0x10 ;  /* 0x00000010050a7836 */ /* 0x000fe40000000000 */
[----:B--2---:R-:W-:Y:S02]  /*1ecd0*/  IMAD R3, R11, R9, RZ ;  /* 0x000000090b037224 */ /* 0x004fe400078e02ff */
[----:B------:R-:W-:-:S03]  /*1ece0*/  IMAD.MOV.U32 R11, RZ, RZ, 0x181f ;  /* 0x0000181fff0b7424 */ /* 0x000fc600078e00ff */
[----:B------:R-:W-:-:S13]  /*1ecf0*/  ISETP.GE.AND P1, PT, R5, R3, PT ;  /* 0x000000030500720c */ /* 0x000fda0003f26270 */
[----:B-----5:R-:W-:Y:S05]  /*1ed00*/  WARPSYNC.COLLECTIVE R15, `(.L_x_1730) ;  /* 0x000000000f087348 */ /* 0x020fea0003c00000 */
[----:B------:R0:W1:Y:S02]  /*1ed10*/  SHFL.IDX P6, R14, R13, R12, R11 ;  /* 0x0000000c0d0e7389 */ /* 0x00006400000c000b */
[----:B01---5:R-:W-:Y:S01]  /*1ed20*/  ENDCOLLECTIVE ;  /* 0x000000000000791b */ /* 0x023fe20003800000 */
.L_x_1730:
[----:B------:R-:W-:Y:S02]  /*1ed30*/  IMAD.MOV.U32 R13, RZ, RZ, R0 ;  /* 0x000000ffff0d7224 */ /* 0x000fe400078e0000 */
[----:B------:R-:W-:-:S07]  /*1ed40*/  IMAD.MOV.U32 R7, RZ, RZ, R14 ;  /* 0x000000ffff077224 */ /* 0x000fce00078e000e */
[----:B------:R-:W-:Y:S05]  /*1ed50*/  WARPSYNC.COLLECTIVE R15, `(.L_x_1731) ;  /* 0x000000000f087348 */ /* 0x000fea0003c00000 */
[----:B------:R0:W1:Y:S02]  /*1ed60*/  SHFL.IDX P6, R14, R13, R12, R11 ;  /* 0x0000000c0d0e7389 */ /* 0x00006400000c000b */
[----:B01----:R-:W-:Y:S01]  /*1ed70*/  ENDCOLLECTIVE ;  /* 0x000000000000791b */ /* 0x003fe20003800000 */
.L_x_1731:
[----:B------:R-:W-:Y:S02]  /*1ed80*/  IMAD.MOV.U32 R13, RZ, RZ, R4 ;  /* 0x000000ffff0d7224 */ /* 0x000fe400078e0004 */
[----:B------:R-:W-:Y:S02]  /*1ed90*/  IMAD.MOV.U32 R12, RZ, RZ, 0x1 ;  /* 0x00000001ff0c7424 */ /* 0x000fe400078e00ff */
[----:B------:R-:W-:-:S07]  /*1eda0*/  IMAD.MOV.U32 R8, RZ, RZ, R14 ;  /* 0x000000ffff087224 */ /* 0x000fce00078e000e */
[----:B------:R-:W-:Y:S05]  /*1edb0*/  WARPSYNC.COLLECTIVE R15, `(.L_x_1732) ;  /* 0x000000000f087348 */ /* 0x000fea0003c00000 */
[----:B------:R0:W1:Y:S02]  /*1edc0*/  SHFL.IDX P6, R14, R13, R12, R11 ;  /* 0x0000000c0d0e7389 */ /* 0x00006400000c000b */
[----:B01----:R-:W-:Y:S01]  /*1edd0*/  ENDCOLLECTIVE ;  /* 0x000000000000791b */ /* 0x003fe20003800000 */
.L_x_1732:
        /* <DEDUP_REMOVED lines=13> */
.L_x_1733:
[----:B------:R-:W-:Y:S02]  /*1eeb0*/  IMAD.MOV.U32 R13, RZ, RZ, R4 ;  /* 0x000000ffff0d7224 */ /* 0x000fe400078e0004 */
[----:B------:R-:W-:Y:S02]  /*1eec0*/  IMAD.MOV.U32 R12, RZ, RZ, 0x2 ;  /* 0x00000002ff0c7424 */ /* 0x000fe400078e00ff */
[----:B------:R-:W-:-:S07]  /*1eed0*/  IMAD.MOV.U32 R8, RZ, RZ, R14 ;  /* 0x000000ffff087224 */ /* 0x000fce00078e000e */
[----:B------:R-:W-:Y:S05]  /*1eee0*/  WARPSYNC.COLLECTIVE R15, `(.L_x_1734) ;  /* 0x000000000f087348 */ /* 0x000fea0003c00000 */
[----:B------:R0:W1:Y:S02]  /*1eef0*/  SHFL.IDX P6, R14, R13, R12, R11 ;  /* 0x0000000c0d0e7389 */ /* 0x00006400000c000b */
[----:B01----:R-:W-:Y:S01]  /*1ef00*/  ENDCOLLECTIVE ;  /* 0x000000000000791b */ /* 0x003fe20003800000 */
.L_x_1734:
        /* <DEDUP_REMOVED lines=14> */
.L_x_1735:
[----:B------:R-:W-:Y:S02]  /*1eff0*/  IMAD.MOV.U32 R13, RZ, RZ, R4 ;  /* 0x000000ffff0d7224 */ /* 0x000fe400078e0004 */
[----:B------:R-:W-:Y:S02]  /*1f000*/  IMAD.MOV.U32 R12, RZ, RZ, 0x3 ;  /* 0x00000003ff0c7424 */ /* 0x000fe400078e00ff */
[----:B------:R-:W-:-:S07]  /*1f010*/  IMAD.MOV.U32 R8, RZ, RZ, R14 ;  /* 0x000000ffff087224 */ /* 0x000fce00078e000e */
[----:B------:R-:W-:Y:S05]  /*1f020*/  WARPSYNC.COLLECTIVE R15, `(.L_x_1736) ;  /* 0x000000000f087348 */ /* 0x000fea0003c00000 */
[----:B------:R0:W1:Y:S02]  /*1f030*/  SHFL.IDX P6, R14, R13, R12, R11 ;  /* 0x0000000c0d0e7389 */ /* 0x00006400000c000b */
[----:B01----:R-:W-:Y:S01]  /*1f040*/  ENDCOLLECTIVE ;  /* 0x000000000000791b */ /* 0x003fe20003800000 */
.L_x_1736:
        /* <DEDUP_REMOVED lines=14> */
.L_x_1737:
[----:B------:R-:W-:Y:S02]  /*1f130*/  IMAD.MOV.U32 R13, RZ, RZ, R4 ;  /* 0x000000ffff0d7224 */ /* 0x000fe400078e0004 */
[----:B------:R-:W-:Y:S02]  /*1f140*/  IMAD.MOV.U32 R12, RZ, RZ, 0x4 ;  /* 0x00000004ff0c7424 */ /* 0x000fe400078e00ff */
[----:B------:R-:W-:-:S07]  /*1f150*/  IMAD.MOV.U32 R8, RZ, RZ, R14 ;  /* 0x000000ffff087224 */ /* 0x000fce00078e000e */
[----:B------:R-:W-:Y:S05]  /*1f160*/  WARPSYNC.COLLECTIVE R15, `(.L_x_1738) ;  /* 0x000000000f087348 */ /* 0x000fea0003c00000 */
[----:B------:R0:W1:Y:S02]  /*1f170*/  SHFL.IDX P6, R14, R13, R12, R11 ;  /* 0x0000000c0d0e7389 */ /* 0x00006400000c000b */
[----:B01----:R-:W-:Y:S01]  /*1f180*/  ENDCOLLECTIVE ;  /* 0x000000000000791b */ /* 0x003fe20003800000 */
.L_x_1738:
        /* <DEDUP_REMOVED lines=14> */
.L_x_1739:
[----:B------:R-:W-:Y:S02]  /*1f270*/  IMAD.MOV.U32 R13, RZ, RZ, R4 ;  /* 0x000000ffff0d7224 */ /* 0x000fe400078e0004 */
[----:B------:R-:W-:Y:S02]  /*1f280*/  IMAD.MOV.U32 R12, RZ, RZ, 0x5 ;  /* 0x00000005ff0c7424 */ /* 0x000fe400078e00ff */
[----:B------:R-:W-:-:S07]  /*1f290*/  IMAD.MOV.U32 R8, RZ, RZ, R14 ;  /* 0x000000ffff087224 */ /* 0x000fce00078e000e */
[----:B------:R-:W-:Y:S05]  /*1f2a0*/  WARPSYNC.COLLECTIVE R15, `(.L_x_1740) ;  /* 0x000000000f087348 */ /* 0x000fea0003c00000 */
[----:B------:R0:W1:Y:S02]  /*1f2b0*/  SHFL.IDX P6, R14, R13, R12, R11 ;  /* 0x0000000c0d0e7389 */ /* 0x00006400000c000b */
[----:B01----:R-:W-:Y:S01]  /*1f2c0*/  ENDCOLLECTIVE ;  /* 0x000000000000791b */ /* 0x003fe20003800000 */
.L_x_1740:
        /* <DEDUP_REMOVED lines=14> */
.L_x_1741:
[----:B------:R-:W-:Y:S02]  /*1f3b0*/  IMAD.MOV.U32 R13, RZ, RZ, R4 ;  /* 0x000000ffff0d7224 */ /* 0x000fe400078e0004 */
[----:B------:R-:W-:Y:S02]  /*1f3c0*/  IMAD.MOV.U32 R12, RZ, RZ, 0x6 ;  /* 0x00000006ff0c7424 */ /* 0x000fe400078e00ff */
[----:B------:R-:W-:-:S07]  /*1f3d0*/  IMAD.MOV.U32 R8, RZ, RZ, R14 ;  /* 0x000000ffff087224 */ /* 0x000fce00078e000e */
[----:B------:R-:W-:Y:S05]  /*1f3e0*/  WARPSYNC.COLLECTIVE R15, `(.L_x_1742) ;  /* 0x000000000f087348 */ /* 0x000fea0003c00000 */
[----:B------:R0:W1:Y:S02]  /*1f3f0*/  SHFL.IDX P6, R14, R13, R12, R11 ;  /* 0x0000000c0d0e7389 */ /* 0x00006400000c000b */
[----:B01----:R-:W-:Y:S01]  /*1f400*/  ENDCOLLECTIVE ;  /* 0x000000000000791b */ /* 0x003fe20003800000 */
.L_x_1742:
        /* <DEDUP_REMOVED lines=14> */
.L_x_1743:
[----:B------:R-:W-:Y:S02]  /*1f4f0*/  IMAD.MOV.U32 R13, RZ, RZ, R4 ;  /* 0x000000ffff0d7224 */ /* 0x000fe400078e0004 */
[----:B------:R-:W-:Y:S02]  /*1f500*/  IMAD.MOV.U32 R12, RZ, RZ, 0x7 ;  /* 0x00000007ff0c7424 */ /* 0x000fe400078e00ff */
[----:B------:R-:W-:-:S07]  /*1f510*/  IMAD.MOV.U32 R8, RZ, RZ, R14 ;  /* 0x000000ffff087224 */ /* 0x000fce00078e000e */
[----:B------:R-:W-:Y:S05]  /*1f520*/  WARPSYNC.COLLECTIVE R15, `(.L_x_1744) ;  /* 0x000000000f087348 */ /* 0x000fea0003c00000 */
[----:B------:R0:W1:Y:S02]  /*1f530*/  SHFL.IDX P6, R14, R13, R12, R11 ;  /* 0x0000000c0d0e7389 */ /* 0x00006400000c000b */
[----:B01----:R-:W-:Y:S01]  /*1f540*/  ENDCOLLECTIVE ;  /* 0x000000000000791b */ /* 0x003fe20003800000 */
.L_x_1744:
[----:B------:R-:W-:-:S05]  /*1f550*/  @!P1 LEA R8, P2, R21, R8, 0x1 ;  /* 0x0000000815089211 */ /* 0x000fca00078408ff */
[----:B------:R-:W-:-:S04]  /*1f560*/  @!P1 IMAD.X R7, RZ, RZ, R7, P2 ;  /* 0x000000ffff079224 */ /* 0x000fc800010e0607 */
[----:B------:R-:W-:Y:S02]  /*1f570*/  @!P1 IMAD.MOV.U32 R9, RZ, RZ, R7 ;  /* 0x000000ffff099224 */ /* 0x000fe400078e0007 */
[----:B------:R-:W-:Y:S02]  /*1f580*/  IMAD.MOV.U32 R13, RZ, RZ, R0 ;  /* 0x000000ffff0d7224 */ /* 0x000fe400078e0000 */
[C---:B------:R-:W-:Y:S01]  /*1f590*/  VIADD R0, R5.reuse, 0x70 ;  /* 0x0000007005007836 */ /* 0x040fe20000000000 */
        /* <DEDUP_REMOVED lines=10> */
.L_x_1745:
[----:B------:R-:W-:Y:S01]  /*1f640*/  ISETP.GE.AND P2, PT, R0, R3, PT ;  /* 0x000000030000720c */ /* 0x000fe20003f46270 */
[----:B------:R-:W-:Y:S02]  /*1f650*/  IMAD.MOV.U32 R13, RZ, RZ, R6 ;  /* 0x000000ffff0d7224 */ /* 0x000fe400078e0006 */
[----:B------:R-:W-:Y:S02]  /*1f660*/  IMAD.MOV.U32 R12, RZ, RZ, RZ ;  /* 0x000000ffff0c7224 */ /* 0x000fe400078e00ff */
[----:B------:R-:W-:-:S08]  /*1f670*/  IMAD.MOV.U32 R8, RZ, RZ, R14 ;  /* 0x000000ffff087224 */ /* 0x000fd000078e000e */
[----:B------:R-:W-:Y:S05]  /*1f680*/  WARPSYNC.COLLECTIVE R15, `(.L_x_1746) ;  /* 0x000000000f087348 */ /* 0x000fea0003c00000 */
[----:B------:R0:W1:Y:S02]  /*1f690*/  SHFL.IDX P6, R14, R13, R12, R11 ;  /* 0x0000000c0d0e7389 */ /* 0x00006400000c000b */
[----:B01----:R-:W-:Y:S01]  /*1f6a0*/  ENDCOLLECTIVE ;  /* 0x000000000000791b */ /* 0x003fe20003800000 */
.L_x_1746:
        /* <DEDUP_REMOVED lines=13> */
.L_x_1747:
[----:B------:R-:W-:Y:S02]  /*1f780*/  IMAD.MOV.U32 R13, RZ, RZ, R6 ;  /* 0x000000ffff0d7224 */ /* 0x000fe400078e0006 */
[----:B------:R-:W-:Y:S02]  /*1f790*/  IMAD.MOV.U32 R12, RZ, RZ, 0x1 ;  /* 0x00000001ff0c7424 */ /* 0x000fe400078e00ff */
[----:B------:R-:W-:-:S07]  /*1f7a0*/  IMAD.MOV.U32 R7, RZ, RZ, R14 ;  /* 0x000000ffff077224 */ /* 0x000fce00078e000e */
[----:B------:R-:W-:Y:S05]  /*1f7b0*/  WARPSYNC.COLLECTIVE R15, `(.L_x_1748) ;  /* 0x000000000f087348 */ /* 0x000fea0003c00000 */
[----:B------:R0:W1:Y:S02]  /*1f7c0*/  SHFL.IDX P6, R14, R13, R12, R11 ;  /* 0x0000000c0d0e7389 */ /* 0x00006400000c000b */
[----:B01----:R-:W-:Y:S01]  /*1f7d0*/  ENDCOLLECTIVE ;  /* 0x000000000000791b */ /* 0x003fe20003800000 */
.L_x_1748:
[----:B------:R-:W-:-:S05]  /*1f7e0*/  @!P2 LEA R7, P1, R21, R7, 0x1 ;  /* 0x000000071507a211 */ /* 0x000fca00078208ff */
[----:B------:R-:W-:Y:S02]  /*1f7f0*/  @!P2 IMAD.X R0, RZ, RZ, R0, P1 ;  /* 0x000000ffff00a224 */ /* 0x000fe400008e0600 */
[----:B------:R-:W-:Y:S02]  /*1f800*/  @!P2 IMAD.MOV.U32 R8, RZ, RZ, R7 ;  /* 0x000000ffff08a224 */ /* 0x000fe400078e0007 */
        /* <DEDUP_REMOVED lines=12> */
.L_x_1749:
[----:B------:R-:W-:Y:S02]  /*1f8d0*/  IMAD.MOV.U32 R13, RZ, RZ, R6 ;  /* 0x000000ffff0d7224 */ /* 0x000fe400078e0006 */
[----:B------:R-:W-:Y:S02]  /*1f8e0*/  IMAD.MOV.U32 R12, RZ, RZ, 0x2 ;  /* 0x00000002ff0c7424 */ /* 0x000fe400078e00ff */
[----:B------:R-:W-:-:S07]  /*1f8f0*/  IMAD.MOV.U32 R8, RZ, RZ, R14 ;  /* 0x000000ffff087224 */ /* 0x000fce00078e000e */
[----:B------:R-:W-:Y:S05]  /*1f900*/  WARPSYNC.COLLECTIVE R15, `(.L_x_1750) ;  /* 0x000000000f087348 */ /* 0x000fea0003c00000 */
[----:B------:R0:W1:Y:S02]  /*1f910*/  SHFL.IDX P6, R14, R13, R12, R11 ;  /* 0x0000000c0d0e7389 */ /* 0x00006400000c000b */
[----:B01----:R-:W-:Y:S01]  /*1f920*/  ENDCOLLECTIVE ;  /* 0x000000000000791b */ /* 0x003fe20003800000 */
.L_x_1750:
        /* <DEDUP_REMOVED lines=13> */
.L_x_1751:
[----:B------:R-:W-:Y:S02]  /*1fa00*/  IMAD.MOV.U32 R13, RZ, RZ, R6 ;  /* 0x000000ffff0d7224 */ /* 0x000fe400078e0006 */
[----:B------:R-:W-:Y:S02]  /*1fa10*/  IMAD.MOV.U32 R12, RZ, RZ, 0x3 ;  /* 0x00000003ff0c7424 */ /* 0x000fe400078e00ff */
[----:B------:R-:W-:-:S07]  /*1fa20*/  IMAD.MOV.U32 R8, RZ, RZ, R14 ;  /* 0x000000ffff087224 */ /* 0x000fce00078e000e */
[----:B------:R-:W-:Y:S05]  /*1fa30*/  WARPSYNC.COLLECTIVE R15, `(.L_x_1752) ;  /* 0x000000000f087348 */ /* 0x000fea0003c00000 */
[----:B------:R0:W1:Y:S02]  /*1fa40*/  SHFL.IDX P6, R14, R13, R12, R11 ;  /* 0x0000000c0d0e7389 */ /* 0x00006400000c000b */
[----:B01----:R-:W-:Y:S01]  /*1fa50*/  ENDCOLLECTIVE ;  /* 0x000000000000791b */ /* 0x003fe20003800000 */
.L_x_1752:
        /* <DEDUP_REMOVED lines=12> */
.L_x_1753:
[----:B------:R-:W-:Y:S05]  /*1fb20*/  BRA `(.L_x_1754) ;  /* 0xffffffac00307947 */ /* 0x000fea000383ffff */
.L_x_1595:
[----:B0-----:R0:W1:Y:S02]  /*1fb30*/  SYNCS.PHASECHK.TRANS64.TRYWAIT P0, [R22+URZ+0x16820], R3 ;  /* 0x01682003160075a7 */ /* 0x001064000800017f */
[----:B-1----:R-:W-:Y:S05]  /*1fb40*/  @!P0 NANOSLEEP.SYNCS 0x989680 ;  /* 0x009896800000895d */ /* 0x002fea0003900000 */
[----:B------:R-:W1:Y:S02]  /*1fb50*/  @!P0 SYNCS.PHASECHK.TRANS64 P0, [R22+URZ+0x16820], R3 ;  /* 0x01682003160085a7 */ /* 0x000e64000800007f */
[----:B-1----:R-:W-:Y:S05]  /*1fb60*/  @!P0 BRA `(.L_x_1595) ;  /* 0xfffffffc00f08947 */ /* 0x002fea000383ffff */
[----:B------:R-:W-:Y:S05]  /*1fb70*/  BRA `(.L_x_1755) ;  /* 0xffffffac00a07947 */ /* 0x000fea000383ffff */
.L_x_1604:
[----:B0-----:R0:W2:Y:S02]  /*1fb80*/  SYNCS.PHASECHK.TRANS64.TRYWAIT P0, [R2+URZ+0x16840], R3 ;  /* 0x01684003020075a7 */ /* 0x0010a4000800017f */
[----:B--2---:R-:W-:Y:S05]  /*1fb90*/  @!P0 NANOSLEEP.SYNCS 0x989680 ;  /* 0x009896800000895d */ /* 0x004fea0003900000 */
[----:B------:R-:W2:Y:S02]  /*1fba0*/  @!P0 SYNCS.PHASECHK.TRANS64 P0, [R2+URZ+0x16840], R3 ;  /* 0x01684003020085a7 */ /* 0x000ea4000800007f */
[----:B--2---:R-:W-:Y:S05]  /*1fbb0*/  @!P0 BRA `(.L_x_1604) ;  /* 0xfffffffc00f08947 */ /* 0x004fea000383ffff */
[----:B------:R-:W-:Y:S05]  /*1fbc0*/  BRA `(.L_x_1756) ;  /* 0xffffffb000547947 */ /* 0x000fea000383ffff */
.L_x_1609:
[----:B0-----:R0:W1:Y:S02]  /*1fbd0*/  SYNCS.PHASECHK.TRANS64.TRYWAIT P0, [R3+URZ+0x60], R2 ;  /* 0x00006002030075a7 */ /* 0x001064000800017f */
[----:B-1----:R-:W-:Y:S05]  /*1fbe0*/  @!P0 NANOSLEEP.SYNCS 0x989680 ;  /* 0x009896800000895d */ /* 0x002fea0003900000 */
[----:B------:R-:W1:Y:S02]  /*1fbf0*/  @!P0 SYNCS.PHASECHK.TRANS64 P0, [R3+URZ+0x60], R2 ;  /* 0x00006002030085a7 */ /* 0x000e64000800007f */
[----:B-1----:R-:W-:Y:S05]  /*1fc00*/  @!P0 BRA `(.L_x_1609) ;  /* 0xfffffffc00f08947 */ /* 0x002fea000383ffff */
[----:B------:R-:W-:Y:S05]  /*1fc10*/  BRA `(.L_x_1757) ;  /* 0xffffffb000e07947 */ /* 0x000fea000383ffff */
.L_x_1617:
[----:B0-----:R0:W2:Y:S02]  /*1fc20*/  SYNCS.PHASECHK.TRANS64.TRYWAIT P0, [R2+URZ+0x16840], R3 ;  /* 0x01684003020075a7 */ /* 0x0010a4000800017f */
[----:B--2---:R-:W-:Y:S05]  /*1fc30*/  @!P0 NANOSLEEP.SYNCS 0x989680 ;  /* 0x009896800000895d */ /* 0x004fea0003900000 */
[----:B------:R-:W2:Y:S02]  /*1fc40*/  @!P0 SYNCS.PHASECHK.TRANS64 P0, [R2+URZ+0x16840], R3 ;  /* 0x01684003020085a7 */ /* 0x000ea4000800007f */
[----:B--2---:R-:W-:Y:S05]  /*1fc50*/  @!P0 BRA `(.L_x_1617) ;  /* 0xfffffffc00f08947 */ /* 0x004fea000383ffff */
[----:B------:R-:W-:Y:S05]  /*1fc60*/  BRA `(.L_x_1758) ;  /* 0xffffffb800287947 */ /* 0x000fea000383ffff */
.L_x_1622:
[----:B0-----:R0:W1:Y:S02]  /*1fc70*/  SYNCS.PHASECHK.TRANS64.TRYWAIT P0, [R10+URZ+0x60], R26 ;  /* 0x0000601a0a0075a7 */ /* 0x001064000800017f */
[----:B-1----:R-:W-:Y:S05]  /*1fc80*/  @!P0 NANOSLEEP.SYNCS 0x989680 ;  /* 0x009896800000895d */ /* 0x002fea0003900000 */
[----:B------:R-:W1:Y:S02]  /*1fc90*/  @!P0 SYNCS.PHASECHK.TRANS64 P0, [R10+URZ+0x60], R26 ;  /* 0x0000601a0a0085a7 */ /* 0x000e64000800007f */
[----:B-1----:R-:W-:Y:S05]  /*1fca0*/  @!P0 BRA `(.L_x_1622) ;  /* 0xfffffffc00f08947 */ /* 0x002fea000383ffff */
[----:B------:R-:W-:Y:S05]  /*1fcb0*/  BRA `(.L_x_1759) ;  /* 0xffffffb800b47947 */ /* 0x000fea000383ffff */
.L_x_1630:
[----:B0-----:R0:W2:Y:S02]  /*1fcc0*/  SYNCS.PHASECHK.TRANS64.TRYWAIT P0, [R2+URZ+0x16840], R3 ;  /* 0x01684003020075a7 */ /* 0x0010a4000800017f */
[----:B--2---:R-:W-:Y:S05]  /*1fcd0*/  @!P0 NANOSLEEP.SYNCS 0x989680 ;  /* 0x009896800000895d */ /* 0x004fea0003900000 */
[----:B------:R-:W2:Y:S02]  /*1fce0*/  @!P0 SYNCS.PHASECHK.TRANS64 P0, [R2+URZ+0x16840], R3 ;  /* 0x01684003020085a7 */ /* 0x000ea4000800007f */
[----:B--2---:R-:W-:Y:S05]  /*1fcf0*/  @!P0 BRA `(.L_x_1630) ;  /* 0xfffffffc00f08947 */ /* 0x004fea000383ffff */
[----:B------:R-:W-:Y:S05]  /*1fd00*/  BRA `(.L_x_1760) ;  /* 0xffffffbc00c87947 */ /* 0x000fea000383ffff */
.L_x_1635:
[----:B0-----:R0:W1:Y:S02]  /*1fd10*/  SYNCS.PHASECHK.TRANS64.TRYWAIT P0, [R5+URZ+0x60], R7 ;  /* 0x00006007050075a7 */ /* 0x001064000800017f */
[----:B-1----:R-:W-:Y:S05]  /*1fd20*/  @!P0 NANOSLEEP.SYNCS 0x989680 ;  /* 0x009896800000895d */ /* 0x002fea0003900000 */
[----:B------:R-:W1:Y:S02]  /*1fd30*/  @!P0 SYNCS.PHASECHK.TRANS64 P0, [R5+URZ+0x60], R7 ;  /* 0x00006007050085a7 */ /* 0x000e64000800007f */
[----:B-1----:R-:W-:Y:S05]  /*1fd40*/  @!P0 BRA `(.L_x_1635) ;  /* 0xfffffffc00f08947 */ /* 0x002fea000383ffff */
[----:B------:R-:W-:Y:S05]  /*1fd50*/  BRA `(.L_x_1761) ;  /* 0xffffffc000587947 */ /* 0x000fea000383ffff */
.L_x_1645:
[----:B0-----:R0:W1:Y:S02]  /*1fd60*/  SYNCS.PHASECHK.TRANS64.TRYWAIT P0, [R3+URZ+0x16860], R0 ;  /* 0x01686000030075a7 */ /* 0x001064000800017f */
[----:B-1----:R-:W-:Y:S05]  /*1fd70*/  @!P0 NANOSLEEP.SYNCS 0x989680 ;  /* 0x009896800000895d */ /* 0x002fea0003900000 */
[----:B------:R-:W1:Y:S02]  /*1fd80*/  @!P0 SYNCS.PHASECHK.TRANS64 P0, [R3+URZ+0x16860], R0 ;  /* 0x01686000030085a7 */ /* 0x000e64000800007f */
[----:B-1----:R-:W-:Y:S05]  /*1fd90*/  @!P0 BRA `(.L_x_1645) ;  /* 0xfffffffc00f08947 */ /* 0x002fea000383ffff */
[----:B------:R-:W-:Y:S05]  /*1fda0*/  BRA `(.L_x_1762) ;  /* 0xffffffc400587947 */ /* 0x000fea000383ffff */
.L_x_1651:
[----:B------:R-:W-:Y:S01]  /*1fdb0*/  BSSY B0, `(.L_x_1763) ;  /* 0x0000008000007945 */ /* 0x000fe20003800000 */
[----:B------:R-:W-:Y:S02]  /*1fdc0*/  IMAD.MOV.U32 R13, RZ, RZ, R16 ;  /* 0x000000ffff0d7224 */ /* 0x000fe400078e0010 */
[----:B0-----:R-:W-:Y:S02]  /*1fdd0*/  IMAD.MOV.U32 R12, RZ, RZ, RZ ;  /* 0x000000ffff0c7224 */ /* 0x001fe400078e00ff */
[----:B------:R-:W-:Y:S02]  /*1fde0*/  IMAD.MOV.U32 R11, RZ, RZ, 0x1f ;  /* 0x0000001fff0b7424 */ /* 0x000fe400078e00ff */
[----:B------:R-:W-:-:S07]  /*1fdf0*/  IMAD.MOV.U32 R15, RZ, RZ, -0x1 ;  /* 0xffffffffff0f7424 */ /* 0x000fce00078e00ff */
[----:B------:R-:W-:Y:S05]  /*1fe00*/  WARPSYNC.COLLECTIVE R15, `(.L_x_1764) ;  /* 0x000000000f087348 */ /* 0x000fea0003c00000 */
[----:B------:R0:W1:Y:S02]  /*1fe10*/  SHFL.IDX P6, R14, R13, R12, R11 ;  /* 0x0000000c0d0e7389 */ /* 0x00006400000c000b */
[----:B01----:R-:W-:Y:S01]  /*1fe20*/  ENDCOLLECTIVE ;  /* 0x000000000000791b */ /* 0x003fe20003800000 */
.L_x_1764:
[----:B------:R-:W-:Y:S05]  /*1fe30*/  BSYNC B0 ;  /* 0x0000000000007941 */ /* 0x000fea0003800000 */
.L_x_1763:
        /* <DEDUP_REMOVED lines=9> */
.L_x_1765:
        /* <DEDUP_REMOVED lines=18> */
.L_x_1766:
[----:B------:R-:W-:Y:S01]  /*1fff0*/  IMAD.MOV.U32 R12, RZ, RZ, 0x2 ;  /* 0x00000002ff0c7424 */ /* 0x000fe200078e00ff */
[----:B------:R-:W-:-:S05]  /*20000*/  SEL R4, R14, RZ, P1 ;  /* 0x000000ff0e047207 */ /* 0x000fca0000800000 */
[----:B------:R-:W-:-:S04]  /*20010*/  IMAD.IADD R4, R17, 0x1, R4 ;  /* 0x0000000111047824 */ /* 0x000fc800078e0204 */
[----:B------:R-:W-:-:S07]  /*20020*/  IMAD.MOV.U32 R13, RZ, RZ, R4 ;  /* 0x000000ffff0d7224 */ /* 0x000fce00078e0004 */
[----:B------:R-:W-:Y:S05]  /*20030*/  WARPSYNC.COLLECTIVE R15, `(.L_x_1767) ;  /* 0x000000000f087348 */ /* 0x000fea0003c00000 */
[----:B------:R0:W1:Y:S02]  /*20040*/  SHFL.UP P6, R14, R13, R12, R11 ;  /* 0x0400000c0d0e7389 */ /* 0x00006400000c000b */
[----:B01----:R-:W-:Y:S01]  /*20050*/  ENDCOLLECTIVE ;  /* 0x000000000000791b */ /* 0x003fe20003800000 */
.L_x_1767:
[----:B------:R-:W-:Y:S01]  /*20060*/  IMAD.MOV.U32 R12, RZ, RZ, 0x4 ;  /* 0x00000004ff0c7424 */ /* 0x000fe200078e00ff */
[----:B------:R-:W-:-:S05]  /*20070*/  SEL R3, R14, RZ, P2 ;  /* 0x000000ff0e037207 */ /* 0x000fca0001000000 */
[----:B------:R-:W-:-:S04]  /*20080*/  IMAD.IADD R6, R4, 0x1, R3 ;  /* 0x0000000104067824 */ /* 0x000fc800078e0203 */
[----:B------:R-:W-:-:S07]  /*20090*/  IMAD.MOV.U32 R13, RZ, RZ, R6 ;  /* 0x000000ffff0d7224 */ /* 0x000fce00078e0006 */
[----:B------:R-:W-:Y:S05]  /*200a0*/  WARPSYNC.COLLECTIVE R15, `(.L_x_1768) ;  /* 0x000000000f087348 */ /* 0x000fea0003c00000 */
[----:B------:R0:W1:Y:S02]  /*200b0*/  SHFL.UP P6, R14, R13, R12, R11 ;  /* 0x0400000c0d0e7389 */ /* 0x00006400000c000b */
[----:B01----:R-:W-:Y:S01]  /*200c0*/  ENDCOLLECTIVE ;  /* 0x000000000000791b */ /* 0x003fe20003800000 */
.L_x_1768:
[----:B------:R-:W-:Y:S01]  /*200d0*/  IMAD.MOV.U32 R12, RZ, RZ, 0x8 ;  /* 0x00000008ff0c7424 */ /* 0x000fe200078e00ff */
[----:B------:R-:W-:-:S05]  /*200e0*/  SEL R3, R14, RZ, P3 ;  /* 0x000000ff0e037207 */ /* 0x000fca0001800000 */
[----:B------:R-:W-:-:S04]  /*200f0*/  IMAD.IADD R2, R6, 0x1, R3 ;  /* 0x0000000106027824 */ /* 0x000fc800078e0203 */
[----:B------:R-:W-:-:S07]  /*20100*/  IMAD.MOV.U32 R13, RZ, RZ, R2 ;  /* 0x000000ffff0d7224 */ /* 0x000fce00078e0002 */
[----:B------:R-:W-:Y:S05]  /*20110*/  WARPSYNC.COLLECTIVE R15, `(.L_x_1769) ;  /* 0x000000000f087348 */ /* 0x000fea0003c00000 */
[----:B------:R0:W1:Y:S02]  /*20120*/  SHFL.UP P6, R14, R13, R12, R11 ;  /* 0x0400000c0d0e7389 */ /* 0x00006400000c000b */
[----:B01----:R-:W-:Y:S01]  /*20130*/  ENDCOLLECTIVE ;  /* 0x000000000000791b */ /* 0x003fe20003800000 */
.L_x_1769:
[----:B------:R-:W-:Y:S01]  /*20140*/  IMAD.MOV.U32 R12, RZ, RZ, 0x10 ;  /* 0x00000010ff0c7424 */ /* 0x000fe200078e00ff */
[----:B------:R-:W-:-:S05]  /*20150*/  SEL R3, R14, RZ, P4 ;  /* 0x000000ff0e037207 */ /* 0x000fca0002000000 */
[----:B------:R-:W-:-:S04]  /*20160*/  IMAD.IADD R3, R2, 0x1, R3 ;  /* 0x0000000102037824 */ /* 0x000fc800078e0203 */
[----:B------:R-:W-:-:S07]  /*20170*/  IMAD.MOV.U32 R13, RZ, RZ, R3 ;  /* 0x000000ffff0d7224 */ /* 0x000fce00078e0003 */
[----:B------:R-:W-:Y:S05]  /*20180*/  WARPSYNC.COLLECTIVE R15, `(.L_x_1770) ;  /* 0x000000000f087348 */ /* 0x000fea0003c00000 */
[----:B------:R0:W1:Y:S02]  /*20190*/  SHFL.UP P6, R14, R13, R12, R11 ;  /* 0x0400000c0d0e7389 */ /* 0x00006400000c000b */
[----:B01----:R-:W-:Y:S01]  /*201a0*/  ENDCOLLECTIVE ;  /* 0x000000000000791b */ /* 0x003fe20003800000 */
.L_x_1770:
        /* <DEDUP_REMOVED lines=8> */
.L_x_1771:
[----:B------:R-:W-:Y:S05]  /*20230*/  BRA `(.L_x_1772) ;  /* 0xffffffc4008c7947 */ /* 0x000fea000383ffff */
.L_x_1656:
[----:B------:R-:W-:Y:S01]  /*20240*/  BSSY B0, `(.L_x_1773) ;  /* 0x0000008000007945 */ /* 0x000fe20003800000 */
[----:B-----5:R-:W-:Y:S02]  /*20250*/  IMAD.MOV.U32 R13, RZ, RZ, R17 ;  /* 0x000000ffff0d7224 */ /* 0x020fe400078e0011 */
[----:B0-----:R-:W-:Y:S02]  /*20260*/  IMAD.MOV.U32 R12, RZ, RZ, 0x1 ;  /* 0x00000001ff0c7424 */ /* 0x001fe400078e00ff */
[----:B------:R-:W-:Y:S02]  /*20270*/  IMAD.MOV.U32 R11, RZ, RZ, RZ ;  /* 0x000000ffff0b7224 */ /* 0x000fe400078e00ff */
[----:B------:R-:W-:-:S07]  /*20280*/  IMAD.MOV.U32 R15, RZ, RZ, -0x1 ;  /* 0xffffffffff0f7424 */ /* 0x000fce00078e00ff */
[----:B-1----:R-:W-:Y:S05]  /*20290*/  WARPSYNC.COLLECTIVE R15, `(.L_x_1774) ;  /* 0x000000000f087348 */ /* 0x002fea0003c00000 */
[----:B------:R0:W2:Y:S02]  /*202a0*/  SHFL.UP P6, R14, R13, R12, R11 ;  /* 0x0400000c0d0e7389 */ /* 0x0000a400000c000b */
[----:B012---:R-:W-:Y:S01]  /*202b0*/  ENDCOLLECTIVE ;  /* 0x000000000000791b */ /* 0x007fe20003800000 */
.L_x_1774:
[----:B------:R-:W-:Y:S05]  /*202c0*/  BSYNC B0 ;  /* 0x0000000000007941 */ /* 0x000fea0003800000 */
.L_x_1773:
        /* <DEDUP_REMOVED lines=8> */
.L_x_1775:
[----:B------:R-:W-:Y:S01]  /*20350*/  IMAD.MOV.U32 R12, RZ, RZ, 0x4 ;  /* 0x00000004ff0c7424 */ /* 0x000fe200078e00ff */
[----:B------:R-:W-:-:S05]  /*20360*/  SEL R2, R14, RZ, P2 ;  /* 0x000000ff0e027207 */ /* 0x000fca0001000000 */
[----:B------:R-:W-:-:S04]  /*20370*/  IMAD.IADD R2, R13, 0x1, R2 ;  /* 0x000000010d027824 */ /* 0x000fc800078e0202 */
[----:B------:R-:W-:-:S07]  /*20380*/  IMAD.MOV.U32 R13, RZ, RZ, R2 ;  /* 0x000000ffff0d7224 */ /* 0x000fce00078e0002 */
[----:B------:R-:W-:Y:S05]  /*20390*/  WARPSYNC.COLLECTIVE R15, `(.L_x_1776) ;  /* 0x000000000f087348 */ /* 0x000fea0003c00000 */
[----:B------:R0:W1:Y:S02]  /*203a0*/  SHFL.UP P6, R14, R13, R12, R11 ;  /* 0x0400000c0d0e7389 */ /* 0x00006400000c000b */
[----:B01----:R-:W-:Y:S01]  /*203b0*/  ENDCOLLECTIVE ;  /* 0x000000000000791b */ /* 0x003fe20003800000 */
.L_x_1776:
[----:B------:R-:W-:Y:S01]  /*203c0*/  IMAD.MOV.U32 R12, RZ, RZ, 0x8 ;  /* 0x00000008ff0c7424 */ /* 0x000fe200078e00ff */
[----:B------:R-:W-:-:S05]  /*203d0*/  SEL R3, R14, RZ, P3 ;  /* 0x000000ff0e037207 */ /* 0x000fca0001800000 */
[----:B------:R-:W-:-:S04]  /*203e0*/  IMAD.IADD R3, R2, 0x1, R3 ;  /* 0x0000000102037824 */ /* 0x000fc800078e0203 */
[----:B------:R-:W-:-:S07]  /*203f0*/  IMAD.MOV.U32 R13, RZ, RZ, R3 ;  /* 0x000000ffff0d7224 */ /* 0x000fce00078e0003 */
[----:B------:R-:W-:Y:S05]  /*20400*/  WARPSYNC.COLLECTIVE R15, `(.L_x_1777) ;  /* 0x000000000f087348 */ /* 0x000fea0003c00000 */
[----:B------:R0:W1:Y:S02]  /*20410*/  SHFL.UP P6, R14, R13, R12, R11 ;  /* 0x0400000c0d0e7389 */ /* 0x00006400000c000b */
[----:B01----:R-:W-:Y:S01]  /*20420*/  ENDCOLLECTIVE ;  /* 0x000000000000791b */ /* 0x003fe20003800000 */
.L_x_1777:
[----:B------:R-:W-:Y:S01]  /*20430*/  IMAD.MOV.U32 R12, RZ, RZ, 0x10 ;  /* 0x00000010ff0c7424 */ /* 0x000fe200078e00ff */
[----:B------:R-:W-:-:S05]  /*20440*/  SEL R4, R14, RZ, P4 ;  /* 0x000000ff0e047207 */ /* 0x000fca0002000000 */
[----:B------:R-:W-:-:S04]  /*20450*/  IMAD.IADD R4, R3, 0x1, R4 ;  /* 0x0000000103047824 */ /* 0x000fc800078e0204 */
[----:B------:R-:W-:-:S07]  /*20460*/  IMAD.MOV.U32 R13, RZ, RZ, R4 ;  /* 0x000000ffff0d7224 */ /* 0x000fce00078e0004 */
[----:B------:R-:W-:Y:S05]  /*20470*/  WARPSYNC.COLLECTIVE R15, `(.L_x_1778) ;  /* 0x000000000f087348 */ /* 0x000fea0003c00000 */
[----:B------:R0:W1:Y:S02]  /*20480*/  SHFL.UP P6, R14, R13, R12, R11 ;  /* 0x0400000c0d0e7389 */ /* 0x00006400000c000b */
[----:B01----:R-:W-:Y:S01]  /*20490*/  ENDCOLLECTIVE ;  /* 0x000000000000791b */ /* 0x003fe20003800000 */
.L_x_1778:
        /* <DEDUP_REMOVED lines=8> */
.L_x_1779:
[----:B------:R-:W-:Y:S05]  /*20520*/  BRA `(.L_x_1780) ;  /* 0xffffffc4006c7947 */ /* 0x000fea000383ffff */
.L_x_1658:
[----:B------:R-:W-:Y:S01]  /*20530*/  BSSY B0, `(.L_x_1781) ;  /* 0x0000006000007945 */ /* 0x000fe20003800000 */
[----:B------:R-:W-:Y:S01]  /*20540*/  PLOP3.LUT P6, PT, P6, PT, PT, 0x8, 0x0 ;  /* 0x000000000000781c */ /* 0x000fe200037ce170 */
[----:B------:R-:W-:-:S12]  /*20550*/  IMAD.MOV.U32 R15, RZ, RZ, -0x1 ;  /* 0xffffffffff0f7424 */ /* 0x000fd800078e00ff */
[----:B01----:R-:W-:Y:S05]  /*20560*/  WARPSYNC.COLLECTIVE R15, `(.L_x_1782) ;  /* 0x000000000f087348 */ /* 0x003fea0003c00000 */
[----:B------:R-:W-:Y:S01]  /*20570*/  VOTE.ANY R14, PT, P6 ;  /* 0x00000000000e7806 */ /* 0x000fe200030e0100 */
[----:B01----:R-:W-:Y:S06]  /*20580*/  ENDCOLLECTIVE ;  /* 0x000000000000791b */ /* 0x003fec0003800000 */
.L_x_1782:
[----:B------:R-:W-:Y:S05]  /*20590*/  BSYNC B0 ;  /* 0x0000000000007941 */ /* 0x000fea0003800000 */
.L_x_1781:
        /* <DEDUP_REMOVED lines=9> */
.L_x_1783:
[----:B------:R-:W-:Y:S01]  /*20630*/  IMAD.MOV.U32 R17, RZ, RZ, R14 ;  /* 0x000000ffff117224 */ /* 0x000fe200078e000e */
[----:B------:R-:W-:Y:S06]  /*20640*/  BRA `(.L_x_1784) ;  /* 0xffffffc4005c7947 */ /* 0x000fec000383ffff */
.L_x_1660:
[----:B------:R-:W-:Y:S01]  /*20650*/  BSSY B0, `(.L_x_1785) ;  /* 0x0000007000007945 */ /* 0x000fe20003800000 */
[----:B------:R-:W-:Y:S02]  /*20660*/  IMAD.MOV.U32 R13, RZ, RZ, R3 ;  /* 0x000000ffff0d7224 */ /* 0x000fe400078e0003 */
[----:B------:R-:W-:Y:S02]  /*20670*/  IMAD.MOV.U32 R11, RZ, RZ, 0x1f ;  /* 0x0000001fff0b7424 */ /* 0x000fe400078e00ff */
[----:B------:R-:W-:-:S07]  /*20680*/  IMAD.MOV.U32 R15, RZ, RZ, -0x1 ;  /* 0xffffffffff0f7424 */ /* 0x000fce00078e00ff */
[----:B-123--:R-:W-:Y:S05]  /*20690*/  WARPSYNC.COLLECTIVE R15, `(.L_x_1786) ;  /* 0x000000000f087348 */ /* 0x00efea0003c00000 */
[----:B------:R0:W4:Y:S02]  /*206a0*/  SHFL.IDX P6, R14, R13, R12, R11 ;  /* 0x0000000c0d0e7389 */ /* 0x00012400000c000b */
[----:B01234-:R-:W-:Y:S01]  /*206b0*/  ENDCOLLECTIVE ;  /* 0x000000000000791b */ /* 0x01ffe20003800000 */
.L_x_1786:
[----:B------:R-:W-:Y:S05]  /*206c0*/  BSYNC B0 ;  /* 0x0000000000007941 */ /* 0x000fea0003800000 */
.L_x_1785:
[----:B------:R-:W-:Y:S05]  /*206d0*/  BRA `(.L_x_1659) ;  /* 0xffffffc400547947 */ /* 0x000fea000383ffff */
.L_x_1664:
[----:B0-----:R0:W2:Y:S02]  /*206e0*/  SYNCS.PHASECHK.TRANS64.TRYWAIT P0, [R9+URZ+0x16820], R0 ;  /* 0x01682000090075a7 */ /* 0x0010a4000800017f */
[----:B--2---:R-:W-:Y:S05]  /*206f0*/  @!P0 NANOSLEEP.SYNCS 0x989680 ;  /* 0x009896800000895d */ /* 0x004fea0003900000 */
[----:B------:R-:W2:Y:S02]  /*20700*/  @!P0 SYNCS.PHASECHK.TRANS64 P0, [R9+URZ+0x16820], R0 ;  /* 0x01682000090085a7 */ /* 0x000ea4000800007f */
[----:B--2---:R-:W-:Y:S05]  /*20710*/  @!P0 BRA `(.L_x_1664) ;  /* 0xfffffffc00f08947 */ /* 0x004fea000383ffff */
[----:B------:R-:W-:Y:S05]  /*20720*/  BRA `(.L_x_1787) ;  /* 0xffffffc800cc7947 */ /* 0x000fea000383ffff */
.L_x_1665:
        /* <DEDUP_REMOVED lines=11> */
.L_x_1789:
[----:B------:R-:W-:Y:S05]  /*207e0*/  BSYNC B0 ;  /* 0x0000000000007941 */ /* 0x000fea0003800000 */
.L_x_1788:
[----:B------:R-:W-:Y:S05]  /*207f0*/  BRA `(.L_x_1790) ;  /* 0xffffffc800b47947 */ /* 0x000fea000383ffff */
.L_x_1666:
[----:B------:R-:W-:Y:S01]  /*20800*/  BSSY B0, `(.L_x_1791) ;  /* 0x0000006000007945 */ /* 0x000fe20003800000 */
[----:B------:R-:W-:-:S07]  /*20810*/  IMAD.MOV.U32 R15, RZ, RZ, -0x1 ;  /* 0xffffffffff0f7424 */ /* 0x000fce00078e00ff */
[----:B01----:R-:W-:Y:S05]  /*20820*/  WARPSYNC.COLLECTIVE R15, `(.L_x_1792) ;  /* 0x000000000f0c7348 */ /* 0x003fea0003c00000 */
[----:B------:R-:W-:Y:S02]  /*20830*/  ELECT P6, UR62, PT ;  /* 0x00000000003e782f */ /* 0x000fe400038c0000 */
[----:B------:R-:W-:Y:S01]  /*20840*/  MOV R14, UR62 ;  /* 0x0000003e000e7c02 */ /* 0x000fe20008000f00 */
[----:B01----:R-:W-:Y:S10]  /*20850*/  ENDCOLLECTIVE ;  /* 0x000000000000791b */ /* 0x003ff40003800000 */
.L_x_1792:
[----:B------:R-:W-:Y:S05]  /*20860*/  BSYNC B0 ;  /* 0x0000000000007941 */ /* 0x000fea0003800000 */
.L_x_1791:
[----:B------:R-:W-:Y:S05]  /*20870*/  BRA `(.L_x_1793) ;  /* 0xffffffc800a87947 */ /* 0x000fea000383ffff */
.L_x_1668:
[----:B0-----:R0:W2:Y:S02]  /*20880*/  SYNCS.PHASECHK.TRANS64.TRYWAIT P0, [R5+URZ], R4 ;  /* 0x00000004050075a7 */ /* 0x0010a4000800017f */
[----:B--2---:R-:W-:Y:S05]  /*20890*/  @!P0 NANOSLEEP.SYNCS 0x989680 ;  /* 0x009896800000895d */ /* 0x004fea0003900000 */
[----:B------:R-:W2:Y:S02]  /*208a0*/  @!P0 SYNCS.PHASECHK.TRANS64 P0, [R5+URZ], R4 ;  /* 0x00000004050085a7 */ /* 0x000ea4000800007f */
[----:B--2---:R-:W-:Y:S05]  /*208b0*/  @!P0 BRA `(.L_x_1668) ;  /* 0xfffffffc00f08947 */ /* 0x004fea000383ffff */
[----:B------:R-:W-:Y:S05]  /*208c0*/  BRA `(.L_x_1794) ;  /* 0xffffffc800dc7947 */ /* 0x000fea000383ffff */
.L_x_1669:
[----:B--2---:R2:W3:Y:S02]  /*208d0*/  SYNCS.PHASECHK.TRANS64.TRYWAIT P0, [R3+URZ], R2 ;  /* 0x00000002030075a7 */ /* 0x0044e4000800017f */
[----:B---3--:R-:W-:Y:S05]  /*208e0*/  @!P0 NANOSLEEP.SYNCS 0x989680 ;  /* 0x009896800000895d */ /* 0x008fea0003900000 */
[----:B------:R-:W3:Y:S02]  /*208f0*/  @!P0 SYNCS.PHASECHK.TRANS64 P0, [R3+URZ], R2 ;  /* 0x00000002030085a7 */ /* 0x000ee4000800007f */
[----:B---3--:R-:W-:Y:S05]  /*20900*/  @!P0 BRA `(.L_x_1669) ;  /* 0xfffffffc00f08947 */ /* 0x008fea000383ffff */
[----:B------:R-:W-:Y:S05]  /*20910*/  BRA `(.L_x_1795) ;  /* 0xffffffc800d07947 */ /* 0x000fea000383ffff */
.L_x_1671:
[----:B---3--:R3:W4:Y:S02]  /*20920*/  SYNCS.PHASECHK.TRANS64.TRYWAIT P0, [R23+URZ], R4 ;  /* 0x00000004170075a7 */ /* 0x008724000800017f */
[----:B----4-:R-:W-:Y:S05]  /*20930*/  @!P0 NANOSLEEP.SYNCS 0x989680 ;  /* 0x009896800000895d */ /* 0x010fea0003900000 */
[----:B------:R-:W4:Y:S02]  /*20940*/  @!P0 SYNCS.PHASECHK.TRANS64 P0, [R23+URZ], R4 ;  /* 0x00000004170085a7 */ /* 0x000f24000800007f */
[----:B----4-:R-:W-:Y:S05]  /*20950*/  @!P0 BRA `(.L_x_1671) ;  /* 0xfffffffc00f08947 */ /* 0x010fea000383ffff */
[----:B------:R-:W-:Y:S05]  /*20960*/  BRA `(.L_x_1796) ;  /* 0xffffffc800d47947 */ /* 0x000fea000383ffff */
.L_x_1797:
        /* <DEDUP_REMOVED lines=9> */
.L_x_2646:


//--------------------- .text._ZN7cutlass13device_kernelIN5flash11enable_sm90INS1_16FlashAttnFwdSm90INS1_25CollectiveMainloopFwdSm90ILi2EN4cute5tupleIJNS5_1CILi1EEES8_S8_EEENS6_IJNS7_ILi192EEENS7_ILi128EEENS7_ILi64EEEEEELi64ENS_6half_tEfNS_4arch4Sm90ELb1ELb0ELb0ELb0ELb0ELb0ELb0ELb1ELb1ELb1ELb0ELb0EEENS1_21CollectiveEpilogueFwdINS6_IJSA_SC_SB_EEES9_SE_SG_Li384ELb0ELb1ELb0ELb0EEENS1_30DynamicPersistentTileSchedulerILi384ELi128ELb0ELb1ELb1EEEEEEEEEvNT_6ParamsE --------------------------
	.section	.text._ZN7cutlass13device_kernelIN5flash11enable_sm90INS1_16FlashAttnFwdSm90INS1_25CollectiveMainloopFwdSm90ILi2EN4cute5tupleIJNS5_1CILi1EEES8_S8_EEENS6_IJNS7_ILi192EEENS7_ILi128EEENS7_ILi64EEEEEELi64ENS_6half_tEfNS_4arch4Sm90ELb1ELb0ELb0ELb0ELb0ELb0ELb0ELb1ELb1ELb1ELb0ELb0EEENS1_21CollectiveEpilogueFwdINS6_IJSA_SC_SB_EEES9_SE_SG_Li384ELb0ELb1ELb0ELb0EEENS1_30DynamicPersistentTileSchedulerILi384ELi128ELb0ELb1ELb1EEEEEEEEEvNT_6ParamsE,"ax",@progbits
	.align	128
.text._ZN7cutlass13device_kernelIN5flash11enable_sm90INS1_16FlashAttnFwdSm90INS1_25CollectiveMainloopFwdSm90ILi2EN4cute5tupleIJNS5_1CILi1EEES8_S8_EEENS6_IJNS7_ILi192EEENS7_ILi128EEENS7_ILi64EEEEEELi64ENS_6half_tEfNS_4arch4Sm90ELb1ELb0ELb0ELb0ELb0ELb0ELb0ELb1ELb1ELb1ELb0ELb0EEENS1_21CollectiveEpilogueFwdINS6_IJSA_SC_SB_EEES9_SE_SG_Li384ELb0ELb1ELb0ELb0EEENS1_30DynamicPersistentTileSchedulerILi384ELi128ELb0ELb1ELb1EEEEEEEEEvNT_6ParamsE:
        .type           _ZN7cutlass13device_kernelIN5flash11enable_sm90INS1_16FlashAttnFwdSm90INS1_25CollectiveMainloopFwdSm90ILi2EN4cute5tupleIJNS5_1CILi1EEES8_S8_EEENS6_IJNS7_ILi192EEENS7_ILi128EEENS7_ILi64EEEEEELi64ENS_6half_tEfNS_4arch4Sm90ELb1ELb0ELb0ELb0ELb0ELb0ELb0ELb1ELb1ELb1ELb0ELb0EEENS1_21CollectiveEpilogueFwdINS6_IJSA_SC_SB_EEES9_SE_SG_Li384ELb0ELb1ELb0ELb0EEENS1_30DynamicPersistentTileSchedulerILi384ELi128ELb0ELb1ELb1EEEEEEEEEvNT_6ParamsE,@function
        .size           _ZN7cutlass13device_kernelIN5flash11enable_sm90INS1_16FlashAttnFwdSm90INS1_25CollectiveMainloopFwdSm90ILi2EN4cute5tupleIJNS5_1CILi1EEES8_S8_EEENS6_IJNS7_ILi192EEENS7_ILi128EEENS7_ILi64EEEEEELi64ENS_6half_tEfNS_4arch4Sm90ELb1ELb0ELb0ELb0ELb0ELb0ELb0ELb1ELb1ELb1ELb0ELb0EEENS1_21CollectiveEpilogueFwdINS6_IJSA_SC_SB_EEES9_SE_SG_Li384ELb0ELb1ELb0ELb0EEENS1_30DynamicPersistentTileSchedulerILi384ELi128ELb0ELb1ELb1EEEEEEEEEvNT_6ParamsE,(.L_x_2647 - _ZN7cutlass13device_kernelIN5flash11enable_sm90INS1_16FlashAttnFwdSm90INS1_25CollectiveMainloopFwdSm90ILi2EN4cute5tupleIJNS5_1CILi1EEES8_S8_EEENS6_IJNS7_ILi192EEENS7_ILi128EEENS7_ILi64EEEEEELi64ENS_6half_tEfNS_4arch4Sm90ELb1ELb0ELb0ELb0ELb0ELb0ELb0ELb1ELb1ELb1ELb0ELb0EEENS1_21CollectiveEpilogueFwdINS6_IJSA_SC_SB_EEES9_SE_SG_Li384ELb0ELb1ELb0ELb0EEENS1_30DynamicPersistentTileSchedulerILi384ELi128ELb0ELb1ELb1EEEEEEEEEvNT_6ParamsE)
        .other          _ZN7cutlass13device_kernelIN5flash11enable_sm90INS1_16FlashAttnFwdSm90INS1_25CollectiveMainloopFwdSm90ILi2EN4cute5tupleIJNS5_1CILi1EEES8_S8_EEENS6_IJNS7_ILi192EEENS7_ILi128EEENS7_ILi64EEEEEELi64ENS_6half_tEfNS_4arch4Sm90ELb1ELb0ELb0ELb0ELb0ELb0ELb0ELb1ELb1ELb1ELb0ELb0EEENS1_21CollectiveEpilogueFwdINS6_IJSA_SC_SB_EEES9_SE_SG_Li384ELb0ELb1ELb0ELb0EEENS1_30DynamicPersistentTileSchedulerILi384ELi128ELb0ELb1ELb1EEEEEEEEEvNT_6ParamsE,@"STO_CUDA_ENTRY STV_DEFAULT"
_ZN7cutlass13device_kernelIN5flash11enable_sm90INS1_16FlashAttnFwdSm90INS1_25CollectiveMainloopFwdSm90ILi2EN4cute5tupleIJNS5_1CILi1EEES8_S8_EEENS6_IJNS7_ILi192EEENS7_ILi128EEENS7_ILi64EEEEEELi64ENS_6half_tEfNS_4arch4Sm90ELb1ELb0ELb0ELb0ELb0ELb0ELb0ELb1ELb1ELb1ELb0ELb0EEENS1_21CollectiveEpilogueFwdINS6_IJSA_SC_SB_EEES9_SE_SG_Li384ELb0ELb1ELb0ELb0EEENS1_30DynamicPersistentTileSchedulerILi384ELi128ELb0ELb1ELb1EEEEEEEEEvNT_6ParamsE:
        /* <DEDUP_REMOVED lines=18> */
.L_x_1799:
[----:B------:R-:W-:Y:S05]  /*0120*/  BSYNC B0 ;  /* 0x0000000000007941 */ /* 0x000fea0003800000 */
.L_x_1798:
        /* <DEDUP_REMOVED lines=41> */
.L_x_1800:
        /* <DEDUP_REMOVED lines=22> */
.L_x_1801:
        /* <DEDUP_REMOVED lines=18> */
.L_x_1802:
        /* <DEDUP_REMOVED lines=22> */
.L_x_1803:
        /* <DEDUP_REMOVED lines=22> */
.L_x_1804:
[----:B------:R-:W-:Y:S01]  /*0900*/  PLOP3.LUT P0, PT, PT, PT, UP0, 0x80, 0x0 ;  /* 0x000000000000781c */ /* 0x000fe20003f0f008 */
[----:B------:R-:W-:Y:S01]  /*0910*/  UMOV UR38, 0x1 ;  /* 0x0000000100267882 */ /* 0x000fe20000000000 */
[----:B------:R-:W-:Y:S01]  /*0920*/  NOP ;  /* 0x0000000000007918 */ /* 0x000fe20000000000 */
[----:B------:R-:W-:Y:S01]  /*0930*/  USEL UR38, UR38, 0x2, !UP0 ;  /* 0x0000000226267887 */ /* 0x000fe2000c000000 */
[----:B------:R-:W-:Y:S01]  /*0940*/  ULDC.64 UR46, c[0x0][0x208] ;  /* 0x00008200002e7ab9 */ /* 0x000fe20000000a00 */
[----:B012-4-:R-:W-:Y:S08]  /*0950*/  BAR.SYNC.DEFER_BLOCKING 0x0 ;  /* 0x0000000000007b1d */ /* 0x017ff00000010000 */
[----:B------:R-:W-:Y:S05]  /*0960*/  @!P0 BRA `(.L_x_1805) ;  /* 0x0000008c00588947 */ /* 0x000fea0003800000 */
.L_x_1806:
        /* <DEDUP_REMOVED lines=26> */
[C---:B------:R-:W-:Y:S01]  /*0b10*/  LOP3.LUT R4, R2.reuse, 0x3fffff0, RZ, 0xc0, !PT ;  /* 0x03fffff002047812 */ /* 0x040fe200078ec0ff */
        /* <DEDUP_REMOVED lines=38> */
.L_x_1845:
        /* <DEDUP_REMOVED lines=21> */
.L_x_1807:
[----:B------:R-:W-:Y:S01]  /*0ed0*/  ULDC UR7, c[0x0][0xc54] ;  /* 0x0003150000077ab9 */ /* 0x000fe20000000800 */
[----:B------:R-:W-:Y:S01]  /*0ee0*/  UMOV UR6, UR9 ;  /* 0x0000000900067c82 */ /* 0x000fe20008000000 */
[----:B------:R-:W-:-:S11]  /*0ef0*/  UISETP.NE.AND UP0, UPT, UR7, 0x1, UPT ;  /* 0x000000010700788c */ /* 0x000fd6000bf05270 */
[----:B------:R-:W-:Y:S02]  /*0f00*/  @UP0 ULDC.64 UR10, c[0x0][0xc58] ;  /* 0x00031600000a0ab9 */ /* 0x000fe40000000a00 */
[----:B------:R-:W-:-:S04]  /*0f10*/  UIMAD.WIDE.U32 UR4, UR9, UR10, URZ ;  /* 0x0000000a090472a5 */ /* 0x000fc8000f8e003f */
[----:B------:R-:W-:-:S04]  /*0f20*/  @UP0 USHF.R.U32.HI UR6, URZ, UR11, UR5 ;  /* 0x0000000b3f060299 */ /* 0x000fc80008011605 */
[----:B------:R-:W-:-:S12]  /*0f30*/  UIMAD UR4, UR6, UR7, URZ ;  /* 0x00000007060472a4 */ /* 0x000fd8000f8e023f */
.L_x_1808:
[----:B------:R-:W-:Y:S01]  /*0f40*/  ULDC.64 UR10, c[0x0][0x418] ;  /* 0x00010600000a7ab9 */ /* 0x000fe20000000a00 */
[----:B------:R-:W-:Y:S01]  /*0f50*/  ULOP3.LUT UR6, URZ, UR6, URZ, 0x33, !UPT ;  /* 0x000000063f067292 */ /* 0x000fe2000f8e333f */
[----:B------:R-:W-:Y:S01]  /*0f60*/  PLOP3.LUT P0, PT, PT, PT, PT, 0x80, 0x0 ;  /* 0x000000000000781c */ /* 0x000fe20003f0f070 */
[----:B------:R-:W-:Y:S01]  /*0f70*/  UISETP.NE.U32.AND UP0, UPT, UR10, URZ, UPT ;  /* 0x0000003f0a00728c */ /* 0x000fe2000bf05070 */
[----:B------:R-:W-:Y:S01]  /*0f80*/  CS2R R26, SRZ ;  /* 0x00000000001a7805 */ /* 0x000fe2000001ff00 */
[----:B------:R-:W-:Y:S01]  /*0f90*/  ULDC UR5, c[0x0][0xc3c] ;  /* 0x00030f0000057ab9 */ /* 0x000fe20000000800 */
[----:B------:R-:W-:Y:S01]  /*0fa0*/  UIADD3 UR4, UR9, -UR4, URZ ;  /* 0x8000000409047290 */ /* 0x000fe2000fffe03f */
[----:B------:R-:W-:Y:S01]  /*0fb0*/  CS2R R118, SRZ ;  /* 0x0000000000767805 */ /* 0x000fe2000001ff00 */
[----:B------:R-:W-:Y:S01]  /*0fc0*/  UISETP.NE.AND.EX UP0, UPT, UR11, URZ, UPT, UP0 ;  /* 0x0000003f0b00728c */ /* 0x000fe2000bf05300 */
[----:B------:R-:W-:Y:S01]  /*0fd0*/  CS2R R116, SRZ ;  /* 0x0000000000747805 */ /* 0x000fe2000001ff00 */
[----:B------:R-:W-:Y:S01]  /*0fe0*/  UIADD3 UR6, UR6, UR5, URZ ;  /* 0x0000000506067290 */ /* 0x000fe2000fffe03f */
[----:B------:R-:W-:Y:S01]  /*0ff0*/  CS2R R114, SRZ ;  /* 0x0000000000727805 */ /* 0x000fe2000001ff00 */
[----:B------:R-:W-:Y:S01]  /*1000*/  ULDC UR11, c[0x0][0x448] ;  /* 0x00011200000b7ab9 */ /* 0x000fe20000000800 */
[----:B------:R-:W-:Y:S01]  /*1010*/  ULDC UR10, c[0x0][0xc54] ;  /* 0x00031500000a7ab9 */ /* 0x000fe20000000800 */
[----:B------:R-:W-:Y:S01]  /*1020*/  UISETP.NE.AND UP2, UPT, UR11, 0x1, UPT ;  /* 0x000000010b00788c */ /* 0x000fe2000bf45270 */
[----:B------:R-:W-:Y:S01]  /*1030*/  CS2R R112, SRZ ;  /* 0x0000000000707805 */ /* 0x000fe2000001ff00 */
[----:B------:R-:W-:Y:S01]  /*1040*/  UIMAD UR41, UR6, 0xc0, URZ ;  /* 0x000000c0062978a4 */ /* 0x000fe2000f8e023f */
[----:B------:R-:W-:Y:S01]  /*1050*/  CS2R R14, SRZ ;  /* 0x00000000000e7805 */ /* 0x000fe2000001ff00 */
[----:B------:R-:W-:Y:S01]  /*1060*/  UIMAD UR10, UR8, UR10, UR4 ;  /* 0x0000000a080a72a4 */ /* 0x000fe2000f8e0204 */
[----:B------:R-:W-:Y:S01]  /*1070*/  IMAD.MOV.U32 R110, RZ, RZ, RZ ;  /* 0x000000ffff6e7224 */ /* 0x000fe200078e00ff */
[----:B------:R-:W-:Y:S01]  /*1080*/  UIADD3 UR6, UR41, 0xbf, URZ ;  /* 0x000000bf29067890 */ /* 0x000fe2000fffe03f */
[----:B------:R-:W-:Y:S01]  /*1090*/  IMAD.MOV.U32 R21, RZ, RZ, RZ ;  /* 0x000000ffff157224 */ /* 0x000fe200078e00ff */
[----:B------:R-:W-:Y:S01]  /*10a0*/  ULDC UR48, c[0x0][0x424] ;  /* 0x0001090000307ab9 */ /* 0x000fe20000000800 */
[----:B------:R-:W-:Y:S01]  /*10b0*/  ULDC UR7, c[0x0][0x288] ;  /* 0x0000a20000077ab9 */ /* 0x000fe20000000800 */
[----:B------:R-:W-:Y:S01]  /*10c0*/  USEL UR48, UR48, 0x1, UP0 ;  /* 0x0000000130307887 */ /* 0x000fe20008000000 */
[----:B------:R-:W-:Y:S01]  /*10d0*/  CS2R R12, SRZ ;  /* 0x00000000000c7805 */ /* 0x000fe2000001ff00 */
[----:B------:R-:W-:Y:S01]  /*10e0*/  @UP2 ULDC UR4, c[0x0][0x44c] ;  /* 0x0001130000042ab9 */ /* 0x000fe20000000800 */
[----:B------:R-:W-:Y:S01]  /*10f0*/  UIADD3 UR7, -UR7, 0x80, URZ ;  /* 0x0000008007077890 */ /* 0x000fe2000fffe13f */
[----:B------:R-:W-:Y:S01]  /*1100*/  IMAD.MOV.U32 R106, RZ, RZ, RZ ;  /* 0x000000ffff6a7224 */ /* 0x000fe200078e00ff */
[----:B------:R-:W-:Y:S01]  /*1110*/  UIMAD.WIDE.U32 UR4, UR6, UR4, URZ ;  /* 0x00000004060472a5 */ /* 0x000fe2000f8e003f */
[----:B------:R-:W-:Y:S01]  /*1120*/  IMAD.MOV.U32 R25, RZ, RZ, RZ ;  /* 0x000000ffff197224 */ /* 0x000fe200078e00ff */
[----:B------:R-:W-:Y:S01]  /*1130*/  ULDC UR9, c[0x0][0x2f0] ;  /* 0x0000bc0000097ab9 */ /* 0x000fe20000000800 */
[----:B------:R-:W-:Y:S01]  /*1140*/  @UP2 ULDC UR11, c[0x0][0x450] ;  /* 0x00011400000b2ab9 */ /* 0x000fe20000000800 */
[----:B------:R-:W-:Y:S01]  /*1150*/  UIMAD UR7, UR48, UR9, UR7 ;  /* 0x00000009300772a4 */ /* 0x000fe2000f8e0207 */
[----:B------:R-:W-:Y:S01]  /*1160*/  CS2R R102, SRZ ;  /* 0x0000000000667805 */ /* 0x000fe2000001ff00 */
[----:B------:R-:W-:Y:S01]  /*1170*/  @UP2 USHF.R.U32.HI UR6, URZ, UR11, UR5 ;  /* 0x0000000b3f062299 */ /* 0x000fe20008011605 */
[----:B------:R-:W-:Y:S01]  /*1180*/  CS2R R100, SRZ ;  /* 0x0000000000647805 */ /* 0x000fe2000001ff00 */
[----:B------:R-:W-:Y:S01]  /*1190*/  UIMAD UR4, UR48, UR9, 0x7f ;  /* 0x0000007f300474a4 */ /* 0x000fe2000f8e0209 */
[----:B------:R-:W-:Y:S01]  /*11a0*/  CS2R R98, SRZ ;  /* 0x0000000000627805 */ /* 0x000fe2000001ff00 */
[----:B------:R-:W-:Y:S01]  /*11b0*/  UIADD3 UR6, UR7, UR6, URZ ;  /* 0x0000000607067290 */ /* 0x000fe2000fffe03f */
[----:B------:R-:W-:Y:S01]  /*11c0*/  CS2R R96, SRZ ;  /* 0x0000000000607805 */ /* 0x000fe2000001ff00 */
[----:B------:R-:W-:Y:S01]  /*11d0*/  USHF.R.S32.HI UR5, URZ, 0x1f, UR4 ;  /* 0x0000001f3f057899 */ /* 0x000fe20008011404 */
[----:B------:R-:W-:Y:S01]  /*11e0*/  CS2R R94, SRZ ;  /* 0x00000000005e7805 */ /* 0x000fe2000001ff00 */
[----:B------:R-:W-:Y:S01]  /*11f0*/  USHF.R.S32.HI UR7, URZ, 0x1f, UR6 ;  /* 0x0000001f3f077899 */ /* 0x000fe20008011406 */
[----:B------:R-:W-:Y:S01]  /*1200*/  CS2R R92, SRZ ;  /* 0x00000000005c7805 */ /* 0x000fe2000001ff00 */
[----:B------:R-:W-:Y:S01]  /*1210*/  ULEA.HI UR5, UR5, UR4, URZ, 0x7 ;  /* 0x0000000405057291 */ /* 0x000fe2000f8f383f */
[----:B------:R-:W-:Y:S01]  /*1220*/  CS2R R90, SRZ ;  /* 0x00000000005a7805 */ /* 0x000fe2000001ff00 */
[----:B------:R-:W-:Y:S01]  /*1230*/  ULEA.HI UR7, UR7, UR6, URZ, 0x7 ;  /* 0x0000000607077291 */ /* 0x000fe2000f8f383f */
[----:B------:R-:W-:Y:S01]  /*1240*/  CS2R R88, SRZ ;  /* 0x0000000000587805 */ /* 0x000fe2000001ff00 */
[----:B------:R-:W-:-:S02]  /*1250*/  USHF.R.S32.HI UR49, URZ, 0x7, UR5 ;  /* 0x000000073f317899 */ /* 0x000fc40008011405 */
[----:B------:R-:W-:Y:S01]  /*1260*/  USHF.R.S32.HI UR7, URZ, 0x7, UR7 ;  /* 0x000000073f077899 */ /* 0x000fe20008011407 */
[----:B------:R-:W-:Y:S01]  /*1270*/  ULDC UR43, c[0x0][0xc48] ;  /* 0x00031200002b7ab9 */ /* 0x000fe20000000800 */
[----:B------:R-:W-:Y:S02]  /*1280*/  UMOV UR42, UR10 ;  /* 0x0000000a002a7c82 */ /* 0x000fe40008000000 */
[----:B------:R-:W-:Y:S02]  /*1290*/  UISETP.LT.AND UP0, UPT, UR49, UR7, UPT ;  /* 0x000000073100728c */ /* 0x000fe4000bf01270 */
[----:B------:R-:W-:Y:S02]  /*12a0*/  UISETP.NE.AND UP1, UPT, UR43, 0x1, UPT ;  /* 0x000000012b00788c */ /* 0x000fe4000bf25270 */
[----:B------:R-:W-:-:S04]  /*12b0*/  USEL UR49, UR49, UR7, UP0 ;  /* 0x0000000731317287 */ /* 0x000fc80008000000 */
[----:B------:R-:W-:-:S05]  /*12c0*/  UISETP.GE.AND UP0, UPT, UR49, 0x1, UPT ;  /* 0x000000013100788c */ /* 0x000fca000bf06270 */
[----:B------:R-:W-:Y:S01]  /*12d0*/  @UP1 ULDC UR8, c[0x0][0xc4c] ;  /* 0x0003130000081ab9 */ /* 0x000fe20000000800 */
[----:B------:R-:W-:Y:S01]  /*12e0*/  PLOP3.LUT P1, PT, PT, PT, UP0, 0x80, 0x0 ;  /* 0x000000000000781c */ /* 0x000fe20003f2f008 */
[----:B------:R-:W-:Y:S01]  /*12f0*/  UIMAD.WIDE.U32 UR4, UR10, UR8, URZ ;  /* 0x000000080a0472a5 */ /* 0x000fe2000f8e003f */
[----:B------:R-:W-:-:S03]  /*1300*/  @UP1 ULDC UR6, c[0x0][0xc50] ;  /* 0x0003140000061ab9 */ /* 0x000fc60000000800 */
[----:B------:R-:W-:-:S04]  /*1310*/  @UP1 USHF.R.U32.HI UR42, URZ, UR6, UR5 ;  /* 0x000000063f2a1299 */ /* 0x000fc80008011605 */
[----:B------:R-:W-:-:S04]  /*1320*/  UIADD3 UR4, -UR42, URZ, URZ ;  /* 0x0000003f2a047290 */ /* 0x000fc8000fffe13f */
[----:B------:R-:W-:Y:S01]  /*1330*/  UIMAD UR43, UR43, UR4, UR10 ;  /* 0x000000042b2b72a4 */ /* 0x000fe2000f8e020a */
[----:B------:R-:W-:Y:S11]  /*1340*/  @!P1 BRA `(.L_x_1809) ;  /* 0x0000006c00b89947 */ /* 0x000ff60003800000 */
        /* <DEDUP_REMOVED lines=31> */
.L_x_1810:
        /* <DEDUP_REMOVED lines=9> */
.L_x_1937:
[----:B------:R-:W-:Y:S05]  /*15d0*/  @!P0 BRA `(.L_x_1812) ;  /* 0x0000000000048947 */ /* 0x000fea0003800000 */
[----:B------:R-:W-:Y:S01]  /*15e0*/  BPT.TRAP 0x1 ;  /* 0x000000040000795c */ /* 0x000fe20000300000 */
.L_x_1812:
[----:B------:R-:W-:Y:S02]  /*15f0*/  IMAD.U32 R2, RZ, RZ, UR39 ;  /* 0x00000027ff027e24 */ /* 0x000fe4000f8e00ff */
[----:B0-----:R-:W-:-:S03]  /*1600*/  IMAD.U32 R3, RZ, RZ, UR37 ;  /* 0x00000025ff037e24 */ /* 0x001fc6000f8e00ff */
[----:B------:R-:W-:Y:S02]  /*1610*/  LEA R2, R2, UR45, 0x3 ;  /* 0x0000002d02027c11 */ /* 0x000fe4000f8e18ff */
[----:B------:R-:W-:-:S04]  /*1620*/  SHF.L.U32 R3, R3, 0x1f, RZ ;  /* 0x0000001f03037819 */ /* 0x000fc800000006ff */
[----:B------:R0:W1:Y:S01]  /*1630*/  SYNCS.PHASECHK.TRANS64.TRYWAIT P2, [R2+URZ+0x16830], R3 ;  /* 0x01683003020075a7 */ /* 0x000062000804017f */
[----:B------:R-:W-:Y:S05]  /*1640*/  @!P0 BRA `(.L_x_1813) ;  /* 0x0000000000048947 */ /* 0x000fea0003800000 */
[----:B------:R-:W-:Y:S01]  /*1650*/  BPT.TRAP 0x1 ;  /* 0x000000040000795c */ /* 0x000fe20000300000 */
.L_x_1813:
[----:B------:R-:W2:Y:S02]  /*1660*/  S2R R0, SR_TID.X ;  /* 0x0000000000007919 */ /* 0x000ea40000002100 */
[----:B--2---:R-:W-:Y:S01]  /*1670*/  LOP3.LUT P1, RZ, R0, 0x7f, RZ, 0xc0, !PT ;  /* 0x0000007f00ff7812 */ /* 0x004fe2000782c0ff */
[----:B-1----:R-:W-:-:S12]  /*1680*/  @P2 BRA `(.L_x_1814) ;  /* 0x0000000000082947 */ /* 0x002fd80003800000 */
[----:B------:R-:W1:Y:S02]  /*1690*/  SYNCS.PHASECHK.TRANS64.TRYWAIT P2, [R2+URZ+0x16830], R3 ;  /* 0x01683003020075a7 */ /* 0x000e64000804017f */
[----:B-1----:R-:W-:Y:S05]  /*16a0*/  @!P2 BRA `(.L_x_1815) ;  /* 0x000000bc0068a947 */ /* 0x002fea0003800000 */
.L_x_1814:
[----:B------:R-:W-:Y:S05]  /*16b0*/  WARPSYNC.ALL ;  /* 0x0000000000007948 */ /* 0x000fea0003800000 */
[----:B------:R-:W-:Y:S01]  /*16c0*/  UIADD3 UR4, UR45, 0xe400, URZ ;  /* 0x0000e4002d047890 */ /* 0x000fe2000fffe03f */
[----:B------:R-:W-:Y:S01]  /*16d0*/  WARPGROUP.ARRIVE ;  /* 0x00000000000079c5 */ /* 0x000fe20000000000 */
[----:B------:R-:W-:Y:S01]  /*16e0*/  ULOP3.LUT UR16, UR50, 0x10000, URZ, 0xfc, !UPT ;  /* 0x0001000032107892 */ /* 0x000fe2000f8efc3f */
[----:B------:R-:W-:Y:S01]  /*16f0*/  VIADD R0, R17, UR41 ;  /* 0x0000002911007c36 */ /* 0x000fe20008000000 */
[----:B------:R-:W-:Y:S01]  /*1700*/  USHF.R.U32.HI UR4, URZ, 0x4, UR4 ;  /* 0x000000043f047899 */ /* 0x000fe20008011604 */
[----:B01----:R-:W-:Y:S01]  /*1710*/  @!P1 VIADD R2, R2, 0x16840 ;  /* 0x0001684002029836 */ /* 0x003fe20000000000 */
[----:B------:R-:W-:Y:S01]  /*1720*/  UMOV UR17, 0x40000040 ;  /* 0x4000004000117882 */ /* 0x000fe20000000000 */
[----:B------:R-:W-:Y:S01]  /*1730*/  UMOV UR19, 0x40000040 ;  /* 0x4000004000137882 */ /* 0x000fe20000000000 */
[----:B------:R-:W-:Y:S01]  /*1740*/  ULOP3.LUT UR4, UR4, 0x3fff, URZ, 0xc0, !UPT ;  /* 0x00003fff04047892 */ /* 0x000fe2000f8ec03f */
[----:B------:R-:W-:Y:S01]  /*1750*/  CS2R R118, SRZ ;  /* 0x0000000000767805 */ /* 0x000fe2000001ff00 */
[----:B------:R-:W-:Y:S01]  /*1760*/  UMOV UR5, 0x40000040 ;  /* 0x4000004000057882 */ /* 0x000fe20000000000 */
[----:B------:R-:W-:Y:S01]  /*1770*/  UMOV UR7, 0x40000040 ;  /* 0x4000004000077882 */ /* 0x000fe20000000000 */
[----:B------:R-:W-:Y:S01]  /*1780*/  ULOP3.LUT UR20, UR4, 0x10000, URZ, 0xfc, !UPT ;  /* 0x0001000004147892 */ /* 0x000fe2000f8efc3f */
[----:B------:R-:W-:Y:S01]  /*1790*/  @!P1 PRMT R2, RZ, 0x654, R2 ;  /* 0x00000654ff029816 */ /* 0x000fe20000000002 */
[----:B------:R-:W-:Y:S01]  /*17a0*/  UIADD3 UR4, UR16, 0x2, URZ ;  /* 0x0000000210047890 */ /* 0x000fe2000fffe03f */
[----:B------:R-:W-:Y:S01]  /*17b0*/  CS2R R116, SRZ ;  /* 0x0000000000747805 */ /* 0x000fe2000001ff00 */
[----:B------:R-:W-:Y:S01]  /*17c0*/  ULEA UR18, UR39, UR20, 0xa ;  /* 0x0000001427127291 */ /* 0x000fe2000f8e503f */
[----:B------:R-:W-:Y:S01]  /*17d0*/  CS2R R114, SRZ ;  /* 0x0000000000727805 */ /* 0x000fe2000001ff00 */
[----:B------:R-:W-:Y:S01]  /*17e0*/  UIADD3 UR8, UR16, 0x4, URZ ;  /* 0x0000000410087890 */ /* 0x000fe2000fffe03f */
[----:B------:R-:W-:Y:S01]  /*17f0*/  CS2R R112, SRZ ;  /* 0x0000000000707805 */ /* 0x000fe2000001ff00 */
[----:B------:R-:W-:Y:S01]  /*1800*/  UIADD3 UR6, UR18, 0x2, URZ ;  /* 0x0000000212067890 */ /* 0x000fe2000fffe03f */
[----:B------:R-:W-:Y:S01]  /*1810*/  CS2R R110, SRZ ;  /* 0x00000000006e7805 */ /* 0x000fe2000001ff00 */
[----:B------:R-:W-:Y:S01]  /*1820*/  UIADD3 UR10, UR18, 0x4, URZ ;  /* 0x00000004120a7890 */ /* 0x000fe2000fffe03f */
[----:B------:R-:W-:Y:S01]  /*1830*/  CS2R R108, SRZ ;  /* 0x00000000006c7805 */ /* 0x000fe2000001ff00 */
[----:B------:R-:W-:Y:S01]  /*1840*/  UMOV UR9, 0x40000040 ;  /* 0x4000004000097882 */ /* 0x000fe20000000000 */
[----:B------:R-:W-:Y:S01]  /*1850*/  HGMMA.64x128x16.F32 R24, gdesc[UR16], RZ, !UPT, gsb0 ;  /* 0x01e00000101879f0 */ /* 0x000fe2000c0008ff */
[----:B------:R-:W-:Y:S01]  /*1860*/  UMOV UR11, 0x40000040 ;  /* 0x40000040000b7882 */ /* 0x000fe20000000000 */
[----:B------:R-:W-:Y:S01]  /*1870*/  UIADD3 UR12, UR16, 0x6, URZ ;  /* 0x00000006100c7890 */ /* 0x000fe2000fffe03f */
[----:B------:R-:W-:Y:S01]  /*1880*/  CS2R R106, SRZ ;  /* 0x00000000006a7805 */ /* 0x000fe2000001ff00 */
[----:B------:R-:W-:Y:S01]  /*1890*/  UIADD3 UR14, UR18, 0x6, URZ ;  /* 0x00000006120e7890 */ /* 0x000fe2000fffe03f */
[----:B------:R-:W-:Y:S01]  /*18a0*/  CS2R R104, SRZ ;  /* 0x0000000000687805 */ /* 0x000fe2000001ff00 */
[----:B------:R-:W-:Y:S01]  /*18b0*/  UMOV UR13, 0x40000040 ;  /* 0x40000040000d7882 */ /* 0x000fe20000000000 */
[----:B------:R-:W-:Y:S01]  /*18c0*/  UMOV UR15, 0x40000040 ;  /* 0x40000040000f7882 */ /* 0x000fe20000000000 */
[----:B------:R-:W-:Y:S01]  /*18d0*/  ULDC UR23, c[0x0][0x988] ;  /* 0x0002620000177ab9 */ /* 0x000fe20000000800 */
[----:B------:R-:W-:Y:S01]  /*18e0*/  UIADD3 UR25, UR49, -0x2, URZ ;  /* 0xfffffffe31197890 */ /* 0x000fe2000fffe03f */
[----:B------:R-:W-:-:S02]  /*18f0*/  CS2R R102, SRZ ;  /* 0x0000000000667805 */ /* 0x000fc4000001ff00 */
[----:B------:R-:W-:Y:S02]  /*1900*/  CS2R R100, SRZ ;  /* 0x0000000000647805 */ /* 0x000fe4000001ff00 */
[----:B------:R-:W-:Y:S02]  /*1910*/  CS2R R98, SRZ ;  /* 0x0000000000627805 */ /* 0x000fe4000001ff00 */
[----:B------:R-:W-:Y:S02]  /*1920*/  CS2R R96, SRZ ;  /* 0x0000000000607805 */ /* 0x000fe4000001ff00 */
[----:B------:R-:W-:Y:S02]  /*1930*/  CS2R R94, SRZ ;  /* 0x00000000005e7805 */ /* 0x000fe4000001ff00 */
[----:B------:R-:W-:Y:S01]  /*1940*/  CS2R R92, SRZ ;  /* 0x00000000005c7805 */ /* 0x000fe2000001ff00 */
[----:B------:R-:W-:Y:S02]  /*1950*/  WARPGROUP.DEPBAR.LE gsb0, 0x0 ;  /* 0x00008000000079c5 */ /* 0x000fe40000010000 */
[----:B------:R-:W-:-:S06]  /*1960*/  WARPGROUP.ARRIVE ;  /* 0x00000000000079c5 */ /* 0x000fcc0000000000 */
[----:B------:R-:W-:Y:S01]  /*1970*/  HGMMA.64x128x16.F32 R24, gdesc[UR4], R24, gsb0 ;  /* 0x01e00000041879f0 */ /* 0x000fe20008000818 */
[----:B------:R-:W-:Y:S02]  /*1980*/  ULDC UR6, c[0x0][0x448] ;  /* 0x0001120000067ab9 */ /* 0x000fe40000000800 */
[----:B------:R-:W-:-:S06]  /*1990*/  UISETP.NE.AND UP0, UPT, UR6, 0x1, UPT ;  /* 0x000000010600788c */ /* 0x000fcc000bf05270 */
[----:B------:R-:W-:-:S05]  /*19a0*/  PLOP3.LUT P2, PT, PT, PT, UP0, 0x80, 0x0 ;  /* 0x000000000000781c */ /* 0x000fca0003f4f008 */
[----:B------:R-:W-:-:S08]  /*19b0*/  @UP0 ULDC UR6, c[0x0][0x44c] ;  /* 0x0001130000060ab9 */ /* 0x000fd00000000800 */
[----:B------:R-:W-:Y:S01]  /*19c0*/  @P2 IMAD.HI.U32 R3, R0, UR6, RZ ;  /* 0x0000000600032c27 */ /* 0x000fe2000f8e00ff */
[----:B------:R-:W-:-:S04]  /*19d0*/  @UP0 ULDC UR6, c[0x0][0x450] ;  /* 0x0001140000060ab9 */ /* 0x000fc80000000800 */
[----:B------:R-:W-:Y:S01]  /*19e0*/  @P2 SHF.R.U32.HI R0, RZ, UR6, R3 ;  /* 0x00000006ff002c19 */ /* 0x000fe20008011603 */
[----:B------:R-:W-:Y:S02]  /*19f0*/  UMOV UR6, 0xffffff80 ;  /* 0xffffff8000067882 */ /* 0x000fe40000000000 */
[----:B------:R-:W-:Y:S02]  /*1a00*/  UIMAD UR6, UR49, UR6, 0x80 ;  /* 0x00000080310674a4 */ /* 0x000fe4000f8e0206 */
[----:B------:R-:W0:Y:S02]  /*1a10*/  SHFL.IDX PT, R5, R0, 0x1, 0x1c1f ;  /* 0x003c1f0000057f89 */ /* 0x000e2400000e0000 */
[----:B------:R-:W-:-:S06]  /*1a20*/  UIADD3 UR7, UR6, 0x1, URZ ;  /* 0x0000000106077890 */ /* 0x000fcc000fffe03f */
[----:B------:R-:W-:-:S04]  /*1a30*/  IMAD.U32 R3, RZ, RZ, UR7 ;  /* 0x00000007ff037e24 */ /* 0x000fc8000f8e00ff */
[----:B------:R-:W-:Y:S01]  /*1a40*/  IMAD R3, R16, -0x2, R3 ;  /* 0xfffffffe10037824 */ /* 0x000fe200078e0203 */
[----:B------:R-:W-:Y:S02]  /*1a50*/  WARPGROUP.DEPBAR.LE gsb0, 0x0 ;  /* 0x00008000000079c5 */ /* 0x000fe40000010000 */
[----:B------:R-:W-:-:S06]  /*1a60*/  WARPGROUP.ARRIVE ;  /* 0x00000000000079c5 */ /* 0x000fcc0000000000 */
[----:B------:R-:W-:Y:S01]  /*1a70*/  HGMMA.64x128x16.F32 R24, gdesc[UR8], R24, gsb0 ;  /* 0x01e00000081879f0 */ /* 0x000fe20008000818 */
[----:B------:R-:W-:Y:S01]  /*1a80*/  ULDC UR11, c[0x0][0x2f0] ;  /* 0x0000bc00000b7ab9 */ /* 0x000fe20000000800 */
[----:B------:R-:W-:Y:S01]  /*1a90*/  UMOV UR10, UR41 ;  /* 0x00000029000a7c82 */ /* 0x000fe20008000000 */
[----:B------:R-:W-:Y:S02]  /*1aa0*/  UIMAD UR6, UR48, UR11, UR6 ;  /* 0x0000000b300672a4 */ /* 0x000fe4000f8e0206 */
[----:B------:R-:W-:-:S04]  /*1ab0*/  IMAD.U32 R6, RZ, RZ, UR11 ;  /* 0x0000000bff067e24 */ /* 0x000fc8000f8e00ff */
[----:B------:R-:W-:Y:S02]  /*1ac0*/  IMAD R6, R6, UR48, R3 ;  /* 0x0000003006067c24 */ /* 0x000fe4000f8e0203 */
[----:B------:R-:W-:Y:S01]  /*1ad0*/  IMAD.U32 R7, RZ, RZ, UR6 ;  /* 0x00000006ff077e24 */ /* 0x000fe2000f8e00ff */
[----:B------:R-:W-:Y:S02]  /*1ae0*/  @UP0 ULDC UR6, c[0x0][0x44c] ;  /* 0x0001130000060ab9 */ /* 0x000fe40000000800 */
[----:B------:R-:W-:Y:S01]  /*1af0*/  UIMAD.WIDE.U32 UR6, UR41, UR6, URZ ;  /* 0x00000006290672a5 */ /* 0x000fe2000f8e003f */
[----:B------:R-:W-:Y:S01]  /*1b00*/  IMAD R4, R16, -0x2, R7 ;  /* 0xfffffffe10047824 */ /* 0x000fe200078e0207 */
[----:B------:R-:W-:Y:S02]  /*1b10*/  WARPGROUP.DEPBAR.LE gsb0, 0x0 ;  /* 0x00008000000079c5 */ /* 0x000fe40000010000 */
[----:B------:R-:W-:-:S06]  /*1b20*/  WARPGROUP.ARRIVE ;  /* 0x00000000000079c5 */ /* 0x000fcc0000000000 */
[----:B------:R-:W-:Y:S01]  /*1b30*/  HGMMA.64x128x16.F32 R24, gdesc[UR12], R24, gsb0 ;  /* 0x01e000000c1879f0 */ /* 0x000fe20008000818 */
[----:B------:R-:W-:Y:S02]  /*1b40*/  ULDC UR14, c[0x0][0x288] ;  /* 0x0000a200000e7ab9 */ /* 0x000fe40000000800 */
[----:B0-----:R-:W-:Y:S01]  /*1b50*/  IADD3 R5, R5, -UR14, R6 ;  /* 0x8000000e05057c10 */ /* 0x001fe2000fffe006 */
[----:B------:R-:W-:-:S03]  /*1b60*/  UIMAD UR11, UR48, UR11, -UR14 ;  /* 0x0000000b300b72a4 */ /* 0x000fc6000f8e0a0e */
[----:B------:R-:W-:-:S04]  /*1b70*/  VIMNMX R8, R4, R5, PT ;  /* 0x0000000504087248 */ /* 0x000fc80003fe0100 */
[C---:B------:R-:W-:Y:S02]  /*1b80*/  ISETP.GT.AND P3, PT, R8.reuse, RZ, PT ;  /* 0x000000ff0800720c */ /* 0x040fe40003f64270 */
[C---:B------:R-:W-:Y:S02]  /*1b90*/  ISETP.GT.AND P4, PT, R8.reuse, 0x1, PT ;  /* 0x000000010800780c */ /* 0x040fe40003f84270 */
[----:B------:R-:W-:Y:S01]  /*1ba0*/  ISETP.GT.AND P5, PT, R8, 0x8, PT ;  /* 0x000000080800780c */ /* 0x000fe20003fa4270 */
[----:B------:R-:W-:Y:S02]  /*1bb0*/  WARPGROUP.DEPBAR.LE gsb0, 0x0 ;  /* 0x00008000000079c5 */ /* 0x000fe40000010000 */
[----:B------:R-:W-:Y:S01]  /*1bc0*/  FSEL R21, R26, -INF , P3 ;  /* 0xff8000001a157808 */ /* 0x000fe20001800000 */
[----:B------:R0:W-:Y:S01]  /*1bd0*/  @!P1 SYNCS.ARRIVE.TRANS64.RED.A1T0 RZ, [R2+URZ], RZ ;  /* 0x000000ff02ff99a7 */ /* 0x0001e2000810043f */
[----:B------:R-:W-:Y:S02]  /*1be0*/  FSEL R27, R27, -INF , P4 ;  /* 0xff8000001b1b7808 */ /* 0x000fe40002000000 */
[----:B------:R-:W-:-:S02]  /*1bf0*/  ISETP.GT.AND P3, PT, R8, 0x9, PT ;  /* 0x000000090800780c */ /* 0x000fc40003f64270 */
[----:B------:R-:W-:Y:S02]  /*1c00*/  FSEL R89, R30, -INF , P5 ;  /* 0xff8000001e597808 */ /* 0x000fe40002800000 */
[----:B------:R-:W-:Y:S02]  /*1c10*/  FMNMX.FTZ R10, R21, R27, !PT ;  /* 0x0000001b150a7209 */ /* 0x000fe40007810000 */
[C---:B------:R-:W-:Y:S02]  /*1c20*/  ISETP.GT.AND P4, PT, R8.reuse, 0x10, PT ;  /* 0x000000100800780c */ /* 0x040fe40003f84270 */
[----:B------:R-:W-:Y:S02]  /*1c30*/  FSEL R31, R31, -INF , P3 ;  /* 0xff8000001f1f7808 */ /* 0x000fe40001800000 */
[----:B------:R-:W-:Y:S02]  /*1c40*/  FMNMX.FTZ R10, R89, R10, !PT ;  /* 0x0000000a590a7209 */ /* 0x000fe40007810000 */
        /* <DEDUP_REMOVED lines=45> */
[----:B------:R-:W-:Y:S02]  /*1f20*/  ISETP.GT.AND P4, PT, R8, 0x50, PT ;  /* 0x000000500800780c */ /* 0x000fe40003f84270 */
        /* <DEDUP_REMOVED lines=35> */
[----:B------:R-:W-:Y:S02]  /*2160*/  FSEL R87, R87, -INF , P3 ;  /* 0xff80000057577808 */ /* 0x000fe40001800000 */
[----:B------:R-:W-:-:S04]  /*2170*/  FMNMX.FTZ R8, R86, R91, !PT ;  /* 0x0000005b56087209 */ /* 0x000fc80007810000 */
[----:B------:R-:W-:Y:S02]  /*2180*/  FMNMX.FTZ R10, R87, R8, !PT ;  /* 0x00000008570a7209 */ /* 0x000fe40007810000 */
[----:B------:R-:W-:Y:S04]  /*2190*/  SHFL.IDX PT, R8, R0, RZ, 0x1c1f ;  /* 0x001c1fff00087589 */ /* 0x000fe800000e0000 */
[----:B------:R-:W1:Y:S02]  /*21a0*/  SHFL.BFLY PT, R91, R10, 0x2, 0x1f ;  /* 0x0c401f000a5b7f89 */ /* 0x000e6400000e0000 */
[----:B-1----:R-:W-:-:S05]  /*21b0*/  FMNMX.FTZ R91, R10, R91, !PT ;  /* 0x0000005b0a5b7209 */ /* 0x002fca0007810000 */
[----:B------:R-:W1:Y:S02]  /*21c0*/  SHFL.BFLY PT, R12, R91, 0x1, 0x1f ;  /* 0x0c201f005b0c7f89 */ /* 0x000e6400000e0000 */
[----:B-1----:R-:W-:Y:S02]  /*21d0*/  FMNMX.FTZ R0, R91, R12, !PT ;  /* 0x0000000c5b007209 */ /* 0x002fe40007810000 */
[----:B------:R-:W-:Y:S02]  /*21e0*/  CS2R R90, SRZ ;  /* 0x00000000005a7805 */ /* 0x000fe4000001ff00 */
[C---:B------:R-:W-:Y:S01]  /*21f0*/  FSETP.NEU.FTZ.AND P3, PT, R0.reuse, -INF , PT ;  /* 0xff8000000000780b */ /* 0x040fe20003f7d000 */
[----:B------:R-:W-:-:S05]  /*2200*/  FMUL.FTZ R12, R0, UR23 ;  /* 0x00000017000c7c20 */ /* 0x000fca0008410000 */
[----:B------:R-:W-:-:S05]  /*2210*/  FSEL R12, R12, RZ, P3 ;  /* 0x000000ff0c0c7208 */ /* 0x000fca0001800000 */
[--C-:B------:R-:W-:Y:S01]  /*2220*/  FFMA.FTZ R149, R21, UR23, -R12.reuse ;  /* 0x0000001715957c23 */ /* 0x100fe2000801080c */
[----:B------:R-:W-:Y:S02]  /*2230*/  VIADD R21, R6, -UR14 ;  /* 0x8000000e06157c36 */ /* 0x000fe40008000000 */
[--C-:B------:R-:W-:Y:S01]  /*2240*/  FFMA.FTZ R145, R15, UR23, -R12.reuse ;  /* 0x000000170f917c23 */ /* 0x100fe2000801080c */
[--C-:B------:R-:W-:Y:S01]  /*2250*/  FFMA.FTZ R147, R13, UR23, -R12.reuse ;  /* 0x000000170d937c23 */ /* 0x100fe2000801080c */
[--C-:B------:R-:W-:Y:S01]  /*2260*/  FFMA.FTZ R141, R11, UR23, -R12.reuse ;  /* 0x000000170b8d7c23 */ /* 0x100fe2000801080c */
[----:B------:R-:W-:Y:S01]  /*2270*/  FFMA.FTZ R143, R9, UR23, -R12 ;  /* 0x00000017098f7c23 */ /* 0x000fe2000801080c */
[----:B------:R-:W-:Y:S01]  /*2280*/  VIADDMNMX R6, R8, R21, R4, PT ;  /* 0x0000001508067246 */ /* 0x000fe20003800104 */
[--C-:B------:R-:W-:Y:S01]  /*2290*/  FFMA.FTZ R137, R7, UR23, -R12.reuse ;  /* 0x0000001707897c23 */ /* 0x100fe2000801080c */
[--C-:B------:R-:W-:Y:S01]  /*22a0*/  FFMA.FTZ R139, R5, UR23, -R12.reuse ;  /* 0x00000017058b7c23 */ /* 0x100fe2000801080c */
[--C-:B------:R-:W-:Y:S01]  /*22b0*/  FFMA.FTZ R133, R3, UR23, -R12.reuse ;  /* 0x0000001703857c23 */ /* 0x100fe2000801080c */
[C---:B------:R-:W-:Y:S01]  /*22c0*/  ISETP.GT.AND P3, PT, R6.reuse, RZ, PT ;  /* 0x000000ff0600720c */ /* 0x040fe20003f64270 */
[--C-:B------:R-:W-:Y:S01]  /*22d0*/  FFMA.FTZ R27, R27, UR23, -R12.reuse ;  /* 0x000000171b1b7c23 */ /* 0x100fe2000801080c */
[C---:B------:R-:W-:Y:S01]  /*22e0*/  ISETP.GT.AND P4, PT, R6.reuse, 0x1, PT ;  /* 0x000000010600780c */ /* 0x040fe20003f84270 */
[--C-:B------:R-:W-:Y:S01]  /*22f0*/  FFMA.FTZ R151, R89, UR23, -R12.reuse ;  /* 0x0000001759977c23 */ /* 0x100fe2000801080c */
[----:B------:R-:W-:Y:S01]  /*2300*/  ISETP.GT.AND P5, PT, R6, 0x8, PT ;  /* 0x000000080600780c */ /* 0x000fe20003fa4270 */
[----:B------:R-:W-:Y:S01]  /*2310*/  MUFU.EX2 R149, R149 ;  /* 0x0000009500957308 */ /* 0x000fe20000000800 */
[----:B------:R-:W-:Y:S01]  /*2320*/  FSEL R24, R24, -INF , P3 ;  /* 0xff80000018187808 */ /* 0x000fe20001800000 */
[--C-:B------:R-:W-:Y:S01]  /*2330*/  FFMA.FTZ R8, R31, UR23, -R12.reuse ;  /* 0x000000171f087c23 */ /* 0x100fe2000801080c */
[----:B------:R-:W-:Y:S01]  /*2340*/  FSEL R25, R25, -INF , P4 ;  /* 0xff80000019197808 */ /* 0x000fe20002000000 */
[--C-:B------:R-:W-:Y:S01]  /*2350*/  FFMA.FTZ R35, R35, UR23, -R12.reuse ;  /* 0x0000001723237c23 */ /* 0x100fe2000801080c */
[----:B------:R-:W-:Y:S01]  /*2360*/  ISETP.GT.AND P3, PT, R6, 0x9, PT ;  /* 0x000000090600780c */ /* 0x000fe20003f64270 */
[--C-:B------:R-:W-:Y:S01]  /*2370*/  FFMA.FTZ R39, R39, UR23, -R12.reuse ;  /* 0x0000001727277c23 */ /* 0x100fe2000801080c */
[----:B------:R-:W-:Y:S01]  /*2380*/  FSEL R28, R28, -INF , P5 ;  /* 0xff8000001c1c7808 */ /* 0x000fe20002800000 */
[----:B------:R-:W1:Y:S01]  /*2390*/  MUFU.EX2 R4, R27 ;  /* 0x0000001b00047308 */ /* 0x000e620000000800 */
[----:B------:R-:W-:Y:S01]  /*23a0*/  FMNMX.FTZ R21, R24, R25, !PT ;  /* 0x0000001918157209 */ /* 0x000fe20007810000 */
[--C-:B------:R-:W-:Y:S01]  /*23b0*/  FFMA.FTZ R43, R43, UR23, -R12.reuse ;  /* 0x000000172b2b7c23 */ /* 0x100fe2000801080c */
[----:B------:R-:W-:Y:S01]  /*23c0*/  ISETP.GT.AND P4, PT, R6, 0x10, PT ;  /* 0x000000100600780c */ /* 0x000fe20003f84270 */
[--C-:B------:R-:W-:Y:S01]  /*23d0*/  FFMA.FTZ R47, R47, UR23, -R12.reuse ;  /* 0x000000172f2f7c23 */ /* 0x100fe2000801080c */
[----:B------:R-:W-:Y:S01]  /*23e0*/  FSEL R29, R29, -INF , P3 ;  /* 0xff8000001d1d7808 */ /* 0x000fe20001800000 */
[--C-:B------:R-:W-:Y:S01]  /*23f0*/  FFMA.FTZ R51, R51, UR23, -R12.reuse ;  /* 0x0000001733337c23 */ /* 0x100fe2000801080c */
[----:B------:R-:W-:Y:S01]  /*2400*/  FMNMX.FTZ R10, R28, R21, !PT ;  /* 0x000000151c0a7209 */ /* 0x000fe20007810000 */
[----:B------:R-:W2:Y:S01]  /*2410*/  MUFU.EX2 R151, R151 ;  /* 0x0000009700977308 */ /* 0x000ea20000000800 */
[----:B------:R-:W-:Y:S01]  /*2420*/  ISETP.GT.AND P3, PT, R6, 0x11, PT ;  /* 0x000000110600780c */ /* 0x000fe20003f64270 */
[--C-:B------:R-:W-:Y:S01]  /*2430*/  FFMA.FTZ R55, R55, UR23, -R12.reuse ;  /* 0x0000001737377c23 */ /* 0x100fe2000801080c */
[----:B------:R-:W-:Y:S01]  /*2440*/  FSEL R32, R32, -INF , P4 ;  /* 0xff80000020207808 */ /* 0x000fe20002000000 */
[--C-:B------:R-:W-:Y:S01]  /*2450*/  FFMA.FTZ R59, R59, UR23, -R12.reuse ;  /* 0x000000173b3b7c23 */ /* 0x100fe2000801080c */
[----:B------:R-:W-:Y:S01]  /*2460*/  FMNMX.FTZ R15, R29, R10, !PT ;  /* 0x0000000a1d0f7209 */ /* 0x000fe20007810000 */
[--C-:B------:R-:W-:Y:S01]  /*2470*/  FFMA.FTZ R135, R62, UR23, -R12.reuse ;  /* 0x000000173e877c23 */ /* 0x100fe2000801080c */
[----:B------:R-:W-:Y:S01]  /*2480*/  ISETP.GT.AND P4, PT, R6, 0x18, PT ;  /* 0x000000180600780c */ /* 0x000fe20003f84270 */
[----:B------:R-:W3:Y:S01]  /*2490*/  MUFU.EX2 R8, R8 ;  /* 0x0000000800087308 */ /* 0x000ee20000000800 */
[----:B------:R-:W-:Y:S01]  /*24a0*/  FSEL R33, R33, -INF , P3 ;  /* 0xff80000021217808 */ /* 0x000fe20001800000 */
[--C-:B------:R-:W-:Y:S01]  /*24b0*/  FFMA.FTZ R42, R63, UR23, -R12.reuse ;  /* 0x000000173f2a7c23 */ /* 0x100fe2000801080c */
[----:B------:R-:W-:Y:S01]  /*24c0*/  FMNMX.FTZ R10, R32, R15, !PT ;  /* 0x0000000f200a7209 */ /* 0x000fe20007810000 */
[--C-:B------:R-:W-:Y:S01]  /*24d0*/  FFMA.FTZ R129, R66, UR23, -R12.reuse ;  /* 0x0000001742817c23 */ /* 0x100fe2000801080c */
[----:B------:R-:W-:Y:S01]  /*24e0*/  ISETP.GT.AND P3, PT, R6, 0x19, PT ;  /* 0x000000190600780c */ /* 0x000fe20003f64270 */
[--C-:B------:R-:W-:Y:S01]  /*24f0*/  FFMA.FTZ R46, R67, UR23, -R12.reuse ;  /* 0x00000017432e7c23 */ /* 0x100fe2000801080c */
[----:B------:R-:W-:Y:S01]  /*2500*/  FSEL R36, R36, -INF , P4 ;  /* 0xff80000024247808 */ /* 0x000fe20002000000 */
[----:B------:R-:W4:Y:S01]  /*2510*/  MUFU.EX2 R145, R145 ;  /* 0x0000009100917308 */ /* 0x000f220000000800 */
[----:B------:R-:W-:Y:S01]  /*2520*/  FMNMX.FTZ R15, R33, R10, !PT ;  /* 0x0000000a210f7209 */ /* 0x000fe20007810000 */
[--C-:B------:R-:W-:Y:S01]  /*2530*/  FFMA.FTZ R131, R70, UR23, -R12.reuse ;  /* 0x0000001746837c23 */ /* 0x100fe2000801080c */
[----:B------:R-:W-:Y:S01]  /*2540*/  ISETP.GT.AND P4, PT, R6, 0x20, PT ;  /* 0x000000200600780c */ /* 0x000fe20003f84270 */
[--C-:B------:R-:W-:Y:S01]  /*2550*/  FFMA.FTZ R50, R71, UR23, -R12.reuse ;  /* 0x0000001747327c23 */ /* 0x100fe2000801080c */
[----:B------:R-:W-:Y:S01]  /*2560*/  FSEL R37, R37, -INF , P3 ;  /* 0xff80000025257808 */ /* 0x000fe20001800000 */
[--C-:B------:R-:W-:Y:S01]  /*2570*/  FFMA.FTZ R125, R74, UR23, -R12.reuse ;  /* 0x000000174a7d7c23 */ /* 0x100fe2000801080c */
[----:B------:R-:W-:Y:S01]  /*2580*/  FMNMX.FTZ R14, R36, R15, !PT ;  /* 0x0000000f240e7209 */ /* 0x000fe20007810000 */
[----:B------:R-:W5:Y:S01]  /*2590*/  MUFU.EX2 R10, R35 ;  /* 0x00000023000a7308 */ /* 0x000f620000000800 */
[----:B------:R-:W-:Y:S01]  /*25a0*/  ISETP.GT.AND P3, PT, R6, 0x21, PT ;  /* 0x000000210600780c */ /* 0x000fe20003f64270 */
[--C-:B------:R-:W-:Y:S01]  /*25b0*/  FFMA.FTZ R54, R75, UR23, -R12.reuse ;  /* 0x000000174b367c23 */ /* 0x100fe2000801080c */
[----:B------:R-:W-:Y:S01]  /*25c0*/  FSEL R40, R40, -INF , P4 ;  /* 0xff80000028287808 */ /* 0x000fe20002000000 */
[--C-:B------:R-:W-:Y:S01]  /*25d0*/  FFMA.FTZ R127, R78, UR23, -R12.reuse ;  /* 0x000000174e7f7c23 */ /* 0x100fe2000801080c */
[----:B------:R-:W-:Y:S01]  /*25e0*/  FMNMX.FTZ R13, R37, R14, !PT ;  /* 0x0000000e250d7209 */ /* 0x000fe20007810000 */
[--C-:B------:R-:W-:Y:S01]  /*25f0*/  FFMA.FTZ R58, R79, UR23, -R12.reuse ;  /* 0x000000174f3a7c23 */ /* 0x100fe2000801080c */
[----:B------:R-:W-:Y:S01]  /*2600*/  ISETP.GT.AND P4, PT, R6, 0x28, PT ;  /* 0x000000280600780c */ /* 0x000fe20003f84270 */
[----:B------:R-:W0:Y:S01]  /*2610*/  MUFU.EX2 R147, R147 ;  /* 0x0000009300937308 */ /* 0x000e220000000800 */
[----:B------:R-:W-:Y:S01]  /*2620*/  FSEL R41, R41, -INF , P3 ;  /* 0xff80000029297808 */ /* 0x000fe20001800000 */
[--C-:B------:R-:W-:Y:S01]  /*2630*/  FFMA.FTZ R121, R82, UR23, -R12.reuse ;  /* 0x0000001752797c23 */ /* 0x100fe2000801080c */
[----:B------:R-:W-:Y:S01]  /*2640*/  FMNMX.FTZ R14, R40, R13, !PT ;  /* 0x0000000d280e7209 */ /* 0x000fe20007810000 */
[--C-:B------:R-:W-:Y:S01]  /*2650*/  FFMA.FTZ R62, R83, UR23, -R12.reuse ;  /* 0x00000017533e7c23 */ /* 0x100fe2000801080c */
[----:B------:R-:W-:Y:S01]  /*2660*/  ISETP.GT.AND P3, PT, R6, 0x29, PT ;  /* 0x000000290600780c */ /* 0x000fe20003f64270 */
[--C-:B------:R-:W-:Y:S01]  /*2670*/  FFMA.FTZ R123, R86, UR23, -R12.reuse ;  /* 0x00000017567b7c23 */ /* 0x100fe2000801080c */
[----:B------:R-:W-:Y:S01]  /*2680*/  FSEL R44, R44, -INF , P4 ;  /* 0xff8000002c2c7808 */ /* 0x000fe20002000000 */
[----:B------:R-:W-:Y:S01]  /*2690*/  MUFU.EX2 R141, R141 ;  /* 0x0000008d008d7308 */ /* 0x000fe20000000800 */
[----:B------:R-:W-:Y:S01]  /*26a0*/  FMNMX.FTZ R13, R41, R14, !PT ;  /* 0x0000000e290d7209 */ /* 0x000fe20007810000 */
[----:B------:R-:W-:Y:S01]  /*26b0*/  @UP0 ULDC UR14, c[0x0][0x450] ;  /* 0x00011400000e0ab9 */ /* 0x000fe20000000800 */
[----:B------:R-:W-:Y:S01]  /*26c0*/  ISETP.GT.AND P4, PT, R6, 0x30, PT ;  /* 0x000000300600780c */ /* 0x000fe20003f84270 */
[----:B------:R-:W-:Y:S01]  /*26d0*/  @UP0 USHF.R.U32.HI UR10, URZ, UR14, UR7 ;  /* 0x0000000e3f0a0299 */ /* 0x000fe20008011607 */
[----:B------:R-:W-:Y:S01]  /*26e0*/  FSEL R45, R45, -INF , P3 ;  /* 0xff8000002d2d7808 */ /* 0x000fe20001800000 */
[----:B------:R-:W-:Y:S01]  /*26f0*/  FFMA.FTZ R12, R87, UR23, -R12 ;  /* 0x00000017570c7c23 */ /* 0x000fe2000801080c */
[----:B------:R-:W-:Y:S01]  /*2700*/  FMNMX.FTZ R20, R44, R13, !PT ;  /* 0x0000000d2c147209 */ /* 0x000fe20007810000 */
[----:B------:R-:W0:Y:S01]  /*2710*/  MUFU.EX2 R14, R39 ;  /* 0x00000027000e7308 */ /* 0x000e220000000800 */
[----:B------:R-:W-:Y:S01]  /*2720*/  ISETP.GT.AND P3, PT, R6, 0x31, PT ;  /* 0x000000310600780c */ /* 0x000fe20003f64270 */
[----:B------:R-:W-:Y:S01]  /*2730*/  UIADD3 UR11, UR11, UR10, URZ ;  /* 0x0000000a0b0b7290 */ /* 0x000fe2000fffe03f */
[----:B------:R-:W-:-:S02]  /*2740*/  FSEL R48, R48, -INF , P4 ;  /* 0xff80000030307808 */ /* 0x000fc40002000000 */
[----:B------:R-:W-:Y:S02]  /*2750*/  CS2R R88, SRZ ;  /* 0x0000000000587805 */ /* 0x000fe4000001ff00 */
[----:B------:R-:W-:Y:S01]  /*2760*/  FMNMX.FTZ R11, R45, R20, !PT ;  /* 0x000000142d0b7209 */ /* 0x000fe20007810000 */
[----:B------:R-:W-:Y:S01]  /*2770*/  USHF.R.S32.HI UR6, URZ, 0x1f, UR11 ;  /* 0x0000001f3f067899 */ /* 0x000fe2000801140b */
[----:B------:R-:W-:Y:S01]  /*2780*/  ISETP.GT.AND P4, PT, R6, 0x38, PT ;  /* 0x000000380600780c */ /* 0x000fe20003f84270 */
[----:B------:R-:W-:Y:S01]  /*2790*/  MUFU.EX2 R143, R143 ;  /* 0x0000008f008f7308 */ /* 0x000fe20000000800 */
[----:B------:R-:W-:Y:S01]  /*27a0*/  FSEL R49, R49, -INF , P3 ;  /* 0xff80000031317808 */ /* 0x000fe20001800000 */
[----:B------:R-:W-:Y:S01]  /*27b0*/  ULEA.HI UR6, UR6, UR11, URZ, 0x7 ;  /* 0x0000000b06067291 */ /* 0x000fe2000f8f383f */
[----:B------:R-:W-:Y:S02]  /*27c0*/  FMNMX.FTZ R20, R48, R11, !PT ;  /* 0x0000000b30147209 */ /* 0x000fe40007810000 */
[----:B------:R-:W-:Y:S01]  /*27d0*/  ISETP.GT.AND P3, PT, R6, 0x39, PT ;  /* 0x000000390600780c */ /* 0x000fe20003f64270 */
[----:B------:R-:W-:Y:S01]  /*27e0*/  USHF.R.S32.HI UR6, URZ, 0x7, UR6 ;  /* 0x000000073f067899 */ /* 0x000fe20008011406 */
[----:B------:R-:W-:Y:S01]  /*27f0*/  FSEL R52, R52, -INF , P4 ;  /* 0xff80000034347808 */ /* 0x000fe20002000000 */
[----:B------:R-:W-:Y:S01]  /*2800*/  MUFU.EX2 R137, R137 ;  /* 0x0000008900897308 */ /* 0x000fe20000000800 */
[----:B------:R-:W-:Y:S01]  /*2810*/  FMNMX.FTZ R11, R49, R20, !PT ;  /* 0x00000014310b7209 */ /* 0x000fe20007810000 */
[----:B------:R-:W-:Y:S01]  /*2820*/  UISETP.LT.AND UP1, UPT, URZ, UR6, UPT ;  /* 0x000000063f00728c */ /* 0x000fe2000bf21270 */
[----:B------:R-:W-:-:S02]  /*2830*/  ISETP.GT.AND P4, PT, R6, 0x40, PT ;  /* 0x000000400600780c */ /* 0x000fc40003f84270 */
[----:B------:R-:W-:Y:S01]  /*2840*/  FSEL R53, R53, -INF , P3 ;  /* 0xff80000035357808 */ /* 0x000fe20001800000 */
[----:B------:R-:W-:Y:S01]  /*2850*/  USEL UR21, URZ, UR6, !UP1 ;  /* 0x000000063f157287 */ /* 0x000fe2000c800000 */
[----:B------:R-:W-:Y:S01]  /*2860*/  FMNMX.FTZ R26, R52, R11, !PT ;  /* 0x0000000b341a7209 */ /* 0x000fe20007810000 */
[----:B------:R-:W-:Y:S01]  /*2870*/  MUFU.EX2 R20, R43 ;  /* 0x0000002b00147308 */ /* 0x000fe20000000800 */
[----:B------:R-:W-:Y:S01]  /*2880*/  ISETP.GT.AND P3, PT, R6, 0x41, PT ;  /* 0x000000410600780c */ /* 0x000fe20003f64270 */
[----:B------:R-:W-:Y:S01]  /*2890*/  UISETP.GE.AND UP1, UPT, UR25, UR21, UPT ;  /* 0x000000151900728c */ /* 0x000fe2000bf26270 */
[----:B------:R-:W-:Y:S02]  /*28a0*/  FSEL R56, R56, -INF , P4 ;  /* 0xff80000038387808 */ /* 0x000fe40002000000 */
[----:B------:R-:W-:Y:S02]  /*28b0*/  FMNMX.FTZ R9, R53, R26, !PT ;  /* 0x0000001a35097209 */ /* 0x000fe40007810000 */
[----:B------:R-:W-:Y:S01]  /*28c0*/  ISETP.GT.AND P4, PT, R6, 0x48, PT ;  /* 0x000000480600780c */ /* 0x000fe20003f84270 */
[----:B------:R-:W-:Y:S01]  /*28d0*/  MUFU.EX2 R139, R139 ;  /* 0x0000008b008b7308 */ /* 0x000fe20000000800 */
[----:B------:R-:W-:-:S02]  /*28e0*/  FSEL R57, R57, -INF , P3 ;  /* 0xff80000039397808 */ /* 0x000fc40001800000 */
[----:B------:R-:W-:Y:S02]  /*28f0*/  FMNMX.FTZ R26, R56, R9, !PT ;  /* 0x00000009381a7209 */ /* 0x000fe40007810000 */
[----:B------:R-:W-:Y:S02]  /*2900*/  ISETP.GT.AND P3, PT, R6, 0x49, PT ;  /* 0x000000490600780c */ /* 0x000fe40003f64270 */
[----:B------:R-:W-:Y:S01]  /*2910*/  FSEL R60, R60, -INF , P4 ;  /* 0xff8000003c3c7808 */ /* 0x000fe20002000000 */
[----:B------:R-:W-:Y:S01]  /*2920*/  MUFU.EX2 R133, R133 ;  /* 0x0000008500857308 */ /* 0x000fe20000000800 */
[----:B------:R-:W-:Y:S02]  /*2930*/  FMNMX.FTZ R9, R57, R26, !PT ;  /* 0x0000001a39097209 */ /* 0x000fe40007810000 */
[----:B------:R-:W-:Y:S02]  /*2940*/  ISETP.GT.AND P4, PT, R6, 0x50, PT ;  /* 0x000000500600780c */ /* 0x000fe40003f84270 */
[----:B------:R-:W-:-:S02]  /*2950*/  FSEL R61, R61, -INF , P3 ;  /* 0xff8000003d3d7808 */ /* 0x000fc40001800000 */
[----:B------:R-:W-:Y:S01]  /*2960*/  FMNMX.FTZ R30, R60, R9, !PT ;  /* 0x000000093c1e7209 */ /* 0x000fe20007810000 */
[----:B------:R-:W-:Y:S01]  /*2970*/  MUFU.EX2 R26, R47 ;  /* 0x0000002f001a7308 */ /* 0x000fe20000000800 */
[----:B------:R-:W-:Y:S02]  /*2980*/  ISETP.GT.AND P3, PT, R6, 0x51, PT ;  /* 0x000000510600780c */ /* 0x000fe40003f64270 */
        /* <DEDUP_REMOVED lines=40> */
[----:B------:R-:W-:Y:S02]  /*2c10*/  FSEL R85, R85, -INF , P3 ;  /* 0xff80000055557808 */ /* 0x000fe40001800000 */
[----:B------:R-:W-:-:S03]  /*2c20*/  FMNMX.FTZ R6, R84, R3, !PT ;  /* 0x0000000354067209 */ /* 0x000fc60007810000 */
[----:B------:R-:W-:Y:S01]  /*2c30*/  MUFU.EX2 R38, R59 ;  /* 0x0000003b00267308 */ /* 0x000fe20000000800 */
[----:B------:R-:W-:-:S05]  /*2c40*/  FMNMX.FTZ R6, R85, R6, !PT ;  /* 0x0000000655067209 */ /* 0x000fca0007810000 */
[----:B------:R-:W1:Y:S02]  /*2c50*/  SHFL.BFLY PT, R3, R6, 0x2, 0x1f ;  /* 0x0c401f0006037f89 */ /* 0x000e6400000e0000 */
        /* <DEDUP_REMOVED lines=11> */
[----:B------:R-:W-:Y:S02]  /*2d10*/  FMUL.FTZ R21, R6, UR23 ;  /* 0x0000001706157c20 */ /* 0x000fe40008410000 */
[----:B------:R-:W-:Y:S03]  /*2d20*/  MUFU.EX2 R12, R12 ;  /* 0x0000000c000c7308 */ /* 0x000fe60000000800 */
[----:B------:R-:W-:Y:S02]  /*2d30*/  FSEL R21, R21, RZ, P3 ;  /* 0x000000ff15157208 */ /* 0x000fe40001800000 */
[----:B------:R-:W-:-:S03]  /*2d40*/  PLOP3.LUT P3, PT, PT, PT, UP1, 0x80, 0x0 ;  /* 0x000000000000781c */ /* 0x000fc60003f6f018 */
[--C-:B------:R-:W-:Y:S01]  /*2d50*/  FFMA.FTZ R148, R24, UR23, -R21.reuse ;  /* 0x0000001718947c23 */ /* 0x100fe20008010815 */
[----:B------:R-:W-:Y:S01]  /*2d60*/  FADD.FTZ R24, R149, R4 ;  /* 0x0000000495187221 */ /* 0x000fe20000010000 */
[--C-:B------:R-:W-:Y:S01]  /*2d70*/  FFMA.FTZ R3, R25, UR23, -R21.reuse ;  /* 0x0000001719037c23 */ /* 0x100fe20008010815 */
[--C-:B------:R-:W-:Y:S01]  /*2d80*/  FFMA.FTZ R150, R28, UR23, -R21.reuse ;  /* 0x000000171c967c23 */ /* 0x100fe20008010815 */
[--C-:B------:R-:W-:Y:S01]  /*2d90*/  FFMA.FTZ R5, R29, UR23, -R21.reuse ;  /* 0x000000171d057c23 */ /* 0x100fe20008010815 */
[----:B--2---:R-:W-:Y:S01]  /*2da0*/  FADD.FTZ R27, R151, R24 ;  /* 0x00000018971b7221 */ /* 0x004fe20000010000 */
[----:B------:R-:W-:Y:S01]  /*2db0*/  MUFU.EX2 R148, R148 ;  /* 0x0000009400947308 */ /* 0x000fe20000000800 */
[--C-:B------:R-:W-:Y:S01]  /*2dc0*/  FFMA.FTZ R144, R32, UR23, -R21.reuse ;  /* 0x0000001720907c23 */ /* 0x100fe20008010815 */
[----:B------:R-:W-:Y:S01]  /*2dd0*/  FFMA.FTZ R7, R33, UR23, -R21 ;  /* 0x0000001721077c23 */ /* 0x000fe20008010815 */
[----:B---3--:R-:W-:Y:S01]  /*2de0*/  FADD.FTZ R24, R8, R27 ;  /* 0x0000001b08187221 */ /* 0x008fe20000010000 */
[--C-:B------:R-:W-:Y:S01]  /*2df0*/  FFMA.FTZ R146, R36, UR23, -R21.reuse ;  /* 0x0000001724927c23 */ /* 0x100fe20008010815 */
[--C-:B------:R-:W-:Y:S01]  /*2e00*/  FFMA.FTZ R9, R37, UR23, -R21.reuse ;  /* 0x0000001725097c23 */ /* 0x100fe20008010815 */
[--C-:B------:R-:W-:Y:S01]  /*2e10*/  FFMA.FTZ R140, R40, UR23, -R21.reuse ;  /* 0x00000017288c7c23 */ /* 0x100fe20008010815 */
[----:B----4-:R-:W-:Y:S01]  /*2e20*/  FADD.FTZ R27, R145, R24 ;  /* 0x00000018911b7221 */ /* 0x010fe20000010000 */
[----:B------:R-:W1:Y:S01]  /*2e30*/  MUFU.EX2 R3, R3 ;  /* 0x0000000300037308 */ /* 0x000e620000000800 */
[--C-:B------:R-:W-:Y:S01]  /*2e40*/  FFMA.FTZ R11, R41, UR23, -R21.reuse ;  /* 0x00000017290b7c23 */ /* 0x100fe20008010815 */
[----:B------:R-:W-:Y:S01]  /*2e50*/  FFMA.FTZ R142, R44, UR23, -R21 ;  /* 0x000000172c8e7c23 */ /* 0x000fe20008010815 */
[----:B-----5:R-:W-:Y:S01]  /*2e60*/  FADD.FTZ R24, R10, R27 ;  /* 0x0000001b0a187221 */ /* 0x020fe20000010000 */
[--C-:B------:R-:W-:Y:S01]  /*2e70*/  FFMA.FTZ R13, R45, UR23, -R21.reuse ;  /* 0x000000172d0d7c23 */ /* 0x100fe20008010815 */
[--C-:B------:R-:W-:Y:S01]  /*2e80*/  FFMA.FTZ R136, R48, UR23, -R21.reuse ;  /* 0x0000001730887c23 */ /* 0x100fe20008010815 */
[--C-:B------:R-:W-:Y:S01]  /*2e90*/  FFMA.FTZ R15, R49, UR23, -R21.reuse ;  /* 0x00000017310f7c23 */ /* 0x100fe20008010815 */
[----:B0-----:R-:W-:Y:S01]  /*2ea0*/  FADD.FTZ R29, R147, R24 ;  /* 0x00000018931d7221 */ /* 0x001fe20000010000 */
[----:B------:R-:W0:Y:S01]  /*2eb0*/  MUFU.EX2 R150, R150 ;  /* 0x0000009600967308 */ /* 0x000e220000000800 */
[--C-:B------:R-:W-:Y:S01]  /*2ec0*/  FFMA.FTZ R138, R52, UR23, -R21.reuse ;  /* 0x00000017348a7c23 */ /* 0x100fe20008010815 */
[----:B------:R-:W-:Y:S01]  /*2ed0*/  FFMA.FTZ R25, R53, UR23, -R21 ;  /* 0x0000001735197c23 */ /* 0x000fe20008010815 */
[----:B------:R-:W-:Y:S01]  /*2ee0*/  FADD.FTZ R24, R14, R29 ;  /* 0x0000001d0e187221 */ /* 0x000fe20000010000 */
[--C-:B------:R-:W-:Y:S01]  /*2ef0*/  FFMA.FTZ R132, R56, UR23, -R21.reuse ;  /* 0x0000001738847c23 */ /* 0x100fe20008010815 */
[--C-:B------:R-:W-:Y:S01]  /*2f00*/  FFMA.FTZ R27, R57, UR23, -R21.reuse ;  /* 0x00000017391b7c23 */ /* 0x100fe20008010815 */
[----:B------:R-:W-:Y:S01]  /*2f10*/  FFMA.FTZ R134, R60, UR23, -R21 ;  /* 0x000000173c867c23 */ /* 0x000fe20008010815 */
[----:B------:R-:W-:Y:S01]  /*2f20*/  FADD.FTZ R29, R141, R24 ;  /* 0x000000188d1d7221 */ /* 0x000fe20000010000 */
[----:B------:R-:W2:Y:S01]  /*2f30*/  MUFU.EX2 R5, R5 ;  /* 0x0000000500057308 */ /* 0x000ea20000000800 */
[----:B-1----:R-:W-:Y:S01]  /*2f40*/  FADD.FTZ R31, R148, R3 ;  /* 0x00000003941f7221 */ /* 0x002fe20000010000 */
[----:B------:R-:W-:Y:S01]  /*2f50*/  FFMA.FTZ R128, R64, UR23, -R21 ;  /* 0x0000001740807c23 */ /* 0x000fe20008010815 */
[----:B------:R-:W-:Y:S01]  /*2f60*/  FADD.FTZ R28, R20, R29 ;  /* 0x0000001d141c7221 */ /* 0x000fe20000010000 */
[--C-:B------:R-:W-:Y:S01]  /*2f70*/  FFMA.FTZ R29, R61, UR23, -R21.reuse ;  /* 0x000000173d1d7c23 */ /* 0x100fe20008010815 */
[----:B------:R-:W-:Y:S01]  /*2f80*/  FFMA.FTZ R130, R68, UR23, -R21 ;  /* 0x0000001744827c23 */ /* 0x000fe20008010815 */
[----:B------:R-:W-:Y:S01]  /*2f90*/  F2FP.F16.F32.PACK_AB R149, R4, R149 ;  /* 0x000000950495723e */ /* 0x000fe200000000ff */
[----:B------:R-:W-:Y:S01]  /*2fa0*/  FADD.FTZ R33, R143, R28 ;  /* 0x0000001c8f217221 */ /* 0x000fe20000010000 */
[----:B------:R-:W1:Y:S01]  /*2fb0*/  MUFU.EX2 R144, R144 ;  /* 0x0000009000907308 */ /* 0x000e620000000800 */
[----:B0-----:R-:W-:Y:S01]  /*2fc0*/  FADD.FTZ R24, R150, R31 ;  /* 0x0000001f96187221 */ /* 0x001fe20000010000 */
[----:B------:R-:W-:Y:S01]  /*2fd0*/  FFMA.FTZ R69, R69, UR23, -R21 ;  /* 0x0000001745457c23 */ /* 0x000fe20008010815 */
[----:B------:R-:W-:Y:S01]  /*2fe0*/  FADD.FTZ R28, R26, R33 ;  /* 0x000000211a1c7221 */ /* 0x000fe20000010000 */
[--C-:B------:R-:W-:Y:S01]  /*2ff0*/  FFMA.FTZ R72, R72, UR23, -R21.reuse ;  /* 0x0000001748487c23 */ /* 0x100fe20008010815 */
[--C-:B------:R-:W-:Y:S01]  /*3000*/  FFMA.FTZ R73, R73, UR23, -R21.reuse ;  /* 0x0000001749497c23 */ /* 0x100fe20008010815 */
[--C-:B------:R-:W-:Y:S01]  /*3010*/  FFMA.FTZ R76, R76, UR23, -R21.reuse ;  /* 0x000000174c4c7c23 */ /* 0x100fe20008010815 */
[--C-:B------:R-:W-:Y:S01]  /*3020*/  FFMA.FTZ R77, R77, UR23, -R21.reuse ;  /* 0x000000174d4d7c23 */ /* 0x100fe20008010815 */
[----:B------:R-:W0:Y:S01]  /*3030*/  MUFU.EX2 R7, R7 ;  /* 0x0000000700077308 */ /* 0x000e220000000800 */
[----:B--2---:R-:W-:Y:S01]  /*3040*/  FADD.FTZ R31, R5, R24 ;  /* 0x00000018051f7221 */ /* 0x004fe20000010000 */
[--C-:B------:R-:W-:Y:S01]  /*3050*/  FFMA.FTZ R80, R80, UR23, -R21.reuse ;  /* 0x0000001750507c23 */ /* 0x100fe20008010815 */
[--C-:B------:R-:W-:Y:S01]  /*3060*/  FFMA.FTZ R81, R81, UR23, -R21.reuse ;  /* 0x0000001751517c23 */ /* 0x100fe20008010815 */
[----:B------:R-:W-:Y:S01]  /*3070*/  FFMA.FTZ R84, R84, UR23, -R21 ;  /* 0x0000001754547c23 */ /* 0x000fe20008010815 */
[----:B------:R-:W-:-:S02]  /*3080*/  F2FP.F16.F32.PACK_AB R148, R3, R148 ;  /* 0x000000940394723e */ /* 0x000fc400000000ff */
[----:B------:R-:W-:Y:S01]  /*3090*/  F2FP.F16.F32.PACK_AB R151, R8, R151 ;  /* 0x000000970897723e */ /* 0x000fe200000000ff */
[----:B------:R-:W2:Y:S01]  /*30a0*/  MUFU.EX2 R146, R146 ;  /* 0x0000009200927308 */ /* 0x000ea20000000800 */
[----:B-1----:R-:W-:Y:S01]  /*30b0*/  FADD.FTZ R24, R144, R31 ;  /* 0x0000001f90187221 */ /* 0x002fe20000010000 */
[----:B------:R-:W-:Y:S01]  /*30c0*/  FADD.FTZ R31, R137, R28 ;  /* 0x0000001c891f7221 */ /* 0x000fe20000010000 */
[----:B------:R-:W-:Y:S02]  /*30d0*/  F2FP.F16.F32.PACK_AB R145, R10, R145 ;  /* 0x000000910a91723e */ /* 0x000fe400000000ff */
[----:B------:R-:W-:Y:S01]  /*30e0*/  F2FP.F16.F32.PACK_AB R147, R14, R147 ;  /* 0x000000930e93723e */ /* 0x000fe200000000ff */
[----:B------:R-:W-:Y:S01]  /*30f0*/  FADD.FTZ R28, R30, R31 ;  /* 0x0000001f1e1c7221 */ /* 0x000fe20000010000 */
[--C-:B------:R-:W-:Y:S01]  /*3100*/  FFMA.FTZ R31, R65, UR23, -R21.reuse ;  /* 0x00000017411f7c23 */ /* 0x100fe20008010815 */
[----:B------:R-:W1:Y:S01]  /*3110*/  MUFU.EX2 R9, R9 ;  /* 0x0000000900097308 */ /* 0x000e620000000800 */
[----:B0-----:R-:W-:Y:S01]  /*3120*/  FADD.FTZ R33, R7, R24 ;  /* 0x0000001807217221 */ /* 0x001fe20000010000 */
[----:B------:R-:W-:Y:S01]  /*3130*/  FADD.FTZ R35, R139, R28 ;  /* 0x0000001c8b237221 */ /* 0x000fe20000010000 */
[----:B------:R-:W-:Y:S01]  /*3140*/  FFMA.FTZ R21, R85, UR23, -R21 ;  /* 0x0000001755157c23 */ /* 0x000fe20008010815 */
[----:B------:R-:W-:-:S02]  /*3150*/  F2FP.F16.F32.PACK_AB R141, R20, R141 ;  /* 0x0000008d148d723e */ /* 0x000fc400000000ff */
[----:B------:R-:W-:Y:S02]  /*3160*/  F2FP.F16.F32.PACK_AB R143, R26, R143 ;  /* 0x0000008f1a8f723e */ /* 0x000fe400000000ff */
[----:B------:R-:W0:Y:S01]  /*3170*/  MUFU.EX2 R140, R140 ;  /* 0x0000008c008c7308 */ /* 0x000e220000000800 */
[----:B--2---:R-:W-:Y:S01]  /*3180*/  FADD.FTZ R24, R146, R33 ;  /* 0x0000002192187221 */ /* 0x004fe20000010000 */
[----:B------:R-:W-:Y:S02]  /*3190*/  F2FP.F16.F32.PACK_AB R137, R30, R137 ;  /* 0x000000891e89723e */ /* 0x000fe400000000ff */
[C---:B------:R-:W-:Y:S02]  /*31a0*/  F2FP.F16.F32.PACK_AB R139, R34.reuse, R139 ;  /* 0x0000008b228b723e */ /* 0x040fe400000000ff */
[----:B------:R-:W-:Y:S02]  /*31b0*/  F2FP.F16.F32.PACK_AB R150, R5, R150 ;  /* 0x000000960596723e */ /* 0x000fe400000000ff */
[----:B------:R-:W2:Y:S01]  /*31c0*/  MUFU.EX2 R11, R11 ;  /* 0x0000000b000b7308 */ /* 0x000ea20000000800 */
[----:B-1----:R-:W-:Y:S01]  /*31d0*/  FADD.FTZ R33, R9, R24 ;  /* 0x0000001809217221 */ /* 0x002fe20000010000 */
[----:B------:R-:W-:Y:S01]  /*31e0*/  FADD.FTZ R24, R34, R35 ;  /* 0x0000002322187221 */ /* 0x000fe20000010000 */
[----:B------:R-:W-:-:S02]  /*31f0*/  F2FP.F16.F32.PACK_AB R144, R7, R144 ;  /* 0x000000900790723e */ /* 0x000fc400000000ff */
[----:B------:R-:W-:Y:S01]  /*3200*/  F2FP.F16.F32.PACK_AB R146, R9, R146 ;  /* 0x000000920992723e */ /* 0x000fe200000000ff */
[----:B------:R-:W-:Y:S01]  /*3210*/  FADD.FTZ R35, R133, R24 ;  /* 0x0000001885237221 */ /* 0x000fe20000010000 */
[----:B------:R-:W-:Y:S01]  /*3220*/  F2FP.F16.F32.PACK_AB R133, R38, R133 ;  /* 0x000000852685723e */ /* 0x000fe200000000ff */
[----:B------:R-:W1:Y:S01]  /*3230*/  MUFU.EX2 R142, R142 ;  /* 0x0000008e008e7308 */ /* 0x000e620000000800 */
[----:B0-----:R-:W-:Y:S01]  /*3240*/  FADD.FTZ R2, R140, R33 ;  /* 0x000000218c027221 */ /* 0x001fe20000010000 */
[----:B------:R-:W-:-:S04]  /*3250*/  FADD.FTZ R24, R38, R35 ;  /* 0x0000002326187221 */ /* 0x000fc80000010000 */
[----:B------:R-:W-:Y:S01]  /*3260*/  FADD.FTZ R35, R135, R24 ;  /* 0x0000001887237221 */ /* 0x000fe20000010000 */
[C---:B------:R-:W-:Y:S01]  /*3270*/  F2FP.F16.F32.PACK_AB R135, R42.reuse, R135 ;  /* 0x000000872a87723e */ /* 0x040fe200000000ff */
[----:B------:R-:W0:Y:S01]  /*3280*/  MUFU.EX2 R13, R13 ;  /* 0x0000000d000d7308 */ /* 0x000e220000000800 */
[C---:B--2---:R-:W-:Y:S01]  /*3290*/  FADD.FTZ R33, R11.reuse, R2 ;  /* 0x000000020b217221 */ /* 0x044fe20000010000 */
[----:B------:R-:W-:Y:S01]  /*32a0*/  FADD.FTZ R24, R42, R35 ;  /* 0x000000232a187221 */ /* 0x000fe20000010000 */
[----:B------:R-:W-:-:S03]  /*32b0*/  F2FP.F16.F32.PACK_AB R140, R11, R140 ;  /* 0x0000008c0b8c723e */ /* 0x000fc600000000ff */
[----:B------:R-:W-:Y:S01]  /*32c0*/  FADD.FTZ R35, R129, R24 ;  /* 0x0000001881237221 */ /* 0x000fe20000010000 */
[----:B------:R-:W-:Y:S01]  /*32d0*/  F2FP.F16.F32.PACK_AB R129, R46, R129 ;  /* 0x000000812e81723e */ /* 0x000fe200000000ff */
[----:B------:R-:W2:Y:S01]  /*32e0*/  MUFU.EX2 R136, R136 ;  /* 0x0000008800887308 */ /* 0x000ea20000000800 */
[----:B-1----:R-:W-:Y:S01]  /*32f0*/  FADD.FTZ R2, R142, R33 ;  /* 0x000000218e027221 */ /* 0x002fe20000010000 */
[----:B------:R-:W-:-:S04]  /*3300*/  FADD.FTZ R24, R46, R35 ;  /* 0x000000232e187221 */ /* 0x000fc80000010000 */
[----:B------:R-:W-:Y:S01]  /*3310*/  FADD.FTZ R35, R131, R24 ;  /* 0x0000001883237221 */ /* 0x000fe20000010000 */
[C---:B------:R-:W-:Y:S01]  /*3320*/  F2FP.F16.F32.PACK_AB R131, R50.reuse, R131 ;  /* 0x000000833283723e */ /* 0x040fe200000000ff */
[----:B------:R-:W1:Y:S01]  /*3330*/  MUFU.EX2 R15, R15 ;  /* 0x0000000f000f7308 */ /* 0x000e620000000800 */
[C---:B0-----:R-:W-:Y:S01]  /*3340*/  FADD.FTZ R33, R13.reuse, R2 ;  /* 0x000000020d217221 */ /* 0x041fe20000010000 */
[----:B------:R-:W-:Y:S01]  /*3350*/  FADD.FTZ R4, R50, R35 ;  /* 0x0000002332047221 */ /* 0x000fe20000010000 */
[----:B------:R-:W-:-:S03]  /*3360*/  F2FP.F16.F32.PACK_AB R142, R13, R142 ;  /* 0x0000008e0d8e723e */ /* 0x000fc600000000ff */
[----:B------:R-:W-:Y:S01]  /*3370*/  FADD.FTZ R35, R125, R4 ;  /* 0x000000047d237221 */ /* 0x000fe20000010000 */
[----:B------:R-:W-:Y:S01]  /*3380*/  F2FP.F16.F32.PACK_AB R125, R54, R125 ;  /* 0x0000007d367d723e */ /* 0x000fe200000000ff */
[----:B------:R-:W0:Y:S01]  /*3390*/  MUFU.EX2 R138, R138 ;  /* 0x0000008a008a7308 */ /* 0x000e220000000800 */
[----:B--2---:R-:W-:Y:S01]  /*33a0*/  FADD.FTZ R2, R136, R33 ;  /* 0x0000002188027221 */ /* 0x004fe20000010000 */
[----:B------:R-:W-:-:S04]  /*33b0*/  FADD.FTZ R4, R54, R35 ;  /* 0x0000002336047221 */ /* 0x000fc80000010000 */
[----:B------:R-:W-:Y:S01]  /*33c0*/  FADD.FTZ R35, R127, R4 ;  /* 0x000000047f237221 */ /* 0x000fe20000010000 */
[C---:B------:R-:W-:Y:S01]  /*33d0*/  F2FP.F16.F32.PACK_AB R127, R58.reuse, R127 ;  /* 0x0000007f3a7f723e */ /* 0x040fe200000000ff */
        /* <DEDUP_REMOVED lines=8> */
[----:B------:R-:W-:-:S04]  /*3460*/  FADD.FTZ R4, R62, R35 ;  /* 0x000000233e047221 */ /* 0x000fc80000010000 */
[----:B------:R-:W-:Y:S01]  /*3470*/  FADD.FTZ R35, R123, R4 ;  /* 0x000000047b237221 */ /* 0x000fe20000010000 */
[----:B------:R-:W-:Y:S01]  /*3480*/  F2FP.F16.F32.PACK_AB R123, R12, R123 ;  /* 0x0000007b0c7b723e */ /* 0x000fe200000000ff */
        /* <DEDUP_REMOVED lines=22> */
[----:B------:R-:W-:Y:S01]  /*35f0*/  FADD.FTZ R2, R12, R35 ;  /* 0x000000230c027221 */ /* 0x000fe20000010000 */
[----:B------:R-:W-:-:S05]  /*3600*/  F2FP.F16.F32.PACK_AB R130, R69, R130 ;  /* 0x000000824582723e */ /* 0x000fca00000000ff */
        /* <DEDUP_REMOVED lines=14> */
[----:B------:R-:W-:-:S03]  /*36f0*/  F2FP.F16.F32.PACK_AB R120, R81, R80 ;  /* 0x000000505178723e */ /* 0x000fc600000000ff */
[----:B--2---:R-:W-:-:S04]  /*3700*/  FADD.FTZ R4, R84, R3 ;  /* 0x0000000354047221 */ /* 0x004fc80000010000 */
[C---:B-1----:R-:W-:Y:S01]  /*3710*/  FADD.FTZ R3, R21.reuse, R4 ;  /* 0x0000000415037221 */ /* 0x042fe20000010000 */
[----:B------:R-:W-:Y:S01]  /*3720*/  F2FP.F16.F32.PACK_AB R122, R21, R84 ;  /* 0x00000054157a723e */ /* 0x000fe200000000ff */
[----:B------:R-:W-:Y:S06]  /*3730*/  @!P3 BRA `(.L_x_1816) ;  /* 0x00000024008cb947 */ /* 0x000fec0003800000 */
[----:B------:R-:W-:Y:S01]  /*3740*/  IMAD.MOV.U32 R5, RZ, RZ, R0 ;  /* 0x000000ffff057224 */ /* 0x000fe200078e0000 */
[----:B------:R-:W-:Y:S01]  /*3750*/  UMOV UR26, UR37 ;  /* 0x00000025001a7c82 */ /* 0x000fe20008000000 */
[----:B------:R-:W-:Y:S01]  /*3760*/  IMAD.MOV.U32 R4, RZ, RZ, R6 ;  /* 0x000000ffff047224 */ /* 0x000fe200078e0006 */
[----:B------:R-:W-:Y:S01]  /*3770*/  UMOV UR22, UR39 ;  /* 0x0000002700167c82 */ /* 0x000fe20008000000 */
[----:B------:R-:W-:Y:S01]  /*3780*/  IMAD.MOV.U32 R119, RZ, RZ, RZ ;  /* 0x000000ffff777224 */ /* 0x000fe200078e00ff */
[----:B------:R-:W-:Y:S01]  /*3790*/  ULDC UR24, c[0x0][0x288] ;  /* 0x0000a20000187ab9 */ /* 0x000fe20000000800 */
[----:B------:R-:W-:-:S05]  /*37a0*/  ULDC UR23, c[0x0][0x988] ;  /* 0x0002620000177ab9 */ /* 0x000fca0000000800 */
.L_x_1825:
        /* <DEDUP_REMOVED lines=9> */
.L_x_1818:
[----:B------:R-:W-:Y:S01]  /*3840*/  ULEA UR6, UR39, UR45, 0x3 ;  /* 0x0000002d27067291 */ /* 0x000fe2000f8e183f */
[----:B------:R-:W-:-:S05]  /*3850*/  IMAD.U32 R0, RZ, RZ, UR37 ;  /* 0x00000025ff007e24 */ /* 0x000fca000f8e00ff */
[----:B------:R-:W-:-:S04]  /*3860*/  SHF.L.U32 R0, R0, 0x1f, RZ ;  /* 0x0000001f00007819 */ /* 0x000fc800000006ff */
[----:B------:R0:W1:Y:S01]  /*3870*/  SYNCS.PHASECHK.TRANS64.TRYWAIT P3, [UR6+0x16830], R0 ;  /* 0x01683000ff0075a7 */ /* 0x0000620008060146 */
[----:B------:R-:W-:Y:S05]  /*3880*/  @!P0 BRA `(.L_x_1819) ;  /* 0x0000000000048947 */ /* 0x000fea0003800000 */
[----:B------:R-:W-:Y:S01]  /*3890*/  BPT.TRAP 0x1 ;  /* 0x000000040000795c */ /* 0x000fe20000300000 */
.L_x_1819:
[----:B-1----:R-:W-:Y:S05]  /*38a0*/  @P3 BRA `(.L_x_1817) ;  /* 0x0000000000083947 */ /* 0x002fea0003800000 */
[----:B------:R-:W1:Y:S02]  /*38b0*/  SYNCS.PHASECHK.TRANS64.TRYWAIT P3, [UR6+0x16830], R0 ;  /* 0x01683000ff0075a7 */ /* 0x000e640008060146 */
[----:B-1----:R-:W-:Y:S05]  /*38c0*/  @!P3 BRA `(.L_x_1820) ;  /* 0x0000009800f4b947 */ /* 0x002fea0003800000 */
.L_x_1817:
        /* <DEDUP_REMOVED lines=25> */
.L_x_1822:
[----:B------:R-:W-:Y:S01]  /*3a60*/  ULEA UR6, UR22, UR45, 0x3 ;  /* 0x0000002d16067291 */ /* 0x000fe2000f8e183f */
[----:B------:R-:W-:-:S05]  /*3a70*/  IMAD.U32 R0, RZ, RZ, UR26 ;  /* 0x0000001aff007e24 */ /* 0x000fca000f8e00ff */
[----:B------:R-:W-:-:S04]  /*3a80*/  SHF.L.U32 R0, R0, 0x1f, RZ ;  /* 0x0000001f00007819 */ /* 0x000fc800000006ff */
[----:B------:R0:W1:Y:S01]  /*3a90*/  SYNCS.PHASECHK.TRANS64.TRYWAIT P3, [UR6+0x16850], R0 ;  /* 0x01685000ff0075a7 */ /* 0x0000620008060146 */
[----:B------:R-:W-:Y:S05]  /*3aa0*/  @!P0 BRA `(.L_x_1823) ;  /* 0x0000000000048947 */ /* 0x000fea0003800000 */
[----:B------:R-:W-:Y:S01]  /*3ab0*/  BPT.TRAP 0x1 ;  /* 0x000000040000795c */ /* 0x000fe20000300000 */
.L_x_1823:
[----:B-1----:R-:W-:Y:S05]  /*3ac0*/  @P3 BRA `(.L_x_1821) ;  /* 0x0000000000083947 */ /* 0x002fea0003800000 */
[----:B------:R-:W1:Y:S02]  /*3ad0*/  SYNCS.PHASECHK.TRANS64.TRYWAIT P3, [UR6+0x16850], R0 ;  /* 0x01685000ff0075a7 */ /* 0x000e640008060146 */
[----:B-1----:R-:W-:Y:S05]  /*3ae0*/  @!P3 BRA `(.L_x_1824) ;  /* 0x000000980084b947 */ /* 0x002fea0003800000 */
.L_x_1821:
[----:B------:R-:W-:Y:S01]  /*3af0*/  UIADD3 UR6, UR45, 0x400, URZ ;  /* 0x000004002d067890 */ /* 0x000fe2000fffe03f */
[----:B------:R-:W-:Y:S01]  /*3b00*/  WARPGROUP.ARRIVE ;  /* 0x00000000000079c5 */ /* 0x000fe20000000000 */
[----:B------:R-:W-:Y:S01]  /*3b10*/  UMOV UR7, 0x40000040 ;  /* 0x4000004000077882 */ /* 0x000fe20000000000 */
[----:B-1----:R-:W-:Y:S01]  /*3b20*/  VIADD R7, R17, UR41 ;  /* 0x0000002911077c36 */ /* 0x002fe20008000000 */
[----:B------:R-:W-:Y:S01]  /*3b30*/  USHF.R.U32.HI UR6, URZ, 0x4, UR6 ;  /* 0x000000043f067899 */ /* 0x000fe20008011606 */
[----:B------:R-:W1:Y:S01]  /*3b40*/  LDC R11, c[0x0][0x2f0] ;  /* 0x0000bc00ff0b7b82 */ /* 0x000e620000000800 */
[----:B------:R-:W-:Y:S02]  /*3b50*/  UISETP.GT.AND UP1, UPT, UR25, UR21, UPT ;  /* 0x000000151900728c */ /* 0x000fe4000bf24270 */
[----:B------:R-:W-:Y:S01]  /*3b60*/  ULOP3.LUT UR6, UR6, 0x3fff, URZ, 0xc0, !UPT ;  /* 0x00003fff06067892 */ /* 0x000fe2000f8ec03f */
[----:B------:R-:W-:-:S03]  /*3b70*/  UMOV UR26, UR37 ;  /* 0x00000025001a7c82 */ /* 0x000fc60008000000 */
[----:B------:R-:W-:-:S07]  /*3b80*/  ULEA UR10, UR22, UR6, 0xa ;  /* 0x00000006160a7291 */ /* 0x000fce000f8e503f */
[----:B------:R-:W-:Y:S02]  /*3b90*/  UMOV UR6, UR10 ;  /* 0x0000000a00067c82 */ /* 0x000fe40008000000 */
[----:B------:R-:W-:Y:S01]  /*3ba0*/  HGMMA.64x64x16.F32 R88, R148, gdesc[UR4].tnspB, R88, gsb0 ;  /* 0x40e0000494587df0 */ /* 0x000fe20008000858 */
[----:B------:R-:W-:Y:S01]  /*3bb0*/  @UP0 ULDC UR6, c[0x0][0x44c] ;  /* 0x0001130000060ab9 */ /* 0x000fe20000000800 */
[----:B------:R-:W-:Y:S01]  /*3bc0*/  UMOV UR7, 0x40000040 ;  /* 0x4000004000077882 */ /* 0x000fe20000000000 */
[----:B0-----:R-:W-:Y:S01]  /*3bd0*/  @P2 IMAD.HI.U32 R0, R7, UR6, RZ ;  /* 0x0000000607002c27 */ /* 0x001fe2000f8e00ff */
[----:B------:R-:W-:-:S04]  /*3be0*/  @UP0 ULDC UR6, c[0x0][0x450] ;  /* 0x0001140000060ab9 */ /* 0x000fc80000000800 */
[----:B------:R-:W-:Y:S01]  /*3bf0*/  @P2 SHF.R.U32.HI R7, RZ, UR6, R0 ;  /* 0x00000006ff072c19 */ /* 0x000fe20008011600 */
[----:B------:R-:W-:Y:S02]  /*3c00*/  UMOV UR6, 0xffffff80 ;  /* 0xffffff8000067882 */ /* 0x000fe40000000000 */
[----:B------:R-:W-:Y:S02]  /*3c10*/  UIMAD UR6, UR25, UR6, 0x1 ;  /* 0x00000001190674a4 */ /* 0x000fe4000f8e0206 */
[----:B------:R-:W0:Y:S01]  /*3c20*/  SHFL.IDX PT, R9, R7, 0x1, 0x1c1f ;  /* 0x003c1f0007097f89 */ /* 0x000e2200000e0000 */
[----:B------:R-:W-:-:S03]  /*3c30*/  UIADD3 UR25, UR25, -0x1, URZ ;  /* 0xffffffff19197890 */ /* 0x000fc6000fffe03f */
[----:B------:R-:W-:Y:S01]  /*3c40*/  IMAD.U32 R13, RZ, RZ, UR6 ;  /* 0x00000006ff0d7e24 */ /* 0x000fe2000f8e00ff */
[----:B------:R-:W-:Y:S01]  /*3c50*/  UIADD3 UR6, UR10, 0x80, URZ ;  /* 0x000000800a067890 */ /* 0x000fe2000fffe03f */
[----:B------:R-:W2:Y:S02]  /*3c60*/  SHFL.IDX PT, R7, R7, RZ, 0x1c1f ;  /* 0x001c1fff07077589 */ /* 0x000ea400000e0000 */
[----:B------:R-:W-:-:S04]  /*3c70*/  IMAD R6, R16, -0x2, R13 ;  /* 0xfffffffe10067824 */ /* 0x000fc800078e020d */
[----:B-1----:R-:W-:-:S05]  /*3c80*/  IMAD R6, R11, UR48, R6 ;  /* 0x000000300b067c24 */ /* 0x002fca000f8e0206 */
[----:B0-----:R-:W-:-:S04]  /*3c90*/  IADD3 R0, R9, -UR24, R6 ;  /* 0x8000001809007c10 */ /* 0x001fc8000fffe006 */
[C---:B------:R-:W-:Y:S02]  /*3ca0*/  ISETP.GT.AND P3, PT, R0.reuse, RZ, PT ;  /* 0x000000ff0000720c */ /* 0x040fe40003f64270 */
[----:B------:R-:W-:Y:S02]  /*3cb0*/  ISETP.GT.AND P4, PT, R0, 0x1, PT ;  /* 0x000000010000780c */ /* 0x000fe40003f84270 */
[----:B------:R-:W-:Y:S02]  /*3cc0*/  FSEL R26, R26, -INF , P3 ;  /* 0xff8000001a1a7808 */ /* 0x000fe40001800000 */
[----:B------:R-:W-:Y:S02]  /*3cd0*/  ISETP.GT.AND P3, PT, R0, 0x8, PT ;  /* 0x000000080000780c */ /* 0x000fe40003f64270 */
[----:B------:R-:W-:Y:S02]  /*3ce0*/  FSEL R27, R27, -INF , P4 ;  /* 0xff8000001b1b7808 */ /* 0x000fe40002000000 */
[----:B------:R-:W-:-:S02]  /*3cf0*/  FMNMX.FTZ R8, R26, R5, !PT ;  /* 0x000000051a087209 */ /* 0x000fc40007810000 */
[----:B------:R-:W-:Y:S02]  /*3d00*/  ISETP.GT.AND P4, PT, R0, 0x9, PT ;  /* 0x000000090000780c */ /* 0x000fe40003f84270 */
[----:B------:R-:W-:Y:S02]  /*3d10*/  FSEL R30, R30, -INF , P3 ;  /* 0xff8000001e1e7808 */ /* 0x000fe40001800000 */
[----:B------:R-:W-:Y:S02]  /*3d20*/  FMNMX.FTZ R9, R27, R8, !PT ;  /* 0x000000081b097209 */ /* 0x000fe40007810000 */
        /* <DEDUP_REMOVED lines=9> */
[----:B------:R-:W-:Y:S01]  /*3dc0*/  ISETP.GT.AND P4, PT, R0, 0x19, PT ;  /* 0x000000190000780c */ /* 0x000fe20003f84270 */
[----:B------:R-:W-:Y:S02]  /*3dd0*/  WARPGROUP.DEPBAR.LE gsb0, 0x0 ;  /* 0x00008000000079c5 */ /* 0x000fe40000010000 */
[----:B------:R-:W-:Y:S01]  /*3de0*/  WARPGROUP.ARRIVE ;  /* 0x00000000000079c5 */ /* 0x000fe20000000000 */
[----:B------:R-:W-:Y:S02]  /*3df0*/  FSEL R38, R38, -INF , P3 ;  /* 0xff80000026267808 */ /* 0x000fe40001800000 */
[----:B------:R-:W-:Y:S02]  /*3e00*/  FMNMX.FTZ R9, R35, R8, !PT ;  /* 0x0000000823097209 */ /* 0x000fe40007810000 */
[----:B------:R-:W-:Y:S01]  /*3e10*/  ISETP.GT.AND P3, PT, R0, 0x20, PT ;  /* 0x000000200000780c */ /* 0x000fe20003f64270 */
[----:B------:R-:W-:Y:S01]  /*3e20*/  HGMMA.64x64x16.F32 R88, R144, gdesc[UR4].tnspB, R88, gsb0 ;  /* 0x40e0000490587df0 */ /* 0x000fe20008000858 */
[----:B------:R-:W-:Y:S01]  /*3e30*/  UIADD3 UR6, UR10, 0x100, URZ ;  /* 0x000001000a067890 */ /* 0x000fe2000fffe03f */
[----:B------:R-:W-:Y:S01]  /*3e40*/  FSEL R39, R39, -INF , P4 ;  /* 0xff80000027277808 */ /* 0x000fe20002000000 */
[----:B------:R-:W-:Y:S01]  /*3e50*/  UMOV UR7, 0x40000040 ;  /* 0x4000004000077882 */ /* 0x000fe20000000000 */
        /* <DEDUP_REMOVED lines=36> */
[----:B------:R-:W-:Y:S01]  /*40a0*/  FMNMX.FTZ R8, R62, R9, !PT ;  /* 0x000000093e087209 */ /* 0x000fe20007810000 */
[----:B------:R-:W-:-:S02]  /*40b0*/  WARPGROUP.DEPBAR.LE gsb0, 0x0 ;  /* 0x00008000000079c5 */ /* 0x000fc40000010000 */
[----:B------:R-:W-:Y:S01]  /*40c0*/  WARPGROUP.ARRIVE ;  /* 0x00000000000079c5 */ /* 0x000fe20000000000 */
[----:B------:R-:W-:Y:S02]  /*40d0*/  ISETP.GT.AND P4, PT, R0, 0x51, PT ;  /* 0x000000510000780c */ /* 0x000fe40003f84270 */
[----:B------:R-:W-:Y:S02]  /*40e0*/  FSEL R66, R66, -INF , P3 ;  /* 0xff80000042427808 */ /* 0x000fe40001800000 */
[----:B------:R-:W-:Y:S01]  /*40f0*/  FMNMX.FTZ R9, R63, R8, !PT ;  /* 0x000000083f097209 */ /* 0x000fe20007810000 */
[----:B------:R-:W-:Y:S01]  /*4100*/  HGMMA.64x64x16.F32 R88, R140, gdesc[UR4].tnspB, R88, gsb0 ;  /* 0x40e000048c587df0 */ /* 0x000fe20008000858 */
[----:B------:R-:W-:Y:S01]  /*4110*/  UIADD3 UR6, UR10, 0x180, URZ ;  /* 0x000001800a067890 */ /* 0x000fe2000fffe03f */
[----:B------:R-:W-:Y:S01]  /*4120*/  ISETP.GT.AND P3, PT, R0, 0x58, PT ;  /* 0x000000580000780c */ /* 0x000fe20003f64270 */
[----:B------:R-:W-:Y:S01]  /*4130*/  UMOV UR7, 0x40000040 ;  /* 0x4000004000077882 */ /* 0x000fe20000000000 */
[----:B------:R-:W-:-:S02]  /*4140*/  FSEL R67, R67, -INF , P4 ;  /* 0xff80000043437808 */ /* 0x000fc40002000000 */
[----:B------:R-:W-:Y:S02]  /*4150*/  FMNMX.FTZ R8, R66, R9, !PT ;  /* 0x0000000942087209 */ /* 0x000fe40007810000 */
[----:B------:R-:W-:Y:S02]  /*4160*/  ISETP.GT.AND P4, PT, R0, 0x59, PT ;  /* 0x000000590000780c */ /* 0x000fe40003f84270 */
[----:B------:R-:W-:Y:S02]  /*4170*/  FSEL R70, R70, -INF , P3 ;  /* 0xff80000046467808 */ /* 0x000fe40001800000 */
[----:B------:R-:W-:Y:S02]  /*4180*/  FMNMX.FTZ R9, R67, R8, !PT ;  /* 0x0000000843097209 */ /* 0x000fe40007810000 */
[----:B------:R-:W-:Y:S02]  /*4190*/  ISETP.GT.AND P3, PT, R0, 0x60, PT ;  /* 0x000000600000780c */ /* 0x000fe40003f64270 */
        /* <DEDUP_REMOVED lines=23> */
[----:B------:R-:W-:Y:S02]  /*4310*/  FSEL R87, R87, -INF , P4 ;  /* 0xff80000057577808 */ /* 0x000fe40002000000 */
[----:B------:R-:W-:-:S02]  /*4320*/  FMNMX.FTZ R0, R86, R9, !PT ;  /* 0x0000000956007209 */ /* 0x000fc40007810000 */
[----:B--2---:R-:W-:Y:S02]  /*4330*/  IADD3 R6, R7, -UR24, R6 ;  /* 0x8000001807067c10 */ /* 0x004fe4000fffe006 */
[----:B------:R-:W-:Y:S02]  /*4340*/  FMNMX.FTZ R8, R87, R0, !PT ;  /* 0x0000000057087209 */ /* 0x000fe40007810000 */
[C---:B------:R-:W-:Y:S02]  /*4350*/  ISETP.GT.AND P4, PT, R6.reuse, RZ, PT ;  /* 0x000000ff0600720c */ /* 0x040fe40003f84270 */
[----:B------:R-:W-:Y:S01]  /*4360*/  ISETP.GT.AND P5, PT, R6, 0x1, PT ;  /* 0x000000010600780c */ /* 0x000fe20003fa4270 */
[----:B------:R-:W0:Y:S01]  /*4370*/  SHFL.BFLY PT, R9, R8, 0x2, 0x1f ;  /* 0x0c401f0008097f89 */ /* 0x000e2200000e0000 */
[----:B------:R-:W-:Y:S02]  /*4380*/  FSEL R7, R24, -INF , P4 ;  /* 0xff80000018077808 */ /* 0x000fe40002000000 */
[----:B------:R-:W-:Y:S01]  /*4390*/  ISETP.GT.AND P4, PT, R6, 0x8, PT ;  /* 0x000000080600780c */ /* 0x000fe20003f84270 */
[----:B------:R-:W-:-:S02]  /*43a0*/  WARPGROUP.DEPBAR.LE gsb0, 0x0 ;  /* 0x00008000000079c5 */ /* 0x000fc40000010000 */
        /* <DEDUP_REMOVED lines=8> */
[----:B------:R-:W-:-:S02]  /*4430*/  ISETP.GT.AND P4, PT, R6, 0x10, PT ;  /* 0x000000100600780c */ /* 0x000fc40003f84270 */
[----:B------:R-:W-:Y:S02]  /*4440*/  FSEL R29, R29, -INF , P5 ;  /* 0xff8000001d1d7808 */ /* 0x000fe40002800000 */
[----:B------:R-:W-:Y:S02]  /*4450*/  ISETP.GT.AND P5, PT, R6, 0x11, PT ;  /* 0x000000110600780c */ /* 0x000fe40003fa4270 */
[----:B------:R-:W-:Y:S02]  /*4460*/  FSEL R32, R32, -INF , P4 ;  /* 0xff80000020207808 */ /* 0x000fe40002000000 */
[----:B0-----:R-:W-:Y:S02]  /*4470*/  FMNMX.FTZ R9, R8, R9, !PT ;  /* 0x0000000908097209 */ /* 0x001fe40007810000 */
[C---:B------:R-:W-:Y:S02]  /*4480*/  ISETP.GT.AND P4, PT, R6.reuse, 0x18, PT ;  /* 0x000000180600780c */ /* 0x040fe40003f84270 */
[----:B------:R-:W-:Y:S01]  /*4490*/  FSEL R33, R33, -INF , P5 ;  /* 0xff80000021217808 */ /* 0x000fe20002800000 */
[----:B------:R-:W0:Y:S01]  /*44a0*/  SHFL.BFLY PT, R0, R9, 0x1, 0x1f ;  /* 0x0c201f0009007f89 */ /* 0x000e2200000e0000 */
[----:B------:R-:W-:-:S02]  /*44b0*/  ISETP.GT.AND P5, PT, R6, 0x19, PT ;  /* 0x000000190600780c */ /* 0x000fc40003fa4270 */
[----:B------:R-:W-:Y:S02]  /*44c0*/  FSEL R36, R36, -INF , P4 ;  /* 0xff80000024247808 */ /* 0x000fe40002000000 */
[C---:B------:R-:W-:Y:S02]  /*44d0*/  ISETP.GT.AND P4, PT, R6.reuse, 0x20, PT ;  /* 0x000000200600780c */ /* 0x040fe40003f84270 */
[----:B------:R-:W-:Y:S02]  /*44e0*/  FSEL R37, R37, -INF , P5 ;  /* 0xff80000025257808 */ /* 0x000fe40002800000 */
[----:B------:R-:W-:Y:S02]  /*44f0*/  ISETP.GT.AND P5, PT, R6, 0x21, PT ;  /* 0x000000210600780c */ /* 0x000fe40003fa4270 */
[----:B------:R-:W-:Y:S02]  /*4500*/  FSEL R40, R40, -INF , P4 ;  /* 0xff80000028287808 */ /* 0x000fe40002000000 */
[----:B------:R-:W-:-:S02]  /*4510*/  ISETP.GT.AND P4, PT, R6, 0x28, PT ;  /* 0x000000280600780c */ /* 0x000fc40003f84270 */
[----:B------:R-:W-:Y:S02]  /*4520*/  FSEL R41, R41, -INF , P5 ;  /* 0xff80000029297808 */ /* 0x000fe40002800000 */
[----:B------:R-:W-:Y:S02]  /*4530*/  ISETP.GT.AND P5, PT, R6, 0x29, PT ;  /* 0x000000290600780c */ /* 0x000fe40003fa4270 */
[----:B------:R-:W-:Y:S02]  /*4540*/  FSEL R44, R44, -INF , P4 ;  /* 0xff8000002c2c7808 */ /* 0x000fe40002000000 */
[----:B------:R-:W-:Y:S02]  /*4550*/  ISETP.GT.AND P4, PT, R6, 0x30, PT ;  /* 0x000000300600780c */ /* 0x000fe40003f84270 */
[----:B------:R-:W-:Y:S02]  /*4560*/  FSEL R45, R45, -INF , P5 ;  /* 0xff8000002d2d7808 */ /* 0x000fe40002800000 */
[----:B0-----:R-:W-:-:S02]  /*4570*/  FMNMX.FTZ R0, R9, R0, !PT ;  /* 0x0000000009007209 */ /* 0x001fc40007810000 */
[----:B------:R-:W-:Y:S02]  /*4580*/  FMNMX.FTZ R9, R25, R12, !PT ;  /* 0x0000000c19097209 */ /* 0x000fe40007810000 */
[----:B------:R-:W-:Y:S01]  /*4590*/  ISETP.GT.AND P5, PT, R6, 0x31, PT ;  /* 0x000000310600780c */ /* 0x000fe20003fa4270 */
[----:B------:R-:W-:Y:S01]  /*45a0*/  FMUL.FTZ R10, R0, UR23 ;  /* 0x00000017000a7c20 */ /* 0x000fe20008410000 */
[----:B------:R-:W-:Y:S02]  /*45b0*/  FMNMX.FTZ R12, R28, R9, !PT ;  /* 0x000000091c0c7209 */ /* 0x000fe40007810000 */
[----:B------:R-:W-:Y:S02]  /*45c0*/  FSEL R48, R48, -INF , P4 ;  /* 0xff80000030307808 */ /* 0x000fe40002000000 */
[----:B------:R-:W-:Y:S02]  /*45d0*/  FMNMX.FTZ R9, R29, R12, !PT ;  /* 0x0000000c1d097209 */ /* 0x000fe40007810000 */
[----:B------:R-:W-:-:S02]  /*45e0*/  ISETP.GT.AND P4, PT, R6, 0x38, PT ;  /* 0x000000380600780c */ /* 0x000fc40003f84270 */
[----:B------:R-:W-:Y:S02]  /*45f0*/  FMNMX.FTZ R14, R32, R9, !PT ;  /* 0x00000009200e7209 */ /* 0x000fe40007810000 */
[----:B------:R-:W-:Y:S02]  /*4600*/  FSEL R49, R49, -INF , P5 ;  /* 0xff80000031317808 */ /* 0x000fe40002800000 */
[----:B------:R-:W-:Y:S02]  /*4610*/  FMNMX.FTZ R9, R33, R14, !PT ;  /* 0x0000000e21097209 */ /* 0x000fe40007810000 */
[----:B------:R-:W-:Y:S02]  /*4620*/  ISETP.GT.AND P5, PT, R6, 0x39, PT ;  /* 0x000000390600780c */ /* 0x000fe40003fa4270 */
[----:B------:R-:W-:Y:S02]  /*4630*/  FMNMX.FTZ R14, R36, R9, !PT ;  /* 0x00000009240e7209 */ /* 0x000fe40007810000 */
[----:B------:R-:W-:-:S02]  /*4640*/  FSEL R52, R52, -INF , P4 ;  /* 0xff80000034347808 */ /* 0x000fc40002000000 */
[----:B------:R-:W-:Y:S02]  /*4650*/  FMNMX.FTZ R9, R37, R14, !PT ;  /* 0x0000000e25097209 */ /* 0x000fe40007810000 */
[----:B------:R-:W-:Y:S02]  /*4660*/  FSETP.NEU.FTZ.AND P3, PT, R0, -INF , PT ;  /* 0xff8000000000780b */ /* 0x000fe40003f7d000 */
[----:B------:R-:W-:Y:S02]  /*4670*/  FMNMX.FTZ R20, R40, R9, !PT ;  /* 0x0000000928147209 */ /* 0x000fe40007810000 */
[----:B------:R-:W-:Y:S02]  /*4680*/  ISETP.GT.AND P4, PT, R6, 0x40, PT ;  /* 0x000000400600780c */ /* 0x000fe40003f84270 */
[----:B------:R-:W-:Y:S01]  /*4690*/  FMNMX.FTZ R9, R41, R20, !PT ;  /* 0x0000001429097209 */ /* 0x000fe20007810000 */
[----:B------:R-:W-:Y:S02]  /*46a0*/  WARPGROUP.DEPBAR.LE gsb0, 0x0 ;  /* 0x00008000000079c5 */ /* 0x000fe40000010000 */
[----:B------:R-:W-:Y:S01]  /*46b0*/  WARPGROUP.ARRIVE ;  /* 0x00000000000079c5 */ /* 0x000fe20000000000 */
[----:B------:R-:W-:-:S02]  /*46c0*/  FMNMX.FTZ R20, R44, R9, !PT ;  /* 0x000000092c147209 */ /* 0x000fc40007810000 */
[----:B------:R-:W-:Y:S02]  /*46d0*/  FSEL R53, R53, -INF , P5 ;  /* 0xff80000035357808 */ /* 0x000fe40002800000 */
[----:B------:R-:W-:Y:S01]  /*46e0*/  FMNMX.FTZ R9, R45, R20, !PT ;  /* 0x000000142d097209 */ /* 0x000fe20007810000 */
[----:B------:R-:W-:Y:S01]  /*46f0*/  HGMMA.64x64x16.F32 R88, R132, gdesc[UR4].tnspB, R88, gsb0 ;  /* 0x40e0000484587df0 */ /* 0x000fe20008000858 */
[----:B------:R-:W-:Y:S01]  /*4700*/  UIADD3 UR6, UR10, 0x280, URZ ;  /* 0x000002800a067890 */ /* 0x000fe2000fffe03f */
[----:B------:R-:W-:Y:S01]  /*4710*/  FSEL R8, R10, RZ, P3 ;  /* 0x000000ff0a087208 */ /* 0x000fe20001800000 */
[----:B------:R-:W-:Y:S01]  /*4720*/  UMOV UR7, 0x40000040 ;  /* 0x4000004000077882 */ /* 0x000fe20000000000 */
[----:B------:R-:W-:Y:S02]  /*4730*/  FMNMX.FTZ R24, R48, R9, !PT ;  /* 0x0000000930187209 */ /* 0x000fe40007810000 */
[----:B------:R-:W-:Y:S01]  /*4740*/  ISETP.GT.AND P5, PT, R6, 0x41, PT ;  /* 0x000000410600780c */ /* 0x000fe20003fa4270 */
[--C-:B------:R-:W-:Y:S01]  /*4750*/  FFMA.FTZ R149, R26, UR23, -R8.reuse ;  /* 0x000000171a957c23 */ /* 0x100fe20008010808 */
[----:B------:R-:W-:Y:S01]  /*4760*/  FMNMX.FTZ R9, R49, R24, !PT ;  /* 0x0000001831097209 */ /* 0x000fe20007810000 */
[--C-:B------:R-:W-:Y:S01]  /*4770*/  FFMA.FTZ R151, R30, UR23, -R8.reuse ;  /* 0x000000171e977c23 */ /* 0x100fe20008010808 */
[----:B------:R-:W-:Y:S01]  /*4780*/  FSEL R56, R56, -INF , P4 ;  /* 0xff80000038387808 */ /* 0x000fe20002000000 */
[--C-:B------:R-:W-:Y:S01]  /*4790*/  FFMA.FTZ R145, R34, UR23, -R8.reuse ;  /* 0x0000001722917c23 */ /* 0x100fe20008010808 */
[----:B------:R-:W-:Y:S01]  /*47a0*/  FMNMX.FTZ R24, R52, R9, !PT ;  /* 0x0000000934187209 */ /* 0x000fe20007810000 */
[--C-:B------:R-:W-:Y:S01]  /*47b0*/  FFMA.FTZ R147, R38, UR23, -R8.reuse ;  /* 0x0000001726937c23 */ /* 0x100fe20008010808 */
[----:B------:R-:W-:Y:S01]  /*47c0*/  ISETP.GT.AND P4, PT, R6, 0x48, PT ;  /* 0x000000480600780c */ /* 0x000fe20003f84270 */
[--C-:B------:R-:W-:Y:S01]  /*47d0*/  FFMA.FTZ R10, R27, UR23, -R8.reuse ;  /* 0x000000171b0a7c23 */ /* 0x100fe20008010808 */
[----:B------:R-:W-:Y:S01]  /*47e0*/  FMNMX.FTZ R9, R53, R24, !PT ;  /* 0x0000001835097209 */ /* 0x000fe20007810000 */
[----:B------:R-:W-:Y:S01]  /*47f0*/  MUFU.EX2 R149, R149 ;  /* 0x0000009500957308 */ /* 0x000fe20000000800 */
        /* <DEDUP_REMOVED lines=9> */
[--C-:B------:R-:W-:Y:S01]  /*4890*/  FFMA.FTZ R39, R39, UR23, -R8.reuse ;  /* 0x0000001727277c23 */ /* 0x100fe20008010808 */
[----:B------:R-:W-:Y:S01]  /*48a0*/  ISETP.GT.AND P4, PT, R6, 0x50, PT ;  /* 0x000000500600780c */ /* 0x000fe20003f84270 */
[--C-:B------:R-:W-:Y:S01]  /*48b0*/  FFMA.FTZ R141, R42, UR23, -R8.reuse ;  /* 0x000000172a8d7c23 */ /* 0x100fe20008010808 */
[----:B------:R-:W-:Y:S01]  /*48c0*/  FSEL R61, R61, -INF , P5 ;  /* 0xff8000003d3d7808 */ /* 0x000fe20002800000 */
[--C-:B------:R-:W-:Y:S01]  /*48d0*/  FFMA.FTZ R143, R46, UR23, -R8.reuse ;  /* 0x000000172e8f7c23 */ /* 0x100fe20008010808 */
[----:B------:R-:W-:Y:S01]  /*48e0*/  FMNMX.FTZ R26, R60, R9, !PT ;  /* 0x000000093c1a7209 */ /* 0x000fe20007810000 */
[----:B------:R-:W-:Y:S01]  /*48f0*/  MUFU.EX2 R151, R151 ;  /* 0x0000009700977308 */ /* 0x000fe20000000800 */
[----:B------:R-:W-:Y:S01]  /*4900*/  ISETP.GT.AND P5, PT, R6, 0x51, PT ;  /* 0x000000510600780c */ /* 0x000fe20003fa4270 */
[--C-:B------:R-:W-:Y:S01]  /*4910*/  FFMA.FTZ R47, R47, UR23, -R8.reuse ;  /* 0x000000172f2f7c23 */ /* 0x100fe20008010808 */
[----:B------:R-:W-:Y:S01]  /*4920*/  FSEL R64, R64, -INF , P4 ;  /* 0xff80000040407808 */ /* 0x000fe20002000000 */
[--C-:B------:R-:W-:Y:S01]  /*4930*/  FFMA.FTZ R137, R50, UR23, -R8.reuse ;  /* 0x0000001732897c23 */ /* 0x100fe20008010808 */
[----:B------:R-:W-:Y:S01]  /*4940*/  FMNMX.FTZ R9, R61, R26, !PT ;  /* 0x0000001a3d097209 */ /* 0x000fe20007810000 */
[--C-:B------:R-:W-:Y:S01]  /*4950*/  FFMA.FTZ R51, R51, UR23, -R8.reuse ;  /* 0x0000001733337c23 */ /* 0x100fe20008010808 */
[----:B------:R-:W-:Y:S01]  /*4960*/  ISETP.GT.AND P4, PT, R6, 0x58, PT ;  /* 0x000000580600780c */ /* 0x000fe20003f84270 */
[----:B------:R0:W-:Y:S01]  /*4970*/  MUFU.EX2 R12, R31 ;  /* 0x0000001f000c7308 */ /* 0x0001e20000000800 */
        /* <DEDUP_REMOVED lines=21> */
[----:B------:R-:W-:Y:S01]  /*4ad0*/  FFMA.FTZ R27, R86, UR23, -R8 ;  /* 0x00000017561b7c23 */ /* 0x000fe20008010808 */
        /* <DEDUP_REMOVED lines=8> */
[----:B------:R-:W-:Y:S01]  /*4b60*/  ISETP.GT.AND P4, PT, R6, 0x70, PT ;  /* 0x000000700600780c */ /* 0x000fe20003f84270 */
[----:B------:R-:W-:Y:S02]  /*4b70*/  WARPGROUP.DEPBAR.LE gsb0, 0x0 ;  /* 0x00008000000079c5 */ /* 0x000fe40000010000 */
[----:B------:R-:W-:Y:S01]  /*4b80*/  WARPGROUP.ARRIVE ;  /* 0x00000000000079c5 */ /* 0x000fe20000000000 */
[----:B------:R-:W-:-:S05]  /*4b90*/  FSEL R77, R77, -INF , P5 ;  /* 0xff8000004d4d7808 */ /* 0x000fca0002800000 */
[----:B------:R-:W1:Y:S01]  /*4ba0*/  S2R R134, SR_TID.X ;  /* 0x0000000000867919 */ /* 0x000e620000002100 */
[----:B------:R-:W-:Y:S01]  /*4bb0*/  FMNMX.FTZ R34, R76, R9, !PT ;  /* 0x000000094c227209 */ /* 0x000fe20007810000 */
[----:B------:R2:W-:Y:S01]  /*4bc0*/  MUFU.EX2 R20, R39 ;  /* 0x0000002700147308 */ /* 0x0005e20000000800 */
[----:B------:R-:W-:Y:S01]  /*4bd0*/  ISETP.GT.AND P5, PT, R6, 0x71, PT ;  /* 0x000000710600780c */ /* 0x000fe20003fa4270 */
[----:B------:R-:W-:Y:S01]  /*4be0*/  HGMMA.64x64x16.F32 R88, R128, gdesc[UR4].tnspB, R88, gsb0 ;  /* 0x40e0000480587df0 */ /* 0x000fe20008000858 */
[----:B------:R-:W-:Y:S01]  /*4bf0*/  UIADD3 UR6, UR10, 0x300, URZ ;  /* 0x000003000a067890 */ /* 0x000fe2000fffe03f */
[----:B------:R-:W-:Y:S01]  /*4c00*/  FSEL R80, R80, -INF , P4 ;  /* 0xff80000050507808 */ /* 0x000fe20002000000 */
[----:B------:R-:W-:Y:S01]  /*4c10*/  UMOV UR7, 0x40000040 ;  /* 0x4000004000077882 */ /* 0x000fe20000000000 */
[----:B------:R-:W-:Y:S01]  /*4c20*/  FMNMX.FTZ R9, R77, R34, !PT ;  /* 0x000000224d097209 */ /* 0x000fe20007810000 */
[--C-:B------:R-:W-:Y:S01]  /*4c30*/  FFMA.FTZ R133, R58, UR23, -R8.reuse ;  /* 0x000000173a857c23 */ /* 0x100fe20008010808 */
[----:B------:R-:W-:Y:S01]  /*4c40*/  ISETP.GT.AND P4, PT, R6, 0x78, PT ;  /* 0x000000780600780c */ /* 0x000fe20003f84270 */
        /* <DEDUP_REMOVED lines=10> */
[----:B------:R-:W-:Y:S01]  /*4cf0*/  FFMA.FTZ R38, R59, UR23, -R8 ;  /* 0x000000173b267c23 */ /* 0x000fe20008010808 */
[----:B------:R-:W-:-:S02]  /*4d00*/  FSEL R85, R85, -INF , P5 ;  /* 0xff80000055557808 */ /* 0x000fc40002800000 */
[----:B------:R-:W-:Y:S01]  /*4d10*/  FMNMX.FTZ R6, R84, R9, !PT ;  /* 0x0000000954067209 */ /* 0x000fe20007810000 */
[----:B------:R-:W-:Y:S02]  /*4d20*/  FFMA.FTZ R9, R66, UR23, -R8 ;  /* 0x0000001742097c23 */ /* 0x000fe40008010808 */
[----:B------:R-:W-:Y:S01]  /*4d30*/  MUFU.EX2 R26, R47 ;  /* 0x0000002f001a7308 */ /* 0x000fe20000000800 */
[----:B------:R-:W-:-:S05]  /*4d40*/  FMNMX.FTZ R6, R85, R6, !PT ;  /* 0x0000000655067209 */ /* 0x000fca0007810000 */
[----:B------:R-:W3:Y:S02]  /*4d50*/  SHFL.BFLY PT, R13, R6, 0x2, 0x1f ;  /* 0x0c401f00060d7f89 */ /* 0x000ee400000e0000 */
[----:B------:R-:W-:Y:S08]  /*4d60*/  MUFU.EX2 R137, R137 ;  /* 0x0000008900897308 */ /* 0x000ff00000000800 */
[----:B------:R-:W-:Y:S08]  /*4d70*/  MUFU.EX2 R30, R51 ;  /* 0x00000033001e7308 */ /* 0x000ff00000000800 */
[----:B------:R-:W-:Y:S01]  /*4d80*/  MUFU.EX2 R139, R139 ;  /* 0x0000008b008b7308 */ /* 0x000fe20000000800 */
[----:B---3--:R-:W-:Y:S01]  /*4d90*/  FMNMX.FTZ R21, R6, R13, !PT ;  /* 0x0000000d06157209 */ /* 0x008fe20007810000 */
[----:B------:R-:W-:-:S06]  /*4da0*/  FFMA.FTZ R13, R74, UR23, -R8 ;  /* 0x000000174a0d7c23 */ /* 0x000fcc0008010808 */
[----:B------:R-:W-:Y:S01]  /*4db0*/  MUFU.EX2 R34, R55 ;  /* 0x0000003700227308 */ /* 0x000fe20000000800 */
[----:B------:R-:W3:Y:S07]  /*4dc0*/  SHFL.BFLY PT, R6, R21, 0x1, 0x1f ;  /* 0x0c201f0015067f89 */ /* 0x000eee00000e0000 */
[----:B------:R-:W-:Y:S08]  /*4dd0*/  MUFU.EX2 R133, R133 ;  /* 0x0000008500857308 */ /* 0x000ff00000000800 */
[----:B------:R-:W-:Y:S01]  /*4de0*/  MUFU.EX2 R38, R38 ;  /* 0x0000002600267308 */ /* 0x000fe20000000800 */
[----:B------:R-:W-:-:S02]  /*4df0*/  WARPGROUP.DEPBAR.LE gsb0, 0x0 ;  /* 0x00008000000079c5 */ /* 0x000fc40000010000 */
[----:B------:R-:W-:-:S05]  /*4e00*/  WARPGROUP.ARRIVE ;  /* 0x00000000000079c5 */ /* 0x000fca0000000000 */
[----:B------:R-:W-:Y:S01]  /*4e10*/  MUFU.EX2 R135, R135 ;  /* 0x0000008700877308 */ /* 0x000fe20000000800 */
[----:B---3--:R-:W-:Y:S01]  /*4e20*/  FMNMX.FTZ R6, R21, R6, !PT ;  /* 0x0000000615067209 */ /* 0x008fe20007810000 */
[--C-:B------:R-:W-:Y:S01]  /*4e30*/  FFMA.FTZ R21, R82, UR23, -R8.reuse ;  /* 0x0000001752157c23 */ /* 0x100fe20008010808 */
[----:B------:R-:W-:Y:S01]  /*4e40*/  FFMA.FTZ R8, R87, UR23, -R8 ;  /* 0x0000001757087c23 */ /* 0x000fe20008010808 */
[----:B------:R-:W-:Y:S01]  /*4e50*/  HGMMA.64x64x16.F32 R88, R124, gdesc[UR4].tnspB, R88, gsb0 ;  /* 0x40e000047c587df0 */ /* 0x000fe20008000858 */
[----:B------:R-:W-:Y:S01]  /*4e60*/  UIADD3 UR6, UR10, 0x380, URZ ;  /* 0x000003800a067890 */ /* 0x000fe2000fffe03f */
[C---:B------:R-:W-:Y:S01]  /*4e70*/  FMUL.FTZ R66, R6.reuse, UR23 ;  /* 0x0000001706427c20 */ /* 0x040fe20008410000 */
[----:B------:R-:W-:Y:S01]  /*4e80*/  UMOV UR7, 0x40000040 ;  /* 0x4000004000077882 */ /* 0x000fe20000000000 */
[----:B------:R-:W-:Y:S01]  /*4e90*/  FSETP.NEU.FTZ.AND P4, PT, R6, -INF , PT ;  /* 0xff8000000600780b */ /* 0x000fe20003f9d000 */
[----:B------:R-:W-:Y:S03]  /*4ea0*/  MUFU.EX2 R42, R42 ;  /* 0x0000002a002a7308 */ /* 0x000fe60000000800 */
[----:B------:R-:W-:-:S05]  /*4eb0*/  FSEL R66, R66, RZ, P4 ;  /* 0x000000ff42427208 */ /* 0x000fca0002000000 */
[--C-:B------:R-:W-:Y:S01]  /*4ec0*/  FFMA.FTZ R150, R28, UR23, -R66.reuse ;  /* 0x000000171c967c23 */ /* 0x100fe20008010842 */
[----:B------:R-:W-:Y:S01]  /*4ed0*/  FSEL R28, R0, RZ, P3 ;  /* 0x000000ff001c7208 */ /* 0x000fe20001800000 */
[--C-:B------:R-:W-:Y:S01]  /*4ee0*/  FFMA.FTZ R144, R32, UR23, -R66.reuse ;  /* 0x0000001720907c23 */ /* 0x100fe20008010842 */
[--C-:B------:R-:W-:Y:S01]  /*4ef0*/  FFMA.FTZ R7, R7, UR23, -R66.reuse ;  /* 0x0000001707077c23 */ /* 0x100fe20008010842 */
[--C-:B------:R-:W-:Y:S01]  /*4f00*/  FFMA.FTZ R148, R25, UR23, -R66.reuse ;  /* 0x0000001719947c23 */ /* 0x100fe20008010842 */
[--C-:B------:R-:W-:Y:S01]  /*4f10*/  FFMA.FTZ R29, R29, UR23, -R66.reuse ;  /* 0x000000171d1d7c23 */ /* 0x100fe20008010842 */
[----:B------:R-:W-:Y:S01]  /*4f20*/  FADD.FTZ R28, -R28, R5 ;  /* 0x000000051c1c7221 */ /* 0x000fe20000010100 */
[----:B------:R-:W-:Y:S01]  /*4f30*/  FSEL R5, R6, RZ, P4 ;  /* 0x000000ff06057208 */ /* 0x000fe20002000000 */
[----:B------:R-:W-:Y:S01]  /*4f40*/  MUFU.EX2 R150, R150 ;  /* 0x0000009600967308 */ /* 0x000fe20000000800 */
[----:B0-----:R-:W-:Y:S01]  /*4f50*/  FFMA.FTZ R31, R33, UR23, -R66 ;  /* 0x00000017211f7c23 */ /* 0x001fe20008010842 */
[----:B------:R-:W-:Y:S01]  /*4f60*/  FMUL.FTZ R32, R28, UR23 ;  /* 0x000000171c207c20 */ /* 0x000fe20008410000 */
[----:B-1----:R-:W-:Y:S01]  /*4f70*/  ISETP.GE.U32.AND P3, PT, R134, 0x180, PT ;  /* 0x000001808600780c */ /* 0x002fe20003f66070 */
[----:B------:R-:W-:Y:S01]  /*4f80*/  FADD.FTZ R5, -R5, R4 ;  /* 0x0000000405057221 */ /* 0x000fe20000010100 */
[--C-:B------:R-:W-:Y:S01]  /*4f90*/  FFMA.FTZ R33, R41, UR23, -R66.reuse ;  /* 0x0000001729217c23 */ /* 0x100fe20008010842 */
[--C-:B------:R-:W-:Y:S01]  /*4fa0*/  FFMA.FTZ R146, R36, UR23, -R66.reuse ;  /* 0x0000001724927c23 */ /* 0x100fe20008010842 */
[----:B------:R-:W-:Y:S01]  /*4fb0*/  FFMA.FTZ R25, R37, UR23, -R66 ;  /* 0x0000001725197c23 */ /* 0x000fe20008010842 */
[----:B------:R-:W-:Y:S01]  /*4fc0*/  FMUL.FTZ R28, R5, UR23 ;  /* 0x00000017051c7c20 */ /* 0x000fe20008410000 */
[----:B------:R-:W-:Y:S01]  /*4fd0*/  MUFU.EX2 R7, R7 ;  /* 0x0000000700077308 */ /* 0x000fe20000000800 */
[----:B------:R-:W-:-:S02]  /*4fe0*/  VIADD R5, R23, 0x9 ;  /* 0x0000000917057836 */ /* 0x000fc40000000000 */
[--C-:B------:R-:W-:Y:S01]  /*4ff0*/  FFMA.FTZ R140, R40, UR23, -R66.reuse ;  /* 0x00000017288c7c23 */ /* 0x100fe20008010842 */
[--C-:B------:R-:W-:Y:S01]  /*5000*/  FFMA.FTZ R142, R44, UR23, -R66.reuse ;  /* 0x000000172c8e7c23 */ /* 0x100fe20008010842 */
[--C-:B--2---:R-:W-:Y:S01]  /*5010*/  FFMA.FTZ R39, R45, UR23, -R66.reuse ;  /* 0x000000172d277c23 */ /* 0x104fe20008010842 */
        /* <DEDUP_REMOVED lines=10> */
[----:B------:R-:W-:Y:S01]  /*50c0*/  IMAD.U32 R36, RZ, RZ, UR39 ;  /* 0x00000027ff247e24 */ /* 0x000fe2000f8e00ff */
[----:B------:R1:W2:Y:S01]  /*50d0*/  MUFU.EX2 R4, R32 ;  /* 0x0000002000047308 */ /* 0x0002a20000000800 */
[--C-:B------:R-:W-:Y:S01]  /*50e0*/  FFMA.FTZ R77, R77, UR23, -R66.reuse ;  /* 0x000000174d4d7c23 */ /* 0x100fe20008010842 */
[--C-:B------:R-:W-:Y:S01]  /*50f0*/  FFMA.FTZ R80, R80, UR23, -R66.reuse ;  /* 0x0000001750507c23 */ /* 0x100fe20008010842 */
[--C-:B------:R-:W-:Y:S01]  /*5100*/  FFMA.FTZ R81, R81, UR23, -R66.reuse ;  /* 0x0000001751517c23 */ /* 0x100fe20008010842 */
[----:B------:R-:W-:Y:S01]  /*5110*/  @!P1 LEA R36, R36, UR45, 0x3 ;  /* 0x0000002d24249c11 */ /* 0x000fe2000f8e18ff */
[----:B------:R-:W-:-:S03]  /*5120*/  FFMA.FTZ R84, R84, UR23, -R66 ;  /* 0x0000001754547c23 */ /* 0x000fc60008010842 */
[----:B------:R-:W3:Y:S01]  /*5130*/  MUFU.EX2 R148, R148 ;  /* 0x0000009400947308 */ /* 0x000ee20000000800 */
[----:B0-----:R-:W-:Y:S01]  /*5140*/  FFMA.FTZ R41, R28, R3, R7 ;  /* 0x000000031c297223 */ /* 0x001fe20000010007 */
[----:B-1----:R-:W-:Y:S01]  /*5150*/  SEL R32, R5, 0x9, !P3 ;  /* 0x0000000905207807 */ /* 0x002fe20005800000 */
[----:B------:R-:W-:Y:S01]  /*5160*/  FFMA.FTZ R3, R61, UR23, -R66 ;  /* 0x000000173d037c23 */ /* 0x000fe20008010842 */
[----:B------:R-:W-:Y:S01]  /*5170*/  @!P1 VIADD R36, R36, 0x16840 ;  /* 0x0001684024249836 */ /* 0x000fe20000000000 */
[----:B------:R-:W-:-:S03]  /*5180*/  PLOP3.LUT P3, PT, PT, PT, UP1, 0x80, 0x0 ;  /* 0x000000000000781c */ /* 0x000fc60003f6f018 */
[----:B------:R-:W0:Y:S01]  /*5190*/  MUFU.EX2 R29, R29 ;  /* 0x0000001d001d7308 */ /* 0x000e220000000800 */
[----:B--2---:R-:W-:Y:S01]  /*51a0*/  FFMA.FTZ R43, R4, R2, R149 ;  /* 0x00000002042b7223 */ /* 0x004fe20000010095 */
[C---:B------:R-:W-:Y:S02]  /*51b0*/  F2FP.F16.F32.PACK_AB R149, R10.reuse, R149 ;  /* 0x000000950a95723e */ /* 0x040fe400000000ff */
[----:B------:R-:W-:Y:S01]  /*51c0*/  @!P1 PRMT R36, RZ, 0x654, R36 ;  /* 0x00000654ff249816 */ /* 0x000fe20000000024 */
[----:B------:R-:W-:-:S03]  /*51d0*/  FADD.FTZ R2, R10, R43 ;  /* 0x0000002b0a027221 */ /* 0x000fc60000010000 */
[----:B------:R-:W1:Y:S01]  /*51e0*/  MUFU.EX2 R144, R144 ;  /* 0x0000009000907308 */ /* 0x000e620000000800 */
[C---:B---3--:R-:W-:Y:S01]  /*51f0*/  FADD.FTZ R41, R148.reuse, R41 ;  /* 0x0000002994297221 */ /* 0x048fe20000010000 */
[----:B------:R-:W-:Y:S01]  /*5200*/  F2FP.F16.F32.PACK_AB R148, R148, R7 ;  /* 0x000000079494723e */ /* 0x000fe200000000ff */
[----:B------:R-:W-:Y:S02]  /*5210*/  WARPGROUP.DEPBAR.LE gsb0, 0x0 ;  /* 0x00008000000079c5 */ /* 0x000fe40000010000 */
[----:B------:R-:W-:-:S03]  /*5220*/  WARPGROUP.ARRIVE ;  /* 0x00000000000079c5 */ /* 0x000fc60000000000 */
[----:B------:R-:W2:Y:S01]  /*5230*/  MUFU.EX2 R31, R31 ;  /* 0x0000001f001f7308 */ /* 0x000ea20000000800 */
[--C-:B------:R-:W-:Y:S01]  /*5240*/  FFMA.FTZ R124, R72, UR23, -R66.reuse ;  /* 0x00000017487c7c23 */ /* 0x100fe20008010842 */
[----:B------:R-:W-:Y:S01]  /*5250*/  FFMA.FTZ R126, R76, UR23, -R66 ;  /* 0x000000174c7e7c23 */ /* 0x000fe20008010842 */
[----:B------:R-:W-:Y:S05]  /*5260*/  HGMMA.64x64x16.F32 R88, R120, gdesc[UR4].tnspB, R88, gsb0 ;  /* 0x40e0000478587df0 */ /* 0x000fea0008000858 */
[----:B------:R-:W3:Y:S08]  /*5270*/  MUFU.EX2 R146, R146 ;  /* 0x0000009200927308 */ /* 0x000ef00000000800 */
[----:B------:R-:W4:Y:S08]  /*5280*/  MUFU.EX2 R25, R25 ;  /* 0x0000001900197308 */ /* 0x000f300000000800 */
[----:B------:R-:W5:Y:S08]  /*5290*/  MUFU.EX2 R140, R140 ;  /* 0x0000008c008c7308 */ /* 0x000f700000000800 */
[----:B------:R-:W5:Y:S08]  /*52a0*/  MUFU.EX2 R33, R33 ;  /* 0x0000002100217308 */ /* 0x000f700000000800 */
[----:B------:R-:W5:Y:S08]  /*52b0*/  MUFU.EX2 R142, R142 ;  /* 0x0000008e008e7308 */ /* 0x000f700000000800 */
[----:B------:R-:W5:Y:S08]  /*52c0*/  MUFU.EX2 R39, R39 ;  /* 0x0000002700277308 */ /* 0x000f700000000800 */
[----:B------:R-:W5:Y:S08]  /*52d0*/  MUFU.EX2 R136, R136 ;  /* 0x0000008800887308 */ /* 0x000f700000000800 */
[----:B------:R-:W5:Y:S08]  /*52e0*/  MUFU.EX2 R35, R35 ;  /* 0x0000002300237308 */ /* 0x000f700000000800 */
[----:B------:R-:W5:Y:S08]  /*52f0*/  MUFU.EX2 R138, R138 ;  /* 0x0000008a008a7308 */ /* 0x000f700000000800 */
[----:B------:R-:W5:Y:S01]  /*5300*/  MUFU.EX2 R37, R37 ;  /* 0x0000002500257308 */ /* 0x000f620000000800 */
[----:B------:R-:W-:-:S02]  /*5310*/  WARPGROUP.DEPBAR.LE gsb0, 0x0 ;  /* 0x00008000000079c5 */ /* 0x000fc40000010000 */
[----:B------:R0:W-:Y:S06]  /*5320*/  BAR.ARV R32, 0x100 ;  /* 0x000400200000751d */ /* 0x0001ec0000002000 */
[----:B------:R-:W5:Y:S01]  /*5330*/  MUFU.EX2 R132, R132 ;  /* 0x0000008400847308 */ /* 0x000f620000000800 */
[----:B------:R2:W-:Y:S01]  /*5340*/  @!P1 SYNCS.ARRIVE.TRANS64.RED.A1T0 RZ, [R36+URZ], RZ ;  /* 0x000000ff24ff99a7 */ /* 0x0005e2000810043f */
[----:B0-----:R-:W-:Y:S01]  /*5350*/  FADD.FTZ R32, R150, R41 ;  /* 0x0000002996207221 */ /* 0x001fe20000010000 */
[----:B------:R-:W-:Y:S01]  /*5360*/  FADD.FTZ R41, R151, R2 ;  /* 0x0000000297297221 */ /* 0x000fe20000010000 */
[C---:B------:R-:W-:Y:S01]  /*5370*/  F2FP.F16.F32.PACK_AB R150, R29.reuse, R150 ;  /* 0x000000961d96723e */ /* 0x040fe200000000ff */
[----:B------:R-:W-:Y:S01]  /*5380*/  FMUL.FTZ R90, R90, R4 ;  /* 0x000000045a5a7220 */ /* 0x000fe20000410000 */
[----:B------:R-:W-:Y:S01]  /*5390*/  FADD.FTZ R43, R29, R32 ;  /* 0x000000201d2b7221 */ /* 0x000fe20000010000 */
[----:B------:R-:W-:Y:S01]  /*53a0*/  FADD.FTZ R2, R12, R41 ;  /* 0x000000290c027221 */ /* 0x000fe20000010000 */
[----:B------:R-:W0:Y:S01]  /*53b0*/  MUFU.EX2 R5, R57 ;  /* 0x0000003900057308 */ /* 0x000e220000000800 */
[----:B------:R-:W-:Y:S01]  /*53c0*/  FFMA.FTZ R41, R65, UR23, -R66 ;  /* 0x0000001741297c23 */ /* 0x000fe20008010842 */
[----:B-1----:R-:W-:Y:S01]  /*53d0*/  FADD.FTZ R32, R144, R43 ;  /* 0x0000002b90207221 */ /* 0x002fe20000010000 */
[----:B------:R-:W-:Y:S01]  /*53e0*/  FADD.FTZ R43, R145, R2 ;  /* 0x00000002912b7221 */ /* 0x000fe20000010000 */
[----:B--2---:R-:W-:Y:S01]  /*53f0*/  IMAD.U32 R36, RZ, RZ, UR22 ;  /* 0x00000016ff247e24 */ /* 0x004fe2000f8e00ff */
[----:B------:R-:W-:Y:S01]  /*5400*/  UMOV UR22, UR39 ;  /* 0x0000002700167c82 */ /* 0x000fe20008000000 */
[----:B------:R-:W-:Y:S01]  /*5410*/  FADD.FTZ R45, R31, R32 ;  /* 0x000000201f2d7221 */ /* 0x000fe20000010000 */
[----:B------:R-:W-:Y:S01]  /*5420*/  FADD.FTZ R2, R14, R43 ;  /* 0x0000002b0e027221 */ /* 0x000fe20000010000 */
[----:B------:R-:W1:Y:S01]  /*5430*/  MUFU.EX2 R134, R134 ;  /* 0x0000008600867308 */ /* 0x000e620000000800 */
[----:B------:R-:W-:Y:S01]  /*5440*/  FFMA.FTZ R43, R69, UR23, -R66 ;  /* 0x00000017452b7c23 */ /* 0x000fe20008010842 */
[----:B---3--:R-:W-:Y:S01]  /*5450*/  FADD.FTZ R32, R146, R45 ;  /* 0x0000002d92207221 */ /* 0x008fe20000010000 */
[----:B------:R-:W-:Y:S01]  /*5460*/  FADD.FTZ R45, R147, R2 ;  /* 0x00000002932d7221 */ /* 0x000fe20000010000 */
[----:B----4-:R-:W-:Y:S01]  /*5470*/  F2FP.F16.F32.PACK_AB R146, R25, R146 ;  /* 0x000000921992723e */ /* 0x010fe200000000ff */
[-C--:B------:R-:W-:Y:S01]  /*5480*/  FMUL.FTZ R91, R91, R4.reuse ;  /* 0x000000045b5b7220 */ /* 0x080fe20000410000 */
[----:B------:R-:W-:Y:S01]  /*5490*/  FADD.FTZ R47, R25, R32 ;  /* 0x00000020192f7221 */ /* 0x000fe20000010000 */
[----:B------:R-:W-:Y:S01]  /*54a0*/  FADD.FTZ R2, R20, R45 ;  /* 0x0000002d14027221 */ /* 0x000fe20000010000 */
[----:B------:R-:W2:Y:S01]  /*54b0*/  MUFU.EX2 R3, R3 ;  /* 0x0000000300037308 */ /* 0x000ea20000000800 */
[----:B------:R-:W-:Y:S01]  /*54c0*/  FFMA.FTZ R45, R73, UR23, -R66 ;  /* 0x00000017492d7c23 */ /* 0x000fe20008010842 */
[----:B-----5:R-:W-:Y:S01]  /*54d0*/  FADD.FTZ R32, R140, R47 ;  /* 0x0000002f8c207221 */ /* 0x020fe20000010000 */
[----:B------:R-:W-:Y:S01]  /*54e0*/  FADD.FTZ R47, R141, R2 ;  /* 0x000000028d2f7221 */ /* 0x000fe20000010000 */
[----:B------:R-:W-:Y:S01]  /*54f0*/  FFMA.FTZ R66, R85, UR23, -R66 ;  /* 0x0000001755427c23 */ /* 0x000fe20008010842 */
[----:B------:R-:W-:Y:S01]  /*5500*/  @!P1 LEA R36, R36, UR45, 0x3 ;  /* 0x0000002d24249c11 */ /* 0x000fe2000f8e18ff */
[----:B------:R-:W-:Y:S01]  /*5510*/  FADD.FTZ R49, R33, R32 ;  /* 0x0000002021317221 */ /* 0x000fe20000010000 */
[----:B------:R-:W-:Y:S01]  /*5520*/  FADD.FTZ R2, R24, R47 ;  /* 0x0000002f18027221 */ /* 0x000fe20000010000 */
[----:B------:R-:W3:Y:S01]  /*5530*/  MUFU.EX2 R128, R128 ;  /* 0x0000008000807308 */ /* 0x000ee20000000800 */
[----:B------:R-:W-:Y:S01]  /*5540*/  FMUL.FTZ R94, R94, R4 ;  /* 0x000000045e5e7220 */ /* 0x000fe20000410000 */
[----:B------:R-:W-:Y:S01]  /*5550*/  FADD.FTZ R32, R142, R49 ;  /* 0x000000318e207221 */ /* 0x000fe20000010000 */
[----:B------:R-:W-:Y:S01]  /*5560*/  FADD.FTZ R47, R143, R2 ;  /* 0x000000028f2f7221 */ /* 0x000fe20000010000 */
[----:B------:R-:W-:-:S02]  /*5570*/  @!P1 VIADD R36, R36, 0x16860 ;  /* 0x0001686024249836 */ /* 0x000fc40000000000 */
[-C--:B------:R-:W-:Y:S01]  /*5580*/  FMUL.FTZ R95, R95, R4.reuse ;  /* 0x000000045f5f7220 */ /* 0x080fe20000410000 */
[----:B------:R-:W-:Y:S01]  /*5590*/  FADD.FTZ R49, R39, R32 ;  /* 0x0000002027317221 */ /* 0x000fe20000010000 */
[----:B------:R-:W-:Y:S01]  /*55a0*/  FADD.FTZ R2, R26, R47 ;  /* 0x0000002f1a027221 */ /* 0x000fe20000010000 */
[----:B------:R-:W4:Y:S01]  /*55b0*/  MUFU.EX2 R9, R9 ;  /* 0x0000000900097308 */ /* 0x000f220000000800 */
[----:B------:R-:W-:Y:S01]  /*55c0*/  @!P1 PRMT R36, RZ, 0x654, R36 ;  /* 0x00000654ff249816 */ /* 0x000fe20000000024 */
[----:B------:R-:W-:Y:S01]  /*55d0*/  FADD.FTZ R32, R136, R49 ;  /* 0x0000003188207221 */ /* 0x000fe20000010000 */
[----:B------:R-:W-:Y:S01]  /*55e0*/  FADD.FTZ R47, R137, R2 ;  /* 0x00000002892f7221 */ /* 0x000fe20000010000 */
[-C--:B------:R-:W-:Y:S01]  /*55f0*/  FMUL.FTZ R98, R98, R4.reuse ;  /* 0x0000000462627220 */ /* 0x080fe20000410000 */
[----:B------:R0:W-:Y:S01]  /*5600*/  @!P1 SYNCS.ARRIVE.TRANS64.RED.A1T0 RZ, [R36+URZ], RZ ;  /* 0x000000ff24ff99a7 */ /* 0x0001e2000810043f */
[----:B------:R-:W-:Y:S01]  /*5610*/  FADD.FTZ R49, R35, R32 ;  /* 0x0000002023317221 */ /* 0x000fe20000010000 */
[----:B------:R-:W-:Y:S01]  /*5620*/  FADD.FTZ R2, R30, R47 ;  /* 0x0000002f1e027221 */ /* 0x000fe20000010000 */
[----:B------:R-:W5:Y:S01]  /*5630*/  MUFU.EX2 R41, R41 ;  /* 0x0000002900297308 */ /* 0x000f620000000800 */
[-C--:B------:R-:W-:Y:S01]  /*5640*/  FMUL.FTZ R99, R99, R4.reuse ;  /* 0x0000000463637220 */ /* 0x080fe20000410000 */
[----:B------:R-:W-:Y:S01]  /*5650*/  FADD.FTZ R10, R138, R49 ;  /* 0x000000318a0a7221 */ /* 0x000fe20000010000 */
[----:B------:R-:W-:Y:S01]  /*5660*/  FADD.FTZ R7, R139, R2 ;  /* 0x000000028b077221 */ /* 0x000fe20000010000 */
[-C--:B------:R-:W-:Y:S01]  /*5670*/  FMUL.FTZ R102, R102, R4.reuse ;  /* 0x0000000466667220 */ /* 0x080fe20000410000 */
[-C--:B------:R-:W-:Y:S01]  /*5680*/  FMUL.FTZ R103, R103, R4.reuse ;  /* 0x0000000467677220 */ /* 0x080fe20000410000 */
[----:B------:R-:W-:Y:S01]  /*5690*/  FADD.FTZ R29, R37, R10 ;  /* 0x0000000a251d7221 */ /* 0x000fe20000010000 */
[----:B------:R-:W-:Y:S01]  /*56a0*/  FADD.FTZ R2, R34, R7 ;  /* 0x0000000722027221 */ /* 0x000fe20000010000 */
[----:B------:R-:W5:Y:S01]  /*56b0*/  MUFU.EX2 R46, R46 ;  /* 0x0000002e002e7308 */ /* 0x000f620000000800 */
[----:B------:R-:W-:Y:S01]  /*56c0*/  FMUL.FTZ R106, R106, R4 ;  /* 0x000000046a6a7220 */ /* 0x000fe20000410000 */
[----:B------:R-:W-:Y:S01]  /*56d0*/  FADD.FTZ R10, R132, R29 ;  /* 0x0000001d840a7221 */ /* 0x000fe20000010000 */
[----:B------:R-:W-:Y:S01]  /*56e0*/  FADD.FTZ R7, R133, R2 ;  /* 0x0000000285077221 */ /* 0x000fe20000010000 */
[----:B0-----:R-:W-:Y:S01]  /*56f0*/  F2FP.F16.F32.PACK_AB R132, R5, R132 ;  /* 0x000000840584723e */ /* 0x001fe200000000ff */
[-C--:B------:R-:W-:Y:S01]  /*5700*/  FMUL.FTZ R107, R107, R4.reuse ;  /* 0x000000046b6b7220 */ /* 0x080fe20000410000 */
[----:B------:R-:W-:Y:S01]  /*5710*/  FADD.FTZ R25, R5, R10 ;  /* 0x0000000a05197221 */ /* 0x000fe20000010000 */
[----:B------:R-:W-:Y:S01]  /*5720*/  FADD.FTZ R2, R38, R7 ;  /* 0x0000000726027221 */ /* 0x000fe20000010000 */
[----:B------:R-:W0:Y:S01]  /*5730*/  MUFU.EX2 R130, R130 ;  /* 0x0000008200827308 */ /* 0x000e220000000800 */
[----:B------:R-:W-:Y:S01]  /*5740*/  FMUL.FTZ R110, R110, R4 ;  /* 0x000000046e6e7220 */ /* 0x000fe20000410000 */
[----:B-1----:R-:W-:Y:S01]  /*5750*/  FADD.FTZ R10, R134, R25 ;  /* 0x00000019860a7221 */ /* 0x002fe20000010000 */
[----:B------:R-:W-:Y:S01]  /*5760*/  FADD.FTZ R7, R135, R2 ;  /* 0x0000000287077221 */ /* 0x000fe20000010000 */
[----:B--2---:R-:W-:Y:S01]  /*5770*/  F2FP.F16.F32.PACK_AB R134, R3, R134 ;  /* 0x000000860386723e */ /* 0x004fe200000000ff */
[-C--:B------:R-:W-:Y:S01]  /*5780*/  FMUL.FTZ R111, R111, R4.reuse ;  /* 0x000000046f6f7220 */ /* 0x080fe20000410000 */
[----:B------:R-:W-:Y:S01]  /*5790*/  FADD.FTZ R25, R3, R10 ;  /* 0x0000000a03197221 */ /* 0x000fe20000010000 */
[----:B------:R-:W-:Y:S01]  /*57a0*/  FADD.FTZ R2, R42, R7 ;  /* 0x000000072a027221 */ /* 0x000fe20000010000 */
[----:B------:R-:W1:Y:S01]  /*57b0*/  MUFU.EX2 R11, R11 ;  /* 0x0000000b000b7308 */ /* 0x000e620000000800 */
[-C--:B------:R-:W-:Y:S01]  /*57c0*/  FMUL.FTZ R114, R114, R4.reuse ;  /* 0x0000000472727220 */ /* 0x080fe20000410000 */
[----:B---3--:R-:W-:Y:S01]  /*57d0*/  FADD.FTZ R10, R128, R25 ;  /* 0x00000019800a7221 */ /* 0x008fe20000010000 */
[----:B----4-:R-:W-:Y:S01]  /*57e0*/  FADD.FTZ R7, R9, R2 ;  /* 0x0000000209077221 */ /* 0x010fe20000010000 */
[-C--:B------:R-:W-:Y:S01]  /*57f0*/  FMUL.FTZ R115, R115, R4.reuse ;  /* 0x0000000473737220 */ /* 0x080fe20000410000 */
[-C--:B------:R-:W-:Y:S01]  /*5800*/  FMUL.FTZ R118, R118, R4.reuse ;  /* 0x0000000476767220 */ /* 0x080fe20000410000 */
[----:B-----5:R-:W-:Y:S01]  /*5810*/  FADD.FTZ R25, R41, R10 ;  /* 0x0000000a29197221 */ /* 0x020fe20000010000 */
[----:B------:R-:W-:Y:S01]  /*5820*/  FADD.FTZ R2, R46, R7 ;  /* 0x000000072e027221 */ /* 0x000fe20000010000 */
[----:B------:R-:W2:Y:S01]  /*5830*/  MUFU.EX2 R43, R43 ;  /* 0x0000002b002b7308 */ /* 0x000ea20000000800 */
[----:B------:R-:W-:Y:S01]  /*5840*/  FMUL.FTZ R119, R119, R4 ;  /* 0x0000000477777220 */ /* 0x000fe20000410000 */
[----:B0-----:R-:W-:Y:S01]  /*5850*/  FADD.FTZ R10, R130, R25 ;  /* 0x00000019820a7221 */ /* 0x001fe20000010000 */
[----:B------:R-:W-:Y:S01]  /*5860*/  F2FP.F16.F32.PACK_AB R151, R12, R151 ;  /* 0x000000970c97723e */ /* 0x000fe200000000ff */
[----:B------:R-:W-:Y:S01]  /*5870*/  FMUL.FTZ R88, R88, R28 ;  /* 0x0000001c58587220 */ /* 0x000fe20000410000 */
[----:B------:R-:W-:Y:S01]  /*5880*/  F2FP.F16.F32.PACK_AB R144, R31, R144 ;  /* 0x000000901f90723e */ /* 0x000fe200000000ff */
[-C--:B------:R-:W-:Y:S01]  /*5890*/  FMUL.FTZ R89, R89, R28.reuse ;  /* 0x0000001c59597220 */ /* 0x080fe20000410000 */
[----:B------:R-:W-:Y:S01]  /*58a0*/  F2FP.F16.F32.PACK_AB R145, R14, R145 ;  /* 0x000000910e91723e */ /* 0x000fe200000000ff */
[----:B------:R-:W0:Y:S01]  /*58b0*/  MUFU.EX2 R50, R50 ;  /* 0x0000003200327308 */ /* 0x000e220000000800 */
[----:B-1----:R-:W-:Y:S01]  /*58c0*/  FADD.FTZ R7, R11, R2 ;  /* 0x000000020b077221 */ /* 0x002fe20000010000 */
[----:B------:R-:W-:Y:S01]  /*58d0*/  F2FP.F16.F32.PACK_AB R147, R20, R147 ;  /* 0x000000931493723e */ /* 0x000fe200000000ff */
[----:B------:R-:W-:Y:S01]  /*58e0*/  FMUL.FTZ R92, R92, R28 ;  /* 0x0000001c5c5c7220 */ /* 0x000fe20000410000 */
[----:B------:R-:W-:Y:S01]  /*58f0*/  F2FP.F16.F32.PACK_AB R140, R33, R140 ;  /* 0x0000008c218c723e */ /* 0x000fe200000000ff */
[-C--:B------:R-:W-:Y:S01]  /*5900*/  FMUL.FTZ R93, R93, R28.reuse ;  /* 0x0000001c5d5d7220 */ /* 0x080fe20000410000 */
[----:B------:R-:W-:Y:S01]  /*5910*/  F2FP.F16.F32.PACK_AB R141, R24, R141 ;  /* 0x0000008d188d723e */ /* 0x000fe200000000ff */
[----:B------:R-:W-:Y:S01]  /*5920*/  FMUL.FTZ R96, R96, R28 ;  /* 0x0000001c60607220 */ /* 0x000fe20000410000 */
[----:B------:R-:W1:Y:S01]  /*5930*/  MUFU.EX2 R124, R124 ;  /* 0x0000007c007c7308 */ /* 0x000e620000000800 */
[----:B--2---:R-:W-:Y:S01]  /*5940*/  FADD.FTZ R5, R43, R10 ;  /* 0x0000000a2b057221 */ /* 0x004fe20000010000 */
[----:B------:R-:W-:Y:S01]  /*5950*/  F2FP.F16.F32.PACK_AB R142, R39, R142 ;  /* 0x0000008e278e723e */ /* 0x000fe200000000ff */
[-C--:B------:R-:W-:Y:S01]  /*5960*/  FMUL.FTZ R97, R97, R28.reuse ;  /* 0x0000001c61617220 */ /* 0x080fe20000410000 */
[----:B------:R-:W-:Y:S01]  /*5970*/  F2FP.F16.F32.PACK_AB R143, R26, R143 ;  /* 0x0000008f1a8f723e */ /* 0x000fe200000000ff */
[----:B------:R-:W-:Y:S01]  /*5980*/  FMUL.FTZ R100, R100, R28 ;  /* 0x0000001c64647220 */ /* 0x000fe20000410000 */
[----:B------:R-:W-:Y:S01]  /*5990*/  F2FP.F16.F32.PACK_AB R136, R35, R136 ;  /* 0x000000882388723e */ /* 0x000fe200000000ff */
[-C--:B------:R-:W-:Y:S01]  /*59a0*/  FMUL.FTZ R101, R101, R28.reuse ;  /* 0x0000001c65657220 */ /* 0x080fe20000410000 */
[----:B------:R-:W2:Y:S01]  /*59b0*/  MUFU.EX2 R13, R13 ;  /* 0x0000000d000d7308 */ /* 0x000ea20000000800 */
[----:B0-----:R-:W-:Y:S01]  /*59c0*/  FADD.FTZ R2, R50, R7 ;  /* 0x0000000732027221 */ /* 0x001fe20000010000 */
[----:B------:R-:W-:Y:S01]  /*59d0*/  F2FP.F16.F32.PACK_AB R137, R30, R137 ;  /* 0x000000891e89723e */ /* 0x000fe200000000ff */
[----:B------:R-:W-:Y:S01]  /*59e0*/  FMUL.FTZ R104, R104, R28 ;  /* 0x0000001c68687220 */ /* 0x000fe20000410000 */
[----:B------:R-:W-:Y:S01]  /*59f0*/  F2FP.F16.F32.PACK_AB R138, R37, R138 ;  /* 0x0000008a258a723e */ /* 0x000fe200000000ff */
[-C--:B------:R-:W-:Y:S01]  /*5a00*/  FMUL.FTZ R105, R105, R28.reuse ;  /* 0x0000001c69697220 */ /* 0x080fe20000410000 */
[----:B------:R-:W-:Y:S01]  /*5a10*/  F2FP.F16.F32.PACK_AB R139, R34, R139 ;  /* 0x0000008b228b723e */ /* 0x000fe200000000ff */
[-C--:B------:R-:W-:Y:S01]  /*5a20*/  FMUL.FTZ R108, R108, R28.reuse ;  /* 0x0000001c6c6c7220 */ /* 0x080fe20000410000 */
[----:B------:R-:W0:Y:S01]  /*5a30*/  MUFU.EX2 R45, R45 ;  /* 0x0000002d002d7308 */ /* 0x000e220000000800 */
[----:B-1----:R-:W-:Y:S01]  /*5a40*/  FADD.FTZ R10, R124, R5 ;  /* 0x000000057c0a7221 */ /* 0x002fe20000010000 */
[----:B------:R-:W-:Y:S01]  /*5a50*/  F2FP.F16.F32.PACK_AB R133, R38, R133 ;  /* 0x000000852685723e */ /* 0x000fe200000000ff */
[-C--:B------:R-:W-:Y:S01]  /*5a60*/  FMUL.FTZ R109, R109, R28.reuse ;  /* 0x0000001c6d6d7220 */ /* 0x080fe20000410000 */
[----:B------:R-:W-:Y:S01]  /*5a70*/  F2FP.F16.F32.PACK_AB R135, R42, R135 ;  /* 0x000000872a87723e */ /* 0x000fe200000000ff */
[----:B------:R-:W-:Y:S01]  /*5a80*/  FMUL.FTZ R112, R112, R28 ;  /* 0x0000001c70707220 */ /* 0x000fe20000410000 */
[----:B------:R-:W-:Y:S01]  /*5a90*/  F2FP.F16.F32.PACK_AB R128, R41, R128 ;  /* 0x000000802980723e */ /* 0x000fe200000000ff */
[-C--:B------:R-:W-:Y:S01]  /*5aa0*/  FMUL.FTZ R113, R113, R28.reuse ;  /* 0x0000001c71717220 */ /* 0x080fe20000410000 */
[----:B------:R-:W1:Y:S01]  /*5ab0*/  MUFU.EX2 R54, R54 ;  /* 0x0000003600367308 */ /* 0x000e620000000800 */
[----:B--2---:R-:W-:Y:S01]  /*5ac0*/  FADD.FTZ R3, R13, R2 ;  /* 0x000000020d037221 */ /* 0x004fe20000010000 */
[----:B------:R-:W-:Y:S01]  /*5ad0*/  F2FP.F16.F32.PACK_AB R129, R46, R9 ;  /* 0x000000092e81723e */ /* 0x000fe200000000ff */
[----:B------:R-:W-:Y:S01]  /*5ae0*/  FMUL.FTZ R116, R116, R28 ;  /* 0x0000001c74747220 */ /* 0x000fe20000410000 */
[----:B------:R-:W-:Y:S01]  /*5af0*/  F2FP.F16.F32.PACK_AB R130, R43, R130 ;  /* 0x000000822b82723e */ /* 0x000fe200000000ff */
[----:B------:R-:W-:Y:S01]  /*5b00*/  FMUL.FTZ R117, R117, R28 ;  /* 0x0000001c75757220 */ /* 0x000fe20000410000 */
[----:B------:R-:W-:Y:S01]  /*5b10*/  F2FP.F16.F32.PACK_AB R131, R50, R11 ;  /* 0x0000000b3283723e */ /* 0x000fe200000000ff */
[----:B------:R-:W-:Y:S01]  /*5b20*/  IMAD.MOV.U32 R4, RZ, RZ, R6 ;  /* 0x000000ffff047224 */ /* 0x000fe200078e0006 */
        /* <DEDUP_REMOVED lines=29> */
[----:B--2---:R-:W-:Y:S01]  /*5d00*/  FADD.FTZ R2, R27, R2 ;  /* 0x000000021b027221 */ /* 0x004fe20000010000 */
[C---:B0-----:R-:W-:Y:S01]  /*5d10*/  FADD.FTZ R3, R66.reuse, R5 ;  /* 0x0000000542037221 */ /* 0x041fe20000010000 */
[----:B------:R-:W-:Y:S01]  /*5d20*/  F2FP.F16.F32.PACK_AB R122, R66, R84 ;  /* 0x00000054427a723e */ /* 0x000fe200000000ff */
[----:B------:R-:W-:Y:S02]  /*5d30*/  IMAD.MOV.U32 R5, RZ, RZ, R0 ;  /* 0x000000ffff057224 */ /* 0x000fe400078e0000 */
[C---:B-1----:R-:W-:Y:S01]  /*5d40*/  FADD.FTZ R2, R8.reuse, R2 ;  /* 0x0000000208027221 */ /* 0x042fe20000010000 */
[----:B------:R-:W-:Y:S01]  /*5d50*/  F2FP.F16.F32.PACK_AB R123, R8, R27 ;  /* 0x0000001b087b723e */ /* 0x000fe200000000ff */
[----:B------:R-:W-:Y:S06]  /*5d60*/  @P3 BRA `(.L_x_1825) ;  /* 0xffffffd800903947 */ /* 0x000fec000383ffff */
.L_x_1816:
[----:B------:R-:W-:-:S13]  /*5d70*/  ISETP.LE.AND P2, PT, RZ, UR25, PT ;  /* 0x00000019ff007c0c */ /* 0x000fda000bf43270 */
[----:B------:R-:W-:Y:S05]  /*5d80*/  @!P2 BRA `(.L_x_1826) ;  /* 0x0000001c0030a947 */ /* 0x000fea0003800000 */
[----:B------:R-:W-:Y:S01]  /*5d90*/  IMAD.MOV.U32 R5, RZ, RZ, R0 ;  /* 0x000000ffff057224 */ /* 0x000fe200078e0000 */
[----:B------:R-:W-:Y:S01]  /*5da0*/  UMOV UR22, UR37 ;  /* 0x0000002500167c82 */ /* 0x000fe20008000000 */
[----:B------:R-:W-:Y:S01]  /*5db0*/  IMAD.MOV.U32 R7, RZ, RZ, R6 ;  /* 0x000000ffff077224 */ /* 0x000fe200078e0006 */
[----:B------:R-:W-:Y:S01]  /*5dc0*/  UMOV UR21, UR39 ;  /* 0x0000002700157c82 */ /* 0x000fe20008000000 */
[----:B------:R-:W-:-:S05]  /*5dd0*/  ULDC UR23, c[0x0][0x988] ;  /* 0x0002620000177ab9 */ /* 0x000fca0000000800 */
.L_x_1835:
        /* <DEDUP_REMOVED lines=9> */
.L_x_1828:
[----:B------:R-:W-:Y:S01]  /*5e70*/  ULEA UR6, UR39, UR45, 0x3 ;  /* 0x0000002d27067291 */ /* 0x000fe2000f8e183f */
[----:B------:R-:W-:-:S05]  /*5e80*/  IMAD.U32 R0, RZ, RZ, UR37 ;  /* 0x00000025ff007e24 */ /* 0x000fca000f8e00ff */
[----:B------:R-:W-:-:S04]  /*5e90*/  SHF.L.U32 R0, R0, 0x1f, RZ ;  /* 0x0000001f00007819 */ /* 0x000fc800000006ff */
[----:B------:R0:W1:Y:S01]  /*5ea0*/  SYNCS.PHASECHK.TRANS64.TRYWAIT P2, [UR6+0x16830], R0 ;  /* 0x01683000ff0075a7 */ /* 0x0000620008040146 */
[----:B------:R-:W-:Y:S05]  /*5eb0*/  @!P0 BRA `(.L_x_1829) ;  /* 0x0000000000048947 */ /* 0x000fea0003800000 */
[----:B------:R-:W-:Y:S01]  /*5ec0*/  BPT.TRAP 0x1 ;  /* 0x000000040000795c */ /* 0x000fe20000300000 */
.L_x_1829:
[----:B-1----:R-:W-:Y:S05]  /*5ed0*/  @P2 BRA `(.L_x_1827) ;  /* 0x0000000000082947 */ /* 0x002fea0003800000 */
[----:B------:R-:W1:Y:S02]  /*5ee0*/  SYNCS.PHASECHK.TRANS64.TRYWAIT P2, [UR6+0x16830], R0 ;  /* 0x01683000ff0075a7 */ /* 0x000e640008040146 */
[----:B-1----:R-:W-:Y:S05]  /*5ef0*/  @!P2 BRA `(.L_x_1830) ;  /* 0x000000740098a947 */ /* 0x002fea0003800000 */
.L_x_1827:
        /* <DEDUP_REMOVED lines=25> */
.L_x_1832:
[----:B------:R-:W-:Y:S01]  /*6090*/  ULEA UR6, UR21, UR45, 0x3 ;  /* 0x0000002d15067291 */ /* 0x000fe2000f8e183f */
[----:B------:R-:W-:-:S05]  /*60a0*/  IMAD.U32 R0, RZ, RZ, UR22 ;  /* 0x00000016ff007e24 */ /* 0x000fca000f8e00ff */
[----:B------:R-:W-:-:S04]  /*60b0*/  SHF.L.U32 R0, R0, 0x1f, RZ ;  /* 0x0000001f00007819 */ /* 0x000fc800000006ff */
[----:B------:R0:W1:Y:S01]  /*60c0*/  SYNCS.PHASECHK.TRANS64.TRYWAIT P2, [UR6+0x16850], R0 ;  /* 0x01685000ff0075a7 */ /* 0x0000620008040146 */
[----:B------:R-:W-:Y:S05]  /*60d0*/  @!P0 BRA `(.L_x_1833) ;  /* 0x0000000000048947 */ /* 0x000fea0003800000 */
[----:B------:R-:W-:Y:S01]  /*60e0*/  BPT.TRAP 0x1 ;  /* 0x000000040000795c */ /* 0x000fe20000300000 */
.L_x_1833:
[----:B-1----:R-:W-:Y:S05]  /*60f0*/  @P2 BRA `(.L_x_1831) ;  /* 0x0000000000082947 */ /* 0x002fea0003800000 */
[----:B------:R-:W1:Y:S02]  /*6100*/  SYNCS.PHASECHK.TRANS64.TRYWAIT P2, [UR6+0x16850], R0 ;  /* 0x01685000ff0075a7 */ /* 0x000e640008040146 */
[----:B-1----:R-:W-:Y:S05]  /*6110*/  @!P2 BRA `(.L_x_1834) ;  /* 0x000000740028a947 */ /* 0x002fea0003800000 */
.L_x_1831:
        /* <DEDUP_REMOVED lines=74> */
[--C-:B------:R-:W-:Y:S01]  /*65c0*/  FFMA.FTZ R53, R53, UR23, -R7.reuse ;  /* 0x0000001735357c23 */ /* 0x100fe20008010807 */
[----:B------:R-:W-:Y:S01]  /*65d0*/  MUFU.EX2 R11, R33 ;  /* 0x00000021000b7308 */ /* 0x000fe20000000800 */
[--C-:B------:R-:W-:Y:S01]  /*65e0*/  FFMA.FTZ R24, R24, UR23, -R7.reuse ;  /* 0x0000001718187c23 */ /* 0x100fe20008010807 */
        /* <DEDUP_REMOVED lines=22> */
[----:B------:R0:W-:Y:S01]  /*6750*/  MUFU.EX2 R21, R41 ;  /* 0x0000002900157308 */ /* 0x0001e20000000800 */
[--C-:B------:R-:W-:Y:S01]  /*6760*/  FFMA.FTZ R20, R80, UR23, -R7.reuse ;  /* 0x0000001750147c23 */ /* 0x100fe20008010807 */
[----:B------:R-:W-:Y:S01]  /*6770*/  FMNMX.FTZ R25, R59, R0, !PT ;  /* 0x000000003b197209 */ /* 0x000fe20007810000 */
[--C-:B------:R-:W-:Y:S01]  /*6780*/  FFMA.FTZ R84, R84, UR23, -R7.reuse ;  /* 0x0000001754547c23 */ /* 0x100fe20008010807 */
[----:B------:R-:W-:-:S02]  /*6790*/  FFMA.FTZ R85, R85, UR23, -R7 ;  /* 0x0000001755557c23 */ /* 0x000fc40008010807 */
[----:B------:R-:W-:Y:S02]  /*67a0*/  FMNMX.FTZ R0, R62, R25, !PT ;  /* 0x000000193e007209 */ /* 0x000fe40007810000 */
[----:B------:R1:W-:Y:S01]  /*67b0*/  MUFU.EX2 R25, R49 ;  /* 0x0000003100197308 */ /* 0x0003e20000000800 */
[----:B0-----:R-:W-:Y:S01]  /*67c0*/  FFMA.FTZ R41, R65, UR23, -R7 ;  /* 0x0000001741297c23 */ /* 0x001fe20008010807 */
[----:B------:R-:W-:-:S04]  /*67d0*/  FMNMX.FTZ R33, R63, R0, !PT ;  /* 0x000000003f217209 */ /* 0x000fc80007810000 */
[----:B------:R-:W-:Y:S02]  /*67e0*/  FMNMX.FTZ R0, R66, R33, !PT ;  /* 0x0000002142007209 */ /* 0x000fe40007810000 */
[----:B------:R-:W0:Y:S01]  /*67f0*/  MUFU.EX2 R4, R4 ;  /* 0x0000000400047308 */ /* 0x000e220000000800 */
[----:B-1----:R-:W-:Y:S01]  /*6800*/  FFMA.FTZ R49, R69, UR23, -R7 ;  /* 0x0000001745317c23 */ /* 0x002fe20008010807 */
[----:B------:R-:W-:-:S04]  /*6810*/  FMNMX.FTZ R33, R67, R0, !PT ;  /* 0x0000000043217209 */ /* 0x000fc80007810000 */
[----:B------:R-:W-:Y:S02]  /*6820*/  FMNMX.FTZ R0, R70, R33, !PT ;  /* 0x0000002146007209 */ /* 0x000fe40007810000 */
[----:B------:R-:W-:Y:S02]  /*6830*/  MUFU.EX2 R33, R53 ;  /* 0x0000003500217308 */ /* 0x000fe40000000800 */
[----:B------:R-:W-:-:S04]  /*6840*/  FMNMX.FTZ R37, R71, R0, !PT ;  /* 0x0000000047257209 */ /* 0x000fc80007810000 */
[----:B------:R-:W-:Y:S02]  /*6850*/  FMNMX.FTZ R0, R74, R37, !PT ;  /* 0x000000254a007209 */ /* 0x000fe40007810000 */
[----:B------:R-:W1:Y:S01]  /*6860*/  MUFU.EX2 R148, R148 ;  /* 0x0000009400947308 */ /* 0x000e620000000800 */
[----:B0-----:R-:W-:Y:S01]  /*6870*/  FFMA.FTZ R3, R4, R3, R9 ;  /* 0x0000000304037223 */ /* 0x001fe20000010009 */
[----:B------:R-:W-:-:S04]  /*6880*/  FMNMX.FTZ R37, R75, R0, !PT ;  /* 0x000000004b257209 */ /* 0x000fc80007810000 */
[----:B------:R-:W-:Y:S01]  /*6890*/  FMNMX.FTZ R0, R78, R37, !PT ;  /* 0x000000254e007209 */ /* 0x000fe20007810000 */
[----:B------:R-:W-:Y:S02]  /*68a0*/  WARPGROUP.DEPBAR.LE gsb0, 0x0 ;  /* 0x00008000000079c5 */ /* 0x000fe40000010000 */
[----:B------:R-:W-:Y:S01]  /*68b0*/  WARPGROUP.ARRIVE ;  /* 0x00000000000079c5 */ /* 0x000fe20000000000 */
[----:B------:R-:W-:Y:S01]  /*68c0*/  FMNMX.FTZ R37, R79, R0, !PT ;  /* 0x000000004f257209 */ /* 0x000fe20007810000 */
[--C-:B------:R-:W-:Y:S01]  /*68d0*/  FFMA.FTZ R142, R44, UR23, -R7.reuse ;  /* 0x000000172c8e7c23 */ /* 0x100fe20008010807 */
[----:B------:R-:W-:-:S03]  /*68e0*/  FFMA.FTZ R140, R40, UR23, -R7 ;  /* 0x00000017288c7c23 */ /* 0x000fc60008010807 */
[----:B------:R-:W0:Y:S01]  /*68f0*/  S2R R44, SR_TID.X ;  /* 0x00000000002c7919 */ /* 0x000e220000002100 */
[----:B------:R-:W-:Y:S01]  /*6900*/  FMNMX.FTZ R0, R82, R37, !PT ;  /* 0x0000002552007209 */ /* 0x000fe20007810000 */
[----:B------:R-:W-:Y:S01]  /*6910*/  HGMMA.64x64x16.F32 R88, R136, gdesc[UR4].tnspB, R88, gsb0 ;  /* 0x40e0000488587df0 */ /* 0x000fe20008000858 */
[----:B------:R-:W-:Y:S01]  /*6920*/  UIADD3 UR6, UR10, 0x200, URZ ;  /* 0x000002000a067890 */ /* 0x000fe2000fffe03f */
[----:B------:R-:W2:Y:S01]  /*6930*/  MUFU.EX2 R150, R150 ;  /* 0x0000009600967308 */ /* 0x000ea20000000800 */
[----:B------:R-:W-:Y:S01]  /*6940*/  UMOV UR7, 0x40000040 ;  /* 0x4000004000077882 */ /* 0x000fe20000000000 */
[----:B------:R-:W-:Y:S01]  /*6950*/  FMNMX.FTZ R37, R83, R0, !PT ;  /* 0x0000000053257209 */ /* 0x000fe20007810000 */
[C---:B-1----:R-:W-:Y:S01]  /*6960*/  FADD.FTZ R3, R148.reuse, R3 ;  /* 0x0000000394037221 */ /* 0x042fe20000010000 */
[----:B------:R-:W-:Y:S02]  /*6970*/  F2FP.F16.F32.PACK_AB R148, R148, R9 ;  /* 0x000000099494723e */ /* 0x000fe400000000ff */
[----:B------:R-:W-:-:S02]  /*6980*/  FMNMX.FTZ R0, R86, R37, !PT ;  /* 0x0000002556007209 */ /* 0x000fc40007810000 */
[----:B------:R1:W-:Y:S02]  /*6990*/  MUFU.EX2 R37, R61 ;  /* 0x0000003d00257308 */ /* 0x0003e40000000800 */
[----:B------:R-:W-:-:S05]  /*69a0*/  FMNMX.FTZ R0, R87, R0, !PT ;  /* 0x0000000057007209 */ /* 0x000fca0007810000 */
[----:B------:R-:W3:Y:S01]  /*69b0*/  SHFL.BFLY PT, R53, R0, 0x2, 0x1f ;  /* 0x0c401f0000357f89 */ /* 0x000ee200000e0000 */
[----:B------:R-:W4:Y:S01]  /*69c0*/  MUFU.EX2 R13, R13 ;  /* 0x0000000d000d7308 */ /* 0x000f220000000800 */
[----:B-1----:R-:W-:-:S07]  /*69d0*/  FFMA.FTZ R61, R81, UR23, -R7 ;  /* 0x00000017513d7c23 */ /* 0x002fce0008010807 */
[----:B------:R-:W-:Y:S01]  /*69e0*/  MUFU.EX2 R144, R144 ;  /* 0x0000009000907308 */ /* 0x000fe20000000800 */
[----:B0-----:R-:W-:-:S07]  /*69f0*/  ISETP.GE.U32.AND P2, PT, R44, 0x180, PT ;  /* 0x000001802c00780c */ /* 0x001fce0003f46070 */
[----:B------:R-:W-:Y:S01]  /*6a00*/  MUFU.EX2 R146, R146 ;  /* 0x0000009200927308 */ /* 0x000fe20000000800 */
[----:B---3--:R-:W-:Y:S01]  /*6a10*/  FMNMX.FTZ R24, R0, R53, !PT ;  /* 0x0000003500187209 */ /* 0x008fe20007810000 */
[----:B------:R-:W-:-:S06]  /*6a20*/  FFMA.FTZ R53, R73, UR23, -R7 ;  /* 0x0000001749357c23 */ /* 0x000fcc0008010807 */
[----:B------:R-:W-:Y:S01]  /*6a30*/  MUFU.EX2 R140, R140 ;  /* 0x0000008c008c7308 */ /* 0x000fe20000000800 */
[----:B------:R-:W0:Y:S07]  /*6a40*/  SHFL.BFLY PT, R65, R24, 0x1, 0x1f ;  /* 0x0c201f0018417f89 */ /* 0x000e2e00000e0000 */
[----:B------:R-:W-:Y:S08]  /*6a50*/  MUFU.EX2 R142, R142 ;  /* 0x0000008e008e7308 */ /* 0x000ff00000000800 */
[----:B------:R-:W-:Y:S08]  /*6a60*/  MUFU.EX2 R29, R29 ;  /* 0x0000001d001d7308 */ /* 0x000ff00000000800 */
[----:B------:R-:W-:Y:S01]  /*6a70*/  MUFU.EX2 R45, R45 ;  /* 0x0000002d002d7308 */ /* 0x000fe20000000800 */
[----:B0-----:R-:W-:-:S05]  /*6a80*/  FMNMX.FTZ R0, R24, R65, !PT ;  /* 0x0000004118007209 */ /* 0x001fca0007810000 */
[----:B------:R-:W-:Y:S02]  /*6a90*/  FMUL.FTZ R28, R0, UR23 ;  /* 0x00000017001c7c20 */ /* 0x000fe40008410000 */
[----:B------:R-:W-:Y:S01]  /*6aa0*/  MUFU.EX2 R8, R8 ;  /* 0x0000000800087308 */ /* 0x000fe20000000800 */
[----:B------:R-:W-:Y:S02]  /*6ab0*/  WARPGROUP.DEPBAR.LE gsb0, 0x0 ;  /* 0x00008000000079c5 */ /* 0x000fe40000010000 */
[----:B------:R-:W-:Y:S01]  /*6ac0*/  WARPGROUP.ARRIVE ;  /* 0x00000000000079c5 */ /* 0x000fe20000000000 */
[--C-:B------:R-:W-:Y:S01]  /*6ad0*/  FFMA.FTZ R136, R48, UR23, -R7.reuse ;  /* 0x0000001730887c23 */ /* 0x100fe20008010807 */
[----:B------:R-:W-:Y:S01]  /*6ae0*/  FFMA.FTZ R138, R52, UR23, -R7 ;  /* 0x00000017348a7c23 */ /* 0x000fe20008010807 */
[--C-:B------:R-:W-:Y:S01]  /*6af0*/  FFMA.FTZ R151, R30, UR23, -R28.reuse ;  /* 0x000000171e977c23 */ /* 0x100fe2000801081c */
        /* <DEDUP_REMOVED lines=8> */
[----:B------:R-:W-:Y:S01]  /*6b80*/  VIADD R27, R23, 0x9 ;  /* 0x00000009171b7836 */ /* 0x000fe20000000000 */
[----:B------:R-:W-:Y:S01]  /*6b90*/  MUFU.EX2 R151, R151 ;  /* 0x0000009700977308 */ /* 0x000fe20000000800 */
[----:B------:R-:W-:Y:S01]  /*6ba0*/  FFMA.FTZ R145, R34, UR23, -R28 ;  /* 0x0000001722917c23 */ /* 0x000fe2000801081c */
[----:B------:R-:W-:-:S02]  /*6bb0*/  @!P1 VIADD R31, R31, 0x16840 ;  /* 0x000168401f1f9836 */ /* 0x000fc40000000000 */
[--C-:B------:R-:W-:Y:S01]  /*6bc0*/  FFMA.FTZ R32, R35, UR23, -R28.reuse ;  /* 0x0000001723207c23 */ /* 0x100fe2000801081c */
[----:B------:R-:W-:Y:S01]  /*6bd0*/  SEL R27, R27, 0x9, !P2 ;  /* 0x000000091b1b7807 */ /* 0x000fe20005000000 */
[--C-:B------:R-:W-:Y:S01]  /*6be0*/  FFMA.FTZ R147, R38, UR23, -R28.reuse ;  /* 0x0000001726937c23 */ /* 0x100fe2000801081c */
[--C-:B------:R-:W-:Y:S01]  /*6bf0*/  FFMA.FTZ R143, R46, UR23, -R28.reuse ;  /* 0x000000172e8f7c23 */ /* 0x100fe2000801081c */
[----:B------:R-:W-:Y:S01]  /*6c00*/  @!P1 PRMT R31, RZ, 0x654, R31 ;  /* 0x00000654ff1f9816 */ /* 0x000fe2000000001f */
[----:B------:R-:W-:Y:S01]  /*6c10*/  MUFU.EX2 R26, R26 ;  /* 0x0000001a001a7308 */ /* 0x000fe20000000800 */
[--C-:B------:R-:W-:Y:S01]  /*6c20*/  FFMA.FTZ R34, R39, UR23, -R28.reuse ;  /* 0x0000001727227c23 */ /* 0x100fe2000801081c */
[----:B--2---:R-:W-:Y:S01]  /*6c30*/  FADD.FTZ R48, R150, R3 ;  /* 0x0000000396307221 */ /* 0x004fe20000010000 */
        /* <DEDUP_REMOVED lines=16> */
[----:B------:R-:W-:-:S02]  /*6d40*/  ISETP.LT.AND P2, PT, RZ, UR25, PT ;  /* 0x00000019ff007c0c */ /* 0x000fc4000bf41270 */
[----:B----4-:R-:W-:-:S03]  /*6d50*/  F2FP.F16.F32.PACK_AB R150, R13, R150 ;  /* 0x000000960d96723e */ /* 0x010fc600000000ff */
        /* <DEDUP_REMOVED lines=81> */
[----:B------:R-:W-:Y:S01]  /*7270*/  FFMA.FTZ R125, R74, UR23, -R28 ;  /* 0x000000174a7d7c23 */ /* 0x000fe2000801081c */
[----:B------:R-:W-:Y:S02]  /*7280*/  F2FP.F16.F32.PACK_AB R129, R46, R129 ;  /* 0x000000812e81723e */ /* 0x000fe400000000ff */
[----:B------:R-:W1:Y:S02]  /*7290*/  MUFU.EX2 R49, R49 ;  /* 0x0000003100317308 */ /* 0x000e640000000800 */
[----:B------:R-:W-:Y:S01]  /*72a0*/  HGMMA.64x64x16.F32 R88, R120, gdesc[UR4].tnspB, R88, gsb0 ;  /* 0x40e0000478587df0 */ /* 0x000fe20008000858 */
[----:B------:R-:W-:-:S05]  /*72b0*/  UIADD3 UR6, UR25, -0x1, URZ ;  /* 0xffffffff19067890 */ /* 0x000fca000fffe03f */
[----:B------:R-:W-:Y:S01]  /*72c0*/  MUFU.EX2 R12, R12 ;  /* 0x0000000c000c7308 */ /* 0x000fe20000000800 */
[----:B0-----:R-:W-:Y:S01]  /*72d0*/  FADD.FTZ R3, R131, R30 ;  /* 0x0000001e83037221 */ /* 0x001fe20000010000 */
[----:B------:R-:W-:-:S06]  /*72e0*/  UMOV UR25, UR6 ;  /* 0x0000000600197c82 */ /* 0x000fcc0008000000 */
[----:B------:R-:W-:Y:S01]  /*72f0*/  MUFU.EX2 R125, R125 ;  /* 0x0000007d007d7308 */ /* 0x000fe20000000800 */
[----:B-1----:R-:W-:-:S07]  /*7300*/  F2FP.F16.F32.PACK_AB R130, R49, R10 ;  /* 0x0000000a3182723e */ /* 0x002fce00000000ff */
[----:B------:R-:W0:Y:S08]  /*7310*/  MUFU.EX2 R53, R53 ;  /* 0x0000003500357308 */ /* 0x000e300000000800 */
[----:B------:R-:W-:Y:S08]  /*7320*/  MUFU.EX2 R14, R14 ;  /* 0x0000000e000e7308 */ /* 0x000ff00000000800 */
[----:B------:R-:W-:Y:S01]  /*7330*/  MUFU.EX2 R78, R78 ;  /* 0x0000004e004e7308 */ /* 0x000fe20000000800 */
[----:B0-----:R-:W-:-:S07]  /*7340*/  F2FP.F16.F32.PACK_AB R124, R53, R12 ;  /* 0x0000000c357c723e */ /* 0x001fce00000000ff */
[----:B------:R-:W0:Y:S08]  /*7350*/  MUFU.EX2 R57, R57 ;  /* 0x0000003900397308 */ /* 0x000e300000000800 */
[----:B------:R-:W1:Y:S08]  /*7360*/  MUFU.EX2 R79, R79 ;  /* 0x0000004f004f7308 */ /* 0x000e700000000800 */
[----:B------:R-:W-:Y:S01]  /*7370*/  MUFU.EX2 R20, R20 ;  /* 0x0000001400147308 */ /* 0x000fe20000000800 */
[----:B0-----:R-:W-:-:S07]  /*7380*/  F2FP.F16.F32.PACK_AB R126, R57, R14 ;  /* 0x0000000e397e723e */ /* 0x001fce00000000ff */
[----:B------:R-:W-:Y:S01]  /*7390*/  MUFU.EX2 R82, R82 ;  /* 0x0000005200527308 */ /* 0x000fe20000000800 */
[----:B-1----:R-:W-:Y:S01]  /*73a0*/  F2FP.F16.F32.PACK_AB R127, R79, R78 ;  /* 0x0000004e4f7f723e */ /* 0x002fe200000000ff */
[----:B------:R-:W-:Y:S02]  /*73b0*/  WARPGROUP.DEPBAR.LE gsb0, 0x0 ;  /* 0x00008000000079c5 */ /* 0x000fe40000010000 */
[----:B------:R0:W-:Y:S06]  /*73c0*/  BAR.ARV R27, 0x100 ;  /* 0x0004001b0000751d */ /* 0x0001ec0000002000 */
[----:B------:R1:W-:Y:S01]  /*73d0*/  @!P1 SYNCS.ARRIVE.TRANS64.RED.A1T0 RZ, [R31+URZ], RZ ;  /* 0x000000ff1fff99a7 */ /* 0x0003e2000810043f */
[----:B------:R-:W2:Y:S01]  /*73e0*/  MUFU.EX2 R61, R61 ;  /* 0x0000003d003d7308 */ /* 0x000ea20000000800 */
[-C--:B------:R-:W-:Y:S01]  /*73f0*/  FMUL.FTZ R90, R90, R7.reuse ;  /* 0x000000075a5a7220 */ /* 0x080fe20000410000 */
[-C--:B------:R-:W-:Y:S01]  /*7400*/  FMUL.FTZ R91, R91, R7.reuse ;  /* 0x000000075b5b7220 */ /* 0x080fe20000410000 */
[-C--:B------:R-:W-:Y:S01]  /*7410*/  FMUL.FTZ R94, R94, R7.reuse ;  /* 0x000000075e5e7220 */ /* 0x080fe20000410000 */
[-C--:B------:R-:W-:Y:S01]  /*7420*/  FMUL.FTZ R95, R95, R7.reuse ;  /* 0x000000075f5f7220 */ /* 0x080fe20000410000 */
[-C--:B------:R-:W-:Y:S01]  /*7430*/  FMUL.FTZ R98, R98, R7.reuse ;  /* 0x0000000762627220 */ /* 0x080fe20000410000 */
[-C--:B------:R-:W-:Y:S01]  /*7440*/  FMUL.FTZ R99, R99, R7.reuse ;  /* 0x0000000763637220 */ /* 0x080fe20000410000 */
[----:B-1----:R-:W-:Y:S01]  /*7450*/  IMAD.U32 R31, RZ, RZ, UR21 ;  /* 0x00000015ff1f7e24 */ /* 0x002fe2000f8e00ff */
[----:B------:R-:W1:Y:S01]  /*7460*/  MUFU.EX2 R83, R83 ;  /* 0x0000005300537308 */ /* 0x000e620000000800 */
        /* <DEDUP_REMOVED lines=8> */
[----:B0-----:R-:W-:-:S02]  /*74f0*/  @!P1 VIADD R27, R31, 0x16860 ;  /* 0x000168601f1b9836 */ /* 0x001fc40000000000 */
[-C--:B------:R-:W-:Y:S01]  /*7500*/  FMUL.FTZ R111, R111, R7.reuse ;  /* 0x000000076f6f7220 */ /* 0x080fe20000410000 */
[-C--:B------:R-:W-:Y:S01]  /*7510*/  FMUL.FTZ R114, R114, R7.reuse ;  /* 0x0000000772727220 */ /* 0x080fe20000410000 */
[-C--:B------:R-:W-:Y:S01]  /*7520*/  FMUL.FTZ R115, R115, R7.reuse ;  /* 0x0000000773737220 */ /* 0x080fe20000410000 */
[-C--:B------:R-:W-:Y:S01]  /*7530*/  FMUL.FTZ R118, R118, R7.reuse ;  /* 0x0000000776767220 */ /* 0x080fe20000410000 */
[----:B------:R-:W-:Y:S01]  /*7540*/  @!P1 PRMT R31, RZ, 0x654, R27 ;  /* 0x00000654ff1f9816 */ /* 0x000fe2000000001b */
[----:B------:R-:W-:Y:S01]  /*7550*/  FADD.FTZ R27, R13, R48 ;  /* 0x000000300d1b7221 */ /* 0x000fe20000010000 */
[----:B------:R-:W-:Y:S01]  /*7560*/  MUFU.EX2 R86, R86 ;  /* 0x0000005600567308 */ /* 0x000fe20000000800 */
[----:B------:R-:W-:Y:S01]  /*7570*/  FMUL.FTZ R119, R119, R7 ;  /* 0x0000000777777220 */ /* 0x000fe20000410000 */
[----:B------:R0:W-:Y:S01]  /*7580*/  @!P1 SYNCS.ARRIVE.TRANS64.RED.A1T0 RZ, [R31+URZ], RZ ;  /* 0x000000ff1fff99a7 */ /* 0x0001e2000810043f */
[----:B------:R-:W-:Y:S01]  /*7590*/  FADD.FTZ R48, R144, R27 ;  /* 0x0000001b90307221 */ /* 0x000fe20000010000 */
[----:B------:R-:W-:Y:S01]  /*75a0*/  F2FP.F16.F32.PACK_AB R144, R11, R144 ;  /* 0x000000900b90723e */ /* 0x000fe200000000ff */
[----:B------:R-:W-:Y:S01]  /*75b0*/  FMUL.FTZ R88, R88, R4 ;  /* 0x0000000458587220 */ /* 0x000fe20000410000 */
[----:B--2---:R-:W-:Y:S01]  /*75c0*/  F2FP.F16.F32.PACK_AB R120, R61, R20 ;  /* 0x000000143d78723e */ /* 0x004fe200000000ff */
[----:B------:R-:W-:Y:S01]  /*75d0*/  FADD.FTZ R27, R11, R48 ;  /* 0x000000300b1b7221 */ /* 0x000fe20000010000 */
[--C-:B------:R-:W-:Y:S01]  /*75e0*/  FFMA.FTZ R48, R71, UR23, -R28.reuse ;  /* 0x0000001747307c23 */ /* 0x100fe2000801081c */
[----:B------:R-:W-:Y:S01]  /*75f0*/  FFMA.FTZ R28, R87, UR23, -R28 ;  /* 0x00000017571c7c23 */ /* 0x000fe2000801081c */
[----:B------:R-:W2:Y:S01]  /*7600*/  MUFU.EX2 R5, R85 ;  /* 0x0000005500057308 */ /* 0x000ea20000000800 */
[----:B------:R-:W-:Y:S01]  /*7610*/  FADD.FTZ R52, R146, R27 ;  /* 0x0000001b92347221 */ /* 0x000fe20000010000 */
[----:B------:R-:W-:Y:S01]  /*7620*/  F2FP.F16.F32.PACK_AB R146, R15, R146 ;  /* 0x000000920f92723e */ /* 0x000fe200000000ff */
[----:B------:R-:W-:Y:S01]  /*7630*/  FMUL.FTZ R89, R89, R4 ;  /* 0x0000000459597220 */ /* 0x000fe20000410000 */
[----:B-1----:R-:W-:Y:S01]  /*7640*/  F2FP.F16.F32.PACK_AB R121, R83, R82 ;  /* 0x000000525379723e */ /* 0x002fe200000000ff */
[----:B------:R-:W-:Y:S01]  /*7650*/  FADD.FTZ R27, R15, R52 ;  /* 0x000000340f1b7221 */ /* 0x000fe20000010000 */
[-C--:B------:R-:W-:Y:S01]  /*7660*/  FMUL.FTZ R92, R92, R4.reuse ;  /* 0x000000045c5c7220 */ /* 0x080fe20000410000 */
[----:B------:R-:W-:Y:S01]  /*7670*/  FMUL.FTZ R93, R93, R4 ;  /* 0x000000045d5d7220 */ /* 0x000fe20000410000 */
[----:B------:R-:W1:Y:S01]  /*7680*/  MUFU.EX2 R48, R48 ;  /* 0x0000003000307308 */ /* 0x000e620000000800 */
        /* <DEDUP_REMOVED lines=9> */
[----:B--2---:R-:W-:Y:S01]  /*7720*/  F2FP.F16.F32.PACK_AB R122, R5, R24 ;  /* 0x00000018057a723e */ /* 0x004fe200000000ff */
[----:B------:R-:W-:Y:S01]  /*7730*/  FMUL.FTZ R104, R104, R4 ;  /* 0x0000000468687220 */ /* 0x000fe20000410000 */
[C---:B------:R-:W-:Y:S01]  /*7740*/  F2FP.F16.F32.PACK_AB R142, R29.reuse, R142 ;  /* 0x0000008e1d8e723e */ /* 0x040fe200000000ff */
[----:B------:R-:W-:Y:S01]  /*7750*/  FADD.FTZ R27, R29, R52 ;  /* 0x000000341d1b7221 */ /* 0x000fe20000010000 */
[-C--:B------:R-:W-:Y:S01]  /*7760*/  FMUL.FTZ R105, R105, R4.reuse ;  /* 0x0000000469697220 */ /* 0x080fe20000410000 */
[-C--:B------:R-:W-:Y:S01]  /*7770*/  FMUL.FTZ R108, R108, R4.reuse ;  /* 0x000000046c6c7220 */ /* 0x080fe20000410000 */
[----:B------:R-:W-:Y:S01]  /*7780*/  FMUL.FTZ R109, R109, R4 ;  /* 0x000000046d6d7220 */ /* 0x000fe20000410000 */
[----:B------:R-:W-:Y:S01]  /*7790*/  FADD.FTZ R52, R136, R27 ;  /* 0x0000001b88347221 */ /* 0x000fe20000010000 */
[----:B-1----:R-:W-:Y:S01]  /*77a0*/  FADD.FTZ R30, R48, R3 ;  /* 0x00000003301e7221 */ /* 0x002fe20000010000 */
[C---:B------:R-:W-:Y:S01]  /*77b0*/  F2FP.F16.F32.PACK_AB R136, R25.reuse, R136 ;  /* 0x000000881988723e */ /* 0x040fe200000000ff */
[-C--:B------:R-:W-:Y:S01]  /*77c0*/  FMUL.FTZ R112, R112, R4.reuse ;  /* 0x0000000470707220 */ /* 0x080fe20000410000 */
[----:B------:R-:W-:Y:S01]  /*77d0*/  FADD.FTZ R9, R25, R52 ;  /* 0x0000003419097221 */ /* 0x000fe20000010000 */
[----:B------:R-:W-:Y:S01]  /*77e0*/  FADD.FTZ R3, R125, R30 ;  /* 0x0000001e7d037221 */ /* 0x000fe20000010000 */
[----:B------:R-:W-:Y:S01]  /*77f0*/  F2FP.F16.F32.PACK_AB R131, R48, R131 ;  /* 0x000000833083723e */ /* 0x000fe200000000ff */
[----:B------:R-:W-:Y:S01]  /*7800*/  FMUL.FTZ R113, R113, R4 ;  /* 0x0000000471717220 */ /* 0x000fe20000410000 */
[----:B------:R-:W-:Y:S01]  /*7810*/  FADD.FTZ R26, R138, R9 ;  /* 0x000000098a1a7221 */ /* 0x000fe20000010000 */
[----:B------:R-:W-:Y:S01]  /*7820*/  F2FP.F16.F32.PACK_AB R138, R33, R138 ;  /* 0x0000008a218a723e */ /* 0x000fe200000000ff */
[-C--:B------:R-:W-:Y:S01]  /*7830*/  FMUL.FTZ R116, R116, R4.reuse ;  /* 0x0000000474747220 */ /* 0x080fe20000410000 */
[----:B------:R-:W-:Y:S01]  /*7840*/  FMUL.FTZ R117, R117, R4 ;  /* 0x0000000475757220 */ /* 0x000fe20000410000 */
[----:B------:R-:W-:Y:S01]  /*7850*/  FADD.FTZ R9, R33, R26 ;  /* 0x0000001a21097221 */ /* 0x000fe20000010000 */
[----:B------:R-:W-:Y:S01]  /*7860*/  IMAD.MOV.U32 R7, RZ, RZ, R6 ;  /* 0x000000ffff077224 */ /* 0x000fe200078e0006 */
[----:B------:R-:W1:Y:S02]  /*7870*/  MUFU.EX2 R26, R75 ;  /* 0x0000004b001a7308 */ /* 0x000e640000000800 */
[----:B------:R-:W-:Y:S01]  /*7880*/  FADD.FTZ R32, R132, R9 ;  /* 0x0000000984207221 */ /* 0x000fe20000010000 */
[----:B------:R-:W-:-:S03]  /*7890*/  F2FP.F16.F32.PACK_AB R132, R45, R132 ;  /* 0x000000842d84723e */ /* 0x000fc600000000ff */
[----:B------:R-:W-:-:S04]  /*78a0*/  FADD.FTZ R9, R45, R32 ;  /* 0x000000202d097221 */ /* 0x000fc80000010000 */
[----:B------:R-:W-:Y:S01]  /*78b0*/  FADD.FTZ R32, R134, R9 ;  /* 0x0000000986207221 */ /* 0x000fe20000010000 */
[----:B------:R-:W-:-:S03]  /*78c0*/  F2FP.F16.F32.PACK_AB R134, R37, R134 ;  /* 0x000000862586723e */ /* 0x000fc600000000ff */
[----:B------:R-:W-:Y:S01]  /*78d0*/  FADD.FTZ R9, R37, R32 ;  /* 0x0000002025097221 */ /* 0x000fe20000010000 */
[----:B-1----:R-:W-:-:S03]  /*78e0*/  FADD.FTZ R3, R26, R3 ;  /* 0x000000031a037221 */ /* 0x002fc60000010000 */
[----:B------:R-:W-:Y:S01]  /*78f0*/  FADD.FTZ R32, R8, R9 ;  /* 0x0000000908207221 */ /* 0x000fe20000010000 */
[----:B------:R-:W-:Y:S01]  /*7900*/  F2FP.F16.F32.PACK_AB R125, R26, R125 ;  /* 0x0000007d1a7d723e */ /* 0x000fe200000000ff */
[----:B------:R-:W-:Y:S02]  /*7910*/  FADD.FTZ R3, R78, R3 ;  /* 0x000000034e037221 */ /* 0x000fe40000010000 */
[----:B------:R-:W-:Y:S02]  /*7920*/  FADD.FTZ R9, R41, R32 ;  /* 0x0000002029097221 */ /* 0x000fe40000010000 */
[----:B------:R-:W-:Y:S02]  /*7930*/  FADD.FTZ R3, R79, R3 ;  /* 0x000000034f037221 */ /* 0x000fe40000010000 */
[----:B------:R-:W-:Y:S02]  /*7940*/  FADD.FTZ R32, R10, R9 ;  /* 0x000000090a207221 */ /* 0x000fe40000010000 */
[----:B------:R-:W-:-:S02]  /*7950*/  FADD.FTZ R3, R82, R3 ;  /* 0x0000000352037221 */ /* 0x000fc40000010000 */
[----:B------:R-:W-:Y:S02]  /*7960*/  FADD.FTZ R9, R49, R32 ;  /* 0x0000002031097221 */ /* 0x000fe40000010000 */
[----:B------:R-:W-:Y:S02]  /*7970*/  FADD.FTZ R3, R83, R3 ;  /* 0x0000000353037221 */ /* 0x000fe40000010000 */
[----:B------:R-:W-:Y:S02]  /*7980*/  FADD.FTZ R32, R12, R9 ;  /* 0x000000090c207221 */ /* 0x000fe40000010000 */
[----:B------:R-:W-:Y:S02]  /*7990*/  FADD.FTZ R8, R86, R3 ;  /* 0x0000000356087221 */ /* 0x000fe40000010000 */
[----:B------:R-:W-:-:S04]  /*79a0*/  FADD.FTZ R9, R53, R32 ;  /* 0x0000002035097221 */ /* 0x000fc80000010000 */
[----:B------:R-:W-:-:S04]  /*79b0*/  FADD.FTZ R2, R14, R9 ;  /* 0x000000090e027221 */ /* 0x000fc80000010000 */
[----:B------:R-:W-:-:S04]  /*79c0*/  FADD.FTZ R9, R57, R2 ;  /* 0x0000000239097221 */ /* 0x000fc80000010000 */
[----:B------:R-:W-:-:S04]  /*79d0*/  FADD.FTZ R2, R20, R9 ;  /* 0x0000000914027221 */ /* 0x000fc80000010000 */
[----:B------:R-:W-:-:S04]  /*79e0*/  FADD.FTZ R9, R61, R2 ;  /* 0x000000023d097221 */ /* 0x000fc80000010000 */
[----:B------:R-:W-:-:S04]  /*79f0*/  FADD.FTZ R2, R24, R9 ;  /* 0x0000000918027221 */ /* 0x000fc80000010000 */
[----:B------:R-:W-:Y:S01]  /*7a00*/  FADD.FTZ R3, R5, R2 ;  /* 0x0000000205037221 */ /* 0x000fe20000010000 */
[C---:B------:R-:W-:Y:S01]  /*7a10*/  FADD.FTZ R2, R123.reuse, R8 ;  /* 0x000000087b027221 */ /* 0x040fe20000010000 */
[----:B------:R-:W-:Y:S01]  /*7a20*/  F2FP.F16.F32.PACK_AB R123, R123, R86 ;  /* 0x000000567b7b723e */ /* 0x000fe200000000ff */
[----:B------:R-:W-:Y:S01]  /*7a30*/  IMAD.MOV.U32 R5, RZ, RZ, R0 ;  /* 0x000000ffff057224 */ /* 0x000fe200078e0000 */
[----:B0-----:R-:W-:Y:S06]  /*7a40*/  @P2 BRA `(.L_x_1835) ;  /* 0xffffffe000e42947 */ /* 0x001fec000383ffff */
.L_x_1826:
[----:B------:R-:W-:Y:S06]  /*7a50*/  BAR.ARV 0x8, 0x200 ;  /* 0x0208000000007b1d */ /* 0x000fec0000002000 */
[----:B------:R-:W-:Y:S05]  /*7a60*/  @!P0 BRA `(.L_x_1836) ;  /* 0x0000000000048947 */ /* 0x000fea0003800000 */
[----:B------:R-:W-:Y:S01]  /*7a70*/  BPT.TRAP 0x1 ;  /* 0x000000040000795c */ /* 0x000fe20000300000 */
.L_x_1836:
[----:B------:R-:W-:Y:S01]  /*7a80*/  ULEA UR5, UR39, UR45, 0x3 ;  /* 0x0000002d27057291 */ /* 0x000fe2000f8e183f */
[----:B------:R-:W-:-:S05]  /*7a90*/  IMAD.U32 R4, RZ, RZ, UR37 ;  /* 0x00000025ff047e24 */ /* 0x000fca000f8e00ff */
[----:B------:R-:W-:-:S04]  /*7aa0*/  SHF.L.U32 R4, R4, 0x1f, RZ ;  /* 0x0000001f04047819 */ /* 0x000fc800000006ff */
[----:B------:R0:W1:Y:S01]  /*7ab0*/  SYNCS.PHASECHK.TRANS64.TRYWAIT P2, [UR5+0x16850], R4 ;  /* 0x01685004ff0075a7 */ /* 0x0000620008040145 */
[----:B------:R-:W-:Y:S05]  /*7ac0*/  @!P0 BRA `(.L_x_1837) ;  /* 0x0000000000048947 */ /* 0x000fea0003800000 */
[----:B------:R-:W-:Y:S01]  /*7ad0*/  BPT.TRAP 0x1 ;  /* 0x000000040000795c */ /* 0x000fe20000300000 */
.L_x_1837:
[----:B-1----:R-:W-:Y:S05]  /*7ae0*/  @P2 BRA `(.L_x_1838) ;  /* 0x0000000000082947 */ /* 0x002fea0003800000 */
[----:B------:R-:W1:Y:S02]  /*7af0*/  SYNCS.PHASECHK.TRANS64.TRYWAIT P0, [UR5+0x16850], R4 ;  /* 0x01685004ff0075a7 */ /* 0x000e640008000145 */
[----:B-1----:R-:W-:Y:S05]  /*7b00*/  @!P0 BRA `(.L_x_1839) ;  /* 0x0000005800c48947 */ /* 0x002fea0003800000 */
.L_x_1838:
[----:B------:R-:W-:Y:S01]  /*7b10*/  UIADD3 UR45, UR45, 0x400, URZ ;  /* 0x000004002d2d7890 */ /* 0x000fe2000fffe03f */
[----:B------:R-:W-:Y:S01]  /*7b20*/  WARPGROUP.ARRIVE ;  /* 0x00000000000079c5 */ /* 0x000fe20000000000 */
[----:B------:R-:W-:Y:S01]  /*7b30*/  UMOV UR7, 0x40000040 ;  /* 0x4000004000077882 */ /* 0x000fe20000000000 */
[----:B01----:R-:W0:Y:S01]  /*7b40*/  SHFL.BFLY PT, R4, R3, 0x2, 0x1f ;  /* 0x0c401f0003047f89 */ /* 0x003e2200000e0000 */
[----:B------:R-:W-:Y:S01]  /*7b50*/  USHF.R.U32.HI UR45, URZ, 0x4, UR45 ;  /* 0x000000043f2d7899 */ /* 0x000fe2000801162d */
[----:B------:R-:W-:Y:S01]  /*7b60*/  IMAD.U32 R11, RZ, RZ, UR5 ;  /* 0x00000005ff0b7e24 */ /* 0x000fe2000f8e00ff */
[----:B------:R-:W-:Y:S01]  /*7b70*/  UIADD3 UR36, UR36, 0x1, URZ ;  /* 0x0000000124247890 */ /* 0x000fe2000fffe03f */
[----:B------:R-:W1:Y:S01]  /*7b80*/  SHFL.BFLY PT, R5, R2, 0x2, 0x1f ;  /* 0x0c401f0002057f89 */ /* 0x000e6200000e0000 */
[----:B------:R-:W-:Y:S01]  /*7b90*/  ULOP3.LUT UR4, UR45, 0x3fff, URZ, 0xc0, !UPT ;  /* 0x00003fff2d047892 */ /* 0x000fe2000f8ec03f */
[----:B------:R-:W-:Y:S02]  /*7ba0*/  IMAD.U32 R12, RZ, RZ, UR23 ;  /* 0x00000017ff0c7e24 */ /* 0x000fe4000f8e00ff */
[----:B------:R-:W-:Y:S01]  /*7bb0*/  IMAD.MOV.U32 R27, RZ, RZ, -0x800000 ;  /* 0xff800000ff1b7424 */ /* 0x000fe200078e00ff */
[----:B------:R-:W-:Y:S01]  /*7bc0*/  ULEA UR4, UR39, UR4, 0xa ;  /* 0x0000000427047291 */ /* 0x000fe2000f8e503f */
[----:B------:R-:W-:Y:S01]  /*7bd0*/  IMAD.MOV.U32 R26, RZ, RZ, -0x800000 ;  /* 0xff800000ff1a7424 */ /* 0x000fe200078e00ff */
[----:B------:R-:W-:-:S04]  /*7be0*/  UIADD3 UR39, UR39, 0x1, URZ ;  /* 0x0000000127277890 */ /* 0x000fc8000fffe03f */
[----:B------:R-:W-:Y:S01]  /*7bf0*/  UISETP.NE.AND UP0, UPT, UR39, 0x2, UPT ;  /* 0x000000022700788c */ /* 0x000fe2000bf05270 */
[----:B------:R-:W-:Y:S02]  /*7c00*/  UMOV UR6, UR4 ;  /* 0x0000000400067c82 */ /* 0x000fe40008000000 */
[----:B------:R-:W-:Y:S01]  /*7c10*/  HGMMA.64x64x16.F32 R88, R148, gdesc[UR4].tnspB, R88, gsb0 ;  /* 0x40e0000494587df0 */ /* 0x000fe20008000858 */
[----:B------:R-:W-:Y:S01]  /*7c20*/  UIADD3 UR6, UR4, 0x80, URZ ;  /* 0x0000008004067890 */ /* 0x000fe2000fffe03f */
[----:B------:R-:W-:Y:S01]  /*7c30*/  UMOV UR7, 0x40000040 ;  /* 0x4000004000077882 */ /* 0x000fe20000000000 */
[----:B------:R-:W-:Y:S01]  /*7c40*/  USEL UR39, UR39, URZ, UP0 ;  /* 0x0000003f27277287 */ /* 0x000fe20008000000 */
[----:B0-----:R-:W-:Y:S01]  /*7c50*/  FADD.FTZ R4, R4, R3 ;  /* 0x0000000304047221 */ /* 0x001fe20000010000 */
[----:B------:R-:W-:Y:S02]  /*7c60*/  IMAD.U32 R3, RZ, RZ, UR23 ;  /* 0x00000017ff037e24 */ /* 0x000fe4000f8e00ff */
[----:B-1----:R-:W-:Y:S01]  /*7c70*/  FADD.FTZ R7, R5, R2 ;  /* 0x0000000205077221 */ /* 0x002fe20000010000 */
[----:B------:R-:W-:Y:S01]  /*7c80*/  IMAD.MOV.U32 R2, RZ, RZ, RZ ;  /* 0x000000ffff027224 */ /* 0x000fe200078e00ff */
[----:B------:R-:W0:Y:S04]  /*7c90*/  SHFL.BFLY PT, R5, R4, 0x1, 0x1f ;  /* 0x0c201f0004057f89 */ /* 0x000e2800000e0000 */
[----:B------:R-:W1:Y:S01]  /*7ca0*/  SHFL.BFLY PT, R8, R7, 0x1, 0x1f ;  /* 0x0c201f0007087f89 */ /* 0x000e6200000e0000 */
[----:B0-----:R-:W-:Y:S01]  /*7cb0*/  FADD.FTZ R9, R4, R5 ;  /* 0x0000000504097221 */ /* 0x001fe20000010000 */
[----:B-1----:R-:W-:-:S04]  /*7cc0*/  FADD.FTZ R10, R7, R8 ;  /* 0x00000008070a7221 */ /* 0x002fc80000010000 */
[----:B------:R-:W-:Y:S01]  /*7cd0*/  FSETP.NE.FTZ.AND P0, PT, R9, RZ, PT ;  /* 0x000000ff0900720b */ /* 0x000fe20003f15000 */
[----:B------:R-:W-:Y:S01]  /*7ce0*/  IMAD.MOV.U32 R7, RZ, RZ, RZ ;  /* 0x000000ffff077224 */ /* 0x000fe200078e00ff */
[----:B------:R-:W-:-:S11]  /*7cf0*/  FSETP.NE.FTZ.AND P2, PT, R10, RZ, PT ;  /* 0x000000ff0a00720b */ /* 0x000fd60003f55000 */
[----:B------:R-:W0:Y:S01]  /*7d00*/  @P0 MUFU.LG2 R5, R9 ;  /* 0x0000000900050308 */ /* 0x000e220000000c00 */
[----:B------:R-:W-:Y:S01]  /*7d10*/  @P0 FMUL.FTZ R3, R3, 0.69314718246459960938 ;  /* 0x3f31721803030820 */ /* 0x000fe20000410000 */
[----:B------:R-:W-:-:S06]  /*7d20*/  @P2 FMUL.FTZ R12, R12, 0.69314718246459960938 ;  /* 0x3f3172180c0c2820 */ /* 0x000fcc0000410000 */
        /* <DEDUP_REMOVED lines=8> */
[----:B-1----:R-:W-:Y:S01]  /*7db0*/  @P2 FMUL.FTZ R5, R8, 0.69314718246459960938 ;  /* 0x3f31721808052820 */ /* 0x002fe20000410000 */
[----:B------:R-:W-:-:S03]  /*7dc0*/  @!P1 VIADD R8, R11, 0x16860 ;  /* 0x000168600b089836 */ /* 0x000fc60000000000 */
[----:B------:R-:W-:Y:S01]  /*7dd0*/  @P2 FFMA.FTZ R26, R12, R0, R5 ;  /* 0x000000000c1a2223 */ /* 0x000fe20000010005 */
[----:B------:R-:W-:Y:S01]  /*7de0*/  HGMMA.64x64x16.F32 R88, R144, gdesc[UR4].tnspB, R88, gsb0 ;  /* 0x40e0000490587df0 */ /* 0x000fe20008000858 */
[----:B------:R-:W-:Y:S01]  /*7df0*/  UIADD3 UR6, UR4, 0x100, URZ ;  /* 0x0000010004067890 */ /* 0x000fe2000fffe03f */
[----:B------:R-:W-:Y:S01]  /*7e00*/  @!P1 PRMT R8, RZ, 0x654, R8 ;  /* 0x00000654ff089816 */ /* 0x000fe20000000008 */
        /* <DEDUP_REMOVED lines=66> */
.L_x_1809:
        /* <DEDUP_REMOVED lines=9> */
[----:B------:R-:W0:Y:S01]  /*82c0*/  LDC R32, c[0x0][0xbe8] ;  /* 0x0002fa00ff207b82 */ /* 0x000e220000000800 */
[----:B------:R-:W1:Y:S01]  /*82d0*/  S2R R5, SR_SWINHI ;  /* 0x0000000000057919 */ /* 0x000e620000002f00 */
[----:B------:R-:W-:Y:S01]  /*82e0*/  USHF.R.S32.HI UR12, URZ, 0x1f, UR43 ;  /* 0x0000001f3f0c7899 */ /* 0x000fe2000801142b */
[----:B------:R-:W-:Y:S01]  /*82f0*/  VIADD R37, R17, UR41 ;  /* 0x0000002911257c36 */ /* 0x000fe20008000000 */
[----:B------:R-:W-:Y:S01]  /*8300*/  ULDC.64 UR8, c[0x0][0xb90] ;  /* 0x0002e40000087ab9 */ /* 0x000fe20000000a00 */
[----:B------:R-:W-:Y:S01]  /*8310*/  USHF.R.S32.HI UR13, URZ, 0x1f, UR42 ;  /* 0x0000001f3f0d7899 */ /* 0x000fe2000801142a */
[----:B------:R-:W-:Y:S01]  /*8320*/  F2FP.F16.F32.PACK_AB R112, R113, R112 ;  /* 0x000000707170723e */ /* 0x000fe200000000ff */
[----:B------:R-:W-:Y:S01]  /*8330*/  UIMAD UR5, UR12, UR8, URZ ;  /* 0x000000080c0572a4 */ /* 0x000fe2000f8e023f */
[----:B------:R-:W-:Y:S01]  /*8340*/  IMAD.MOV.U32 R28, RZ, RZ, R37 ;  /* 0x000000ffff1c7224 */ /* 0x000fe200078e0025 */
        /* <DEDUP_REMOVED lines=13> */
[----:B------:R-:W-:Y:S01]  /*8420*/  F2FP.F16.F32.PACK_AB R115, R119, R118 ;  /* 0x000000767773723e */ /* 0x000fe200000000ff */
[----:B------:R-:W-:Y:S01]  /*8430*/  ULDC UR5, c[0x0][0xa88] ;  /* 0x0002a20000057ab9 */ /* 0x000fe20000000800 */
[----:B------:R-:W-:Y:S01]  /*8440*/  BAR.SYNC.DEFER_BLOCKING 0x1, 0x180 ;  /* 0x0046000000007b1d */ /* 0x000fe20000010000 */
[----:B0-----:R-:W-:Y:S01]  /*8450*/  ISETP.NE.AND P1, PT, R32, 0x1, PT ;  /* 0x000000012000780c */ /* 0x001fe20003f25270 */
[----:B------:R-:W-:-:S04]  /*8460*/  IMAD.U32 R34, RZ, RZ, UR8 ;  /* 0x00000008ff227e24 */ /* 0x000fc8000f8e00ff */
[----:B------:R-:W-:Y:S01]  /*8470*/  ULDC.64 UR8, c[0x0][0xae8] ;  /* 0x0002ba0000087ab9 */ /* 0x000fe20000000a00 */
[----:B------:R-:W-:Y:S01]  /*8480*/  ULDC.64 UR10, c[0x0][0xaf0] ;  /* 0x0002bc00000a7ab9 */ /* 0x000fe20000000a00 */
[----:B------:R-:W-:Y:S02]  /*8490*/  MOV R2, R0 ;  /* 0x0000000000027202 */ /* 0x000fe40000000f00 */
[----:B-1----:R-:W-:Y:S01]  /*84a0*/  MOV R3, R5 ;  /* 0x0000000500037202 */ /* 0x002fe20000000f00 */
[----:B------:R-:W-:-:S03]  /*84b0*/  IMAD R5, R22, 0x40, R19 ;  /* 0x0000004016057824 */ /* 0x000fc600078e0213 */
[----:B------:R-:W0:Y:S01]  /*84c0*/  @P1 LDC R20, c[0x0][0xbec] ;  /* 0x0002fb00ff141b82 */ /* 0x000e220000000800 */
[----:B------:R-:W-:-:S04]  /*84d0*/  IMAD.WIDE R10, R155, 0x2, R2 ;  /* 0x000000029b0a7825 */ /* 0x000fc800078e0202 */
[----:B------:R-:W-:Y:S01]  /*84e0*/  IMAD.WIDE R2, R5, 0x2, R2 ;  /* 0x0000000205027825 */ /* 0x000fe200078e0202 */
[C---:B------:R-:W-:Y:S02]  /*84f0*/  LOP3.LUT R4, R10.reuse, 0x380, RZ, 0xc0, !PT ;  /* 0x000003800a047812 */ /* 0x040fe400078ec0ff */
[----:B------:R-:W1:Y:S01]  /*8500*/  @P1 LDC R35, c[0x0][0xbf0] ;  /* 0x0002fc00ff231b82 */ /* 0x000e620000000800 */
[----:B------:R-:W-:Y:S02]  /*8510*/  IADD3 R33, P0, R10, 0x60, RZ ;  /* 0x000000600a217810 */ /* 0x000fe40007f1e0ff */
[----:B------:R-:W-:Y:S02]  /*8520*/  SHF.R.U64 R5, R4, 0x3, RZ ;  /* 0x0000000304057819 */ /* 0x000fe400000012ff */
[----:B------:R-:W-:Y:S01]  /*8530*/  LOP3.LUT R4, R33, 0x380, RZ, 0xc0, !PT ;  /* 0x0000038021047812 */ /* 0x000fe200078ec0ff */
[----:B------:R-:W-:Y:S01]  /*8540*/  IMAD.X R9, RZ, RZ, R11, P0 ;  /* 0x000000ffff097224 */ /* 0x000fe200000e060b */
[----:B------:R-:W-:-:S02]  /*8550*/  IADD3 R31, P2, R10, 0x40, RZ ;  /* 0x000000400a1f7810 */ /* 0x000fc40007f5e0ff */
[----:B------:R-:W-:Y:S02]  /*8560*/  SHF.R.U64 R4, R4, 0x3, RZ ;  /* 0x0000000304047819 */ /* 0x000fe400000012ff */
[----:B------:R-:W-:Y:S01]  /*8570*/  IADD3 R29, P3, R10, 0x20, RZ ;  /* 0x000000200a1d7810 */ /* 0x000fe20007f7e0ff */
[----:B------:R-:W-:Y:S01]  /*8580*/  IMAD.X R7, RZ, RZ, R11, P2 ;  /* 0x000000ffff077224 */ /* 0x000fe200010e060b */
[----:B------:R-:W-:Y:S02]  /*8590*/  LOP3.LUT R6, R31, 0x380, RZ, 0xc0, !PT ;  /* 0x000003801f067812 */ /* 0x000fe400078ec0ff */
[----:B------:R-:W-:Y:S01]  /*85a0*/  LOP3.LUT R8, R4, R33, RZ, 0x3c, !PT ;  /* 0x0000002104087212 */ /* 0x000fe200078e3cff */
[----:B0-----:R-:W-:Y:S01]  /*85b0*/  @P1 IMAD.HI.U32 R20, R37, R20, RZ ;  /* 0x0000001425141227 */ /* 0x001fe200078e00ff */
[----:B------:R-:W-:Y:S02]  /*85c0*/  SHF.R.U64 R6, R6, 0x3, RZ ;  /* 0x0000000306067819 */ /* 0x000fe400000012ff */
[----:B------:R-:W-:-:S02]  /*85d0*/  LOP3.LUT R4, R29, 0x380, RZ, 0xc0, !PT ;  /* 0x000003801d047812 */ /* 0x000fc400078ec0ff */
[----:B------:R-:W-:Y:S02]  /*85e0*/  LOP3.LUT R6, R6, R31, RZ, 0x3c, !PT ;  /* 0x0000001f06067212 */ /* 0x000fe400078e3cff */
[----:B------:R-:W-:Y:S02]  /*85f0*/  SHF.R.U64 R4, R4, 0x3, RZ ;  /* 0x0000000304047819 */ /* 0x000fe400000012ff */
[----:B------:R-:W-:Y:S02]  /*8600*/  IADD3 R31, P2, R2, 0x3000, RZ ;  /* 0x00003000021f7810 */ /* 0x000fe40007f5e0ff */
[----:B------:R-:W-:Y:S02]  /*8610*/  LOP3.LUT R4, R4, R29, RZ, 0x3c, !PT ;  /* 0x0000001d04047212 */ /* 0x000fe400078e3cff */
[----:B------:R-:W-:Y:S01]  /*8620*/  LOP3.LUT R29, R31, 0x380, RZ, 0xc0, !PT ;  /* 0x000003801f1d7812 */ /* 0x000fe200078ec0ff */
[----:B------:R-:W-:Y:S01]  /*8630*/  IMAD.X R21, RZ, RZ, R3, P2 ;  /* 0x000000ffff157224 */ /* 0x000fe200010e0603 */
[----:B-1----:R-:W-:-:S02]  /*8640*/  @P1 SHF.R.U32.HI R28, RZ, R35, R20 ;  /* 0x00000023ff1c1219 */ /* 0x002fc40000011614 */
[----:B------:R-:W-:Y:S02]  /*8650*/  SHF.R.U64 R20, R29, 0x3, RZ ;  /* 0x000000031d147819 */ /* 0x000fe400000012ff */
[----:B------:R-:W-:Y:S01]  /*8660*/  LOP3.LUT R10, R5, R10, RZ, 0x3c, !PT ;  /* 0x0000000a050a7212 */ /* 0x000fe200078e3cff */
[--C-:B------:R-:W-:Y:S01]  /*8670*/  IMAD.MOV R29, RZ, RZ, -R28.reuse ;  /* 0x000000ffff1d7224 */ /* 0x100fe200078e0a1c */
[----:B------:R-:W-:Y:S01]  /*8680*/  LOP3.LUT R20, R20, R31, RZ, 0x3c, !PT ;  /* 0x0000001f14147212 */ /* 0x000fe200078e3cff */
[----:B------:R-:W-:Y:S01]  /*8690*/  IMAD.X R5, RZ, RZ, R11, P3 ;  /* 0x000000ffff057224 */ /* 0x000fe200018e060b */
[----:B------:R-:W-:Y:S01]  /*86a0*/  MOV R31, R10 ;  /* 0x0000000a001f7202 */ /* 0x000fe20000000f00 */
[----:B------:R-:W-:Y:S01]  /*86b0*/  IMAD R29, R32, R29, R37 ;  /* 0x0000001d201d7224 */ /* 0x000fe200078e0225 */
[----:B------:R-:W-:Y:S02]  /*86c0*/  SHF.R.S32.HI R11, RZ, 0x1f, R28 ;  /* 0x0000001fff0b7819 */ /* 0x000fe4000001141c */
[----:B------:R-:W-:-:S02]  /*86d0*/  IADD3 R10, P0, R28, UR6, RZ ;  /* 0x000000061c0a7c10 */ /* 0x000fc4000ff1e0ff */
[----:B------:R-:W-:Y:S02]  /*86e0*/  IADD3 R33, P3, R2, 0x1800, RZ ;  /* 0x0000180002217810 */ /* 0x000fe40007f7e0ff */
[----:B------:R-:W-:Y:S02]  /*86f0*/  SHF.R.S32.HI R30, RZ, 0x1f, R29 ;  /* 0x0000001fff1e7819 */ /* 0x000fe4000001141d */
[----:B------:R-:W-:Y:S01]  /*8700*/  IADD3.X R11, R11, UR7, R34, P0, !PT ;  /* 0x000000070b0b7c10 */ /* 0x000fe200087fe422 */
[----:B------:R-:W-:Y:S01]  /*8710*/  ULDC.64 UR6, c[0x0][0xb88] ;  /* 0x0002e20000067ab9 */ /* 0x000fe20000000a00 */
[----:B------:R-:W-:Y:S01]  /*8720*/  LOP3.LUT R24, R33, 0x380, RZ, 0xc0, !PT ;  /* 0x0000038021187812 */ /* 0x000fe200078ec0ff */
[----:B------:R-:W-:Y:S01]  /*8730*/  IMAD.X R25, RZ, RZ, R3, P3 ;  /* 0x000000ffff197224 */ /* 0x000fe200018e0603 */
[----:B------:R-:W-:Y:S01]  /*8740*/  MOV R28, R8 ;  /* 0x00000008001c7202 */ /* 0x000fe20000000f00 */
[----:B------:R-:W-:Y:S01]  /*8750*/  IMAD R8, R30, UR6, RZ ;  /* 0x000000061e087c24 */ /* 0x000fe2000f8e02ff */
[----:B------:R-:W-:Y:S01]  /*8760*/  MOV R30, R6 ;  /* 0x00000006001e7202 */ /* 0x000fe20000000f00 */
[----:B------:R-:W-:Y:S01]  /*8770*/  IMAD.WIDE.U32 R6, R29, UR6, R10 ;  /* 0x000000061d067c25 */ /* 0x000fe2000f8e000a */
[----:B------:R-:W-:-:S02]  /*8780*/  SHF.R.U64 R24, R24, 0x3, RZ ;  /* 0x0000000318187819 */ /* 0x000fc400000012ff */
[----:B------:R-:W-:Y:S01]  /*8790*/  LOP3.LUT P0, RZ, R152, 0x3, RZ, 0xc0, !PT ;  /* 0x0000000398ff7812 */ /* 0x000fe2000780c0ff */
[----:B------:R-:W-:Y:S01]  /*87a0*/  IMAD R29, R29, UR7, R8 ;  /* 0x000000071d1d7c24 */ /* 0x000fe2000f8e0208 */
[----:B------:R-:W-:Y:S01]  /*87b0*/  LOP3.LUT R24, R24, R33, RZ, 0x3c, !PT ;  /* 0x0000002118187212 */ /* 0x000fe200078e3cff */
[----:B------:R-:W-:Y:S01]  /*87c0*/  VIADD R10, R154, UR41 ;  /* 0x000000299a0a7c36 */ /* 0x000fe20008000000 */
[----:B------:R-:W-:Y:S01]  /*87d0*/  ULDC.64 UR6, c[0x0][0xb50] ;  /* 0x0002d40000067ab9 */ /* 0x000fe20000000a00 */
[----:B------:R-:W-:Y:S01]  /*87e0*/  IMAD R33, R32, UR5, RZ ;  /* 0x0000000520217c24 */ /* 0x000fe2000f8e02ff */
[----:B------:R-:W-:Y:S01]  /*87f0*/  LEA R34, P5, R6, UR6, 0x2 ;  /* 0x0000000606227c11 */ /* 0x000fe2000f8a10ff */
[----:B------:R-:W-:Y:S01]  /*8800*/  IMAD.IADD R7, R7, 0x1, R29 ;  /* 0x0000000107077824 */ /* 0x000fe200078e021d */
[----:B------:R-:W-:Y:S01]  /*8810*/  MOV R29, R4 ;  /* 0x00000004001d7202 */ /* 0x000fe20000000f00 */
[C---:B------:R-:W-:Y:S01]  /*8820*/  VIADD R8, R10.reuse, 0x8 ;  /* 0x000000080a087836 */ /* 0x040fe20000000000 */
[----:B------:R-:W-:Y:S01]  /*8830*/  ISETP.GE.OR P4, PT, R10, R33, P0 ;  /* 0x000000210a00720c */ /* 0x000fe20000786670 */
[----:B------:R-:W-:Y:S01]  /*8840*/  SHFL.IDX PT, R36, R34, RZ, 0x1c1f ;  /* 0x001c1fff22247589 */ /* 0x000fe200000e0000 */
[----:B------:R-:W-:-:S02]  /*8850*/  LEA.HI.X R35, R6, UR7, R7, 0x2, P5 ;  /* 0x0000000706237c11 */ /* 0x000fc4000a8f1407 */
[----:B------:R-:W-:Y:S01]  /*8860*/  ISETP.GE.OR P0, PT, R8, R33, P0 ;  /* 0x000000210800720c */ /* 0x000fe20000706670 */
[----:B------:R-:W-:Y:S01]  /*8870*/  SHFL.IDX PT, R38, R34, 0x1, 0x1c1f ;  /* 0x003c1f0022267f89 */ /* 0x000fe200000e0000 */
[----:B------:R-:W-:Y:S02]  /*8880*/  F2FP.F16.F32.PACK_AB R4, R89, R88 ;  /* 0x000000585904723e */ /* 0x000fe400000000ff */
[----:B------:R-:W-:Y:S01]  /*8890*/  F2FP.F16.F32.PACK_AB R5, R91, R90 ;  /* 0x0000005a5b05723e */ /* 0x000fe200000000ff */
[----:B------:R-:W0:Y:S01]  /*88a0*/  SHFL.IDX PT, R37, R35, RZ, 0x1c1f ;  /* 0x001c1fff23257589 */ /* 0x000e2200000e0000 */
[----:B------:R-:W-:Y:S02]  /*88b0*/  F2FP.F16.F32.PACK_AB R6, R93, R92 ;  /* 0x0000005c5d06723e */ /* 0x000fe400000000ff */
[----:B------:R-:W-:Y:S01]  /*88c0*/  F2FP.F16.F32.PACK_AB R7, R95, R94 ;  /* 0x0000005e5f07723e */ /* 0x000fe200000000ff */
[----:B------:R1:W2:Y:S01]  /*88d0*/  SHFL.IDX PT, R39, R35, 0x1, 0x1c1f ;  /* 0x003c1f0023277f89 */ /* 0x0002a200000e0000 */
[----:B------:R-:W-:-:S02]  /*88e0*/  F2FP.F16.F32.PACK_AB R8, R97, R96 ;  /* 0x000000606108723e */ /* 0x000fc400000000ff */
[----:B------:R-:W-:Y:S01]  /*88f0*/  F2FP.F16.F32.PACK_AB R9, R99, R98 ;  /* 0x000000626309723e */ /* 0x000fe200000000ff */
[----:B------:R3:W-:Y:S01]  /*8900*/  STSM.16.M88.4 [R31], R4 ;  /* 0x000000041f007844 */ /* 0x0007e20000000200 */
[----:B------:R-:W-:Y:S02]  /*8910*/  F2FP.F16.F32.PACK_AB R10, R101, R100 ;  /* 0x00000064650a723e */ /* 0x000fe400000000ff */
[----:B------:R-:W-:Y:S02]  /*8920*/  F2FP.F16.F32.PACK_AB R11, R103, R102 ;  /* 0x00000066670b723e */ /* 0x000fe400000000ff */
[----:B-1----:R-:W-:-:S03]  /*8930*/  LOP3.LUT R35, R2, 0x380, RZ, 0xc0, !PT ;  /* 0x0000038002237812 */ /* 0x002fc600078ec0ff */
[----:B------:R1:W-:Y:S01]  /*8940*/  STSM.16.M88.4 [R29], R8 ;  /* 0x000000081d007844 */ /* 0x0003e20000000200 */
[----:B------:R-:W-:-:S03]  /*8950*/  SHF.R.U64 R35, R35, 0x3, RZ ;  /* 0x0000000323237819 */ /* 0x000fc600000012ff */
[----:B------:R-:W-:Y:S01]  /*8960*/  STSM.16.M88.4 [R30], R12 ;  /* 0x0000000c1e007844 */ /* 0x000fe20000000200 */
[----:B------:R-:W-:Y:S01]  /*8970*/  LOP3.LUT R34, R35, R2, RZ, 0x3c, !PT ;  /* 0x0000000223227212 */ /* 0x000fe200078e3cff */
[----:B------:R-:W-:Y:S02]  /*8980*/  IMAD.MOV.U32 R35, RZ, RZ, R3 ;  /* 0x000000ffff237224 */ /* 0x000fe400078e0003 */
[----:B------:R-:W-:Y:S01]  /*8990*/  STSM.16.M88.4 [R28], R112 ;  /* 0x000000701c007844 */ /* 0x000fe20000000200 */
[----:B------:R-:W-:Y:S06]  /*89a0*/  BAR.SYNC.DEFER_BLOCKING 0x1, 0x180 ;  /* 0x0046000000007b1d */ /* 0x000fec0000010000 */
[----:B0-----:R0:W-:Y:S04]  /*89b0*/  @!P4 ST.E desc[UR46][R36.64], R27 ;  /* 0x0000001b2400c985 */ /* 0x0011e8000c10192e */
[----:B--2---:R2:W-:Y:S04]  /*89c0*/  @!P0 ST.E desc[UR46][R38.64], R26 ;  /* 0x0000001a26008985 */ /* 0x0045e8000c10192e */
[----:B---3--:R-:W3:Y:S04]  /*89d0*/  LD.E.128 R4, desc[UR46][R34.64] ;  /* 0x0000002e22047980 */ /* 0x008ee8000c101d00 */
[----:B-1----:R1:W4:Y:S01]  /*89e0*/  LD.E.128 R8, desc[UR46][R24.64] ;  /* 0x0000002e18087980 */ /* 0x002322000c101d00 */
[----:B0-----:R-:W0:Y:S03]  /*89f0*/  @P1 LDC R27, c[0x0][0xbf0] ;  /* 0x0002fc00ff1b1b82 */ /* 0x001e260000000800 */
[----:B------:R2:W4:Y:S01]  /*8a00*/  LD.E.128 R28, desc[UR46][R20.64] ;  /* 0x0000002e141c7980 */ /* 0x000522000c101d00 */
[----:B------:R-:W-:-:S04]  /*8a10*/  IADD3 R15, P0, R2, 0x4800, RZ ;  /* 0x00004800020f7810 */ /* 0x000fc80007f1e0ff */
[----:B------:R-:W-:Y:S01]  /*8a20*/  LOP3.LUT R2, R15, 0x380, RZ, 0xc0, !PT ;  /* 0x000003800f027812 */ /* 0x000fe200078ec0ff */
[----:B------:R-:W-:Y:S02]  /*8a30*/  IMAD.X R13, RZ, RZ, R3, P0 ;  /* 0x000000ffff0d7224 */ /* 0x000fe400000e0603 */
[----:B------:R-:W0:Y:S01]  /*8a40*/  @P1 LDC R3, c[0x0][0xbec] ;  /* 0x0002fb00ff031b82 */ /* 0x000e220000000800 */
[----:B------:R-:W-:Y:S01]  /*8a50*/  SHF.R.U64 R2, R2, 0x3, RZ ;  /* 0x0000000302027819 */ /* 0x000fe200000012ff */
[----:B------:R-:W-:-:S03]  /*8a60*/  UIMAD UR5, UR12, UR8, URZ ;  /* 0x000000080c0572a4 */ /* 0x000fc6000f8e023f */
[----:B------:R-:W-:Y:S01]  /*8a70*/  LOP3.LUT R12, R2, R15, RZ, 0x3c, !PT ;  /* 0x0000000f020c7212 */ /* 0x000fe200078e3cff */
[----:B------:R-:W-:Y:S01]  /*8a80*/  IMAD R2, R18, 0x30, R22 ;  /* 0x0000003012027824 */ /* 0x000fe200078e0216 */
[----:B------:R-:W-:-:S03]  /*8a90*/  UIMAD.WIDE.U32 UR6, UR43, UR8, URZ ;  /* 0x000000082b0672a5 */ /* 0x000fc6000f8e003f */
[----:B-1----:R-:W-:Y:S01]  /*8aa0*/  VIADD R24, R2, UR41 ;  /* 0x0000002902187c36 */ /* 0x002fe20008000000 */
[----:B------:R-:W-:Y:S01]  /*8ab0*/  UIMAD UR5, UR43, UR9, UR5 ;  /* 0x000000092b0572a4 */ /* 0x000fe2000f8e0205 */
[----:B------:R-:W5:Y:S01]  /*8ac0*/  LD.E.128 R12, desc[UR46][R12.64] ;  /* 0x0000002e0c0c7980 */ /* 0x000f62000c101d00 */
[----:B------:R-:W-:Y:S01]  /*8ad0*/  UIMAD UR8, UR13, UR10, URZ ;  /* 0x0000000a0d0872a4 */ /* 0x000fe2000f8e023f */
[----:B--2---:R-:W-:Y:S01]  /*8ae0*/  IMAD.MOV.U32 R21, RZ, RZ, R24 ;  /* 0x000000ffff157224 */ /* 0x004fe200078e0018 */
[----:B------:R-:W-:Y:S01]  /*8af0*/  UIADD3 UR7, UR7, UR5, URZ ;  /* 0x0000000507077290 */ /* 0x000fe2000fffe03f */
[----:B------:R-:W-:Y:S01]  /*8b00*/  @!PT LDS RZ, [RZ] ;  /* 0x00000000fffff984 */ /* 0x000fe20000000800 */
[----:B------:R-:W-:Y:S01]  /*8b10*/  @!PT LDS RZ, [RZ] ;  /* 0x00000000fffff984 */ /* 0x000fe20000000800 */
[----:B------:R-:W-:Y:S01]  /*8b20*/  @!PT LDS RZ, [RZ] ;  /* 0x00000000fffff984 */ /* 0x000fe20000000800 */
[----:B------:R-:W-:Y:S01]  /*8b30*/  @!PT LDS RZ, [RZ] ;  /* 0x00000000fffff984 */ /* 0x000fe20000000800 */
[----:B------:R1:W-:Y:S06]  /*8b40*/  MEMBAR.ALL.CTA ;  /* 0x0000000000007992 */ /* 0x0003ec0000008000 */
[----:B-1----:R-:W1:Y:S01]  /*8b50*/  FENCE.VIEW.ASYNC.S ;  /* 0x00000000000073c6 */ /* 0x002e620000000000 */
[----:B------:R-:W-:Y:S01]  /*8b60*/  UIMAD UR5, UR42, UR11, UR8 ;  /* 0x0000000b2a0572a4 */ /* 0x000fe2000f8e0208 */
[----:B------:R-:W-:Y:S01]  /*8b70*/  VIADD R0, R0, 0x16820 ;  /* 0x0001682000007836 */ /* 0x000fe20000000000 */
[----:B------:R-:W-:-:S03]  /*8b80*/  UIMAD.WIDE.U32 UR42, UR42, UR10, UR6 ;  /* 0x0000000a2a2a72a5 */ /* 0x000fc6000f8e0006 */
[----:B------:R-:W-:Y:S01]  /*8b90*/  ULDC.64 UR6, c[0x0][0xae0] ;  /* 0x0002b80000067ab9 */ /* 0x000fe20000000a00 */
[----:B------:R-:W-:Y:S01]  /*8ba0*/  UIADD3 UR5, UR43, UR5, URZ ;  /* 0x000000052b057290 */ /* 0x000fe2000fffe03f */
[----:B0-----:R-:W-:Y:S01]  /*8bb0*/  @P1 IMAD.HI.U32 R2, R24, R3, RZ ;  /* 0x0000000318021227 */ /* 0x001fe200078e00ff */
[----:B------:R-:W-:-:S03]  /*8bc0*/  PRMT R0, RZ, 0x654, R0 ;  /* 0x00000654ff007816 */ /* 0x000fc60000000000 */
[----:B------:R-:W-:Y:S01]  /*8bd0*/  IMAD.U32 R3, RZ, RZ, UR43 ;  /* 0x0000002bff037e24 */ /* 0x000fe2000f8e00ff */
[----:B------:R-:W-:Y:S01]  /*8be0*/  @P1 SHF.R.U32.HI R21, RZ, R27, R2 ;  /* 0x0000001bff151219 */ /* 0x000fe20000011602 */
[----:B------:R-:W-:Y:S02]  /*8bf0*/  IMAD.U32 R2, RZ, RZ, UR42 ;  /* 0x0000002aff027e24 */ /* 0x000fe4000f8e00ff */
[----:B------:R-:W-:Y:S01]  /*8c00*/  IMAD.U32 R3, RZ, RZ, UR5 ;  /* 0x00000005ff037e24 */ /* 0x000fe2000f8e00ff */
[--C-:B------:R-:W-:Y:S01]  /*8c10*/  SHF.R.S32.HI R20, RZ, 0x1f, R21.reuse ;  /* 0x0000001fff147819 */ /* 0x100fe20000011415 */
[----:B------:R-:W-:Y:S01]  /*8c20*/  IMAD.MOV R25, RZ, RZ, -R21 ;  /* 0x000000ffff197224 */ /* 0x000fe200078e0a15 */
[----:B------:R-:W-:Y:S01]  /*8c30*/  ULDC UR5, c[0x0][0xac8] ;  /* 0x0002b20000057ab9 */ /* 0x000fe20000000800 */
[----:B------:R-:W-:-:S04]  /*8c40*/  IMAD.WIDE.U32 R2, R21, UR6, R2 ;  /* 0x0000000615027c25 */ /* 0x000fc8000f8e0002 */
[----:B------:R-:W-:Y:S01]  /*8c50*/  IMAD R20, R20, UR6, RZ ;  /* 0x0000000614147c24 */ /* 0x000fe2000f8e02ff */
[----:B-1----:R0:W-:Y:S01]  /*8c60*/  SYNCS.ARRIVE.TRANS64.RED.A1T0 RZ, [R0+URZ], RZ ;  /* 0x000000ff00ff79a7 */ /* 0x0021e2000810043f */
[----:B------:R-:W-:Y:S02]  /*8c70*/  IMAD R25, R32, R25, R24 ;  /* 0x0000001920197224 */ /* 0x000fe400078e0218 */
[----:B------:R-:W-:Y:S01]  /*8c80*/  IMAD R27, R21, UR7, R20 ;  /* 0x00000007151b7c24 */ /* 0x000fe2000f8e0214 */
[----:B------:R-:W-:Y:S01]  /*8c90*/  ULDC.64 UR6, c[0x0][0xad8] ;  /* 0x0002b60000067ab9 */ /* 0x000fe20000000a00 */
[----:B------:R-:W-:Y:S01]  /*8ca0*/  VIADD R32, R22, UR41 ;  /* 0x0000002916207c36 */ /* 0x000fe20008000000 */
        /* <DEDUP_REMOVED lines=19> */
[----:B------:R-:W2:Y:S01]  /*8de0*/  SHFL.IDX PT, R3, R27, RZ, 0x181f ;  /* 0x00181fff1b037589 */ /* 0x000ea200000e0000 */
[----:B------:R-:W-:-:S03]  /*8df0*/  ISETP.GE.OR P0, PT, R0, R33, P0 ;  /* 0x000000210000720c */ /* 0x000fc60000706670 */
[----:B------:R-:W2:Y:S04]  /*8e00*/  SHFL.IDX PT, R21, R27, 0x1, 0x181f ;  /* 0x00381f001b157f89 */ /* 0x000ea800000e0000 */
[----:B------:R-:W2:Y:S01]  /*8e10*/  SHFL.IDX PT, R25, R27, 0x2, 0x181f ;  /* 0x00581f001b197f89 */ /* 0x000ea200000e0000 */
[----:B0-----:R-:W-:-:S03]  /*8e20*/  @!P1 LEA R2, P4, R19, R24, 0x1 ;  /* 0x0000001813029211 */ /* 0x001fc600078808ff */
[----:B------:R-:W0:Y:S01]  /*8e30*/  SHFL.IDX PT, R26, R26, 0x3, 0x181f ;  /* 0x00781f001a1a7f89 */ /* 0x000e2200000e0000 */
[----:B-1----:R-:W-:-:S03]  /*8e40*/  @!P2 LEA R20, P5, R19, R34, 0x1 ;  /* 0x000000221314a211 */ /* 0x002fc600078a08ff */
[----:B------:R-:W1:Y:S01]  /*8e50*/  SHFL.IDX PT, R27, R27, 0x3, 0x181f ;  /* 0x00781f001b1b7f89 */ /* 0x000e6200000e0000 */
[C---:B--2---:R-:W-:Y:S02]  /*8e60*/  @!P3 LEA R24, P6, R19.reuse, R36, 0x1 ;  /* 0x000000241318b211 */ /* 0x044fe400078c08ff */
[C-C-:B------:R-:W-:Y:S02]  /*8e70*/  @!P1 LEA.HI.X R3, R19.reuse, R3, R156.reuse, 0x1, P4 ;  /* 0x0000000313039211 */ /* 0x140fe400020f0c9c */
[C-C-:B------:R-:W-:Y:S02]  /*8e80*/  @!P2 LEA.HI.X R21, R19.reuse, R21, R156.reuse, 0x1, P5 ;  /* 0x000000151315a211 */ /* 0x140fe400028f0c9c */
[----:B------:R-:W-:Y:S01]  /*8e90*/  @!P3 LEA.HI.X R25, R19, R25, R156, 0x1, P6 ;  /* 0x000000191319b211 */ /* 0x000fe200030f0c9c */
[----:B---3--:R2:W-:Y:S04]  /*8ea0*/  @!P1 ST.E.128 desc[UR46][R2.64], R4 ;  /* 0x0000000402009985 */ /* 0x0085e8000c101d2e */
[----:B----4-:R2:W-:Y:S04]  /*8eb0*/  @!P2 ST.E.128 desc[UR46][R20.64], R8 ;  /* 0x000000081400a985 */ /* 0x0105e8000c101d2e */
[----:B------:R2:W-:Y:S01]  /*8ec0*/  @!P3 ST.E.128 desc[UR46][R24.64], R28 ;  /* 0x0000001c1800b985 */ /* 0x0005e2000c101d2e */
[----:B01----:R-:W-:Y:S05]  /*8ed0*/  @P0 BRA `(.L_x_1842) ;  /* 0x0000000400e40947 */ /* 0x003fea0003800000 */
[----:B--2---:R-:W-:-:S04]  /*8ee0*/  LEA R2, P0, R19, R26, 0x1 ;  /* 0x0000001a13027211 */ /* 0x004fc800078008ff */
[----:B------:R-:W-:-:S05]  /*8ef0*/  LEA.HI.X R3, R19, R27, R156, 0x1, P0 ;  /* 0x0000001b13037211 */ /* 0x000fca00000f0c9c */
[----:B-----5:R0:W-:Y:S01]  /*8f00*/  ST.E.128 desc[UR46][R2.64], R12 ;  /* 0x0000000c02007985 */ /* 0x0201e2000c101d2e */
[----:B------:R-:W-:Y:S05]  /*8f10*/  BRA `(.L_x_1842) ;  /* 0x0000000400d47947 */ /* 0x000fea0003800000 */
.L_x_1841:
[----:B------:R-:W0:Y:S01]  /*8f20*/  LDC R8, c[0x0][0xbe8] ;  /* 0x0002fa00ff087b82 */ /* 0x000e220000000800 */
[----:B------:R-:W-:Y:S01]  /*8f30*/  ISETP.GE.AND P0, PT, R157, 0xc0, PT ;  /* 0x000000c09d00780c */ /* 0x000fe20003f06270 */
[----:B------:R-:W-:Y:S01]  /*8f40*/  USHF.R.S32.HI UR8, URZ, 0x1f, UR43 ;  /* 0x0000001f3f087899 */ /* 0x000fe2000801142b */
[----:B------:R-:W-:Y:S01]  /*8f50*/  BSSY B1, `(.L_x_1843) ;  /* 0x000002f000017945 */ /* 0x000fe20003800000 */
[----:B------:R-:W-:Y:S01]  /*8f60*/  USHF.R.S32.HI UR9, URZ, 0x1f, UR42 ;  /* 0x0000001f3f097899 */ /* 0x000fe2000801142a */
[----:B------:R-:W-:Y:S01]  /*8f70*/  IMAD R6, R18, 0x30, R22 ;  /* 0x0000003012067824 */ /* 0x000fe200078e0216 */
[----:B0-----:R-:W-:-:S13]  /*8f80*/  ISETP.NE.AND P1, PT, R8, 0x1, PT ;  /* 0x000000010800780c */ /* 0x001fda0003f25270 */
[----:B------:R-:W0:Y:S08]  /*8f90*/  @P1 LDC R9, c[0x0][0xbec] ;  /* 0x0002fb00ff091b82 */ /* 0x000e300000000800 */
[----:B------:R-:W1:Y:S01]  /*8fa0*/  @P1 LDC R11, c[0x0][0xbf0] ;  /* 0x0002fc00ff0b1b82 */ /* 0x000e620000000800 */
        /* <DEDUP_REMOVED lines=41> */
.L_x_1844:
[----:B------:R-:W-:Y:S05]  /*9240*/  BSYNC B1 ;  /* 0x0000000000017941 */ /* 0x000fea0003800000 */
.L_x_1843:
        /* <DEDUP_REMOVED lines=10> */
[----:B-1----:R-:W-:Y:S01]  /*92f0*/  @P1 SHF.R.U32.HI R5, RZ, R11, R0 ;  /* 0x0000000bff051219 */ /* 0x002fe20000011600 */
[----:B------:R-:W-:Y:S02]  /*9300*/  VIADD R11, R22, UR41 ;  /* 0x00000029160b7c36 */ /* 0x000fe40008000000 */
[----:B------:R-:W-:Y:S01]  /*9310*/  UIMAD UR5, UR42, UR11, UR5 ;  /* 0x0000000b2a0572a4 */ /* 0x000fe2000f8e0205 */
[--C-:B------:R-:W-:Y:S01]  /*9320*/  SHF.R.S32.HI R0, RZ, 0x1f, R5.reuse ;  /* 0x0000001fff007819 */ /* 0x100fe20000011405 */
[----:B------:R-:W-:Y:S01]  /*9330*/  UIMAD.WIDE.U32 UR42, UR42, UR10, UR6 ;  /* 0x0000000a2a2a72a5 */ /* 0x000fe2000f8e0006 */
[----:B------:R-:W-:-:S02]  /*9340*/  IMAD.MOV R7, RZ, RZ, -R5 ;  /* 0x000000ffff077224 */ /* 0x000fc400078e0a05 */
[----:B------:R-:W-:Y:S01]  /*9350*/  ULDC.64 UR6, c[0x0][0xae0] ;  /* 0x0002b80000067ab9 */ /* 0x000fe20000000a00 */
[----:B------:R-:W-:Y:S01]  /*9360*/  UIADD3 UR5, UR43, UR5, URZ ;  /* 0x000000052b057290 */ /* 0x000fe2000fffe03f */
[----:B------:R-:W-:Y:S02]  /*9370*/  IMAD R7, R8, R7, R6 ;  /* 0x0000000708077224 */ /* 0x000fe400078e0206 */
[----:B------:R-:W-:Y:S02]  /*9380*/  IMAD R0, R0, UR6, RZ ;  /* 0x0000000600007c24 */ /* 0x000fe4000f8e02ff */
[----:B------:R-:W-:Y:S02]  /*9390*/  IMAD.U32 R3, RZ, RZ, UR43 ;  /* 0x0000002bff037e24 */ /* 0x000fe4000f8e00ff */
        /* <DEDUP_REMOVED lines=17> */
[----:B------:R-:W0:Y:S01]  /*94b0*/  SHFL.IDX PT, R4, R12, 0x1, 0x181f ;  /* 0x00381f000c047f89 */ /* 0x000e2200000e0000 */
[----:B------:R-:W-:Y:S01]  /*94c0*/  IMAD R14, R8, UR6, RZ ;  /* 0x00000006080e7c24 */ /* 0x000fe2000f8e02ff */
[----:B------:R-:W-:Y:S01]  /*94d0*/  ISETP.GE.AND P0, PT, R19, UR5, PT ;  /* 0x0000000513007c0c */ /* 0x000fe2000bf06270 */
[C---:B------:R-:W-:Y:S01]  /*94e0*/  VIADD R8, R11.reuse, 0x60 ;  /* 0x000000600b087836 */ /* 0x040fe20000000000 */
[----:B------:R-:W1:Y:S02]  /*94f0*/  SHFL.IDX PT, R2, R12, RZ, 0x181f ;  /* 0x00181fff0c027589 */ /* 0x000e6400000e0000 */
        /* <DEDUP_REMOVED lines=23> */
.L_x_1842:
[----:B------:R-:W-:Y:S05]  /*9670*/  BSYNC B0 ;  /* 0x0000000000007941 */ /* 0x000fea0003800000 */
.L_x_1840:
[----:B------:R-:W-:Y:S02]  /*9680*/  ULDC UR5, c[0x0][0xc38] ;  /* 0x00030e0000057ab9 */ /* 0x000fe40000000800 */
[----:B------:R-:W-:-:S06]  /*9690*/  UISETP.GE.AND UP0, UPT, UR4, UR5, UPT ;  /* 0x000000050400728c */ /* 0x000fcc000bf06270 */
[----:B------:R-:W-:-:S13]  /*96a0*/  PLOP3.LUT P0, PT, PT, PT, UP0, 0x80, 0x0 ;  /* 0x000000000000781c */ /* 0x000fda0003f0f008 */
[----:B------:R-:W-:Y:S05]  /*96b0*/  @!P0 BRA `(.L_x_1845) ;  /* 0xffffff7400b08947 */ /* 0x000fea000383ffff */
[----:B------:R-:W-:Y:S05]  /*96c0*/  EXIT ;  /* 0x000000000000794d */ /* 0x000fea0003800000 */
.L_x_1805:
[----:B------:R-:W-:-:S08]  /*96d0*/  NOP ;  /* 0x0000000000007918 */ /* 0x000fd00000000000 */
[----:B------:R-:W0:-:S00]  /*96e0*/  USETMAXREG.DEALLOC.CTAPOOL 0x20 ;  /* 0x00000020000079c8 */ /* 0x000e0000080e0500 */
[----:B0-----:R-:W-:-:S06]  /*96f0*/  LOP3.LUT R0, R0, 0x3, RZ, 0xc0, !PT ;  /* 0x0000000300007812 */ /* 0x001fcc00078ec0ff */
[----:B------:R-:W0:Y:S01]  /*9700*/  S2UR UR6, SR_CTAID.X ;  /* 0x00000000000679c3 */ /* 0x000e220000002500 */
[----:B------:R-:W-:Y:S02]  /*9710*/  IMAD.MOV.U32 R23, RZ, RZ, 0x1 ;  /* 0x00000001ff177424 */ /* 0x000fe400078e00ff */
[----:B------:R-:W-:Y:S01]  /*9720*/  IMAD.MOV.U32 R16, RZ, RZ, RZ ;  /* 0x000000ffff107224 */ /* 0x000fe200078e00ff */
[----:B------:R1:W2:Y:S04]  /*9730*/  SHFL.IDX PT, R2, R0, RZ, 0x1f ;  /* 0x00001fff00027589 */ /* 0x0002a800000e0000 */
[----:B-1----:R-:W0:Y:S01]  /*9740*/  LDC R0, c[0x0][0xc38] ;  /* 0x00030e00ff007b82 */ /* 0x002e220000000800 */
[----:B--2---:R-:W-:-:S04]  /*9750*/  ISETP.NE.AND P0, PT, R2, RZ, PT ;  /* 0x000000ff0200720c */ /* 0x004fc80003f05270 */
[----:B------:R-:W-:-:S05]  /*9760*/  P2R R2, PR, RZ, 0x1 ;  /* 0x00000001ff027803 */ /* 0x000fca0000000000 */
[----:B------:R1:W-:Y:S04]  /*9770*/  STL [R1+0x4], R2 ;  /* 0x0000040201007387 */ /* 0x0003e80000100800 */
[----:B------:R1:W-:Y:S01]  /*9780*/  STL [R1], RZ ;  /* 0x000000ff01007387 */ /* 0x0003e20000100800 */
[----:B------:R-:W-:Y:S06]  /*9790*/  @P0 BAR.ARV 0x4, 0x200 ;  /* 0x0108000000000b1d */ /* 0x000fec0000002000 */
[----:B0-----:R-:W-:-:S13]  /*97a0*/  ISETP.LE.AND P0, PT, R0, UR6, PT ;  /* 0x0000000600007c0c */ /* 0x001fda000bf03270 */
[----:B-1----:R-:W-:Y:S05]  /*97b0*/  @P0 BRA `(.L_x_1846) ;  /* 0x0000003800240947 */ /* 0x002fea0003800000 */
[----:B------:R-:W0:Y:S01]  /*97c0*/  S2R R6, SR_TID.X ;  /* 0x0000000000067919 */ /* 0x000e220000002100 */
[----:B------:R-:W1:Y:S01]  /*97d0*/  S2UR UR5, SR_CgaCtaId ;  /* 0x00000000000579c3 */ /* 0x000e620000008800 */
[----:B------:R-:W-:Y:S01]  /*97e0*/  UMOV UR4, 0x400 ;  /* 0x0000040000047882 */ /* 0x000fe20000000000 */
[----:B------:R-:W-:Y:S01]  /*97f0*/  IMAD.U32 R28, RZ, RZ, UR6 ;  /* 0x00000006ff1c7e24 */ /* 0x000fe2000f8e00ff */
[----:B------:R2:W-:Y:S01]  /*9800*/  STL [R1], RZ ;  /* 0x000000ff01007387 */ /* 0x0005e20000100800 */
[----:B------:R-:W-:Y:S01]  /*9810*/  IMAD.MOV.U32 R23, RZ, RZ, 0x1 ;  /* 0x00000001ff177424 */ /* 0x000fe200078e00ff */
[----:B------:R-:W-:Y:S01]  /*9820*/  ULDC UR41, c[0x0][0xc] ;  /* 0x0000030000297ab9 */ /* 0x000fe20000000800 */
[----:B------:R-:W-:Y:S01]  /*9830*/  IMAD.MOV.U32 R16, RZ, RZ, RZ ;  /* 0x000000ffff107224 */ /* 0x000fe200078e00ff */
[----:B------:R-:W-:Y:S01]  /*9840*/  ULDC.64 UR44, c[0x0][0x198] ;  /* 0x00006600002c7ab9 */ /* 0x000fe20000000a00 */
        /* <DEDUP_REMOVED lines=12> */
[----:B--2---:R-:W-:-:S07]  /*9910*/  LOP3.LUT R0, R3, 0x70, R4, 0xf8, !PT ;  /* 0x0000007003007812 */ /* 0x004fce00078ef804 */
.L_x_1924:
        /* <DEDUP_REMOVED lines=22> */
.L_x_1847:
[----:B------:R-:W-:Y:S01]  /*9a80*/  ULDC UR8, c[0x0][0xc54] ;  /* 0x0003150000087ab9 */ /* 0x000fe20000000800 */
[----:B------:R-:W-:Y:S01]  /*9a90*/  UMOV UR5, UR9 ;  /* 0x0000000900057c82 */ /* 0x000fe20008000000 */
[----:B------:R-:W-:-:S11]  /*9aa0*/  UISETP.NE.AND UP0, UPT, UR8, 0x1, UPT ;  /* 0x000000010800788c */ /* 0x000fd6000bf05270 */
[----:B------:R-:W-:Y:S02]  /*9ab0*/  @UP0 ULDC.64 UR10, c[0x0][0xc58] ;  /* 0x00031600000a0ab9 */ /* 0x000fe40000000a00 */
[----:B------:R-:W-:-:S04]  /*9ac0*/  UIMAD.WIDE.U32 UR6, UR9, UR10, URZ ;  /* 0x0000000a090672a5 */ /* 0x000fc8000f8e003f */
[----:B------:R-:W-:-:S04]  /*9ad0*/  @UP0 USHF.R.U32.HI UR5, URZ, UR11, UR7 ;  /* 0x0000000b3f050299 */ /* 0x000fc80008011607 */
[----:B------:R-:W-:-:S12]  /*9ae0*/  UIMAD UR8, UR5, UR8, URZ ;  /* 0x00000008050872a4 */ /* 0x000fd8000f8e023f */
.L_x_1848:
[----:B------:R-:W-:Y:S01]  /*9af0*/  ULOP3.LUT UR40, URZ, UR5, URZ, 0x33, !UPT ;  /* 0x000000053f287292 */ /* 0x000fe2000f8e333f */
[----:B------:R-:W-:Y:S01]  /*9b00*/  BSSY B7, `(.L_x_1849) ;  /* 0x000033a000077945 */ /* 0x000fe20003800000 */
[----:B------:R-:W-:Y:S01]  /*9b10*/  ULDC UR10, c[0x0][0x448] ;  /* 0x00011200000a7ab9 */ /* 0x000fe20000000800 */
[----:B------:R-:W-:Y:S01]  /*9b20*/  ULDC UR5, c[0x0][0xc3c] ;  /* 0x00030f0000057ab9 */ /* 0x000fe20000000800 */
[----:B------:R-:W-:Y:S01]  /*9b30*/  UISETP.NE.AND UP1, UPT, UR10, 0x1, UPT ;  /* 0x000000010a00788c */ /* 0x000fe2000bf25270 */
[----:B------:R-:W-:Y:S01]  /*9b40*/  ULDC.64 UR6, c[0x0][0x418] ;  /* 0x0001060000067ab9 */ /* 0x000fe20000000a00 */
[----:B------:R-:W-:Y:S02]  /*9b50*/  UIADD3 UR40, UR40, UR5, URZ ;  /* 0x0000000528287290 */ /* 0x000fe4000fffe03f */
[----:B------:R-:W-:Y:S02]  /*9b60*/  UISETP.NE.U32.AND UP0, UPT, UR6, URZ, UPT ;  /* 0x0000003f0600728c */ /* 0x000fe4000bf05070 */
[----:B------:R-:W-:-:S02]  /*9b70*/  UIMAD UR5, UR40, 0xc0, URZ ;  /* 0x000000c0280578a4 */ /* 0x000fc4000f8e023f */
[----:B------:R-:W-:Y:S02]  /*9b80*/  UISETP.NE.AND.EX UP0, UPT, UR7, URZ, UPT, UP0 ;  /* 0x0000003f0700728c */ /* 0x000fe4000bf05300 */
[----:B------:R-:W-:Y:S01]  /*9b90*/  UIADD3 UR5, UR5, 0xbf, URZ ;  /* 0x000000bf05057890 */ /* 0x000fe2000fffe03f */
[----:B------:R-:W-:Y:S01]  /*9ba0*/  ULDC UR7, c[0x0][0x288] ;  /* 0x0000a20000077ab9 */ /* 0x000fe20000000800 */
[----:B------:R-:W-:Y:S01]  /*9bb0*/  ULDC UR6, c[0x0][0x424] ;  /* 0x0001090000067ab9 */ /* 0x000fe20000000800 */
[----:B------:R-:W-:Y:S02]  /*9bc0*/  UIADD3 UR13, -UR7, 0x80, URZ ;  /* 0x00000080070d7890 */ /* 0x000fe4000fffe13f */
[----:B------:R-:W-:Y:S01]  /*9bd0*/  USEL UR11, UR6, 0x1, UP0 ;  /* 0x00000001060b7887 */ /* 0x000fe20008000000 */
[----:B------:R-:W-:Y:S01]  /*9be0*/  @UP1 ULDC UR7, c[0x0][0x44c] ;  /* 0x0001130000071ab9 */ /* 0x000fe20000000800 */
[----:B------:R-:W-:Y:S01]  /*9bf0*/  ULDC UR12, c[0x0][0x2f0] ;  /* 0x0000bc00000c7ab9 */ /* 0x000fe20000000800 */
[----:B------:R-:W-:Y:S01]  /*9c00*/  UIMAD.WIDE.U32 UR6, UR5, UR7, URZ ;  /* 0x00000007050672a5 */ /* 0x000fe2000f8e003f */
[----:B------:R-:W-:Y:S01]  /*9c10*/  @UP1 ULDC UR14, c[0x0][0x450] ;  /* 0x00011400000e1ab9 */ /* 0x000fe20000000800 */
[----:B------:R-:W-:-:S02]  /*9c20*/  UIMAD UR13, UR11, UR12, UR13 ;  /* 0x0000000c0b0d72a4 */ /* 0x000fc4000f8e020d */
[----:B------:R-:W-:Y:S02]  /*9c30*/  @UP1 USHF.R.U32.HI UR5, URZ, UR14, UR7 ;  /* 0x0000000e3f051299 */ /* 0x000fe40008011607 */
[----:B------:R-:W-:Y:S02]  /*9c40*/  UIMAD UR11, UR11, UR12, 0x7f ;  /* 0x0000007f0b0b74a4 */ /* 0x000fe4000f8e020c */
[----:B------:R-:W-:Y:S02]  /*9c50*/  UIADD3 UR5, UR13, UR5, URZ ;  /* 0x000000050d057290 */ /* 0x000fe4000fffe03f */
[----:B------:R-:W-:Y:S02]  /*9c60*/  UIADD3 UR8, UR9, -UR8, URZ ;  /* 0x8000000809087290 */ /* 0x000fe4000fffe03f */
[----:B------:R-:W-:Y:S02]  /*9c70*/  USHF.R.S32.HI UR9, URZ, 0x1f, UR11 ;  /* 0x0000001f3f097899 */ /* 0x000fe4000801140b */
[----:B------:R-:W-:-:S02]  /*9c80*/  USHF.R.S32.HI UR6, URZ, 0x1f, UR5 ;  /* 0x0000001f3f067899 */ /* 0x000fc40008011405 */
[----:B------:R-:W-:Y:S02]  /*9c90*/  ULEA.HI UR9, UR9, UR11, URZ, 0x7 ;  /* 0x0000000b09097291 */ /* 0x000fe4000f8f383f */
[----:B------:R-:W-:Y:S01]  /*9ca0*/  ULEA.HI UR6, UR6, UR5, URZ, 0x7 ;  /* 0x0000000506067291 */ /* 0x000fe2000f8f383f */
[----:B------:R-:W-:Y:S01]  /*9cb0*/  ULDC UR10, c[0x0][0xc48] ;  /* 0x00031200000a7ab9 */ /* 0x000fe20000000800 */
[----:B------:R-:W-:Y:S02]  /*9cc0*/  USHF.R.S32.HI UR9, URZ, 0x7, UR9 ;  /* 0x000000073f097899 */ /* 0x000fe40008011409 */
[----:B------:R-:W-:Y:S02]  /*9cd0*/  USHF.R.S32.HI UR6, URZ, 0x7, UR6 ;  /* 0x000000073f067899 */ /* 0x000fe40008011406 */
[----:B------:R-:W-:Y:S02]  /*9ce0*/  UISETP.NE.AND UP0, UPT, UR10, 0x1, UPT ;  /* 0x000000010a00788c */ /* 0x000fe4000bf05270 */
[----:B------:R-:W-:Y:S01]  /*9cf0*/  UISETP.LT.AND UP1, UPT, UR9, UR6, UPT ;  /* 0x000000060900728c */ /* 0x000fe2000bf21270 */
[----:B------:R-:W-:-:S03]  /*9d00*/  ULDC UR7, c[0x0][0xc54] ;  /* 0x0003150000077ab9 */ /* 0x000fc60000000800 */
[----:B------:R-:W-:Y:S02]  /*9d10*/  USEL UR39, UR9, UR6, UP1 ;  /* 0x0000000609277287 */ /* 0x000fe40008800000 */
[----:B------:R-:W-:-:S03]  /*9d20*/  UIMAD UR8, UR4, UR7, UR8 ;  /* 0x00000007040872a4 */ /* 0x000fc6000f8e0208 */
[----:B------:R-:W-:Y:S01]  /*9d30*/  @UP0 ULDC UR4, c[0x0][0xc4c] ;  /* 0x0003130000040ab9 */ /* 0x000fe20000000800 */
[----:B------:R-:W-:Y:S01]  /*9d40*/  ISETP.LT.AND P0, PT, RZ, UR39, PT ;  /* 0x00000027ff007c0c */ /* 0x000fe2000bf01270 */
[----:B------:R-:W-:Y:S01]  /*9d50*/  UIMAD.WIDE.U32 UR4, UR8, UR4, URZ ;  /* 0x00000004080472a5 */ /* 0x000fe2000f8e003f */
[----:B------:R-:W-:Y:S01]  /*9d60*/  @UP0 ULDC UR7, c[0x0][0xc50] ;  /* 0x0003140000070ab9 */ /* 0x000fe20000000800 */
[----:B------:R-:W-:Y:S02]  /*9d70*/  UMOV UR42, UR8 ;  /* 0x00000008002a7c82 */ /* 0x000fe40008000000 */
[----:B------:R-:W-:-:S04]  /*9d80*/  @UP0 USHF.R.U32.HI UR42, URZ, UR7, UR5 ;  /* 0x000000073f2a0299 */ /* 0x000fc80008011605 */
[----:B------:R-:W-:-:S04]  /*9d90*/  UIADD3 UR36, -UR42, URZ, URZ ;  /* 0x0000003f2a247290 */ /* 0x000fc8000fffe13f */
[----:B------:R-:W-:Y:S01]  /*9da0*/  UIMAD UR36, UR10, UR36, UR8 ;  /* 0x000000240a2472a4 */ /* 0x000fe2000f8e0208 */
[----:B------:R-:W-:Y:S11]  /*9db0*/  @P0 BRA `(.L_x_1850) ;  /* 0x0000000000440947 */ /* 0x000ff60003800000 */
        /* <DEDUP_REMOVED lines=17> */
.L_x_1850:
        /* <DEDUP_REMOVED lines=20> */
.L_x_1853:
[----:B------:R-:W-:Y:S05]  /*a010*/  BSYNC B6 ;  /* 0x0000000000067941 */ /* 0x000fea0003800000 */
.L_x_1852:
        /* <DEDUP_REMOVED lines=20> */
.L_x_1856:
        /* <DEDUP_REMOVED lines=15> */
.L_x_1855:
[----:B------:R-:W-:Y:S05]  /*a250*/  BSYNC B6 ;  /* 0x0000000000067941 */ /* 0x000fea0003800000 */
.L_x_1854:
        /* <DEDUP_REMOVED lines=12> */
[----:B------:R-:W1:Y:S03]  /*a320*/  S2R R18, SR_TID.X ;  /* 0x0000000000127919 */ /* 0x000e660000002100 */
[----:B------:R-:W-:Y:S01]  /*a330*/  VIADD R19, R19, 0xffffffff ;  /* 0xffffffff13137836 */ /* 0x000fe20000000000 */
[----:B0-----:R-:W0:Y:S02]  /*a340*/  LDC.64 R2, c[0x0][0x418] ;  /* 0x00010600ff027b82 */ /* 0x001e240000000a00 */
[----:B0-----:R-:W-:Y:S02]  /*a350*/  ISETP.NE.U32.AND P0, PT, R2, RZ, PT ;  /* 0x000000ff0200720c */ /* 0x001fe40003f05070 */
[----:B-1----:R-:W-:-:S02]  /*a360*/  SHF.R.U32.HI R20, RZ, 0x5, R18 ;  /* 0x00000005ff147819 */ /* 0x002fc40000011612 */
[----:B------:R-:W-:Y:S02]  /*a370*/  ISETP.NE.AND.EX P1, PT, R3, RZ, PT, P0 ;  /* 0x000000ff0300720c */ /* 0x000fe40003f25300 */
[----:B------:R-:W-:Y:S02]  /*a380*/  LOP3.LUT R20, R20, 0x3, RZ, 0xc0, !PT ;  /* 0x0000000314147812 */ /* 0x000fe400078ec0ff */
[----:B------:R-:W-:Y:S02]  /*a390*/  P2R R26, PR, RZ, 0x2 ;  /* 0x00000002ff1a7803 */ /* 0x000fe40000000000 */
[----:B--2---:R-:W-:Y:S02]  /*a3a0*/  SHF.R.S32.HI R24, RZ, 0x1f, R22 ;  /* 0x0000001fff187819 */ /* 0x004fe40000011416 */
[----:B------:R-:W-:Y:S01]  /*a3b0*/  SEL R18, R22, RZ, !P1 ;  /* 0x000000ff16127207 */ /* 0x000fe20004800000 */
[----:B------:R-:W-:Y:S06]  /*a3c0*/  BRA.DIV UR4, `(.L_x_1857) ;  /* 0x0000003204ac7947 */ /* 0x000fec000b800000 */
[----:B------:R0:W1:Y:S02]  /*a3d0*/  SHFL.IDX PT, R14, R20, RZ, 0x1f ;  /* 0x00001fff140e7589 */ /* 0x00006400000e0000 */
.L_x_1939:
[----:B-1----:R-:W-:Y:S02]  /*a3e0*/  ISETP.NE.AND P0, PT, R14, RZ, PT ;  /* 0x000000ff0e00720c */ /* 0x002fe40003f05270 */
[----:B------:R-:W-:-:S04]  /*a3f0*/  PLOP3.LUT P2, PT, PT, PT, PT, 0x8, 0x0 ;  /* 0x000000000000781c */ /* 0x000fc80003f4e170 */
[----:B------:R-:W-:-:S07]  /*a400*/  P2R R25, PR, RZ, 0x4 ;  /* 0x00000004ff197803 */ /* 0x000fce0000000000 */
[----:B------:R-:W-:Y:S05]  /*a410*/  @P0 BRA `(.L_x_1858) ;  /* 0x0000000000d80947 */ /* 0x000fea0003800000 */
[----:B------:R-:W-:-:S03]  /*a420*/  UMOV UR4, 0xffffffff ;  /* 0xffffffff00047882 */ /* 0x000fc60000000000 */
[----:B------:R-:W-:Y:S05]  /*a430*/  BRA.DIV UR4, `(.L_x_1859) ;  /* 0x0000003204b07947 */ /* 0x000fea000b800000 */
[----:B------:R-:W-:-:S13]  /*a440*/  ELECT P6, URZ, PT ;  /* 0x00000000003f782f */ /* 0x000fda00038c0000 */
.L_x_1942:
        /* <DEDUP_REMOVED lines=21> */
.L_x_1860:
[----:B------:R-:W2:Y:S01]  /*a5a0*/  S2R R0, SR_TID.X ;  /* 0x0000000000007919 */ /* 0x000ea20000002100 */
[----:B-1----:R-:W-:Y:S01]  /*a5b0*/  IMAD R3, R16, 0x8, R17 ;  /* 0x0000000810037824 */ /* 0x002fe200078e0211 */
[----:B--2---:R-:W-:Y:S02]  /*a5c0*/  LOP3.LUT R2, R0, 0x7f, RZ, 0xc0, !PT ;  /* 0x0000007f00027812 */ /* 0x004fe400078ec0ff */
[----:B------:R-:W-:Y:S02]  /*a5d0*/  SHF.L.U32 R0, R23, 0x1f, RZ ;  /* 0x0000001f17007819 */ /* 0x000fe400000006ff */
[----:B------:R-:W-:Y:S02]  /*a5e0*/  ISETP.NE.AND P1, PT, R2, RZ, PT ;  /* 0x000000ff0200720c */ /* 0x000fe40003f25270 */
[----:B------:R-:W1:Y:S02]  /*a5f0*/  SYNCS.PHASECHK.TRANS64.TRYWAIT P0, [R3+URZ+0x16840], R0 ;  /* 0x01684000030075a7 */ /* 0x000e64000800017f */
[----:B-1----:R-:W-:Y:S09]  /*a600*/  @!P0 BRA `(.L_x_1861) ;  /* 0x00000030005c8947 */ /* 0x002ff20003800000 */
.L_x_1943:
[----:B------:R-:W-:Y:S05]  /*a610*/  @P1 BRA `(.L_x_1862) ;  /* 0x0000000000141947 */ /* 0x000fea0003800000 */
[----:B------:R-:W-:Y:S01]  /*a620*/  ISETP.NE.AND P0, PT, R29, RZ, PT ;  /* 0x000000ff1d00720c */ /* 0x000fe20003f05270 */
[----:B-1----:R-:W-:-:S04]  /*a630*/  IMAD.MOV.U32 R0, RZ, RZ, 0x4000 ;  /* 0x00004000ff007424 */ /* 0x002fc800078e00ff */
[----:B------:R2:W-:Y:S08]  /*a640*/  SYNCS.ARRIVE.TRANS64 RZ, [R3+URZ+0x16830], R0 ;  /* 0x0168300003ff79a7 */ /* 0x0005f0000800003f */
[----:B------:R-:W-:Y:S05]  /*a650*/  @!P0 BRA `(.L_x_1862) ;  /* 0x0000000000048947 */ /* 0x000fea0003800000 */
[----:B------:R-:W-:Y:S01]  /*a660*/  BPT.TRAP 0x1 ;  /* 0x000000040000795c */ /* 0x000fe20000300000 */
.L_x_1862:
        /* <DEDUP_REMOVED lines=10> */
[----:B------:R-:W-:-:S04]  /*a710*/  PLOP3.LUT P0, PT, PT, PT, PT, 0x80, 0x0 ;  /* 0x000000000000781c */ /* 0x000fc80003f0f070 */
[----:B------:R-:W-:Y:S01]  /*a720*/  UIADD3 UR33, UR33, 0x16830, URZ ;  /* 0x0001683021217890 */ /* 0x000fe2000fffe03f */
[----:B------:R-:W-:Y:S01]  /*a730*/  P2R R25, PR, RZ, 0x1 ;  /* 0x00000001ff197803 */ /* 0x000fe20000000000 */
[----:B------:R-:W-:Y:S02]  /*a740*/  USHF.L.U32 UR35, UR35, 0x7, URZ ;  /* 0x0000000723237899 */ /* 0x000fe4000800063f */
[----:B------:R-:W-:-:S09]  /*a750*/  UIADD3 UR32, UR32, 0xe400, URZ ;  /* 0x0000e40020207890 */ /* 0x000fd2000fffe03f */
[----:B------:R1:W-:Y:S02]  /*a760*/  UTMALDG.4D [UR32], [UR4], desc[UR6] ;  /* 0x00000620040075b4 */ /* 0x0003e40008019000 */
[----:B-1----:R-:W-:Y:S01]  /*a770*/  NOP ;  /* 0x0000000000007918 */ /* 0x002fe20000000000 */
.L_x_1858:
        /* <DEDUP_REMOVED lines=29> */
.L_x_1864:
[----:B------:R-:W-:Y:S05]  /*a950*/  BSYNC B6 ;  /* 0x0000000000067941 */ /* 0x000fea0003800000 */
.L_x_1863:
[----:B------:R-:W1:Y:S01]  /*a960*/  LDC R9, c[0x0][0x448] ;  /* 0x00011200ff097b82 */ /* 0x000e620000000800 */
[----:B0-----:R-:W0:Y:S01]  /*a970*/  S2R R20, SR_TID.X ;  /* 0x0000000000147919 */ /* 0x001e220000002100 */
[----:B------:R-:W-:Y:S01]  /*a980*/  IMAD.U32 R6, RZ, RZ, UR40 ;  /* 0x00000028ff067e24 */ /* 0x000fe2000f8e00ff */
[----:B------:R-:W-:Y:S01]  /*a990*/  ULDC.64 UR8, c[0x0][0x2e0] ;  /* 0x0000b80000087ab9 */ /* 0x000fe20000000a00 */
[----:B------:R-:W-:Y:S01]  /*a9a0*/  UMOV UR4, UR48 ;  /* 0x0000003000047c82 */ /* 0x000fe20008000000 */
[----:B------:R-:W-:Y:S01]  /*a9b0*/  UIMAD UR6, UR37, UR8, URZ ;  /* 0x00000008250672a4 */ /* 0x000fe2000f8e023f */
[----:B------:R-:W-:Y:S02]  /*a9c0*/  UMOV UR5, UR43 ;  /* 0x0000002b00057c82 */ /* 0x000fe40008000000 */
        /* <DEDUP_REMOVED lines=11> */
[----:B------:R-:W-:Y:S02]  /*aa80*/  LOP3.LUT R20, R21, 0x70, R20, 0xf8, !PT ;  /* 0x0000007015147812 */ /* 0x000fe400078ef814 */
[----:B------:R-:W1:Y:S01]  /*aa90*/  S2R R21, SR_TID.X ;  /* 0x0000000000157919 */ /* 0x000e620000002100 */
[----:B------:R-:W2:Y:S02]  /*aaa0*/  @P1 LDC R5, c[0x0][0x450] ;  /* 0x00011400ff051b82 */ /* 0x000ea40000000800 */
[----:B------:R-:W-:-:S04]  /*aab0*/  IMAD R6, R6, 0xc0, R20 ;  /* 0x000000c006067824 */ /* 0x000fc800078e0214 */
[----:B------:R-:W-:Y:S02]  /*aac0*/  IMAD.MOV.U32 R11, RZ, RZ, R6 ;  /* 0x000000ffff0b7224 */ /* 0x000fe400078e0006 */
[----:B------:R-:W3:Y:S01]  /*aad0*/  @P1 LDC R8, c[0x0][0x450] ;  /* 0x00011400ff081b82 */ /* 0x000ee20000000800 */
[----:B0-----:R-:W-:-:S04]  /*aae0*/  @P1 IMAD.HI.U32 R0, R6, R3, RZ ;  /* 0x0000000306001227 */ /* 0x001fc800078e00ff */
[----:B------:R-:W-:Y:S01]  /*aaf0*/  IMAD.U32 R3, RZ, RZ, UR6 ;  /* 0x00000006ff037e24 */ /* 0x000fe2000f8e00ff */
[----:B------:R-:W-:Y:S01]  /*ab00*/  ULDC.64 UR6, c[0x0][0x2c8] ;  /* 0x0000b20000067ab9 */ /* 0x000fe20000000a00 */
[----:B--2---:R-:W-:Y:S01]  /*ab10*/  @P1 SHF.R.U32.HI R11, RZ, R5, R0 ;  /* 0x00000005ff0b1219 */ /* 0x004fe20000011600 */
        /* <DEDUP_REMOVED lines=8> */
[----:B------:R-:W-:Y:S01]  /*aba0*/  VIADD R6, R6, 0x80 ;  /* 0x0000008006067836 */ /* 0x000fe20000000000 */
[----:B------:R-:W-:Y:S01]  /*abb0*/  SHF.R.S32.HI R0, RZ, 0x1f, R7 ;  /* 0x0000001fff007819 */ /* 0x000fe20000011407 */
[----:B------:R-:W-:Y:S02]  /*abc0*/  IMAD.IADD R5, R5, 0x1, R13 ;  /* 0x0000000105057824 */ /* 0x000fe400078e020d */
[C---:B-1----:R-:W-:Y:S01]  /*abd0*/  IMAD.SHL.U32 R20, R21.reuse, 0x8, RZ ;  /* 0x0000000815147824 */ /* 0x042fe200078e00ff */
[----:B------:R-:W-:Y:S01]  /*abe0*/  LOP3.LUT R21, R21, 0x7f, RZ, 0xc0, !PT ;  /* 0x0000007f15157812 */ /* 0x000fe200078ec0ff */
[----:B------:R-:W-:-:S02]  /*abf0*/  IMAD R0, R0, UR6, RZ ;  /* 0x0000000600007c24 */ /* 0x000fc4000f8e02ff */
[C---:B------:R-:W-:Y:S01]  /*ac00*/  IMAD.WIDE.U32 R4, R7.reuse, UR6, R4 ;  /* 0x0000000607047c25 */ /* 0x040fe2000f8e0004 */
[----:B------:R-:W-:Y:S02]  /*ac10*/  LOP3.LUT R20, R20, 0x38, RZ, 0xc0, !PT ;  /* 0x0000003814147812 */ /* 0x000fe400078ec0ff */
[----:B------:R-:W-:Y:S01]  /*ac20*/  SHF.R.U32.HI R21, RZ, 0x3, R21 ;  /* 0x00000003ff157819 */ /* 0x000fe20000011615 */
[----:B------:R-:W-:Y:S02]  /*ac30*/  IMAD R0, R7, UR7, R0 ;  /* 0x0000000707007c24 */ /* 0x000fe4000f8e0200 */
[----:B------:R-:W0:Y:S02]  /*ac40*/  @P1 LDC R7, c[0x0][0x44c] ;  /* 0x00011300ff071b82 */ /* 0x000e240000000800 */
[----:B------:R-:W-:Y:S01]  /*ac50*/  IMAD.IADD R5, R5, 0x1, R0 ;  /* 0x0000000105057824 */ /* 0x000fe200078e0200 */
[----:B------:R-:W-:-:S04]  /*ac60*/  LEA R0, P0, R4, UR8, 0x1 ;  /* 0x0000000804007c11 */ /* 0x000fc8000f8008ff */
[----:B------:R-:W-:Y:S01]  /*ac70*/  LEA.HI.X R4, R4, UR9, R5, 0x1, P0 ;  /* 0x0000000904047c11 */ /* 0x000fe200080f0c05 */
[----:B0-----:R-:W-:-:S04]  /*ac80*/  @P1 IMAD.HI.U32 R5, R6, R7, RZ ;  /* 0x0000000706051227 */ /* 0x001fc800078e00ff */
[----:B------:R-:W-:Y:S01]  /*ac90*/  IMAD.MOV.U32 R7, RZ, RZ, R6 ;  /* 0x000000ffff077224 */ /* 0x000fe200078e0006 */
[----:B---3--:R-:W-:-:S04]  /*aca0*/  @P1 SHF.R.U32.HI R7, RZ, R8, R5 ;  /* 0x00000008ff071219 */ /* 0x008fc80000011605 */
[--C-:B------:R-:W-:Y:S01]  /*acb0*/  SHF.R.S32.HI R8, RZ, 0x1f, R7.reuse ;  /* 0x0000001fff087819 */ /* 0x100fe20000011407 */
[----:B------:R-:W-:Y:S02]  /*acc0*/  IMAD.MOV R5, RZ, RZ, -R7 ;  /* 0x000000ffff057224 */ /* 0x000fe400078e0a07 */
[----:B------:R-:W-:-:S04]  /*acd0*/  IMAD.WIDE.U32 R2, R7, UR4, R2 ;  /* 0x0000000407027c25 */ /* 0x000fc8000f8e0002 */
[----:B------:R-:W-:Y:S02]  /*ace0*/  IMAD R5, R9, R5, R6 ;  /* 0x0000000509057224 */ /* 0x000fe400078e0206 */
[----:B------:R-:W-:Y:S01]  /*acf0*/  IMAD R8, R8, UR4, RZ ;  /* 0x0000000408087c24 */ /* 0x000fe2000f8e02ff */
[----:B------:R-:W-:Y:S02]  /*ad00*/  ULDC UR4, c[0x0][0x2b8] ;  /* 0x0000ae0000047ab9 */ /* 0x000fe40000000800 */
[----:B------:R-:W-:Y:S01]  /*ad10*/  SHF.R.S32.HI R6, RZ, 0x1f, R5 ;  /* 0x0000001fff067819 */ /* 0x000fe20000011405 */
[----:B------:R-:W-:-:S04]  /*ad20*/  IMAD R7, R7, UR5, R8 ;  /* 0x0000000507077c24 */ /* 0x000fc8000f8e0208 */
        /* <DEDUP_REMOVED lines=10> */
[----:B------:R-:W0:Y:S01]  /*add0*/  SHFL.IDX PT, R14, R0, RZ, 0x181f ;  /* 0x00181fff000e7589 */ /* 0x000e2200000e0000 */
[----:B------:R-:W-:Y:S01]  /*ade0*/  IMAD.U32 R7, RZ, RZ, UR40 ;  /* 0x00000028ff077e24 */ /* 0x000fe2000f8e00ff */
[----:B------:R-:W-:Y:S02]  /*adf0*/  ULDC UR4, c[0x0][0x288] ;  /* 0x0000a20000047ab9 */ /* 0x000fe40000000800 */
[----:B------:R-:W1:Y:S01]  /*ae00*/  SHFL.IDX PT, R2, R4, RZ, 0x181f ;  /* 0x00181fff04027589 */ /* 0x000e6200000e0000 */
[----:B------:R-:W-:Y:S02]  /*ae10*/  IMAD R6, R9, UR4, RZ ;  /* 0x0000000409067c24 */ /* 0x000fe4000f8e02ff */
[----:B------:R-:W-:Y:S01]  /*ae20*/  IMAD R7, R7, 0xc0, R21 ;  /* 0x000000c007077824 */ /* 0x000fe200078e0215 */
[----:B------:R-:W-:Y:S03]  /*ae30*/  SHFL.IDX PT, R10, R0, 0x2, 0x181f ;  /* 0x00581f00000a7f89 */ /* 0x000fe600000e0000 */
[C---:B------:R-:W-:Y:S01]  /*ae40*/  VIADD R9, R7.reuse, 0x10 ;  /* 0x0000001007097836 */ /* 0x040fe20000000000 */
[C---:B------:R-:W-:Y:S01]  /*ae50*/  ISETP.GE.AND P1, PT, R7.reuse, R6, PT ;  /* 0x000000060700720c */ /* 0x040fe20003f26270 */
[----:B------:R-:W-:-:S03]  /*ae60*/  VIADD R11, R7, 0x70 ;  /* 0x00000070070b7836 */ /* 0x000fc60000000000 */
[----:B------:R-:W-:Y:S01]  /*ae70*/  ISETP.GE.AND P3, PT, R9, R6, PT ;  /* 0x000000060900720c */ /* 0x000fe20003f66270 */
[----:B------:R-:W-:-:S08]  /*ae80*/  VIADD R9, R7, 0x20 ;  /* 0x0000002007097836 */ /* 0x000fd00000000000 */
[----:B0-----:R-:W-:-:S05]  /*ae90*/  @!P1 LEA R14, P2, R20, R14, 0x1 ;  /* 0x0000000e140e9211 */ /* 0x001fca00078408ff */
[----:B-1----:R-:W-:Y:S02]  /*aea0*/  @!P1 IMAD.X R3, RZ, RZ, R2, P2 ;  /* 0x000000ffff039224 */ /* 0x002fe400010e0602 */
[----:B------:R-:W-:Y:S02]  /*aeb0*/  @!P1 IMAD.MOV.U32 R2, RZ, RZ, R14 ;  /* 0x000000ffff029224 */ /* 0x000fe400078e000e */
[----:B------:R-:W0:Y:S04]  /*aec0*/  SHFL.IDX PT, R14, R0, 0x1, 0x181f ;  /* 0x00381f00000e7f89 */ /* 0x000e2800000e0000 */
[----:B------:R1:W-:Y:S01]  /*aed0*/  @!P1 LDGSTS.E.BYPASS.LTC128B.128 [R27+0x8400], desc[UR46][R2.64], !P0 ;  /* 0x08400000021b9fae */ /* 0x0003e2000c101d6e */
[----:B------:R-:W-:-:S03]  /*aee0*/  ISETP.GE.AND P1, PT, R9, R6, PT ;  /* 0x000000060900720c */ /* 0x000fc60003f26270 */
[----:B------:R-:W-:Y:S04]  /*aef0*/  SHFL.IDX PT, R9, R4, 0x2, 0x181f ;  /* 0x00581f0004097f89 */ /* 0x000fe800000e0000 */
[----:B-1----:R-:W1:Y:S01]  /*af00*/  SHFL.IDX PT, R2, R4, 0x1, 0x181f ;  /* 0x00381f0004027f89 */ /* 0x002e6200000e0000 */
[----:B0-----:R-:W-:-:S05]  /*af10*/  @!P3 LEA R14, P2, R20, R14, 0x1 ;  /* 0x0000000e140eb211 */ /* 0x001fca00078408ff */
[----:B-1----:R-:W-:Y:S02]  /*af20*/  @!P3 IMAD.X R3, RZ, RZ, R2, P2 ;  /* 0x000000ffff03b224 */ /* 0x002fe400010e0602 */
[----:B------:R-:W-:Y:S02]  /*af30*/  @!P3 IMAD.MOV.U32 R2, RZ, RZ, R14 ;  /* 0x000000ffff02b224 */ /* 0x000fe400078e000e */
[----:B------:R-:W0:Y:S04]  /*af40*/  SHFL.IDX PT, R14, R0, 0x3, 0x181f ;  /* 0x00781f00000e7f89 */ /* 0x000e2800000e0000 */
[----:B------:R1:W-:Y:S02]  /*af50*/  @!P3 LDGSTS.E.BYPASS.LTC128B.128 [R27+0x8c00], desc[UR46][R2.64], !P0 ;  /* 0x08c00000021bbfae */ /* 0x0003e4000c101d6e */
[----:B-1----:R-:W-:-:S02]  /*af60*/  @!P1 LEA R2, P2, R20, R10, 0x1 ;  /* 0x0000000a14029211 */ /* 0x002fc400078408ff */
[----:B------:R-:W-:Y:S03]  /*af70*/  SHFL.IDX PT, R10, R0, 0x4, 0x181f ;  /* 0x00981f00000a7f89 */ /* 0x000fe600000e0000 */
[----:B------:R-:W-:Y:S02]  /*af80*/  @!P1 IMAD.X R3, RZ, RZ, R9, P2 ;  /* 0x000000ffff039224 */ /* 0x000fe400010e0609 */
[----:B------:R-:W-:-:S03]  /*af90*/  VIADD R9, R7, 0x30 ;  /* 0x0000003007097836 */ /* 0x000fc60000000000 */
[----:B------:R1:W-:Y:S02]  /*afa0*/  @!P1 LDGSTS.E.BYPASS.LTC128B.128 [R27+0x9400], desc[UR46][R2.64], !P0 ;  /* 0x09400000021b9fae */ /* 0x0003e4000c101d6e */
[----:B------:R-:W-:Y:S01]  /*afb0*/  ISETP.GE.AND P3, PT, R9, R6, PT ;  /* 0x000000060900720c */ /* 0x000fe20003f66270 */
[----:B------:R-:W-:-:S05]  /*afc0*/  VIADD R9, R7, 0x40 ;  /* 0x0000004007097836 */ /* 0x000fca0000000000 */
[----:B------:R-:W-:Y:S02]  /*afd0*/  ISETP.GE.AND P1, PT, R9, R6, PT ;  /* 0x000000060900720c */ /* 0x000fe40003f26270 */
        /* <DEDUP_REMOVED lines=17> */
[----:B0-----:R-:W-:-:S03]  /*b0f0*/  @!P3 LEA R14, P2, R20, R14, 0x1 ;  /* 0x0000000e140eb211 */ /* 0x001fc600078408ff */
[----:B------:R-:W-:Y:S02]  /*b100*/  SHFL.IDX PT, R4, R4, 0x7, 0x181f ;  /* 0x00f81f0004047f89 */ /* 0x000fe400000e0000 */
[----:B-1----:R-:W-:Y:S02]  /*b110*/  @!P3 IMAD.X R3, RZ, RZ, R2, P2 ;  /* 0x000000ffff03b224 */ /* 0x002fe400010e0602 */
[----:B------:R-:W-:Y:S02]  /*b120*/  @!P3 IMAD.MOV.U32 R2, RZ, RZ, R14 ;  /* 0x000000ffff02b224 */ /* 0x000fe400078e000e */
[----:B------:R-:W-:Y:S04]  /*b130*/  SHFL.IDX PT, R14, R5, RZ, 0x181f ;  /* 0x00181fff050e7589 */ /* 0x000fe800000e0000 */
[----:B------:R0:W-:Y:S01]  /*b140*/  @!P3 LDGSTS.E.BYPASS.LTC128B.128 [R27+0xac00], desc[UR46][R2.64], !P0 ;  /* 0x0ac00000021bbfae */ /* 0x0001e2000c101d6e */
[----:B------:R-:W-:Y:S01]  /*b150*/  ISETP.GE.AND P3, PT, R11, R6, PT ;  /* 0x000000060b00720c */ /* 0x000fe20003f66270 */
[----:B------:R-:W-:Y:S01]  /*b160*/  VIADD R11, R7, 0x80 ;  /* 0x00000080070b7836 */ /* 0x000fe20000000000 */
[----:B0-----:R-:W-:-:S05]  /*b170*/  @!P1 LEA R2, P2, R20, R10, 0x1 ;  /* 0x0000000a14029211 */ /* 0x001fca00078408ff */
[----:B------:R-:W-:Y:S02]  /*b180*/  @!P1 IMAD.X R3, RZ, RZ, R9, P2 ;  /* 0x000000ffff039224 */ /* 0x000fe400010e0609 */
[----:B------:R-:W0:Y:S04]  /*b190*/  SHFL.IDX PT, R9, R0, 0x7, 0x181f ;  /* 0x00f81f0000097f89 */ /* 0x000e2800000e0000 */
[----:B------:R-:W1:Y:S04]  /*b1a0*/  SHFL.IDX PT, R0, R8, RZ, 0x181f ;  /* 0x00181fff08007589 */ /* 0x000e6800000e0000 */
[----:B------:R0:W-:Y:S01]  /*b1b0*/  @!P1 LDGSTS.E.BYPASS.LTC128B.128 [R27+0xb400], desc[UR46][R2.64], !P0 ;  /* 0x0b400000021b9fae */ /* 0x0001e2000c101d6e */
[----:B------:R-:W-:-:S02]  /*b1c0*/  ISETP.GE.AND P1, PT, R11, R6, PT ;  /* 0x000000060b00720c */ /* 0x000fc40003f26270 */
[----:B0-----:R-:W-:Y:S01]  /*b1d0*/  @!P3 LEA R2, P2, R20, R9, 0x1 ;  /* 0x000000091402b211 */ /* 0x001fe200078408ff */
[----:B------:R-:W-:-:S04]  /*b1e0*/  VIADD R9, R7, 0x90 ;  /* 0x0000009007097836 */ /* 0x000fc80000000000 */
[----:B------:R-:W-:Y:S02]  /*b1f0*/  @!P3 IMAD.X R3, RZ, RZ, R4, P2 ;  /* 0x000000ffff03b224 */ /* 0x000fe400010e0604 */
[----:B------:R-:W0:Y:S04]  /*b200*/  SHFL.IDX PT, R4, R5, 0x1, 0x181f ;  /* 0x00381f0005047f89 */ /* 0x000e2800000e0000 */
[----:B------:R2:W-:Y:S01]  /*b210*/  @!P3 LDGSTS.E.BYPASS.LTC128B.128 [R27+0xbc00], desc[UR46][R2.64], !P0 ;  /* 0x0bc00000021bbfae */ /* 0x0005e2000c101d6e */
[----:B------:R-:W-:Y:S01]  /*b220*/  ISETP.GE.AND P3, PT, R9, R6, PT ;  /* 0x000000060900720c */ /* 0x000fe20003f66270 */
[----:B------:R-:W-:Y:S01]  /*b230*/  VIADD R9, R7, 0xa0 ;  /* 0x000000a007097836 */ /* 0x000fe20000000000 */
[----:B--2---:R-:W-:Y:S02]  /*b240*/  @!P1 LEA R2, P2, R20, R14, 0x1 ;  /* 0x0000000e14029211 */ /* 0x004fe400078408ff */
[----:B------:R-:W-:Y:S03]  /*b250*/  SHFL.IDX PT, R14, R5, 0x2, 0x181f ;  /* 0x00581f00050e7f89 */ /* 0x000fe600000e0000 */
[----:B-1----:R-:W-:-:S02]  /*b260*/  @!P1 IMAD.X R3, RZ, RZ, R0, P2 ;  /* 0x000000ffff039224 */ /* 0x002fc400010e0600 */
[----:B------:R-:W-:Y:S04]  /*b270*/  SHFL.IDX PT, R0, R8, 0x2, 0x181f ;  /* 0x00581f0008007f89 */ /* 0x000fe800000e0000 */
[----:B0-----:R-:W-:Y:S01]  /*b280*/  @!P3 LEA R4, P2, R20, R4, 0x1 ;  /* 0x000000041404b211 */ /* 0x001fe200078408ff */
[----:B------:R0:W-:Y:S01]  /*b290*/  @!P1 LDGSTS.E.BYPASS.LTC128B.128 [R27+0xc400], desc[UR46][R2.64], !P0 ;  /* 0x0c400000021b9fae */ /* 0x0001e2000c101d6e */
[----:B------:R-:W-:-:S03]  /*b2a0*/  ISETP.GE.AND P1, PT, R9, R6, PT ;  /* 0x000000060900720c */ /* 0x000fc60003f26270 */
[----:B0-----:R-:W0:Y:S04]  /*b2b0*/  SHFL.IDX PT, R2, R8, 0x1, 0x181f ;  /* 0x00381f0008027f89 */ /* 0x001e2800000e0000 */
[----:B------:R-:W1:Y:S01]  /*b2c0*/  SHFL.IDX PT, R8, R8, 0x3, 0x181f ;  /* 0x00781f0008087f89 */ /* 0x000e6200000e0000 */
[----:B0-----:R-:W-:Y:S02]  /*b2d0*/  @!P3 IMAD.X R3, RZ, RZ, R2, P2 ;  /* 0x000000ffff03b224 */ /* 0x001fe400010e0602 */
[----:B------:R-:W-:-:S05]  /*b2e0*/  @!P3 IMAD.MOV.U32 R2, RZ, RZ, R4 ;  /* 0x000000ffff02b224 */ /* 0x000fca00078e0004 */
[----:B------:R0:W-:Y:S02]  /*b2f0*/  @!P3 LDGSTS.E.BYPASS.LTC128B.128 [R27+0xcc00], desc[UR46][R2.64], !P0 ;  /* 0x0cc00000021bbfae */ /* 0x0001e4000c101d6e */
[----:B0-----:R-:W-:Y:S02]  /*b300*/  @!P1 LEA R2, P2, R20, R14, 0x1 ;  /* 0x0000000e14029211 */ /* 0x001fe400078408ff */
[----:B------:R0:W2:Y:S03]  /*b310*/  SHFL.IDX PT, R14, R5, 0x3, 0x181f ;  /* 0x00781f00050e7f89 */ /* 0x0000a600000e0000 */
[----:B------:R-:W-:-:S05]  /*b320*/  @!P1 IMAD.X R3, RZ, RZ, R0, P2 ;  /* 0x000000ffff039224 */ /* 0x000fca00010e0600 */
[----:B-1----:R0:W-:Y:S03]  /*b330*/  @!P1 LDGSTS.E.BYPASS.LTC128B.128 [R27+0xd400], desc[UR46][R2.64], !P0 ;  /* 0x0d400000021b9fae */ /* 0x0021e6000c101d6e */
.L_x_1968:
[----:B------:R-:W-:Y:S02]  /*b340*/  VIADD R7, R7, 0xb0 ;  /* 0x000000b007077836 */ /* 0x000fe40000000000 */
[----:B------:R-:W-:-:S03]  /*b350*/  VIADD R0, R17, 0x16800 ;  /* 0x0001680011007836 */ /* 0x000fc60000000000 */
[----:B------:R-:W-:-:S13]  /*b360*/  ISETP.GE.AND P1, PT, R7, R6, PT ;  /* 0x000000060700720c */ /* 0x000fda0003f26270 */
[----:B0-2---:R-:W-:-:S05]  /*b370*/  @!P1 LEA R2, P2, R20, R14, 0x1 ;  /* 0x0000000e14029211 */ /* 0x005fca00078408ff */
[----:B------:R-:W-:-:S05]  /*b380*/  @!P1 IMAD.X R3, RZ, RZ, R8, P2 ;  /* 0x000000ffff039224 */ /* 0x000fca00010e0608 */
[----:B------:R-:W-:Y:S01]  /*b390*/  @!PT LDS RZ, [RZ] ;  /* 0x00000000fffff984 */ /* 0x000fe20000000800 */
[----:B------:R-:W-:Y:S01]  /*b3a0*/  @!PT LDS RZ, [RZ] ;  /* 0x00000000fffff984 */ /* 0x000fe20000000800 */
[----:B------:R-:W-:Y:S01]  /*b3b0*/  @!PT LDS RZ, [RZ] ;  /* 0x00000000fffff984 */ /* 0x000fe20000000800 */
[----:B------:R0:W-:Y:S01]  /*b3c0*/  @!P1 LDGSTS.E.BYPASS.LTC128B.128 [R27+0xdc00], desc[UR46][R2.64], !P0 ;  /* 0x0dc00000021b9fae */ /* 0x0001e2000c101d6e */
[----:B------:R-:W-:Y:S01]  /*b3d0*/  PLOP3.LUT P0, PT, PT, PT, PT, 0x80, 0x0 ;  /* 0x000000000000781c */ /* 0x000fe20003f0f070 */
[----:B------:R-:W-:-:S12]  /*b3e0*/  NOP ;  /* 0x0000000000007918 */ /* 0x000fd80000000000 */
.L_x_1866:
[----:B------:R-:W-:Y:S02]  /*b3f0*/  PLOP3.LUT P1, PT, P1, P0, PT, 0xa2, 0x0 ;  /* 0x000000000000781c */ /* 0x000fe40000f21472 */
[----:B------:R-:W-:-:S08]  /*b400*/  @P0 R2UR P1, UR4, R17 ;  /* 0x00000000110402ca */ /* 0x000fd00000020000 */
[----:B------:R-:W-:-:S05]  /*b410*/  @P0 PLOP3.LUT P0, PT, P1, PT, PT, 0x80, 0x0 ;  /* 0x000000000000081c */ /* 0x000fca0000f0f070 */
[----:B------:R-:W-:Y:S01]  /*b420*/  @!P1 SYNCS.ARRIVE.TRANS64.RED.A0T1 RZ, [UR4+0x16800], RZ ;  /* 0x016800ffffff99a7 */ /* 0x000fe20008200404 */
[----:B------:R-:W-:Y:S07]  /*b430*/  @!P1 ARRIVES.LDGSTSBAR.64.TRANSCNT [UR4+0x16800] ;  /* 0x01680000ff0099b0 */ /* 0x000fee0008000a84 */
[----:B------:R-:W-:Y:S05]  /*b440*/  @P0 BRA.U.ANY `(.L_x_1866) ;  /* 0xfffffffd00e80947 */ /* 0x000fea000393ffff */
[----:B0-----:R-:W2:Y:S02]  /*b450*/  LDL.LU R3, [R1] ;  /* 0x0000000001037983 */ /* 0x001ea40000300800 */
[----:B--2---:R-:W-:-:S05]  /*b460*/  VIADD R3, R3, 0x1 ;  /* 0x0000000103037836 */ /* 0x004fca0000000000 */
[----:B------:R0:W-:Y:S01]  /*b470*/  STL [R1], R3 ;  /* 0x0000000301007387 */ /* 0x0001e20000100800 */
[----:B------:R-:W-:-:S04]  /*b480*/  LEA.HI R2, R3, R3, RZ, 0x1 ;  /* 0x0000000303027211 */ /* 0x000fc800078f08ff */
        /* <DEDUP_REMOVED lines=8> */
.L_x_1969:
[----:B------:R-:W-:Y:S05]  /*b510*/  BSYNC B0 ;  /* 0x0000000000007941 */ /* 0x000fea0003800000 */
.L_x_1867:
[----:B------:R-:W-:-:S06]  /*b520*/  UISETP.GE.AND UP0, UPT, UR39, 0x2, UPT ;  /* 0x000000022700788c */ /* 0x000fcc000bf06270 */
[----:B------:R-:W-:-:S13]  /*b530*/  PLOP3.LUT P0, PT, PT, PT, UP0, 0x80, 0x0 ;  /* 0x000000000000781c */ /* 0x000fda0003f0f008 */
[----:B------:R-:W-:Y:S05]  /*b540*/  @!P0 BRA `(.L_x_1869) ;  /* 0x00000014005c8947 */ /* 0x000fea0003800000 */
[----:B------:R-:W-:Y:S02]  /*b550*/  ULOP3.LUT UR4, UR39, 0x1, URZ, 0xc0, !UPT ;  /* 0x0000000127047892 */ /* 0x000fe4000f8ec03f */
[----:B------:R-:W-:Y:S02]  /*b560*/  IMAD.U32 R7, RZ, RZ, UR39 ;  /* 0x00000027ff077e24 */ /* 0x000fe4000f8e00ff */
[----:B------:R-:W-:Y:S02]  /*b570*/  UISETP.NE.U32.AND UP0, UPT, UR4, 0x1, UPT ;  /* 0x000000010400788c */ /* 0x000fe4000bf05070 */
[----:B------:R-:W-:-:S04]  /*b580*/  VIADD R7, R7, 0xfffffffe ;  /* 0xfffffffe07077836 */ /* 0x000fc80000000000 */
[----:B------:R-:W-:Y:S01]  /*b590*/  IMAD.MOV.U32 R6, RZ, RZ, R7 ;  /* 0x000000ffff067224 */ /* 0x000fe200078e0007 */
[----:B------:R-:W-:-:S13]  /*b5a0*/  PLOP3.LUT P0, PT, PT, PT, UP0, 0x80, 0x0 ;  /* 0x000000000000781c */ /* 0x000fda0003f0f008 */
[----:B------:R-:W-:Y:S05]  /*b5b0*/  @!P0 BRA `(.L_x_1870) ;  /* 0x0000000400c48947 */ /* 0x000fea0003800000 */
[----:B------:R-:W-:Y:S01]  /*b5c0*/  ISETP.NE.AND P1, PT, R25, RZ, PT ;  /* 0x000000ff1900720c */ /* 0x000fe20003f25270 */
[----:B------:R-:W-:Y:S01]  /*b5d0*/  VIADD R8, R16, 0x1 ;  /* 0x0000000110087836 */ /* 0x000fe20000000000 */
[----:B------:R-:W-:Y:S04]  /*b5e0*/  BSSY B0, `(.L_x_1871) ;  /* 0x000006a000007945 */ /* 0x000fe80003800000 */
[----:B------:R-:W-:-:S04]  /*b5f0*/  ISETP.NE.AND P0, PT, R8, 0x2, PT ;  /* 0x000000020800780c */ /* 0x000fc80003f05270 */
[----:B------:R-:W-:Y:S02]  /*b600*/  SEL R6, RZ, 0x1, P0 ;  /* 0x00000001ff067807 */ /* 0x000fe40000000000 */
[----:B------:R-:W-:Y:S02]  /*b610*/  SEL R8, R8, RZ, P0 ;  /* 0x000000ff08087207 */ /* 0x000fe40000000000 */
[----:B------:R-:W-:Y:S01]  /*b620*/  LOP3.LUT R6, R23, R6, RZ, 0x3c, !PT ;  /* 0x0000000617067212 */ /* 0x000fe200078e3cff */
[----:B------:R-:W-:Y:S06]  /*b630*/  @!P1 BRA `(.L_x_1872) ;  /* 0x0000000400909947 */ /* 0x000fec0003800000 */
[----:B------:R-:W-:Y:S01]  /*b640*/  ISETP.NE.AND P1, PT, R26, RZ, PT ;  /* 0x000000ff1a00720c */ /* 0x000fe20003f25270 */
[----:B------:R-:W-:Y:S02]  /*b650*/  IMAD.MOV.U32 R4, RZ, RZ, R18 ;  /* 0x000000ffff047224 */ /* 0x000fe400078e0012 */
[----:B------:R-:W-:-:S10]  /*b660*/  IMAD.MOV.U32 R9, RZ, RZ, R7 ;  /* 0x000000ffff097224 */ /* 0x000fd400078e0007 */
[----:B------:R-:W-:Y:S05]  /*b670*/  @!P1 BRA `(.L_x_1873) ;  /* 0x0000000000489947 */ /* 0x000fea0003800000 */
[----:B------:R-:W1:Y:S01]  /*b680*/  LDC R10, c[0x0][0x43c] ;  /* 0x00010f00ff0a7b82 */ /* 0x000e620000000800 */
[----:B------:R-:W-:Y:S01]  /*b690*/  ULDC.64 UR4, c[0x0][0x428] ;  /* 0x00010a0000047ab9 */ /* 0x000fe20000000a00 */
[----:B-1----:R-:W-:-:S13]  /*b6a0*/  ISETP.NE.AND P0, PT, R10, 0x1, PT ;  /* 0x000000010a00780c */ /* 0x002fda0003f05270 */
[----:B0-----:R-:W0:Y:S02]  /*b6b0*/  @P0 LDC.64 R2, c[0x0][0x440] ;  /* 0x00011000ff020b82 */ /* 0x001e240000000a00 */
[----:B0-----:R-:W-:-:S04]  /*b6c0*/  @P0 IMAD.HI.U32 R4, R7, R2, RZ ;  /* 0x0000000207040227 */ /* 0x001fc800078e00ff */
[----:B------:R-:W-:Y:S01]  /*b6d0*/  IMAD.MOV.U32 R2, RZ, RZ, R7 ;  /* 0x000000ffff027224 */ /* 0x000fe200078e0007 */
[----:B------:R-:W-:Y:S02]  /*b6e0*/  @P0 SHF.R.U32.HI R2, RZ, R3, R4 ;  /* 0x00000003ff020219 */ /* 0x000fe40000011604 */
[----:B------:R-:W0:Y:S02]  /*b6f0*/  LDC.64 R4, c[0x0][0x418] ;  /* 0x00010600ff047b82 */ /* 0x000e240000000a00 */
[--C-:B------:R-:W-:Y:S01]  /*b700*/  SHF.R.S32.HI R3, RZ, 0x1f, R2.reuse ;  /* 0x0000001fff037819 */ /* 0x100fe20000011402 */
[----:B------:R-:W-:-:S04]  /*b710*/  IMAD.MOV R9, RZ, RZ, -R2 ;  /* 0x000000ffff097224 */ /* 0x000fc800078e0a02 */
[----:B------:R-:W-:Y:S02]  /*b720*/  IMAD R9, R10, R9, R7 ;  /* 0x000000090a097224 */ /* 0x000fe400078e0207 */
[----:B------:R-:W-:Y:S02]  /*b730*/  IMAD R10, R24, UR4, RZ ;  /* 0x00000004180a7c24 */ /* 0x000fe4000f8e02ff */
[----:B------:R-:W-:-:S04]  /*b740*/  IMAD.WIDE.U32 R2, R22, UR4, R2 ;  /* 0x0000000416027c25 */ /* 0x000fc8000f8e0002 */
[----:B------:R-:W-:-:S04]  /*b750*/  IMAD R10, R22, UR5, R10 ;  /* 0x00000005160a7c24 */ /* 0x000fc8000f8e020a */
[----:B------:R-:W-:Y:S01]  /*b760*/  IMAD.IADD R10, R10, 0x1, R3 ;  /* 0x000000010a0a7824 */ /* 0x000fe200078e0203 */
[----:B0-----:R-:W-:-:S04]  /*b770*/  LEA R4, P0, R2, R4, 0x2 ;  /* 0x0000000402047211 */ /* 0x001fc800078010ff */
[----:B------:R-:W-:-:S05]  /*b780*/  LEA.HI.X R5, R2, R5, R10, 0x2, P0 ;  /* 0x0000000502057211 */ /* 0x000fca00000f140a */
[----:B------:R1:W5:Y:S04]  /*b790*/  LDG.E R4, desc[UR46][R4.64] ;  /* 0x0000002e04047981 */ /* 0x000368000c1e1900 */
.L_x_1873:
[----:B0-----:R-:W1:Y:S01]  /*b7a0*/  S2R R2, SR_TID.X ;  /* 0x0000000000027919 */ /* 0x001e620000002100 */
[----:B------:R-:W-:Y:S01]  /*b7b0*/  SHF.L.U32 R3, R6, 0x1f, RZ ;  /* 0x0000001f06037819 */ /* 0x000fe200000006ff */
[----:B------:R-:W-:Y:S01]  /*b7c0*/  BSSY B1, `(.L_x_1874) ;  /* 0x0000006000017945 */ /* 0x000fe20003800000 */
[----:B-1----:R-:W-:Y:S01]  /*b7d0*/  LOP3.LUT R5, R2, 0x7f, RZ, 0xc0, !PT ;  /* 0x0000007f02057812 */ /* 0x002fe200078ec0ff */
[----:B------:R-:W-:-:S03]  /*b7e0*/  IMAD R2, R8, 0x8, R17 ;  /* 0x0000000808027824 */ /* 0x000fc600078e0211 */
[----:B------:R-:W-:Y:S01]  /*b7f0*/  ISETP.NE.AND P1, PT, R5, RZ, PT ;  /* 0x000000ff0500720c */ /* 0x000fe20003f25270 */
[----:B------:R-:W0:Y:S02]  /*b800*/  SYNCS.PHASECHK.TRANS64.TRYWAIT P0, [R2+URZ+0x16840], R3 ;  /* 0x01684003020075a7 */ /* 0x000e24000800017f */
[----:B0-----:R-:W-:Y:S10]  /*b810*/  @!P0 BRA `(.L_x_1875) ;  /* 0x0000002c00808947 */ /* 0x001ff40003800000 */
.L_x_1970:
[----:B------:R-:W-:Y:S05]  /*b820*/  BSYNC B1 ;  /* 0x0000000000017941 */ /* 0x000fea0003800000 */
.L_x_1874:
[----:B------:R-:W-:Y:S04]  /*b830*/  BSSY B1, `(.L_x_1876) ;  /* 0x0000007000017945 */ /* 0x000fe80003800000 */
[----:B------:R-:W-:Y:S05]  /*b840*/  @P1 BRA `(.L_x_1877) ;  /* 0x0000000000141947 */ /* 0x000fea0003800000 */
[----:B------:R-:W-:Y:S01]  /*b850*/  ISETP.NE.AND P0, PT, R29, RZ, PT ;  /* 0x000000ff1d00720c */ /* 0x000fe20003f05270 */
[----:B0-----:R-:W-:-:S04]  /*b860*/  IMAD.MOV.U32 R3, RZ, RZ, 0x4000 ;  /* 0x00004000ff037424 */ /* 0x001fc800078e00ff */
[----:B------:R1:W-:Y:S08]  /*b870*/  SYNCS.ARRIVE.TRANS64 RZ, [R2+URZ+0x16830], R3 ;  /* 0x0168300302ff79a7 */ /* 0x0003f0000800003f */
[----:B------:R-:W-:Y:S05]  /*b880*/  @!P0 BRA `(.L_x_1877) ;  /* 0x0000000000048947 */ /* 0x000fea0003800000 */
[----:B------:R-:W-:Y:S01]  /*b890*/  BPT.TRAP 0x1 ;  /* 0x000000040000795c */ /* 0x000fe20000300000 */
.L_x_1877:
[----:B------:R-:W-:Y:S05]  /*b8a0*/  BSYNC B1 ;  /* 0x0000000000017941 */ /* 0x000fea0003800000 */
.L_x_1876:
[----:B------:R-:W-:Y:S01]  /*b8b0*/  IMAD.MOV.U32 R5, RZ, RZ, RZ ;  /* 0x000000ffff057224 */ /* 0x000fe200078e00ff */
[----:B------:R-:W-:Y:S01]  /*b8c0*/  R2UR UR11, R9 ;  /* 0x00000000090b72ca */ /* 0x000fe200000e0000 */
[----:B01----:R-:W-:Y:S01]  /*b8d0*/  IMAD R3, R8, 0x4000, R17 ;  /* 0x0000400008037824 */ /* 0x003fe200078e0211 */
[----:B------:R-:W-:Y:S01]  /*b8e0*/  UIADD3 UR4, UP0, UR44, 0x370, URZ ;  /* 0x000003702c047890 */ /* 0x000fe2000ff1e03f */
[----:B------:R-:W-:Y:S01]  /*b8f0*/  PLOP3.LUT P0, PT, PT, PT, PT, 0x80, 0x0 ;  /* 0x000000000000781c */ /* 0x000fe20003f0f070 */
[----:B------:R-:W-:Y:S01]  /*b900*/  VIADD R2, R2, 0x16830 ;  /* 0x0001683002027836 */ /* 0x000fe20000000000 */
[----:B------:R-:W-:Y:S01]  /*b910*/  R2UR UR10, R5 ;  /* 0x00000000050a72ca */ /* 0x000fe200000e0000 */
[----:B------:R-:W-:Y:S01]  /*b920*/  VIADD R3, R3, 0xe400 ;  /* 0x0000e40003037836 */ /* 0x000fe20000000000 */
[----:B------:R-:W-:Y:S01]  /*b930*/  UIADD3.X UR5, URZ, UR45, URZ, UP0, !UPT ;  /* 0x0000002d3f057290 */ /* 0x000fe200087fe43f */
[----:B------:R-:W-:Y:S01]  /*b940*/  UMOV UR6, 0x0 ;  /* 0x0000000000067882 */ /* 0x000fe20000000000 */
[----:B------:R-:W-:-:S04]  /*b950*/  UMOV UR7, 0x14f00000 ;  /* 0x14f0000000077882 */ /* 0x000fc80000000000 */
[----:B------:R-:W-:-:S12]  /*b960*/  USHF.L.U32 UR11, UR11, 0x7, URZ ;  /* 0x000000070b0b7899 */ /* 0x000fd8000800063f */
.L_x_1878:
[----:B------:R-:W-:-:S13]  /*b970*/  @P0 ELECT P2, URZ, PT ;  /* 0x00000000003f082f */ /* 0x000fda0003840000 */
[----:B-----5:R-:W-:Y:S01]  /*b980*/  @P2 R2UR UR13, R4 ;  /* 0x00000000040d22ca */ /* 0x020fe200000e0000 */
[----:B------:R-:W-:Y:S01]  /*b990*/  UMOV UR12, UR36 ;  /* 0x00000024000c7c82 */ /* 0x000fe20008000000 */
        /* <DEDUP_REMOVED lines=11> */
.L_x_1971:
[----:B------:R-:W-:Y:S05]  /*ba50*/  BSYNC B1 ;  /* 0x0000000000017941 */ /* 0x000fea0003800000 */
.L_x_1879:
        /* <DEDUP_REMOVED lines=10> */
.L_x_1882:
[----:B------:R-:W-:Y:S05]  /*bb00*/  BSYNC B1 ;  /* 0x0000000000017941 */ /* 0x000fea0003800000 */
.L_x_1881:
[----:B------:R-:W-:Y:S01]  /*bb10*/  R2UR UR6, R2 ;  /* 0x00000000020672ca */ /* 0x000fe200000e0000 */
[C-C-:B------:R-:W-:Y:S01]  /*bb20*/  IMAD R2, R16.reuse, 0x8, R17.reuse ;  /* 0x0000000810027824 */ /* 0x140fe200078e0211 */
[----:B------:R-:W-:Y:S01]  /*bb30*/  R2UR UR7, R3 ;  /* 0x00000000030772ca */ /* 0x000fe200000e0000 */
[----:B------:R-:W-:Y:S01]  /*bb40*/  IMAD R3, R16, 0x4000, R17 ;  /* 0x0000400010037824 */ /* 0x000fe200078e0211 */
[----:B------:R-:W-:Y:S01]  /*bb50*/  R2UR UR10, R5 ;  /* 0x00000000050a72ca */ /* 0x000fe200000e0000 */
[----:B------:R-:W-:Y:S01]  /*bb60*/  UIADD3 UR4, UP0, UR44, 0x470, URZ ;  /* 0x000004702c047890 */ /* 0x000fe2000ff1e03f */
[----:B------:R-:W-:Y:S01]  /*bb70*/  PLOP3.LUT P0, PT, PT, PT, PT, 0x80, 0x0 ;  /* 0x000000000000781c */ /* 0x000fe20003f0f070 */
[----:B------:R-:W-:Y:S02]  /*bb80*/  IMAD.SHL.U32 R5, R19, 0x80, RZ ;  /* 0x0000008013057824 */ /* 0x000fe400078e00ff */
[----:B------:R-:W-:Y:S01]  /*bb90*/  VIADD R3, R3, 0x400 ;  /* 0x0000040003037836 */ /* 0x000fe20000000000 */
[----:B------:R-:W-:Y:S01]  /*bba0*/  UIADD3.X UR5, URZ, UR45, URZ, UP0, !UPT ;  /* 0x0000002d3f057290 */ /* 0x000fe200087fe43f */
[----:B------:R-:W-:-:S11]  /*bbb0*/  VIADD R2, R2, 0x16850 ;  /* 0x0001685002027836 */ /* 0x000fd60000000000 */
.L_x_1883:
        /* <DEDUP_REMOVED lines=10> */
[----:B------:R-:W-:Y:S02]  /*bc60*/  IMAD.MOV.U32 R18, RZ, RZ, R4 ;  /* 0x000000ffff127224 */ /* 0x000fe400078e0004 */
[----:B------:R-:W-:-:S07]  /*bc70*/  IMAD.MOV.U32 R19, RZ, RZ, R9 ;  /* 0x000000ffff137224 */ /* 0x000fce00078e0009 */
.L_x_1872:
[----:B------:R-:W-:Y:S05]  /*bc80*/  BSYNC B0 ;  /* 0x0000000000007941 */ /* 0x000fea0003800000 */
.L_x_1871:
[----:B------:R-:W-:Y:S01]  /*bc90*/  UIADD3 UR4, UR39, -0x3, URZ ;  /* 0xfffffffd27047890 */ /* 0x000fe2000fffe03f */
[----:B------:R-:W-:Y:S02]  /*bca0*/  IMAD.MOV.U32 R23, RZ, RZ, R6 ;  /* 0x000000ffff177224 */ /* 0x000fe400078e0006 */
[----:B------:R-:W-:-:S03]  /*bcb0*/  IMAD.MOV.U32 R16, RZ, RZ, R8 ;  /* 0x000000ffff107224 */ /* 0x000fc600078e0008 */
[----:B------:R-:W-:-:S07]  /*bcc0*/  IMAD.U32 R6, RZ, RZ, UR4 ;  /* 0x00000004ff067e24 */ /* 0x000fce000f8e00ff */
.L_x_1870:
[----:B------:R-:W-:Y:S01]  /*bcd0*/  ISETP.NE.AND P0, PT, R7, RZ, PT ;  /* 0x000000ff0700720c */ /* 0x000fe20003f05270 */
[----:B------:R-:W-:-:S12]  /*bce0*/  BSSY B0, `(.L_x_1869) ;  /* 0x00000dd000007945 */ /* 0x000fd80003800000 */
[----:B------:R-:W-:Y:S05]  /*bcf0*/  @!P0 BRA `(.L_x_1884) ;  /* 0x0000000c006c8947 */ /* 0x000fea0003800000 */
[----:B------:R-:W-:-:S07]  /*bd00*/  IMAD.MOV.U32 R4, RZ, RZ, R18 ;  /* 0x000000ffff047224 */ /* 0x000fce00078e0012 */
.L_x_1911:
[----:B------:R-:W-:Y:S01]  /*bd10*/  ISETP.NE.AND P1, PT, R25, RZ, PT ;  /* 0x000000ff1900720c */ /* 0x000fe20003f25270 */
        /* <DEDUP_REMOVED lines=8> */
[----:B------:R-:W-:Y:S01]  /*bda0*/  ISETP.NE.AND P1, PT, R26, RZ, PT ;  /* 0x000000ff1a00720c */ /* 0x000fe20003f25270 */
[----:B------:R-:W-:-:S12]  /*bdb0*/  IMAD.MOV.U32 R9, RZ, RZ, R6 ;  /* 0x000000ffff097224 */ /* 0x000fd800078e0006 */
[----:B------:R-:W-:Y:S05]  /*bdc0*/  @!P1 BRA `(.L_x_1887) ;  /* 0x00000000004c9947 */ /* 0x000fea0003800000 */
[----:B------:R-:W1:Y:S01]  /*bdd0*/  LDC R9, c[0x0][0x43c] ;  /* 0x00010f00ff097b82 */ /* 0x000e620000000800 */
[----:B0-----:R-:W-:Y:S01]  /*bde0*/  IMAD.MOV.U32 R10, RZ, RZ, R6 ;  /* 0x000000ffff0a7224 */ /* 0x001fe200078e0006 */
[----:B------:R-:W-:Y:S02]  /*bdf0*/  ULDC.64 UR4, c[0x0][0x428] ;  /* 0x00010a0000047ab9 */ /* 0x000fe40000000a00 */
[----:B------:R-:W-:-:S04]  /*be00*/  IMAD R5, R24, UR4, RZ ;  /* 0x0000000418057c24 */ /* 0x000fc8000f8e02ff */
[----:B------:R-:W-:Y:S01]  /*be10*/  IMAD R4, R22, UR5, R5 ;  /* 0x0000000516047c24 */ /* 0x000fe2000f8e0205 */
[----:B-1----:R-:W-:-:S13]  /*be20*/  ISETP.NE.AND P0, PT, R9, 0x1, PT ;  /* 0x000000010900780c */ /* 0x002fda0003f05270 */
        /* <DEDUP_REMOVED lines=13> */
.L_x_1887:
        /* <DEDUP_REMOVED lines=8> */
.L_x_1972:
[----:B------:R-:W-:Y:S05]  /*bf80*/  BSYNC B2 ;  /* 0x0000000000027941 */ /* 0x000fea0003800000 */
.L_x_1888:
[----:B------:R-:W-:Y:S04]  /*bf90*/  BSSY B2, `(.L_x_1890) ;  /* 0x0000007000027945 */ /* 0x000fe80003800000 */
[----:B------:R-:W-:Y:S05]  /*bfa0*/  @P1 BRA `(.L_x_1891) ;  /* 0x0000000000141947 */ /* 0x000fea0003800000 */
[----:B------:R-:W-:Y:S01]  /*bfb0*/  ISETP.NE.AND P0, PT, R29, RZ, PT ;  /* 0x000000ff1d00720c */ /* 0x000fe20003f05270 */
[----:B0-----:R-:W-:-:S04]  /*bfc0*/  IMAD.MOV.U32 R3, RZ, RZ, 0x4000 ;  /* 0x00004000ff037424 */ /* 0x001fc800078e00ff */
[----:B------:R1:W-:Y:S08]  /*bfd0*/  SYNCS.ARRIVE.TRANS64 RZ, [R2+URZ+0x16830], R3 ;  /* 0x0168300302ff79a7 */ /* 0x0003f0000800003f */
[----:B------:R-:W-:Y:S05]  /*bfe0*/  @!P0 BRA `(.L_x_1891) ;  /* 0x0000000000048947 */ /* 0x000fea0003800000 */
[----:B------:R-:W-:Y:S01]  /*bff0*/  BPT.TRAP 0x1 ;  /* 0x000000040000795c */ /* 0x000fe20000300000 */
.L_x_1891:
[----:B------:R-:W-:Y:S05]  /*c000*/  BSYNC B2 ;  /* 0x0000000000027941 */ /* 0x000fea0003800000 */
.L_x_1890:
        /* <DEDUP_REMOVED lines=11> */
.L_x_1892:
        /* <DEDUP_REMOVED lines=15> */
.L_x_1973:
[----:B------:R-:W-:Y:S05]  /*c1b0*/  BSYNC B2 ;  /* 0x0000000000027941 */ /* 0x000fea0003800000 */
.L_x_1893:
[----:B------:R-:W-:Y:S01]  /*c1c0*/  BSSY B2, `(.L_x_1895) ;  /* 0x0000009000027945 */ /* 0x000fe20003800000 */
[----:B0-----:R-:W-:Y:S02]  /*c1d0*/  IMAD.MOV.U32 R2, RZ, RZ, 0x0 ;  /* 0x00000000ff027424 */ /* 0x001fe400078e00ff */
[----:B------:R-:W-:Y:S01]  /*c1e0*/  IMAD.MOV.U32 R3, RZ, RZ, 0x14f00000 ;  /* 0x14f00000ff037424 */ /* 0x000fe200078e00ff */
[----:B------:R-:W-:Y:S06]  /*c1f0*/  @P1 BRA `(.L_x_1896) ;  /* 0x0000000000141947 */ /* 0x000fec0003800000 */
[----:B------:R-:W-:Y:S01]  /*c200*/  ISETP.NE.AND P0, PT, R29, RZ, PT ;  /* 0x000000ff1d00720c */ /* 0x000fe20003f05270 */
[----:B------:R-:W-:-:S04]  /*c210*/  IMAD.MOV.U32 R12, RZ, RZ, 0x4000 ;  /* 0x00004000ff0c7424 */ /* 0x000fc800078e00ff */
[----:B------:R0:W-:Y:S08]  /*c220*/  SYNCS.ARRIVE.TRANS64 RZ, [R5+URZ+0x50], R12 ;  /* 0x0000500c05ff79a7 */ /* 0x0001f0000800003f */
[----:B------:R-:W-:Y:S05]  /*c230*/  @!P0 BRA `(.L_x_1896) ;  /* 0x0000000000048947 */ /* 0x000fea0003800000 */
[----:B------:R-:W-:Y:S01]  /*c240*/  BPT.TRAP 0x1 ;  /* 0x000000040000795c */ /* 0x000fe20000300000 */
.L_x_1896:
[----:B------:R-:W-:Y:S05]  /*c250*/  BSYNC B2 ;  /* 0x0000000000027941 */ /* 0x000fea0003800000 */
.L_x_1895:
[----:B------:R-:W-:Y:S01]  /*c260*/  R2UR UR7, R3 ;  /* 0x00000000030772ca */ /* 0x000fe200000e0000 */
[----:B------:R-:W-:Y:S01]  /*c270*/  IMAD R16, R16, 0x4000, R17 ;  /* 0x0000400010107824 */ /* 0x000fe200078e0211 */
[----:B------:R-:W-:Y:S01]  /*c280*/  R2UR UR10, R10 ;  /* 0x000000000a0a72ca */ /* 0x000fe200000e0000 */
[----:B------:R-:W-:Y:S01]  /*c290*/  UIADD3 UR4, UP0, UR44, 0x470, URZ ;  /* 0x000004702c047890 */ /* 0x000fe2000ff1e03f */
[----:B------:R-:W-:Y:S01]  /*c2a0*/  R2UR UR6, R2 ;  /* 0x00000000020672ca */ /* 0x000fe200000e0000 */
[----:B------:R-:W-:Y:S01]  /*c2b0*/  IMAD.SHL.U32 R2, R19, 0x80, RZ ;  /* 0x0000008013027824 */ /* 0x000fe200078e00ff */
[----:B------:R-:W-:Y:S01]  /*c2c0*/  PLOP3.LUT P0, PT, PT, PT, PT, 0x80, 0x0 ;  /* 0x000000000000781c */ /* 0x000fe20003f0f070 */
[----:B0-----:R-:W-:Y:S01]  /*c2d0*/  VIADD R5, R5, 0x50 ;  /* 0x0000005005057836 */ /* 0x001fe20000000000 */
[----:B------:R-:W-:Y:S01]  /*c2e0*/  UIADD3.X UR5, URZ, UR45, URZ, UP0, !UPT ;  /* 0x0000002d3f057290 */ /* 0x000fe200087fe43f */
[----:B------:R-:W-:-:S11]  /*c2f0*/  VIADD R16, R16, 0x400 ;  /* 0x0000040010107836 */ /* 0x000fd60000000000 */
.L_x_1897:
        /* <DEDUP_REMOVED lines=12> */
.L_x_1886:
[----:B------:R-:W-:Y:S05]  /*c3c0*/  BSYNC B1 ;  /* 0x0000000000017941 */ /* 0x000fea0003800000 */
.L_x_1885:
        /* <DEDUP_REMOVED lines=9> */
[----:B------:R-:W-:-:S12]  /*c460*/  VIADD R9, R6, 0xffffffff ;  /* 0xffffffff06097836 */ /* 0x000fd80000000000 */
[----:B------:R-:W-:Y:S05]  /*c470*/  @!P1 BRA `(.L_x_1900) ;  /* 0x0000000000489947 */ /* 0x000fea0003800000 */
[----:B------:R-:W1:Y:S01]  /*c480*/  LDC R4, c[0x0][0x43c] ;  /* 0x00010f00ff047b82 */ /* 0x000e620000000800 */
[----:B------:R-:W-:Y:S02]  /*c490*/  ULDC.64 UR4, c[0x0][0x428] ;  /* 0x00010a0000047ab9 */ /* 0x000fe40000000a00 */
[----:B------:R-:W-:-:S04]  /*c4a0*/  IMAD R5, R24, UR4, RZ ;  /* 0x0000000418057c24 */ /* 0x000fc8000f8e02ff */
[----:B------:R-:W-:Y:S01]  /*c4b0*/  IMAD R5, R22, UR5, R5 ;  /* 0x0000000516057c24 */ /* 0x000fe2000f8e0205 */
        /* <DEDUP_REMOVED lines=8> */
[----:B------:R-:W-:Y:S01]  /*c540*/  IMAD.WIDE.U32 R2, R22, UR4, R2 ;  /* 0x0000000416027c25 */ /* 0x000fe2000f8e0002 */
[----:B------:R-:W-:-:S03]  /*c550*/  ULDC.64 UR4, c[0x0][0x418] ;  /* 0x0001060000047ab9 */ /* 0x000fc60000000a00 */
[----:B------:R-:W-:Y:S01]  /*c560*/  IMAD.IADD R5, R5, 0x1, R3 ;  /* 0x0000000105057824 */ /* 0x000fe200078e0203 */
[----:B------:R-:W-:-:S04]  /*c570*/  LEA R4, P0, R2, UR4, 0x2 ;  /* 0x0000000402047c11 */ /* 0x000fc8000f8010ff */
[----:B------:R-:W-:-:S05]  /*c580*/  LEA.HI.X R5, R2, UR5, R5, 0x2, P0 ;  /* 0x0000000502057c11 */ /* 0x000fca00080f1405 */
[----:B------:R1:W5:Y:S04]  /*c590*/  LDG.E R4, desc[UR46][R4.64] ;  /* 0x0000002e04047981 */ /* 0x000368000c1e1900 */
.L_x_1900:
        /* <DEDUP_REMOVED lines=8> */
.L_x_1974:
[----:B------:R-:W-:Y:S05]  /*c620*/  BSYNC B2 ;  /* 0x0000000000027941 */ /* 0x000fea0003800000 */
.L_x_1901:
[----:B------:R-:W-:Y:S04]  /*c630*/  BSSY B2, `(.L_x_1903) ;  /* 0x0000007000027945 */ /* 0x000fe80003800000 */
[----:B------:R-:W-:Y:S05]  /*c640*/  @P1 BRA `(.L_x_1904) ;  /* 0x0000000000141947 */ /* 0x000fea0003800000 */
[----:B------:R-:W-:Y:S01]  /*c650*/  ISETP.NE.AND P0, PT, R29, RZ, PT ;  /* 0x000000ff1d00720c */ /* 0x000fe20003f05270 */
[----:B0-----:R-:W-:-:S04]  /*c660*/  IMAD.MOV.U32 R3, RZ, RZ, 0x4000 ;  /* 0x00004000ff037424 */ /* 0x001fc800078e00ff */
[----:B------:R1:W-:Y:S08]  /*c670*/  SYNCS.ARRIVE.TRANS64 RZ, [R2+URZ+0x16830], R3 ;  /* 0x0168300302ff79a7 */ /* 0x0003f0000800003f */
[----:B------:R-:W-:Y:S05]  /*c680*/  @!P0 BRA `(.L_x_1904) ;  /* 0x0000000000048947 */ /* 0x000fea0003800000 */
[----:B------:R-:W-:Y:S01]  /*c690*/  BPT.TRAP 0x1 ;  /* 0x000000040000795c */ /* 0x000fe20000300000 */
.L_x_1904:
[----:B------:R-:W-:Y:S05]  /*c6a0*/  BSYNC B2 ;  /* 0x0000000000027941 */ /* 0x000fea0003800000 */
.L_x_1903:
        /* <DEDUP_REMOVED lines=12> */
.L_x_1905:
        /* <DEDUP_REMOVED lines=15> */
.L_x_1975:
[----:B------:R-:W-:Y:S05]  /*c860*/  BSYNC B2 ;  /* 0x0000000000027941 */ /* 0x000fea0003800000 */
.L_x_1906:
        /* <DEDUP_REMOVED lines=9> */
.L_x_1909:
[----:B------:R-:W-:Y:S05]  /*c900*/  BSYNC B2 ;  /* 0x0000000000027941 */ /* 0x000fea0003800000 */
.L_x_1908:
        /* <DEDUP_REMOVED lines=10> */
.L_x_1910:
        /* <DEDUP_REMOVED lines=12> */
.L_x_1899:
[----:B------:R-:W-:Y:S05]  /*ca70*/  BSYNC B1 ;  /* 0x0000000000017941 */ /* 0x000fea0003800000 */
.L_x_1898:
[C---:B------:R-:W-:Y:S01]  /*ca80*/  ISETP.GT.AND P0, PT, R6.reuse, 0x1, PT ;  /* 0x000000010600780c */ /* 0x040fe20003f04270 */
[----:B------:R-:W-:-:S12]  /*ca90*/  VIADD R6, R6, 0xfffffffe ;  /* 0xfffffffe06067836 */ /* 0x000fd80000000000 */
[----:B------:R-:W-:Y:S05]  /*caa0*/  @P0 BRA `(.L_x_1911) ;  /* 0xfffffff000980947 */ /* 0x000fea000383ffff */
.L_x_1884:
[----:B------:R-:W-:Y:S05]  /*cab0*/  BSYNC B0 ;  /* 0x0000000000007941 */ /* 0x000fea0003800000 */
.L_x_1869:
        /* <DEDUP_REMOVED lines=17> */
.L_x_1913:
[----:B------:R-:W-:Y:S05]  /*cbd0*/  BSYNC B0 ;  /* 0x0000000000007941 */ /* 0x000fea0003800000 */
.L_x_1912:
[----:B------:R-:W-:Y:S01]  /*cbe0*/  ISETP.NE.AND P0, PT, R25, RZ, PT ;  /* 0x000000ff1900720c */ /* 0x000fe20003f05270 */
        /* <DEDUP_REMOVED lines=8> */
.L_x_1976:
[----:B------:R-:W-:Y:S05]  /*cc70*/  BSYNC B1 ;  /* 0x0000000000017941 */ /* 0x000fea0003800000 */
.L_x_1916:
[----:B------:R-:W-:Y:S04]  /*cc80*/  BSSY B1, `(.L_x_1918) ;  /* 0x0000007000017945 */ /* 0x000fe80003800000 */
[----:B------:R-:W-:Y:S05]  /*cc90*/  @P2 BRA `(.L_x_1919) ;  /* 0x0000000000142947 */ /* 0x000fea0003800000 */
[----:B------:R-:W-:Y:S01]  /*cca0*/  ISETP.NE.AND P0, PT, R29, RZ, PT ;  /* 0x000000ff1d00720c */ /* 0x000fe20003f05270 */
[----:B-1----:R-:W-:-:S04]  /*ccb0*/  IMAD.MOV.U32 R0, RZ, RZ, 0x4000 ;  /* 0x00004000ff007424 */ /* 0x002fc800078e00ff */
[----:B------:R2:W-:Y:S08]  /*ccc0*/  SYNCS.ARRIVE.TRANS64 RZ, [R3+URZ+0x16850], R0 ;  /* 0x0168500003ff79a7 */ /* 0x0005f0000800003f */
[----:B------:R-:W-:Y:S05]  /*ccd0*/  @!P0 BRA `(.L_x_1919) ;  /* 0x0000000000048947 */ /* 0x000fea0003800000 */
[----:B------:R-:W-:Y:S01]  /*cce0*/  BPT.TRAP 0x1 ;  /* 0x000000040000795c */ /* 0x000fe20000300000 */
.L_x_1919:
[----:B------:R-:W-:Y:S05]  /*ccf0*/  BSYNC B1 ;  /* 0x0000000000017941 */ /* 0x000fea0003800000 */
.L_x_1918:
        /* <DEDUP_REMOVED lines=10> */
.L_x_1920:
        /* <DEDUP_REMOVED lines=10> */
.L_x_1915:
[----:B------:R-:W-:Y:S05]  /*ce40*/  BSYNC B0 ;  /* 0x0000000000007941 */ /* 0x000fea0003800000 */
.L_x_1914:
[----:B------:R-:W-:-:S05]  /*ce50*/  VIADD R16, R16, 0x1 ;  /* 0x0000000110107836 */ /* 0x000fca0000000000 */
[----:B------:R-:W-:-:S04]  /*ce60*/  ISETP.NE.AND P0, PT, R16, 0x2, PT ;  /* 0x000000021000780c */ /* 0x000fc80003f05270 */
[----:B------:R-:W-:Y:S02]  /*ce70*/  SEL R0, RZ, 0x1, P0 ;  /* 0x00000001ff007807 */ /* 0x000fe40000000000 */
[----:B------:R-:W-:Y:S02]  /*ce80*/  SEL R16, R16, RZ, P0 ;  /* 0x000000ff10107207 */ /* 0x000fe40000000000 */
[----:B------:R-:W-:-:S07]  /*ce90*/  LOP3.LUT R23, R23, R0, RZ, 0x3c, !PT ;  /* 0x0000000017177212 */ /* 0x000fce00078e3cff */
.L_x_1851:
[----:B------:R-:W-:Y:S05]  /*cea0*/  BSYNC B7 ;  /* 0x0000000000077941 */ /* 0x000fea0003800000 */
.L_x_1849:
[----:B------:R-:W2:Y:S02]  /*ceb0*/  LDL R0, [R1+0x4] ;  /* 0x0000040001007983 */ /* 0x000ea40000100800 */
[----:B--2---:R-:W-:-:S13]  /*cec0*/  ISETP.NE.AND P0, PT, R0, RZ, PT ;  /* 0x000000ff0000720c */ /* 0x004fda0003f05270 */
        /* <DEDUP_REMOVED lines=10> */
.L_x_1921:
[----:B------:R-:W-:-:S03]  /*cf70*/  UMOV UR4, 0xffffffff ;  /* 0xffffffff00047882 */ /* 0x000fc60000000000 */
[----:B------:R-:W-:Y:S05]  /*cf80*/  BRA.DIV UR4, `(.L_x_1923) ;  /* 0x0000001a04307947 */ /* 0x000fea000b800000 */
[----:B------:R1:W2:Y:S02]  /*cf90*/  SHFL.IDX PT, R14, R28, RZ, 0x1f ;  /* 0x00001fff1c0e7589 */ /* 0x0002a400000e0000 */
.L_x_1979:
        /* <DEDUP_REMOVED lines=8> */
.L_x_1922:
[----:B------:R-:W-:Y:S02]  /*d020*/  ULDC UR4, c[0x0][0xc38] ;  /* 0x00030e0000047ab9 */ /* 0x000fe40000000800 */
[----:B-1----:R-:W-:-:S13]  /*d030*/  ISETP.GE.AND P0, PT, R28, UR4, PT ;  /* 0x000000041c007c0c */ /* 0x002fda000bf06270 */
[----:B------:R-:W-:Y:S05]  /*d040*/  @!P0 BRA `(.L_x_1924) ;  /* 0xffffffc800348947 */ /* 0x000fea000383ffff */
.L_x_1846:
[----:B------:R-:W2:Y:S01]  /*d050*/  LDL.LU R0, [R1] ;  /* 0x0000000001007983 */ /* 0x000ea20000300800 */
        /* <DEDUP_REMOVED lines=11> */
.L_x_1980:
[----:B------:R-:W-:Y:S05]  /*d110*/  BSYNC B0 ;  /* 0x0000000000007941 */ /* 0x000fea0003800000 */
.L_x_1925:
[----:B------:R-:W-:-:S03]  /*d120*/  UMOV UR4, 0xffffffff ;  /* 0xffffffff00047882 */ /* 0x000fc60000000000 */
[----:B------:R-:W-:Y:S05]  /*d130*/  BRA.DIV UR4, `(.L_x_1927) ;  /* 0x0000001a04007947 */ /* 0x000fea000b800000 */
[----:B-1----:R-:W1:Y:S02]  /*d140*/  S2R R0, SR_TID.X ;  /* 0x0000000000007919 */ /* 0x002e640000002100 */
[----:B-1----:R-:W-:-:S04]  /*d150*/  SHF.R.U32.HI R0, RZ, 0x5, R0 ;  /* 0x00000005ff007819 */ /* 0x002fc80000011600 */
[----:B------:R-:W-:-:S05]  /*d160*/  LOP3.LUT R0, R0, 0x3, RZ, 0xc0, !PT ;  /* 0x0000000300007812 */ /* 0x000fca00078ec0ff */
[----:B------:R1:W2:Y:S02]  /*d170*/  SHFL.IDX PT, R14, R0, RZ, 0x1f ;  /* 0x00001fff000e7589 */ /* 0x0002a400000e0000 */
.L_x_1983:
[----:B--2---:R-:W-:Y:S01]  /*d180*/  ISETP.NE.AND P0, PT, R14, RZ, PT ;  /* 0x000000ff0e00720c */ /* 0x004fe20003f05270 */
[----:B------:R-:W-:-:S12]  /*d190*/  BSSY B0, `(.L_x_1928) ;  /* 0x0000024000007945 */ /* 0x000fd80003800000 */
[----:B------:R-:W-:Y:S05]  /*d1a0*/  @P0 BRA `(.L_x_1929) ;  /* 0x0000000000880947 */ /* 0x000fea0003800000 */
[----:B------:R-:W-:-:S03]  /*d1b0*/  UMOV UR4, 0xffffffff ;  /* 0xffffffff00047882 */ /* 0x000fc60000000000 */
[----:B------:R-:W-:Y:S05]  /*d1c0*/  BRA.DIV UR4, `(.L_x_1930) ;  /* 0x0000001a04107947 */ /* 0x000fea000b800000 */
[----:B------:R-:W-:-:S13]  /*d1d0*/  ELECT P6, URZ, PT ;  /* 0x00000000003f782f */ /* 0x000fda00038c0000 */
.L_x_1986:
[----:B------:R-:W-:Y:S05]  /*d1e0*/  @!P6 BRA `(.L_x_1929) ;  /* 0x000000000078e947 */ /* 0x000fea0003800000 */
[----:B------:R-:W-:-:S06]  /*d1f0*/  ULOP3.LUT UR4, UR38, 0x2, URZ, 0xfc, !UPT ;  /* 0x0000000226047892 */ /* 0x000fcc000f8efc3f */
[----:B-1----:R-:W-:-:S05]  /*d200*/  IMAD.U32 R0, RZ, RZ, UR4 ;  /* 0x00000004ff007e24 */ /* 0x002fca000f8e00ff */
[----:B------:R-:W-:-:S13]  /*d210*/  ISETP.NE.AND P2, PT, R0, 0x3, PT ;  /* 0x000000030000780c */ /* 0x000fda0003f45270 */
[----:B------:R-:W-:Y:S05]  /*d220*/  @!P2 BRA `(.L_x_1931) ;  /* 0x000000000004a947 */ /* 0x000fea0003800000 */
[----:B------:R-:W-:Y:S01]  /*d230*/  BPT.TRAP 0x1 ;  /* 0x000000040000795c */ /* 0x000fe20000300000 */
.L_x_1931:
        /* <DEDUP_REMOVED lines=12> */
.L_x_1987:
[----:B------:R-:W2:Y:S02]  /*d300*/  SYNCS.PHASECHK.TRANS64.TRYWAIT P0, [R3+URZ], R0 ;  /* 0x00000000030075a7 */ /* 0x000ea4000800017f */
[----:B--2---:R-:W-:Y:S05]  /*d310*/  @!P0 BRA `(.L_x_1933) ;  /* 0x0000001400f08947 */ /* 0x004fea0003800000 */
.L_x_1988:
[----:B------:R-:W-:Y:S05]  /*d320*/  @!P2 BRA `(.L_x_1934) ;  /* 0x000000000004a947 */ /* 0x000fea0003800000 */
[----:B------:R-:W-:Y:S01]  /*d330*/  BPT.TRAP 0x1 ;  /* 0x000000040000795c */ /* 0x000fe20000300000 */
.L_x_1934:
[----:B--2---:R-:W-:-:S04]  /*d340*/  VIADD R3, R7, 0x16860 ;  /* 0x0001686007037836 */ /* 0x004fc80000000000 */
[----:B-1----:R-:W-:-:S04]  /*d350*/  IMAD R5, R16, 0x8, R3 ;  /* 0x0000000810057824 */ /* 0x002fc800078e0203 */
[----:B------:R-:W1:Y:S02]  /*d360*/  SYNCS.PHASECHK.TRANS64.TRYWAIT P0, [R5+URZ], R4 ;  /* 0x00000004050075a7 */ /* 0x000e64000800017f */
[----:B-1----:R-:W-:Y:S05]  /*d370*/  @!P0 BRA `(.L_x_1935) ;  /* 0x0000001400ec8947 */ /* 0x002fea0003800000 */
.L_x_1989:
[----:B------:R-:W-:-:S07]  /*d380*/  IMAD R3, R6, 0x8, R3 ;  /* 0x0000000806037824 */ /* 0x000fce00078e0203 */
.L_x_1936:
[----:B--2---:R2:W3:Y:S02]  /*d390*/  SYNCS.PHASECHK.TRANS64.TRYWAIT P0, [R3+URZ], R0 ;  /* 0x00000000030075a7 */ /* 0x0044e4000800017f */
[----:B---3--:R-:W-:Y:S05]  /*d3a0*/  @!P0 NANOSLEEP.SYNCS 0x989680 ;  /* 0x009896800000895d */ /* 0x008fea0003900000 */
[----:B------:R-:W3:Y:S02]  /*d3b0*/  @!P0 SYNCS.PHASECHK.TRANS64 P0, [R3+URZ], R0 ;  /* 0x00000000030085a7 */ /* 0x000ee4000800007f */
[----:B---3--:R-:W-:Y:S05]  /*d3c0*/  @!P0 BRA `(.L_x_1936) ;  /* 0xfffffffc00f08947 */ /* 0x008fea000383ffff */
.L_x_1929:
[----:B------:R-:W-:Y:S05]  /*d3d0*/  BSYNC B0 ;  /* 0x0000000000007941 */ /* 0x000fea0003800000 */
.L_x_1928:
[----:B------:R-:W-:Y:S05]  /*d3e0*/  EXIT ;  /* 0x000000000000794d */ /* 0x000fea0003800000 */
.L_x_1811:
[----:B0-----:R-:W-:-:S04]  /*d3f0*/  IMAD.U32 R3, RZ, RZ, UR45 ;  /* 0x0000002dff037e24 */ /* 0x001fc8000f8e00ff */
[----:B------:R0:W1:Y:S03]  /*d400*/  SYNCS.PHASECHK.TRANS64.TRYWAIT P1, [R3+URZ+0x16800], R0 ;  /* 0x01680000030075a7 */ /* 0x000066000802017f */
[----:B-1----:R-:W-:Y:S05]  /*d410*/  @!P1 NANOSLEEP.SYNCS 0x989680 ;  /* 0x009896800000995d */ /* 0x002fea0003900000 */
[----:B------:R-:W1:Y:S02]  /*d420*/  @!P1 SYNCS.PHASECHK.TRANS64 P1, [R3+URZ+0x16800], R0 ;  /* 0x01680000030095a7 */ /* 0x000e64000802007f */
[----:B-1----:R-:W-:Y:S05]  /*d430*/  @!P1 BRA `(.L_x_1811) ;  /* 0xfffffffc00ec9947 */ /* 0x002fea000383ffff */
[----:B------:R-:W-:Y:S05]  /*d440*/  BRA `(.L_x_1937) ;  /* 0xffffff4000607947 */ /* 0x000fea000383ffff */
.L_x_1815:
[----:B-1----:R1:W2:Y:S02]  /*d450*/  SYNCS.PHASECHK.TRANS64.TRYWAIT P2, [R2+URZ+0x16830], R3 ;  /* 0x01683003020075a7 */ /* 0x0022a4000804017f */
[----:B--2---:R-:W-:Y:S05]  /*d460*/  @!P2 NANOSLEEP.SYNCS 0x989680 ;  /* 0x009896800000a95d */ /* 0x004fea0003900000 */
[----:B------:R-:W2:Y:S02]  /*d470*/  @!P2 SYNCS.PHASECHK.TRANS64 P2, [R2+URZ+0x16830], R3 ;  /* 0x016830030200a5a7 */ /* 0x000ea4000804007f */
[----:B--2---:R-:W-:Y:S05]  /*d480*/  @!P2 BRA `(.L_x_1815) ;  /* 0xfffffffc00f0a947 */ /* 0x004fea000383ffff */
[----:B------:R-:W-:Y:S05]  /*d490*/  BRA `(.L_x_1814) ;  /* 0xffffff4000847947 */ /* 0x000fea000383ffff */
.L_x_1820:
[----:B-1----:R-:W-:-:S04]  /*d4a0*/  IMAD.U32 R7, RZ, RZ, UR6 ;  /* 0x00000006ff077e24 */ /* 0x002fc8000f8e00ff */
[----:B------:R1:W2:Y:S03]  /*d4b0*/  SYNCS.PHASECHK.TRANS64.TRYWAIT P3, [R7+URZ+0x16830], R0 ;  /* 0x01683000070075a7 */ /* 0x0002a6000806017f */
[----:B--2---:R-:W-:Y:S05]  /*d4c0*/  @!P3 NANOSLEEP.SYNCS 0x989680 ;  /* 0x009896800000b95d */ /* 0x004fea0003900000 */
[----:B------:R-:W2:Y:S02]  /*d4d0*/  @!P3 SYNCS.PHASECHK.TRANS64 P3, [R7+URZ+0x16830], R0 ;  /* 0x016830000700b5a7 */ /* 0x000ea4000806007f */
[----:B--2---:R-:W-:Y:S05]  /*d4e0*/  @!P3 BRA `(.L_x_1820) ;  /* 0xfffffffc00ecb947 */ /* 0x004fea000383ffff */
[----:B------:R-:W-:Y:S05]  /*d4f0*/  BRA `(.L_x_1817) ;  /* 0xffffff6000f47947 */ /* 0x000fea000383ffff */
.L_x_1824:
[----:B-1----:R-:W-:-:S04]  /*d500*/  IMAD.U32 R7, RZ, RZ, UR6 ;  /* 0x00000006ff077e24 */ /* 0x002fc8000f8e00ff */
[----:B------:R1:W2:Y:S03]  /*d510*/  SYNCS.PHASECHK.TRANS64.TRYWAIT P3, [R7+URZ+0x16850], R0 ;  /* 0x01685000070075a7 */ /* 0x0002a6000806017f */
[----:B--2---:R-:W-:Y:S05]  /*d520*/  @!P3 NANOSLEEP.SYNCS 0x989680 ;  /* 0x009896800000b95d */ /* 0x004fea0003900000 */
[----:B------:R-:W2:Y:S02]  /*d530*/  @!P3 SYNCS.PHASECHK.TRANS64 P3, [R7+URZ+0x16850], R0 ;  /* 0x016850000700b5a7 */ /* 0x000ea4000806007f */
[----:B--2---:R-:W-:Y:S05]  /*d540*/  @!P3 BRA `(.L_x_1824) ;  /* 0xfffffffc00ecb947 */ /* 0x004fea000383ffff */
[----:B------:R-:W-:Y:S05]  /*d550*/  BRA `(.L_x_1821) ;  /* 0xffffff6400647947 */ /* 0x000fea000383ffff */
.L_x_1830:
[----:B-1----:R-:W-:-:S04]  /*d560*/  IMAD.U32 R9, RZ, RZ, UR6 ;  /* 0x00000006ff097e24 */ /* 0x002fc8000f8e00ff */
[----:B------:R1:W2:Y:S03]  /*d570*/  SYNCS.PHASECHK.TRANS64.TRYWAIT P2, [R9+URZ+0x16830], R0 ;  /* 0x01683000090075a7 */ /* 0x0002a6000804017f */
[----:B--2---:R-:W-:Y:S05]  /*d580*/  @!P2 NANOSLEEP.SYNCS 0x989680 ;  /* 0x009896800000a95d */ /* 0x004fea0003900000 */
[----:B------:R-:W2:Y:S02]  /*d590*/  @!P2 SYNCS.PHASECHK.TRANS64 P2, [R9+URZ+0x16830], R0 ;  /* 0x016830000900a5a7 */ /* 0x000ea4000804007f */
[----:B--2---:R-:W-:Y:S05]  /*d5a0*/  @!P2 BRA `(.L_x_1830) ;  /* 0xfffffffc00eca947 */ /* 0x004fea000383ffff */
[----:B------:R-:W-:Y:S05]  /*d5b0*/  BRA `(.L_x_1827) ;  /* 0xffffff8800507947 */ /* 0x000fea000383ffff */
.L_x_1834:
[----:B-1----:R-:W-:-:S04]  /*d5c0*/  IMAD.U32 R9, RZ, RZ, UR6 ;  /* 0x00000006ff097e24 */ /* 0x002fc8000f8e00ff */
[----:B------:R1:W2:Y:S03]  /*d5d0*/  SYNCS.PHASECHK.TRANS64.TRYWAIT P2, [R9+URZ+0x16850], R0 ;  /* 0x01685000090075a7 */ /* 0x0002a6000804017f */
[----:B--2---:R-:W-:Y:S05]  /*d5e0*/  @!P2 NANOSLEEP.SYNCS 0x989680 ;  /* 0x009896800000a95d */ /* 0x004fea0003900000 */
[----:B------:R-:W2:Y:S02]  /*d5f0*/  @!P2 SYNCS.PHASECHK.TRANS64 P2, [R9+URZ+0x16850], R0 ;  /* 0x016850000900a5a7 */ /* 0x000ea4000804007f */
[----:B--2---:R-:W-:Y:S05]  /*d600*/  @!P2 BRA `(.L_x_1834) ;  /* 0xfffffffc00eca947 */ /* 0x004fea000383ffff */
[----:B------:R-:W-:Y:S05]  /*d610*/  BRA `(.L_x_1831) ;  /* 0xffffff8800c07947 */ /* 0x000fea000383ffff */
.L_x_1839:
[----:B-1----:R-:W-:-:S04]  /*d620*/  IMAD.U32 R5, RZ, RZ, UR5 ;  /* 0x00000005ff057e24 */ /* 0x002fc8000f8e00ff */
[----:B------:R1:W2:Y:S03]  /*d630*/  SYNCS.PHASECHK.TRANS64.TRYWAIT P0, [R5+URZ+0x16850], R4 ;  /* 0x01685004050075a7 */ /* 0x0002a6000800017f */
[----:B--2---:R-:W-:Y:S05]  /*d640*/  @!P0 NANOSLEEP.SYNCS 0x989680 ;  /* 0x009896800000895d */ /* 0x004fea0003900000 */
[----:B------:R-:W2:Y:S02]  /*d650*/  @!P0 SYNCS.PHASECHK.TRANS64 P0, [R5+URZ+0x16850], R4 ;  /* 0x01685004050085a7 */ /* 0x000ea4000800007f */
[----:B--2---:R-:W-:Y:S05]  /*d660*/  @!P0 BRA `(.L_x_1839) ;  /* 0xfffffffc00ec8947 */ /* 0x004fea000383ffff */
[----:B------:R-:W-:Y:S05]  /*d670*/  BRA `(.L_x_1838) ;  /* 0xffffffa400247947 */ /* 0x000fea000383ffff */
.L_x_1857:
[----:B------:R-:W-:Y:S02]  /*d680*/  IMAD.MOV.U32 R13, RZ, RZ, R20 ;  /* 0x000000ffff0d7224 */ /* 0x000fe400078e0014 */
[----:B------:R-:W-:Y:S02]  /*d690*/  IMAD.MOV.U32 R12, RZ, RZ, RZ ;  /* 0x000000ffff0c7224 */ /* 0x000fe400078e00ff */
[----:B------:R-:W-:Y:S02]  /*d6a0*/  IMAD.MOV.U32 R11, RZ, RZ, 0x1f ;  /* 0x0000001fff0b7424 */ /* 0x000fe400078e00ff */
[----:B------:R-:W-:-:S07]  /*d6b0*/  IMAD.MOV.U32 R15, RZ, RZ, -0x1 ;  /* 0xffffffffff0f7424 */ /* 0x000fce00078e00ff */
[----:B------:R-:W-:Y:S05]  /*d6c0*/  WARPSYNC.COLLECTIVE R15, `(.L_x_1938) ;  /* 0x000000000f087348 */ /* 0x000fea0003c00000 */
[----:B------:R0:W1:Y:S02]  /*d6d0*/  SHFL.IDX P6, R14, R13, R12, R11 ;  /* 0x0000000c0d0e7389 */ /* 0x00006400000c000b */
[----:B01----:R-:W-:Y:S01]  /*d6e0*/  ENDCOLLECTIVE ;  /* 0x000000000000791b */ /* 0x003fe20003800000 */
.L_x_1938:
[----:B------:R-:W-:Y:S05]  /*d6f0*/  BRA `(.L_x_1939) ;  /* 0xffffffcc00387947 */ /* 0x000fea000383ffff */
.L_x_1859:
[----:B------:R-:W-:Y:S01]  /*d700*/  BSSY B0, `(.L_x_1940) ;  /* 0x0000006000007945 */ /* 0x000fe20003800000 */
[----:B------:R-:W-:-:S07]  /*d710*/  IMAD.MOV.U32 R15, RZ, RZ, -0x1 ;  /* 0xffffffffff0f7424 */ /* 0x000fce00078e00ff */
[----:B0-----:R-:W-:Y:S05]  /*d720*/  WARPSYNC.COLLECTIVE R15, `(.L_x_1941) ;  /* 0x000000000f0c7348 */ /* 0x001fea0003c00000 */
[----:B------:R-:W-:Y:S02]  /*d730*/  ELECT P6, UR62, PT ;  /* 0x00000000003e782f */ /* 0x000fe400038c0000 */
[----:B------:R-:W-:Y:S01]  /*d740*/  MOV R14, UR62 ;  /* 0x0000003e000e7c02 */ /* 0x000fe20008000f00 */
[----:B0-----:R-:W-:Y:S10]  /*d750*/  ENDCOLLECTIVE ;  /* 0x000000000000791b */ /* 0x001ff40003800000 */
.L_x_1941:
[----:B------:R-:W-:Y:S05]  /*d760*/  BSYNC B0 ;  /* 0x0000000000007941 */ /* 0x000fea0003800000 */
.L_x_1940:
[----:B------:R-:W-:Y:S05]  /*d770*/  BRA `(.L_x_1942) ;  /* 0xffffffcc00347947 */ /* 0x000fea000383ffff */
.L_x_1861:
[----:B-1----:R1:W2:Y:S02]  /*d780*/  SYNCS.PHASECHK.TRANS64.TRYWAIT P0, [R3+URZ+0x16840], R0 ;  /* 0x01684000030075a7 */ /* 0x0022a4000800017f */
[----:B--2---:R-:W-:Y:S05]  /*d790*/  @!P0 NANOSLEEP.SYNCS 0x989680 ;  /* 0x009896800000895d */ /* 0x004fea0003900000 */
[----:B------:R-:W2:Y:S02]  /*d7a0*/  @!P0 SYNCS.PHASECHK.TRANS64 P0, [R3+URZ+0x16840], R0 ;  /* 0x01684000030085a7 */ /* 0x000ea4000800007f */
[----:B--2---:R-:W-:Y:S05]  /*d7b0*/  @!P0 BRA `(.L_x_1861) ;  /* 0xfffffffc00f08947 */ /* 0x004fea000383ffff */
[----:B------:R-:W-:Y:S05]  /*d7c0*/  BRA `(.L_x_1943) ;  /* 0xffffffcc00907947 */ /* 0x000fea000383ffff */
.L_x_1865:
[----:B------:R-:W-:Y:S02]  /*d7d0*/  IMAD.MOV.U32 R13, RZ, RZ, R4 ;  /* 0x000000ffff0d7224 */ /* 0x000fe400078e0004 */
[----:B------:R-:W-:Y:S02]  /*d7e0*/  IMAD.MOV.U32 R12, RZ, RZ, RZ ;  /* 0x000000ffff0c7224 */ /* 0x000fe400078e00ff */
[----:B------:R-:W-:Y:S02]  /*d7f0*/  IMAD.MOV.U32 R11, RZ, RZ, 0x181f ;  /* 0x0000181fff0b7424 */ /* 0x000fe400078e00ff */
[----:B------:R-:W-:Y:S02]  /*d800*/  IMAD.MOV.U32 R15, RZ, RZ, -0x1 ;  /* 0xffffffffff0f7424 */ /* 0x000fe400078e00ff */
[----:B------:R-:W-:-:S07]  /*d810*/  IMAD.U32 R7, RZ, RZ, UR40 ;  /* 0x00000028ff077e24 */ /* 0x000fce000f8e00ff */
[----:B------:R-:W-:Y:S05]  /*d820*/  WARPSYNC.COLLECTIVE R15, `(.L_x_1944) ;  /* 0x000000000f087348 */ /* 0x000fea0003c00000 */
[----:B------:R0:W1:Y:S02]  /*d830*/  SHFL.IDX P6, R14, R13, R12, R11 ;  /* 0x0000000c0d0e7389 */ /* 0x00006400000c000b */
[----:B01----:R-:W-:Y:S01]  /*d840*/  ENDCOLLECTIVE ;  /* 0x000000000000791b */ /* 0x003fe20003800000 */
.L_x_1944:
[----:B------:R-:W-:Y:S02]  /*d850*/  IMAD R7, R7, 0xc0, R21 ;  /* 0x000000c007077824 */ /* 0x000fe400078e0215 */
[----:B------:R-:W-:Y:S02]  /*d860*/  IMAD.MOV.U32 R13, RZ, RZ, R0 ;  /* 0x000000ffff0d7224 */ /* 0x000fe400078e0000 */
[----:B------:R-:W-:-:S07]  /*d870*/  IMAD.MOV.U32 R2, RZ, RZ, R14 ;  /* 0x000000ffff027224 */ /* 0x000fce00078e000e */
[----:B------:R-:W-:Y:S05]  /*d880*/  WARPSYNC.COLLECTIVE R15, `(.L_x_1945) ;  /* 0x000000000f087348 */ /* 0x000fea0003c00000 */
[----:B------:R0:W1:Y:S02]  /*d890*/  SHFL.IDX P6, R14, R13, R12, R11 ;  /* 0x0000000c0d0e7389 */ /* 0x00006400000c000b */
[----:B01----:R-:W-:Y:S01]  /*d8a0*/  ENDCOLLECTIVE ;  /* 0x000000000000791b */ /* 0x003fe20003800000 */
.L_x_1945:
[----:B------:R-:W-:Y:S02]  /*d8b0*/  ULDC UR4, c[0x0][0x288] ;  /* 0x0000a20000047ab9 */ /* 0x000fe40000000800 */
[----:B------:R-:W-:Y:S02]  /*d8c0*/  IMAD R6, R9, UR4, RZ ;  /* 0x0000000409067c24 */ /* 0x000fe4000f8e02ff */
[----:B------:R-:W-:-:S03]  /*d8d0*/  VIADD R9, R7, 0x10 ;  /* 0x0000001007097836 */ /* 0x000fc60000000000 */
        /* <DEDUP_REMOVED lines=9> */
.L_x_1946:
        /* <DEDUP_REMOVED lines=11> */
.L_x_1947:
        /* <DEDUP_REMOVED lines=8> */
.L_x_1948:
        /* <DEDUP_REMOVED lines=10> */
.L_x_1949:
[----:B------:R-:W-:Y:S02]  /*db40*/  IMAD.MOV.U32 R13, RZ, RZ, R4 ;  /* 0x000000ffff0d7224 */ /* 0x000fe400078e0004 */
[----:B------:R-:W-:Y:S02]  /*db50*/  IMAD.MOV.U32 R12, RZ, RZ, 0x3 ;  /* 0x00000003ff0c7424 */ /* 0x000fe400078e00ff */
[----:B------:R-:W-:-:S07]  /*db60*/  IMAD.MOV.U32 R10, RZ, RZ, R14 ;  /* 0x000000ffff0a7224 */ /* 0x000fce00078e000e */
[----:B------:R-:W-:Y:S05]  /*db70*/  WARPSYNC.COLLECTIVE R15, `(.L_x_1950) ;  /* 0x000000000f087348 */ /* 0x000fea0003c00000 */
[----:B------:R0:W1:Y:S02]  /*db80*/  SHFL.IDX P6, R14, R13, R12, R11 ;  /* 0x0000000c0d0e7389 */ /* 0x00006400000c000b */
[----:B01----:R-:W-:Y:S01]  /*db90*/  ENDCOLLECTIVE ;  /* 0x000000000000791b */ /* 0x003fe20003800000 */
.L_x_1950:
        /* <DEDUP_REMOVED lines=9> */
[----:B------:R-:W-:Y:S02]  /*dc30*/  VIADD R9, R7, 0x40 ;  /* 0x0000004007097836 */ /* 0x000fe40000000000 */
[----:B0-----:R-:W-:-:S10]  /*dc40*/  IMAD.MOV.U32 R2, RZ, RZ, R14 ;  /* 0x000000ffff027224 */ /* 0x001fd400078e000e */
[----:B------:R-:W-:Y:S05]  /*dc50*/  WARPSYNC.COLLECTIVE R15, `(.L_x_1951) ;  /* 0x000000000f087348 */ /* 0x000fea0003c00000 */
[----:B------:R0:W1:Y:S02]  /*dc60*/  SHFL.IDX P6, R14, R13, R12, R11 ;  /* 0x0000000c0d0e7389 */ /* 0x00006400000c000b */
[----:B01----:R-:W-:Y:S01]  /*dc70*/  ENDCOLLECTIVE ;  /* 0x000000000000791b */ /* 0x003fe20003800000 */
.L_x_1951:
        /* <DEDUP_REMOVED lines=8> */
.L_x_1952:
        /* <DEDUP_REMOVED lines=10> */
.L_x_1953:
[----:B------:R-:W-:Y:S02]  /*dda0*/  IMAD.MOV.U32 R13, RZ, RZ, R4 ;  /* 0x000000ffff0d7224 */ /* 0x000fe400078e0004 */
[----:B------:R-:W-:Y:S02]  /*ddb0*/  IMAD.MOV.U32 R12, RZ, RZ, 0x5 ;  /* 0x00000005ff0c7424 */ /* 0x000fe400078e00ff */
[----:B------:R-:W-:-:S07]  /*ddc0*/  IMAD.MOV.U32 R10, RZ, RZ, R14 ;  /* 0x000000ffff0a7224 */ /* 0x000fce00078e000e */
[----:B------:R-:W-:Y:S05]  /*ddd0*/  WARPSYNC.COLLECTIVE R15, `(.L_x_1954) ;  /* 0x000000000f087348 */ /* 0x000fea0003c00000 */
[----:B------:R0:W1:Y:S02]  /*dde0*/  SHFL.IDX P6, R14, R13, R12, R11 ;  /* 0x0000000c0d0e7389 */ /* 0x00006400000c000b */
[----:B01----:R-:W-:Y:S01]  /*ddf0*/  ENDCOLLECTIVE ;  /* 0x000000000000791b */ /* 0x003fe20003800000 */
.L_x_1954:
        /* <DEDUP_REMOVED lines=14> */
.L_x_1955:
        /* <DEDUP_REMOVED lines=8> */
.L_x_1956:
        /* <DEDUP_REMOVED lines=10> */
.L_x_1957:
[----:B------:R-:W-:Y:S02]  /*e000*/  IMAD.MOV.U32 R13, RZ, RZ, R4 ;  /* 0x000000ffff0d7224 */ /* 0x000fe400078e0004 */
[----:B------:R-:W-:Y:S02]  /*e010*/  IMAD.MOV.U32 R12, RZ, RZ, 0x7 ;  /* 0x00000007ff0c7424 */ /* 0x000fe400078e00ff */
[----:B------:R-:W-:-:S07]  /*e020*/  IMAD.MOV.U32 R10, RZ, RZ, R14 ;  /* 0x000000ffff0a7224 */ /* 0x000fce00078e000e */
[----:B------:R-:W-:Y:S05]  /*e030*/  WARPSYNC.COLLECTIVE R15, `(.L_x_1958) ;  /* 0x000000000f087348 */ /* 0x000fea0003c00000 */
[----:B------:R0:W1:Y:S02]  /*e040*/  SHFL.IDX P6, R14, R13, R12, R11 ;  /* 0x0000000c0d0e7389 */ /* 0x00006400000c000b */
[----:B01----:R-:W-:Y:S01]  /*e050*/  ENDCOLLECTIVE ;  /* 0x000000000000791b */ /* 0x003fe20003800000 */
.L_x_1958:
        /* <DEDUP_REMOVED lines=11> */
.L_x_1959:
[----:B------:R-:W-:-:S05]  /*e110*/  VIADD R3, R7, 0x70 ;  /* 0x0000007007037836 */ /* 0x000fca0000000000 */
[----:B------:R-:W-:Y:S01]  /*e120*/  ISETP.GE.AND P1, PT, R3, R6, PT ;  /* 0x000000060300720c */ /* 0x000fe20003f26270 */
[----:B------:R-:W-:Y:S02]  /*e130*/  IMAD.MOV.U32 R13, RZ, RZ, R8 ;  /* 0x000000ffff0d7224 */ /* 0x000fe400078e0008 */
[----:B------:R-:W-:Y:S02]  /*e140*/  IMAD.MOV.U32 R12, RZ, RZ, RZ ;  /* 0x000000ffff0c7224 */ /* 0x000fe400078e00ff */
[----:B------:R-:W-:-:S08]  /*e150*/  IMAD.MOV.U32 R9, RZ, RZ, R14 ;  /* 0x000000ffff097224 */ /* 0x000fd000078e000e */
[----:B------:R-:W-:Y:S05]  /*e160*/  WARPSYNC.COLLECTIVE R15, `(.L_x_1960) ;  /* 0x000000000f087348 */ /* 0x000fea0003c00000 */
[----:B------:R0:W1:Y:S02]  /*e170*/  SHFL.IDX P6, R14, R13, R12, R11 ;  /* 0x0000000c0d0e7389 */ /* 0x00006400000c000b */
[----:B01----:R-:W-:Y:S01]  /*e180*/  ENDCOLLECTIVE ;  /* 0x000000000000791b */ /* 0x003fe20003800000 */
.L_x_1960:
[----:B------:R-:W-:Y:S01]  /*e190*/  @!P1 LEA R2, P2, R20, R9, 0x1 ;  /* 0x0000000914029211 */ /* 0x000fe200078408ff */
[----:B------:R-:W-:-:S04]  /*e1a0*/  VIADD R9, R7, 0x80 ;  /* 0x0000008007097836 */ /* 0x000fc80000000000 */
        /* <DEDUP_REMOVED lines=12> */
.L_x_1961:
[----:B------:R-:W-:Y:S02]  /*e270*/  IMAD.MOV.U32 R13, RZ, RZ, R8 ;  /* 0x000000ffff0d7224 */ /* 0x000fe400078e0008 */
[----:B------:R-:W-:Y:S01]  /*e280*/  IMAD.MOV.U32 R12, RZ, RZ, 0x1 ;  /* 0x00000001ff0c7424 */ /* 0x000fe200078e00ff */
[----:B------:R-:W-:-:S13]  /*e290*/  @!P1 LEA R2, P2, R20, R14, 0x1 ;  /* 0x0000000e14029211 */ /* 0x000fda00078408ff */
[----:B------:R-:W-:Y:S05]  /*e2a0*/  WARPSYNC.COLLECTIVE R15, `(.L_x_1962) ;  /* 0x000000000f087348 */ /* 0x000fea0003c00000 */
[----:B------:R0:W1:Y:S02]  /*e2b0*/  SHFL.IDX P6, R14, R13, R12, R11 ;  /* 0x0000000c0d0e7389 */ /* 0x00006400000c000b */
[----:B01----:R-:W-:Y:S01]  /*e2c0*/  ENDCOLLECTIVE ;  /* 0x000000000000791b */ /* 0x003fe20003800000 */
.L_x_1962:
        /* <DEDUP_REMOVED lines=11> */
.L_x_1963:
[----:B------:R-:W-:Y:S02]  /*e380*/  IMAD.MOV.U32 R13, RZ, RZ, R8 ;  /* 0x000000ffff0d7224 */ /* 0x000fe400078e0008 */
[----:B------:R-:W-:Y:S02]  /*e390*/  IMAD.MOV.U32 R12, RZ, RZ, 0x2 ;  /* 0x00000002ff0c7424 */ /* 0x000fe400078e00ff */
[----:B------:R-:W-:-:S07]  /*e3a0*/  IMAD.MOV.U32 R4, RZ, RZ, R14 ;  /* 0x000000ffff047224 */ /* 0x000fce00078e000e */
[----:B------:R-:W-:Y:S05]  /*e3b0*/  WARPSYNC.COLLECTIVE R15, `(.L_x_1964) ;  /* 0x000000000f087348 */ /* 0x000fea0003c00000 */
[----:B------:R0:W1:Y:S02]  /*e3c0*/  SHFL.IDX P6, R14, R13, R12, R11 ;  /* 0x0000000c0d0e7389 */ /* 0x00006400000c000b */
[----:B01----:R-:W-:Y:S01]  /*e3d0*/  ENDCOLLECTIVE ;  /* 0x000000000000791b */ /* 0x003fe20003800000 */
.L_x_1964:
[----:B------:R-:W-:-:S05]  /*e3e0*/  @!P1 LEA R4, P2, R20, R4, 0x1 ;  /* 0x0000000414049211 */ /* 0x000fca00078408ff */
[----:B------:R-:W-:Y:S02]  /*e3f0*/  @!P1 IMAD.X R3, RZ, RZ, R2, P2 ;  /* 0x000000ffff039224 */ /* 0x000fe400010e0602 */
        /* <DEDUP_REMOVED lines=10> */
.L_x_1965:
        /* <DEDUP_REMOVED lines=8> */
.L_x_1966:
        /* <DEDUP_REMOVED lines=10> */
.L_x_1967:
[----:B------:R-:W-:Y:S05]  /*e5c0*/  BRA `(.L_x_1968) ;  /* 0xffffffcc005c7947 */ /* 0x000fea000383ffff */
.L_x_1868:
[----:B0-----:R0:W1:Y:S02]  /*e5d0*/  SYNCS.PHASECHK.TRANS64.TRYWAIT P0, [R17+URZ+0x16820], R2 ;  /* 0x01682002110075a7 */ /* 0x001064000800017f */
[----:B-1----:R-:W-:Y:S05]  /*e5e0*/  @!P0 NANOSLEEP.SYNCS 0x989680 ;  /* 0x009896800000895d */ /* 0x002fea0003900000 */
[----:B------:R-:W1:Y:S02]  /*e5f0*/  @!P0 SYNCS.PHASECHK.TRANS64 P0, [R17+URZ+0x16820], R2 ;  /* 0x01682002110085a7 */ /* 0x000e64000800007f */
[----:B-1----:R-:W-:Y:S05]  /*e600*/  @!P0 BRA `(.L_x_1868) ;  /* 0xfffffffc00f08947 */ /* 0x002fea000383ffff */
[----:B------:R-:W-:Y:S05]  /*e610*/  BRA `(.L_x_1969) ;  /* 0xffffffcc00bc7947 */ /* 0x000fea000383ffff */
.L_x_1875:
[----:B0-----:R0:W1:Y:S02]  /*e620*/  SYNCS.PHASECHK.TRANS64.TRYWAIT P0, [R2+URZ+0x16840], R3 ;  /* 0x01684003020075a7 */ /* 0x001064000800017f */
[----:B-1----:R-:W-:Y:S05]  /*e630*/  @!P0 NANOSLEEP.SYNCS 0x989680 ;  /* 0x009896800000895d */ /* 0x002fea0003900000 */
[----:B------:R-:W1:Y:S02]  /*e640*/  @!P0 SYNCS.PHASECHK.TRANS64 P0, [R2+URZ+0x16840], R3 ;  /* 0x01684003020085a7 */ /* 0x000e64000800007f */
[----:B-1----:R-:W-:Y:S05]  /*e650*/  @!P0 BRA `(.L_x_1875) ;  /* 0xfffffffc00f08947 */ /* 0x002fea000383ffff */
[----:B------:R-:W-:Y:S05]  /*e660*/  BRA `(.L_x_1970) ;  /* 0xffffffd0006c7947 */ /* 0x000fea000383ffff */
.L_x_1880:
[----:B0-----:R0:W1:Y:S02]  /*e670*/  SYNCS.PHASECHK.TRANS64.TRYWAIT P0, [R2+URZ+0x60], R3 ;  /* 0x00006003020075a7 */ /* 0x001064000800017f */
[----:B-1----:R-:W-:Y:S05]  /*e680*/  @!P0 NANOSLEEP.SYNCS 0x989680 ;  /* 0x009896800000895d */ /* 0x002fea0003900000 */
[----:B------:R-:W1:Y:S02]  /*e690*/  @!P0 SYNCS.PHASECHK.TRANS64 P0, [R2+URZ+0x60], R3 ;  /* 0x00006003020085a7 */ /* 0x000e64000800007f */
[----:B-1----:R-:W-:Y:S05]  /*e6a0*/  @!P0 BRA `(.L_x_1880) ;  /* 0xfffffffc00f08947 */ /* 0x002fea000383ffff */
[----:B------:R-:W-:Y:S05]  /*e6b0*/  BRA `(.L_x_1971) ;  /* 0xffffffd000e47947 */ /* 0x000fea000383ffff */
.L_x_1889:
[----:B0-----:R0:W1:Y:S02]  /*e6c0*/  SYNCS.PHASECHK.TRANS64.TRYWAIT P0, [R2+URZ+0x16840], R3 ;  /* 0x01684003020075a7 */ /* 0x001064000800017f */
[----:B-1----:R-:W-:Y:S05]  /*e6d0*/  @!P0 NANOSLEEP.SYNCS 0x989680 ;  /* 0x009896800000895d */ /* 0x002fea0003900000 */
[----:B------:R-:W1:Y:S02]  /*e6e0*/  @!P0 SYNCS.PHASECHK.TRANS64 P0, [R2+URZ+0x16840], R3 ;  /* 0x01684003020085a7 */ /* 0x000e64000800007f */
[----:B-1----:R-:W-:Y:S05]  /*e6f0*/  @!P0 BRA `(.L_x_1889) ;  /* 0xfffffffc00f08947 */ /* 0x002fea000383ffff */
[----:B------:R-:W-:Y:S05]  /*e700*/  BRA `(.L_x_1972) ;  /* 0xffffffd8001c7947 */ /* 0x000fea000383ffff */
.L_x_1894:
[----:B0-----:R0:W1:Y:S02]  /*e710*/  SYNCS.PHASECHK.TRANS64.TRYWAIT P0, [R5+URZ+0x60], R2 ;  /* 0x00006002050075a7 */ /* 0x001064000800017f */
[----:B-1----:R-:W-:Y:S05]  /*e720*/  @!P0 NANOSLEEP.SYNCS 0x989680 ;  /* 0x009896800000895d */ /* 0x002fea0003900000 */
[----:B------:R-:W1:Y:S02]  /*e730*/  @!P0 SYNCS.PHASECHK.TRANS64 P0, [R5+URZ+0x60], R2 ;  /* 0x00006002050085a7 */ /* 0x000e64000800007f */
[----:B-1----:R-:W-:Y:S05]  /*e740*/  @!P0 BRA `(.L_x_1894) ;  /* 0xfffffffc00f08947 */ /* 0x002fea000383ffff */
[----:B------:R-:W-:Y:S05]  /*e750*/  BRA `(.L_x_1973) ;  /* 0xffffffd800947947 */ /* 0x000fea000383ffff */
.L_x_1902:
[----:B0-----:R0:W1:Y:S02]  /*e760*/  SYNCS.PHASECHK.TRANS64.TRYWAIT P0, [R2+URZ+0x16840], R3 ;  /* 0x01684003020075a7 */ /* 0x001064000800017f */
[----:B-1----:R-:W-:Y:S05]  /*e770*/  @!P0 NANOSLEEP.SYNCS 0x989680 ;  /* 0x009896800000895d */ /* 0x002fea0003900000 */
[----:B------:R-:W1:Y:S02]  /*e780*/  @!P0 SYNCS.PHASECHK.TRANS64 P0, [R2+URZ+0x16840], R3 ;  /* 0x01684003020085a7 */ /* 0x000e64000800007f */
[----:B-1----:R-:W-:Y:S05]  /*e790*/  @!P0 BRA `(.L_x_1902) ;  /* 0xfffffffc00f08947 */ /* 0x002fea000383ffff */
[----:B------:R-:W-:Y:S05]  /*e7a0*/  BRA `(.L_x_1974) ;  /* 0xffffffdc009c7947 */ /* 0x000fea000383ffff */
.L_x_1907:
[----:B0-----:R0:W1:Y:S02]  /*e7b0*/  SYNCS.PHASECHK.TRANS64.TRYWAIT P0, [R5+URZ+0x60], R8 ;  /* 0x00006008050075a7 */ /* 0x001064000800017f */
[----:B-1----:R-:W-:Y:S05]  /*e7c0*/  @!P0 NANOSLEEP.SYNCS 0x989680 ;  /* 0x009896800000895d */ /* 0x002fea0003900000 */
[----:B------:R-:W1:Y:S02]  /*e7d0*/  @!P0 SYNCS.PHASECHK.TRANS64 P0, [R5+URZ+0x60], R8 ;  /* 0x00006008050085a7 */ /* 0x000e64000800007f */
[----:B-1----:R-:W-:Y:S05]  /*e7e0*/  @!P0 BRA `(.L_x_1907) ;  /* 0xfffffffc00f08947 */ /* 0x002fea000383ffff */
[----:B------:R-:W-:Y:S05]  /*e7f0*/  BRA `(.L_x_1975) ;  /* 0xffffffe000187947 */ /* 0x000fea000383ffff */
.L_x_1917:
[----:B-1----:R1:W2:Y:S02]  /*e800*/  SYNCS.PHASECHK.TRANS64.TRYWAIT P0, [R3+URZ+0x16860], R0 ;  /* 0x01686000030075a7 */ /* 0x0022a4000800017f */
[----:B--2---:R-:W-:Y:S05]  /*e810*/  @!P0 NANOSLEEP.SYNCS 0x989680 ;  /* 0x009896800000895d */ /* 0x004fea0003900000 */
[----:B------:R-:W2:Y:S02]  /*e820*/  @!P0 SYNCS.PHASECHK.TRANS64 P0, [R3+URZ+0x16860], R0 ;  /* 0x01686000030085a7 */ /* 0x000ea4000800007f */
[----:B--2---:R-:W-:Y:S05]  /*e830*/  @!P0 BRA `(.L_x_1917) ;  /* 0xfffffffc00f08947 */ /* 0x004fea000383ffff */
[----:B------:R-:W-:Y:S05]  /*e840*/  BRA `(.L_x_1976) ;  /* 0xffffffe400087947 */ /* 0x000fea000383ffff */
.L_x_1923:
[----:B------:R-:W-:Y:S01]  /*e850*/  BSSY B0, `(.L_x_1977) ;  /* 0x0000008000007945 */ /* 0x000fe20003800000 */
[----:B------:R-:W-:Y:S02]  /*e860*/  IMAD.MOV.U32 R13, RZ, RZ, R28 ;  /* 0x000000ffff0d7224 */ /* 0x000fe400078e001c */
[----:B------:R-:W-:Y:S02]  /*e870*/  IMAD.MOV.U32 R12, RZ, RZ, RZ ;  /* 0x000000ffff0c7224 */ /* 0x000fe400078e00ff */
[----:B0-----:R-:W-:Y:S02]  /*e880*/  IMAD.MOV.U32 R11, RZ, RZ, 0x1f ;  /* 0x0000001fff0b7424 */ /* 0x001fe400078e00ff */
[----:B------:R-:W-:-:S07]  /*e890*/  IMAD.MOV.U32 R15, RZ, RZ, -0x1 ;  /* 0xffffffffff0f7424 */ /* 0x000fce00078e00ff */
[----:B------:R-:W-:Y:S05]  /*e8a0*/  WARPSYNC.COLLECTIVE R15, `(.L_x_1978) ;  /* 0x000000000f087348 */ /* 0x000fea0003c00000 */
[----:B------:R0:W1:Y:S02]  /*e8b0*/  SHFL.IDX P6, R14, R13, R12, R11 ;  /* 0x0000000c0d0e7389 */ /* 0x00006400000c000b */
[----:B01----:R-:W-:Y:S01]  /*e8c0*/  ENDCOLLECTIVE ;  /* 0x000000000000791b */ /* 0x003fe20003800000 */
.L_x_1978:
[----:B------:R-:W-:Y:S05]  /*e8d0*/  BSYNC B0 ;  /* 0x0000000000007941 */ /* 0x000fea0003800000 */
.L_x_1977:
[----:B------:R-:W-:Y:S05]  /*e8e0*/  BRA `(.L_x_1979) ;  /* 0xffffffe400ac7947 */ /* 0x000fea000383ffff */
.L_x_1926:
[----:B-1----:R1:W2:Y:S02]  /*e8f0*/  SYNCS.PHASECHK.TRANS64.TRYWAIT P0, [R7+URZ+0x16820], R0 ;  /* 0x01682000070075a7 */ /* 0x0022a4000800017f */
[----:B--2---:R-:W-:Y:S05]  /*e900*/  @!P0 NANOSLEEP.SYNCS 0x989680 ;  /* 0x009896800000895d */ /* 0x004fea0003900000 */
[----:B------:R-:W2:Y:S02]  /*e910*/  @!P0 SYNCS.PHASECHK.TRANS64 P0, [R7+URZ+0x16820], R0 ;  /* 0x01682000070085a7 */ /* 0x000ea4000800007f */
[----:B--2---:R-:W-:Y:S05]  /*e920*/  @!P0 BRA `(.L_x_1926) ;  /* 0xfffffffc00f08947 */ /* 0x004fea000383ffff */
[----:B------:R-:W-:Y:S05]  /*e930*/  BRA `(.L_x_1980) ;  /* 0xffffffe400f47947 */ /* 0x000fea000383ffff */
.L_x_1927:
        /* <DEDUP_REMOVED lines=11> */
.L_x_1982:
[----:B------:R-:W-:Y:S05]  /*e9f0*/  BSYNC B0 ;  /* 0x0000000000007941 */ /* 0x000fea0003800000 */
.L_x_1981:
[----:B------:R-:W-:Y:S05]  /*ea00*/  BRA `(.L_x_1983) ;  /* 0xffffffe400dc7947 */ /* 0x000fea000383ffff */
.L_x_1930:
[----:B------:R-:W-:Y:S01]  /*ea10*/  BSSY B1, `(.L_x_1984) ;  /* 0x0000006000017945 */ /* 0x000fe20003800000 */
[----:B------:R-:W-:-:S07]  /*ea20*/  IMAD.MOV.U32 R15, RZ, RZ, -0x1 ;  /* 0xffffffffff0f7424 */ /* 0x000fce00078e00ff */
[----:B01----:R-:W-:Y:S05]  /*ea30*/  WARPSYNC.COLLECTIVE R15, `(.L_x_1985) ;  /* 0x000000000f0c7348 */ /* 0x003fea0003c00000 */
[----:B------:R-:W-:Y:S02]  /*ea40*/  ELECT P6, UR62, PT ;  /* 0x00000000003e782f */ /* 0x000fe400038c0000 */
[----:B------:R-:W-:Y:S01]  /*ea50*/  MOV R14, UR62 ;  /* 0x0000003e000e7c02 */ /* 0x000fe20008000f00 */
[----:B01----:R-:W-:Y:S10]  /*ea60*/  ENDCOLLECTIVE ;  /* 0x000000000000791b */ /* 0x003ff40003800000 */
.L_x_1985:
[----:B------:R-:W-:Y:S05]  /*ea70*/  BSYNC B1 ;  /* 0x0000000000017941 */ /* 0x000fea0003800000 */
.L_x_1984:
[----:B------:R-:W-:Y:S05]  /*ea80*/  BRA `(.L_x_1986) ;  /* 0xffffffe400d47947 */ /* 0x000fea000383ffff */
.L_x_1932:
[----:B-1----:R1:W2:Y:S02]  /*ea90*/  SYNCS.PHASECHK.TRANS64.TRYWAIT P0, [R5+URZ], R4 ;  /* 0x00000004050075a7 */ /* 0x0022a4000800017f */
[----:B--2---:R-:W-:Y:S05]  /*eaa0*/  @!P0 NANOSLEEP.SYNCS 0x989680 ;  /* 0x009896800000895d */ /* 0x004fea0003900000 */
[----:B------:R-:W2:Y:S02]  /*eab0*/  @!P0 SYNCS.PHASECHK.TRANS64 P0, [R5+URZ], R4 ;  /* 0x00000004050085a7 */ /* 0x000ea4000800007f */
[----:B--2---:R-:W-:Y:S05]  /*eac0*/  @!P0 BRA `(.L_x_1932) ;  /* 0xfffffffc00f08947 */ /* 0x004fea000383ffff */
[----:B------:R-:W-:Y:S05]  /*ead0*/  BRA `(.L_x_1987) ;  /* 0xffffffe800087947 */ /* 0x000fea000383ffff */
.L_x_1933:
[----:B--2---:R2:W3:Y:S02]  /*eae0*/  SYNCS.PHASECHK.TRANS64.TRYWAIT P0, [R3+URZ], R0 ;  /* 0x00000000030075a7 */ /* 0x0044e4000800017f */
[----:B---3--:R-:W-:Y:S05]  /*eaf0*/  @!P0 NANOSLEEP.SYNCS 0x989680 ;  /* 0x009896800000895d */ /* 0x008fea0003900000 */
[----:B------:R-:W3:Y:S02]  /*eb00*/  @!P0 SYNCS.PHASECHK.TRANS64 P0, [R3+URZ], R0 ;  /* 0x00000000030085a7 */ /* 0x000ee4000800007f */
[----:B---3--:R-:W-:Y:S05]  /*eb10*/  @!P0 BRA `(.L_x_1933) ;  /* 0xfffffffc00f08947 */ /* 0x008fea000383ffff */
[----:B------:R-:W-:Y:S05]  /*eb20*/  BRA `(.L_x_1988) ;  /* 0xffffffe400fc7947 */ /* 0x000fea000383ffff */
.L_x_1935:
[----:B-1----:R1:W2:Y:S02]  /*eb30*/  SYNCS.PHASECHK.TRANS64.TRYWAIT P0, [R5+URZ], R4 ;  /* 0x00000004050075a7 */ /* 0x0022a4000800017f */
[----:B--2---:R-:W-:Y:S05]  /*eb40*/  @!P0 NANOSLEEP.SYNCS 0x989680 ;  /* 0x009896800000895d */ /* 0x004fea0003900000 */
[----:B------:R-:W2:Y:S02]  /*eb50*/  @!P0 SYNCS.PHASECHK.TRANS64 P0, [R5+URZ], R4 ;  /* 0x00000004050085a7 */ /* 0x000ea4000800007f */
[----:B--2---:R-:W-:Y:S05]  /*eb60*/  @!P0 BRA `(.L_x_1935) ;  /* 0xfffffffc00f08947 */ /* 0x004fea000383ffff */
[----:B------:R-:W-:Y:S05]  /*eb70*/  BRA `(.L_x_1989) ;  /* 0xffffffe800007947 */ /* 0x000fea000383ffff */
.L_x_1990:
        /* <DEDUP_REMOVED lines=16> */
.L_x_2647:


//--------------------- .text._ZN7cutlass13device_kernelIN5flash11enable_sm90INS1_16FlashAttnFwdSm90INS1_25CollectiveMainloopFwdSm90ILi2EN4cute5tupleIJNS5_1CILi1EEES8_S8_EEENS6_IJNS7_ILi192EEENS7_ILi128EEENS7_ILi64EEEEEELi64ENS_6half_tEfNS_4arch4Sm90ELb1ELb0ELb0ELb1ELb0ELb0ELb0ELb1ELb1ELb1ELb0ELb0EEENS1_21CollectiveEpilogueFwdINS6_IJSA_SC_SB_EEES9_SE_SG_Li384ELb1ELb1ELb0ELb0EEENS1_36VarlenDynamicPersistentTileSchedulerILi192ELi128ELi384ELi128ELb0ELb1ELb1ELb1ELb1ELb1EEEEEEEEEvNT_6ParamsE --------------------------
	.section	.text._ZN7cutlass13device_kernelIN5flash11enable_sm90INS1_16FlashAttnFwdSm90INS1_25CollectiveMainloopFwdSm90ILi2EN4cute5tupleIJNS5_1CILi1EEES8_S8_EEENS6_IJNS7_ILi192EEENS7_ILi128EEENS7_ILi64EEEEEELi64ENS_6half_tEfNS_4arch4Sm90ELb1ELb0ELb0ELb1ELb0ELb0ELb0ELb1ELb1ELb1ELb0ELb0EEENS1_21CollectiveEpilogueFwdINS6_IJSA_SC_SB_EEES9_SE_SG_Li384ELb1ELb1ELb0ELb0EEENS1_36VarlenDynamicPersistentTileSchedulerILi192ELi128ELi384ELi128ELb0ELb1ELb1ELb1ELb1ELb1EEEEEEEEEvNT_6ParamsE,"ax",@progbits
	.align	128
.text._ZN7cutlass13device_kernelIN5flash11enable_sm90INS1_16FlashAttnFwdSm90INS1_25CollectiveMainloopFwdSm90ILi2EN4cute5tupleIJNS5_1CILi1EEES8_S8_EEENS6_IJNS7_ILi192EEENS7_ILi128EEENS7_ILi64EEEEEELi64ENS_6half_tEfNS_4arch4Sm90ELb1ELb0ELb0ELb1ELb0ELb0ELb0ELb1ELb1ELb1ELb0ELb0EEENS1_21CollectiveEpilogueFwdINS6_IJSA_SC_SB_EEES9_SE_SG_Li384ELb1ELb1ELb0ELb0EEENS1_36VarlenDynamicPersistentTileSchedulerILi192ELi128ELi384ELi128ELb0ELb1ELb1ELb1ELb1ELb1EEEEEEEEEvNT_6ParamsE:
        .type           _ZN7cutlass13device_kernelIN5flash11enable_sm90INS1_16FlashAttnFwdSm90INS1_25CollectiveMainloopFwdSm90ILi2EN4cute5tupleIJNS5_1CILi1EEES8_S8_EEENS6_IJNS7_ILi192EEENS7_ILi128EEENS7_ILi64EEEEEELi64ENS_6half_tEfNS_4arch4Sm90ELb1ELb0ELb0ELb1ELb0ELb0ELb0ELb1ELb1ELb1ELb0ELb0EEENS1_21CollectiveEpilogueFwdINS6_IJSA_SC_SB_EEES9_SE_SG_Li384ELb1ELb1ELb0ELb0EEENS1_36VarlenDynamicPersistentTileSchedulerILi192ELi128ELi384ELi128ELb0ELb1ELb1ELb1ELb1ELb1EEEEEEEEEvNT_6ParamsE,@function
        .size           _ZN7cutlass13device_kernelIN5flash11enable_sm90INS1_16FlashAttnFwdSm90INS1_25CollectiveMainloopFwdSm90ILi2EN4cute5tupleIJNS5_1CILi1EEES8_S8_EEENS6_IJNS7_ILi192EEENS7_ILi128EEENS7_ILi64EEEEEELi64ENS_6half_tEfNS_4arch4Sm90ELb1ELb0ELb0ELb1ELb0ELb0ELb0ELb1ELb1ELb1ELb0ELb0EEENS1_21CollectiveEpilogueFwdINS6_IJSA_SC_SB_EEES9_SE_SG_Li384ELb1ELb1ELb0ELb0EEENS1_36VarlenDynamicPersistentTileSchedulerILi192ELi128ELi384ELi128ELb0ELb1ELb1ELb1ELb1ELb1EEEEEEEEEvNT_6ParamsE,(.L_x_2648 - _ZN7cutlass13device_kernelIN5flash11enable_sm90INS1_16FlashAttnFwdSm90INS1_25CollectiveMainloopFwdSm90ILi2EN4cute5tupleIJNS5_1CILi1EEES8_S8_EEENS6_IJNS7_ILi192EEENS7_ILi128EEENS7_ILi64EEEEEELi64ENS_6half_tEfNS_4arch4Sm90ELb1ELb0ELb0ELb1ELb0ELb0ELb0ELb1ELb1ELb1ELb0ELb0EEENS1_21CollectiveEpilogueFwdINS6_IJSA_SC_SB_EEES9_SE_SG_Li384ELb1ELb1ELb0ELb0EEENS1_36VarlenDynamicPersistentTileSchedulerILi192ELi128ELi384ELi128ELb0ELb1ELb1ELb1ELb1ELb1EEEEEEEEEvNT_6ParamsE)
        .other          _ZN7cutlass13device_kernelIN5flash11enable_sm90INS1_16FlashAttnFwdSm90INS1_25CollectiveMainloopFwdSm90ILi2EN4cute5tupleIJNS5_1CILi1EEES8_S8_EEENS6_IJNS7_ILi192EEENS7_ILi128EEENS7_ILi64EEEEEELi64ENS_6half_tEfNS_4arch4Sm90ELb1ELb0ELb0ELb1ELb0ELb0ELb0ELb1ELb1ELb1ELb0ELb0EEENS1_21CollectiveEpilogueFwdINS6_IJSA_SC_SB_EEES9_SE_SG_Li384ELb1ELb1ELb0ELb0EEENS1_36VarlenDynamicPersistentTileSchedulerILi192ELi128ELi384ELi128ELb0ELb1ELb1ELb1ELb1ELb1EEEEEEEEEvNT_6ParamsE,@"STO_CUDA_ENTRY STV_DEFAULT"
_ZN7cutlass13device_kernelIN5flash11enable_sm90INS1_16FlashAttnFwdSm90INS1_25CollectiveMainloopFwdSm90ILi2EN4cute5tupleIJNS5_1CILi1EEES8_S8_EEENS6_IJNS7_ILi192EEENS7_ILi128EEENS7_ILi64EEEEEELi64ENS_6half_tEfNS_4arch4Sm90ELb1ELb0ELb0ELb1ELb0ELb0ELb0ELb1ELb1ELb1ELb0ELb0EEENS1_21CollectiveEpilogueFwdINS6_IJSA_SC_SB_EEES9_SE_SG_Li384ELb1ELb1ELb0ELb0EEENS1_36VarlenDynamicPersistentTileSchedulerILi192ELi128ELi384ELi128ELb0ELb1ELb1ELb1ELb1ELb1EEEEEEEEEvNT_6ParamsE:
        /* <DEDUP_REMOVED lines=18> */
.L_x_1992:
[----:B------:R-:W-:Y:S05]  /*0120*/  BSYNC B0 ;  /* 0x0000000000007941 */ /* 0x000fea0003800000 */
.L_x_1991:
        /* <DEDUP_REMOVED lines=41> */
.L_x_1993:
        /* <DEDUP_REMOVED lines=22> */
.L_x_1994:
        /* <DEDUP_REMOVED lines=18> */
.L_x_1995:
        /* <DEDUP_REMOVED lines=22> */
.L_x_1996:
        /* <DEDUP_REMOVED lines=22> */
.L_x_1997:
[----:B------:R-:W-:Y:S01]  /*0900*/  PLOP3.LUT P0, PT, PT, PT, UP0, 0x80, 0x0 ;  /* 0x000000000000781c */ /* 0x000fe20003f0f008 */
[----:B------:R-:W-:Y:S01]  /*0910*/  UMOV UR36, 0x1 ;  /* 0x0000000100247882 */ /* 0x000fe20000000000 */
[----:B------:R-:W-:Y:S01]  /*0920*/  NOP ;  /* 0x0000000000007918 */ /* 0x000fe20000000000 */
[----:B------:R-:W-:Y:S01]  /*0930*/  USEL UR36, UR36, 0x2, !UP0 ;  /* 0x0000000224247887 */ /* 0x000fe2000c000000 */
[----:B------:R-:W-:Y:S01]  /*0940*/  ULDC.64 UR48, c[0x0][0x208] ;  /* 0x0000820000307ab9 */ /* 0x000fe20000000a00 */
[----:B012-4-:R-:W-:Y:S08]  /*0950*/  BAR.SYNC.DEFER_BLOCKING 0x0 ;  /* 0x0000000000007b1d */ /* 0x017ff00000010000 */
[----:B------:R-:W-:Y:S05]  /*0960*/  @!P0 BRA `(.L_x_1998) ;  /* 0x0000009000cc8947 */ /* 0x000fea0003800000 */
.L_x_1999:
        /* <DEDUP_REMOVED lines=25> */
[----:B------:R-:W-:Y:S02]  /*0b00*/  UMOV UR39, URZ ;  /* 0x0000003f00277c82 */ /* 0x000fe40008000000 */
[CC--:B------:R-:W-:Y:S02]  /*0b10*/  LEA.HI R153, R0.reuse, R157.reuse, RZ, 0x7 ;  /* 0x0000009d00997211 */ /* 0x0c0fe400078f38ff */
[----:B------:R-:W-:-:S02]  /*0b20*/  LEA.HI R3, R0, R157, RZ, 0x5 ;  /* 0x0000009d00037211 */ /* 0x000fc400078f28ff */
[----:B------:R-:W-:Y:S02]  /*0b30*/  LOP3.LUT R152, R153, 0xffffff80, RZ, 0xc0, !PT ;  /* 0xffffff8099987812 */ /* 0x000fe400078ec0ff */
[CC--:B------:R-:W-:Y:S01]  /*0b40*/  LEA.HI R2, R0.reuse, R157.reuse, RZ, 0x4 ;  /* 0x0000009d00027211 */ /* 0x0c0fe200078f20ff */
[----:B------:R-:W-:Y:S01]  /*0b50*/  IMAD.SHL.U32 R5, R3, 0x20, RZ ;  /* 0x0000002003057824 */ /* 0x000fe200078e00ff */
[----:B------:R-:W-:Y:S01]  /*0b60*/  LEA.HI R10, R0, R157, RZ, 0x2 ;  /* 0x0000009d000a7211 */ /* 0x000fe200078f10ff */
[----:B------:R-:W-:Y:S01]  /*0b70*/  IMAD.IADD R152, R157, 0x1, -R152 ;  /* 0x000000019d987824 */ /* 0x000fe200078e0a98 */
[----:B------:R-:W-:Y:S02]  /*0b80*/  SHF.R.S32.HI R3, RZ, 0x4, R2 ;  /* 0x00000004ff037819 */ /* 0x000fe40000011402 */
[----:B------:R-:W-:Y:S02]  /*0b90*/  LOP3.LUT R4, R2, 0x3fffff0, RZ, 0xc0, !PT ;  /* 0x03fffff002047812 */ /* 0x000fe400078ec0ff */
[----:B------:R-:W-:-:S02]  /*0ba0*/  SHF.R.S32.HI R7, RZ, 0x1f, R152 ;  /* 0x0000001fff077819 */ /* 0x000fc40000011498 */
[----:B------:R-:W-:Y:S01]  /*0bb0*/  LEA.HI R2, R2, R3, RZ, 0x1 ;  /* 0x0000000302027211 */ /* 0x000fe200078f08ff */
[----:B------:R-:W-:Y:S01]  /*0bc0*/  IMAD.IADD R4, R157, 0x1, -R4 ;  /* 0x000000019d047824 */ /* 0x000fe200078e0a04 */
[----:B------:R-:W-:Y:S02]  /*0bd0*/  LEA.HI R6, R7, R152, RZ, 0x2 ;  /* 0x0000009807067211 */ /* 0x000fe400078f10ff */
[----:B------:R-:W-:Y:S02]  /*0be0*/  LOP3.LUT R2, R2, 0x1ffffffe, RZ, 0xc0, !PT ;  /* 0x1ffffffe02027812 */ /* 0x000fe400078ec0ff */
[--C-:B------:R-:W-:Y:S02]  /*0bf0*/  SHF.R.S32.HI R8, RZ, 0x2, R6.reuse ;  /* 0x00000002ff087819 */ /* 0x100fe40000011406 */
[----:B------:R-:W-:Y:S01]  /*0c00*/  SHF.R.S32.HI R9, RZ, 0x1f, R6 ;  /* 0x0000001fff097819 */ /* 0x000fe20000011406 */
[----:B------:R-:W-:Y:S01]  /*0c10*/  IMAD.IADD R2, R3, 0x1, -R2 ;  /* 0x0000000103027824 */ /* 0x000fe200078e0a02 */
[----:B------:R-:W-:-:S02]  /*0c20*/  SHF.R.S32.HI R153, RZ, 0x7, R153 ;  /* 0x00000007ff997819 */ /* 0x000fc40000011499 */
[----:B------:R-:W-:Y:S02]  /*0c30*/  LOP3.LUT R10, R10, 0xfffffffc, RZ, 0xc0, !PT ;  /* 0xfffffffc0a0a7812 */ /* 0x000fe400078ec0ff */
[----:B------:R-:W-:Y:S01]  /*0c40*/  LEA.HI R9, R9, R8, RZ, 0x3 ;  /* 0x0000000809097211 */ /* 0x000fe200078f18ff */
[----:B------:R-:W-:Y:S01]  /*0c50*/  IMAD.HI R3, R153, 0x55555556, RZ ;  /* 0x5555555699037827 */ /* 0x000fe200078e02ff */
[----:B------:R-:W-:Y:S02]  /*0c60*/  LOP3.LUT R5, R5, 0xfffffc00, RZ, 0xc0, !PT ;  /* 0xfffffc0005057812 */ /* 0x000fe400078ec0ff */
[----:B------:R-:W-:Y:S01]  /*0c70*/  LEA.HI R0, R0, R157, RZ, 0x3 ;  /* 0x0000009d00007211 */ /* 0x000fe200078f18ff */
[----:B------:R-:W-:Y:S01]  /*0c80*/  IMAD.IADD R10, R157, 0x1, -R10 ;  /* 0x000000019d0a7824 */ /* 0x000fe200078e0a0a */
[----:B------:R-:W-:Y:S01]  /*0c90*/  LOP3.LUT R9, R9, 0xfffffff8, RZ, 0xc0, !PT ;  /* 0xfffffff809097812 */ /* 0x000fe200078ec0ff */
[----:B------:R-:W-:Y:S01]  /*0ca0*/  IMAD R5, R4, 0x40, R5 ;  /* 0x0000004004057824 */ /* 0x000fe200078e0205 */
[----:B------:R-:W-:-:S02]  /*0cb0*/  LEA.HI R7, R7, R152, RZ, 0x5 ;  /* 0x0000009807077211 */ /* 0x000fc400078f28ff */
[----:B------:R-:W-:Y:S01]  /*0cc0*/  LEA.HI R4, R3, R3, RZ, 0x1 ;  /* 0x0000000303047211 */ /* 0x000fe200078f08ff */
[----:B------:R-:W-:Y:S01]  /*0cd0*/  IMAD.IADD R8, R8, 0x1, -R9 ;  /* 0x0000000108087824 */ /* 0x000fe200078e0a09 */
[----:B------:R-:W-:Y:S01]  /*0ce0*/  LOP3.LUT R18, R0, 0xfffffff8, RZ, 0xc0, !PT ;  /* 0xfffffff800127812 */ /* 0x000fe200078ec0ff */
[----:B------:R-:W-:Y:S01]  /*0cf0*/  IMAD R155, R2, 0x8, R5 ;  /* 0x00000008029b7824 */ /* 0x000fe200078e0205 */
[----:B------:R-:W-:Y:S01]  /*0d00*/  LEA.HI R3, R10, R10, RZ, 0x1 ;  /* 0x0000000a0a037211 */ /* 0x000fe200078f08ff */
[----:B------:R-:W-:Y:S01]  /*0d10*/  IMAD R4, R4, -0x3, R153 ;  /* 0xfffffffd04047824 */ /* 0x000fe200078e0299 */
[----:B------:R-:W-:Y:S01]  /*0d20*/  SHF.R.S32.HI R7, RZ, 0x5, R7 ;  /* 0x00000005ff077819 */ /* 0x000fe20000011407 */
[----:B------:R-:W-:Y:S01]  /*0d30*/  IMAD.IADD R18, R157, 0x1, -R18 ;  /* 0x000000019d127824 */ /* 0x000fe200078e0a12 */
[----:B------:R-:W-:Y:S02]  /*0d40*/  LOP3.LUT R3, R3, 0x1ffffffe, RZ, 0xc0, !PT ;  /* 0x1ffffffe03037812 */ /* 0x000fe400078ec0ff */
        /* <DEDUP_REMOVED lines=9> */
.L_x_2041:
[----:B012---:R-:W0:Y:S01]  /*0de0*/  LDC.64 R2, c[0x0][0xc88] ;  /* 0x00032200ff027b82 */ /* 0x007e220000000a00 */
[----:B------:R-:W-:Y:S01]  /*0df0*/  ULDC.64 UR8, c[0x0][0xa28] ;  /* 0x00028a0000087ab9 */ /* 0x000fe20000000a00 */
[----:B------:R-:W-:Y:S01]  /*0e00*/  ULDC.64 UR10, c[0x0][0xa18] ;  /* 0x00028600000a7ab9 */ /* 0x000fe20000000a00 */
[----:B------:R-:W-:Y:S01]  /*0e10*/  ULDC UR4, c[0x0][0x424] ;  /* 0x0001090000047ab9 */ /* 0x000fe20000000800 */
        /* <DEDUP_REMOVED lines=11> */
[----:B------:R-:W-:-:S04]  /*0ed0*/  @UP0 ULEA UR8, UP2, UR40, UR8, 0x2 ;  /* 0x0000000828080291 */ /* 0x000fc8000f84103f */
[----:B------:R-:W-:Y:S02]  /*0ee0*/  @UP0 ULEA.HI.X UR9, UR40, UR9, UR41, 0x2, UP2 ;  /* 0x0000000928090291 */ /* 0x000fe400090f1429 */
[----:B------:R-:W-:Y:S01]  /*0ef0*/  @UP1 ULEA UR10, UP0, UR40, UR10, 0x2 ;  /* 0x0000000a280a1291 */ /* 0x000fe2000f80103f */
[----:B------:R-:W-:-:S03]  /*0f00*/  IMAD.U32 R2, RZ, RZ, UR8 ;  /* 0x00000008ff027e24 */ /* 0x000fc6000f8e00ff */
[----:B------:R-:W-:Y:S01]  /*0f10*/  @UP1 ULEA.HI.X UR11, UR40, UR11, UR41, 0x2, UP0 ;  /* 0x0000000b280b1291 */ /* 0x000fe200080f1429 */
[----:B------:R-:W-:Y:S01]  /*0f20*/  IMAD.U32 R3, RZ, RZ, UR9 ;  /* 0x00000009ff037e24 */ /* 0x000fe2000f8e00ff */
[----:B------:R-:W-:Y:S01]  /*0f30*/  ULDC.64 UR8, c[0x0][0x418] ;  /* 0x0001060000087ab9 */ /* 0x000fe20000000a00 */
[----:B------:R-:W-:-:S03]  /*0f40*/  IMAD.U32 R4, RZ, RZ, UR10 ;  /* 0x0000000aff047e24 */ /* 0x000fc6000f8e00ff */
[----:B------:R-:W-:Y:S01]  /*0f50*/  IMAD.U32 R5, RZ, RZ, UR11 ;  /* 0x0000000bff057e24 */ /* 0x000fe2000f8e00ff */
[----:B------:R-:W2:Y:S04]  /*0f60*/  @P0 LDG.E R2, desc[UR48][R2.64] ;  /* 0x0000003002020981 */ /* 0x000ea8000c1e1900 */
[----:B------:R-:W3:Y:S01]  /*0f70*/  @P2 LDG.E R4, desc[UR48][R4.64] ;  /* 0x0000003004042981 */ /* 0x000ee2000c1e1900 */
[----:B------:R-:W-:Y:S01]  /*0f80*/  UISETP.NE.U32.AND UP0, UPT, UR8, URZ, UPT ;  /* 0x0000003f0800728c */ /* 0x000fe2000bf05070 */
[----:B------:R-:W-:Y:S01]  /*0f90*/  UMOV UR47, URZ ;  /* 0x0000003f002f7c82 */ /* 0x000fe20008000000 */
[----:B------:R-:W-:Y:S02]  /*0fa0*/  ULDC UR50, c[0x0][0x288] ;  /* 0x0000a20000327ab9 */ /* 0x000fe40000000800 */
[----:B------:R-:W-:Y:S01]  /*0fb0*/  UISETP.NE.AND.EX UP0, UPT, UR9, URZ, UPT, UP0 ;  /* 0x0000003f0900728c */ /* 0x000fe2000bf05300 */
[----:B------:R-:W-:-:S02]  /*0fc0*/  UMOV UR42, UR6 ;  /* 0x00000006002a7c82 */ /* 0x000fc40008000000 */
[----:B------:R-:W-:Y:S01]  /*0fd0*/  ULDC.64 UR8, c[0x0][0xa20] ;  /* 0x0002880000087ab9 */ /* 0x000fe20000000a00 */
[----:B------:R-:W-:Y:S01]  /*0fe0*/  USEL UR4, UR4, 0x1, UP0 ;  /* 0x0000000104047887 */ /* 0x000fe20008000000 */
[----:B------:R-:W-:-:S03]  /*0ff0*/  ISETP.NE.U32.AND P1, PT, RZ, UR8, PT ;  /* 0x00000008ff007c0c */ /* 0x000fc6000bf25070 */
        /* <DEDUP_REMOVED lines=18> */
.L_x_2000:
[----:B------:R-:W-:Y:S05]  /*1120*/  @!P1 BRA `(.L_x_2001) ;  /* 0x00000000001c9947 */ /* 0x000fea0003800000 */
[----:B------:R-:W-:-:S04]  /*1130*/  ULEA UR4, UP0, UR40, UR8, 0x2 ;  /* 0x0000000828047291 */ /* 0x000fc8000f80103f */
[----:B------:R-:W-:Y:S02]  /*1140*/  ULEA.HI.X UR6, UR40, UR9, UR41, 0x2, UP0 ;  /* 0x0000000928067291 */ /* 0x000fe400080f1429 */
[----:B------:R-:W-:-:S04]  /*1150*/  IMAD.U32 R2, RZ, RZ, UR4 ;  /* 0x00000004ff027e24 */ /* 0x000fc8000f8e00ff */
[----:B------:R-:W-:-:S05]  /*1160*/  IMAD.U32 R3, RZ, RZ, UR6 ;  /* 0x00000006ff037e24 */ /* 0x000fca000f8e00ff */
[----:B------:R-:W2:Y:S02]  /*1170*/  LDG.E R2, desc[UR48][R2.64] ;  /* 0x0000003002027981 */ /* 0x000ea4000c1e1900 */
[----:B--2---:R-:W-:Y:S01]  /*1180*/  R2UR UR4, R2 ;  /* 0x00000000020472ca */ /* 0x004fe200000e0000 */
[----:B------:R-:W-:-:S14]  /*1190*/  BRA `(.L_x_2002) ;  /* 0x0000000000347947 */ /* 0x000fdc0003800000 */
.L_x_2001:
        /* <DEDUP_REMOVED lines=13> */
.L_x_2002:
[----:B------:R-:W-:Y:S01]  /*1270*/  ULDC UR6, c[0x0][0x448] ;  /* 0x0001120000067ab9 */ /* 0x000fe20000000800 */
[----:B------:R-:W-:Y:S01]  /*1280*/  UIMAD UR43, UR5, 0xc0, URZ ;  /* 0x000000c0052b78a4 */ /* 0x000fe2000f8e023f */
[----:B------:R-:W-:Y:S01]  /*1290*/  PLOP3.LUT P0, PT, PT, PT, PT, 0x80, 0x0 ;  /* 0x000000000000781c */ /* 0x000fe20003f0f070 */
[----:B------:R-:W-:Y:S01]  /*12a0*/  UISETP.NE.AND UP0, UPT, UR6, 0x1, UPT ;  /* 0x000000010600788c */ /* 0x000fe2000bf05270 */
[----:B------:R-:W-:Y:S01]  /*12b0*/  CS2R R20, SRZ ;  /* 0x0000000000147805 */ /* 0x000fe2000001ff00 */
[----:B------:R-:W-:Y:S01]  /*12c0*/  UIADD3 UR6, UR43, 0xbf, URZ ;  /* 0x000000bf2b067890 */ /* 0x000fe2000fffe03f */
[----:B------:R-:W-:Y:S01]  /*12d0*/  CS2R R118, SRZ ;  /* 0x0000000000767805 */ /* 0x000fe2000001ff00 */
[----:B------:R-:W-:Y:S01]  /*12e0*/  UIADD3 UR47, -UR47, UR4, URZ ;  /* 0x000000042f2f7290 */ /* 0x000fe2000fffe13f */
[----:B------:R-:W-:Y:S02]  /*12f0*/  CS2R R116, SRZ ;  /* 0x0000000000747805 */ /* 0x000fe4000001ff00 */
[----:B------:R-:W-:-:S02]  /*1300*/  CS2R R114, SRZ ;  /* 0x0000000000727805 */ /* 0x000fc4000001ff00 */
[----:B------:R-:W-:Y:S01]  /*1310*/  CS2R R112, SRZ ;  /* 0x0000000000707805 */ /* 0x000fe2000001ff00 */
[----:B------:R-:W-:Y:S01]  /*1320*/  UIADD3 UR7, UR47, 0x80, -UR50 ;  /* 0x000000802f077890 */ /* 0x000fe2000fffe832 */
[----:B------:R-:W-:Y:S01]  /*1330*/  CS2R R14, SRZ ;  /* 0x00000000000e7805 */ /* 0x000fe2000001ff00 */
[----:B------:R-:W-:Y:S01]  /*1340*/  IMAD.MOV.U32 R110, RZ, RZ, RZ ;  /* 0x000000ffff6e7224 */ /* 0x000fe200078e00ff */
[----:B------:R-:W-:Y:S01]  /*1350*/  @UP0 ULDC UR4, c[0x0][0x44c] ;  /* 0x0001130000040ab9 */ /* 0x000fe20000000800 */
[----:B------:R-:W-:Y:S01]  /*1360*/  @UP0 ULDC UR8, c[0x0][0x450] ;  /* 0x0001140000080ab9 */ /* 0x000fe20000000800 */
[----:B------:R-:W-:Y:S01]  /*1370*/  UIMAD.WIDE.U32 UR4, UR6, UR4, URZ ;  /* 0x00000004060472a5 */ /* 0x000fe2000f8e003f */
[----:B------:R-:W-:Y:S01]  /*1380*/  IMAD.MOV.U32 R25, RZ, RZ, RZ ;  /* 0x000000ffff197224 */ /* 0x000fe200078e00ff */
[----:B------:R-:W-:Y:S01]  /*1390*/  UIADD3 UR4, UR47, 0x7f, URZ ;  /* 0x0000007f2f047890 */ /* 0x000fe2000fffe03f */
[----:B------:R-:W-:Y:S01]  /*13a0*/  CS2R R12, SRZ ;  /* 0x00000000000c7805 */ /* 0x000fe2000001ff00 */
[----:B------:R-:W-:Y:S01]  /*13b0*/  @UP0 USHF.R.U32.HI UR6, URZ, UR8, UR5 ;  /* 0x000000083f060299 */ /* 0x000fe20008011605 */
[----:B------:R-:W-:Y:S01]  /*13c0*/  IMAD.MOV.U32 R106, RZ, RZ, RZ ;  /* 0x000000ffff6a7224 */ /* 0x000fe200078e00ff */
[----:B------:R-:W-:Y:S01]  /*13d0*/  USHF.R.S32.HI UR5, URZ, 0x1f, UR4 ;  /* 0x0000001f3f057899 */ /* 0x000fe20008011404 */
[----:B------:R-:W-:Y:S01]  /*13e0*/  IMAD.MOV.U32 R27, RZ, RZ, RZ ;  /* 0x000000ffff1b7224 */ /* 0x000fe200078e00ff */
[----:B------:R-:W-:Y:S01]  /*13f0*/  UIADD3 UR6, UR7, UR6, URZ ;  /* 0x0000000607067290 */ /* 0x000fe2000fffe03f */
[----:B------:R-:W-:Y:S01]  /*1400*/  CS2R R102, SRZ ;  /* 0x0000000000667805 */ /* 0x000fe2000001ff00 */
[----:B------:R-:W-:Y:S01]  /*1410*/  ULEA.HI UR5, UR5, UR4, URZ, 0x7 ;  /* 0x0000000405057291 */ /* 0x000fe2000f8f383f */
[----:B------:R-:W-:Y:S01]  /*1420*/  CS2R R100, SRZ ;  /* 0x0000000000647805 */ /* 0x000fe2000001ff00 */
[----:B------:R-:W-:Y:S01]  /*1430*/  USHF.R.S32.HI UR7, URZ, 0x1f, UR6 ;  /* 0x0000001f3f077899 */ /* 0x000fe20008011406 */
[----:B------:R-:W-:Y:S01]  /*1440*/  CS2R R98, SRZ ;  /* 0x0000000000627805 */ /* 0x000fe2000001ff00 */
[----:B------:R-:W-:Y:S01]  /*1450*/  USHF.R.S32.HI UR5, URZ, 0x7, UR5 ;  /* 0x000000073f057899 */ /* 0x000fe20008011405 */
[----:B------:R-:W-:Y:S01]  /*1460*/  CS2R R96, SRZ ;  /* 0x0000000000607805 */ /* 0x000fe2000001ff00 */
[----:B------:R-:W-:Y:S01]  /*1470*/  ULEA.HI UR7, UR7, UR6, URZ, 0x7 ;  /* 0x0000000607077291 */ /* 0x000fe2000f8f383f */
[----:B------:R-:W-:-:S02]  /*1480*/  CS2R R94, SRZ ;  /* 0x00000000005e7805 */ /* 0x000fc4000001ff00 */
[----:B------:R-:W-:Y:S02]  /*1490*/  CS2R R92, SRZ ;  /* 0x00000000005c7805 */ /* 0x000fe4000001ff00 */
[----:B------:R-:W-:Y:S01]  /*14a0*/  CS2R R90, SRZ ;  /* 0x00000000005a7805 */ /* 0x000fe2000001ff00 */
[----:B------:R-:W-:Y:S01]  /*14b0*/  USHF.R.S32.HI UR7, URZ, 0x7, UR7 ;  /* 0x000000073f077899 */ /* 0x000fe20008011407 */
[----:B------:R-:W-:-:S03]  /*14c0*/  CS2R R88, SRZ ;  /* 0x0000000000587805 */ /* 0x000fc6000001ff00 */
[----:B------:R-:W-:-:S04]  /*14d0*/  UISETP.LT.AND UP0, UPT, UR5, UR7, UPT ;  /* 0x000000070500728c */ /* 0x000fc8000bf01270 */
[----:B------:R-:W-:-:S04]  /*14e0*/  USEL UR51, UR5, UR7, UP0 ;  /* 0x0000000705337287 */ /* 0x000fc80008000000 */
[----:B------:R-:W-:-:S06]  /*14f0*/  UISETP.GE.AND UP0, UPT, UR51, 0x1, UPT ;  /* 0x000000013300788c */ /* 0x000fcc000bf06270 */
[----:B------:R-:W-:-:S13]  /*1500*/  PLOP3.LUT P1, PT, PT, PT, UP0, 0x80, 0x0 ;  /* 0x000000000000781c */ /* 0x000fda0003f2f008 */
        /* <DEDUP_REMOVED lines=32> */
.L_x_2004:
        /* <DEDUP_REMOVED lines=9> */
.L_x_2154:
[----:B------:R-:W-:Y:S05]  /*17a0*/  @!P0 BRA `(.L_x_2006) ;  /* 0x0000000000048947 */ /* 0x000fea0003800000 */
[----:B------:R-:W-:Y:S01]  /*17b0*/  BPT.TRAP 0x1 ;  /* 0x000000040000795c */ /* 0x000fe20000300000 */
.L_x_2006:
[----:B------:R-:W-:Y:S02]  /*17c0*/  IMAD.U32 R2, RZ, RZ, UR39 ;  /* 0x00000027ff027e24 */ /* 0x000fe4000f8e00ff */
[----:B0-----:R-:W-:-:S03]  /*17d0*/  IMAD.U32 R3, RZ, RZ, UR38 ;  /* 0x00000026ff037e24 */ /* 0x001fc6000f8e00ff */
[----:B------:R-:W-:Y:S02]  /*17e0*/  LEA R2, R2, UR45, 0x3 ;  /* 0x0000002d02027c11 */ /* 0x000fe4000f8e18ff */
[----:B------:R-:W-:-:S04]  /*17f0*/  SHF.L.U32 R3, R3, 0x1f, RZ ;  /* 0x0000001f03037819 */ /* 0x000fc800000006ff */
[----:B------:R0:W1:Y:S01]  /*1800*/  SYNCS.PHASECHK.TRANS64.TRYWAIT P2, [R2+URZ+0x16830], R3 ;  /* 0x01683003020075a7 */ /* 0x000062000804017f */
[----:B------:R-:W-:Y:S05]  /*1810*/  @!P0 BRA `(.L_x_2007) ;  /* 0x0000000000048947 */ /* 0x000fea0003800000 */
[----:B------:R-:W-:Y:S01]  /*1820*/  BPT.TRAP 0x1 ;  /* 0x000000040000795c */ /* 0x000fe20000300000 */
.L_x_2007:
[----:B------:R-:W2:Y:S02]  /*1830*/  S2R R0, SR_TID.X ;  /* 0x0000000000007919 */ /* 0x000ea40000002100 */
[----:B--2---:R-:W-:Y:S01]  /*1840*/  LOP3.LUT P1, RZ, R0, 0x7f, RZ, 0xc0, !PT ;  /* 0x0000007f00ff7812 */ /* 0x004fe2000782c0ff */
[----:B-1----:R-:W-:-:S12]  /*1850*/  @P2 BRA `(.L_x_2008) ;  /* 0x0000000000082947 */ /* 0x002fd80003800000 */
[----:B------:R-:W1:Y:S02]  /*1860*/  SYNCS.PHASECHK.TRANS64.TRYWAIT P2, [R2+URZ+0x16830], R3 ;  /* 0x01683003020075a7 */ /* 0x000e64000804017f */
[----:B-1----:R-:W-:Y:S05]  /*1870*/  @!P2 BRA `(.L_x_2009) ;  /* 0x000000d800eca947 */ /* 0x002fea0003800000 */
.L_x_2008:
[----:B------:R-:W-:Y:S05]  /*1880*/  WARPSYNC.ALL ;  /* 0x0000000000007948 */ /* 0x000fea0003800000 */
[----:B------:R-:W-:Y:S01]  /*1890*/  UIADD3 UR4, UR45, 0xe400, URZ ;  /* 0x0000e4002d047890 */ /* 0x000fe2000fffe03f */
[----:B------:R-:W-:Y:S01]  /*18a0*/  WARPGROUP.ARRIVE ;  /* 0x00000000000079c5 */ /* 0x000fe20000000000 */
[----:B------:R-:W-:Y:S01]  /*18b0*/  ULOP3.LUT UR16, UR52, 0x10000, URZ, 0xfc, !UPT ;  /* 0x0001000034107892 */ /* 0x000fe2000f8efc3f */
[----:B------:R-:W-:Y:S01]  /*18c0*/  VIADD R0, R17, UR43 ;  /* 0x0000002b11007c36 */ /* 0x000fe20008000000 */
[----:B------:R-:W-:Y:S01]  /*18d0*/  USHF.R.U32.HI UR4, URZ, 0x4, UR4 ;  /* 0x000000043f047899 */ /* 0x000fe20008011604 */
[----:B------:R-:W-:Y:S01]  /*18e0*/  IMAD.U32 R8, RZ, RZ, UR50 ;  /* 0x00000032ff087e24 */ /* 0x000fe2000f8e00ff */
[----:B------:R-:W-:Y:S01]  /*18f0*/  UMOV UR17, 0x40000040 ;  /* 0x4000004000117882 */ /* 0x000fe20000000000 */
[----:B------:R-:W-:Y:S01]  /*1900*/  UMOV UR19, 0x40000040 ;  /* 0x4000004000137882 */ /* 0x000fe20000000000 */
[----:B------:R-:W-:Y:S01]  /*1910*/  ULOP3.LUT UR4, UR4, 0x3fff, URZ, 0xc0, !UPT ;  /* 0x00003fff04047892 */ /* 0x000fe2000f8ec03f */
[----:B01----:R-:W-:Y:S01]  /*1920*/  @!P1 VIADD R2, R2, 0x16840 ;  /* 0x0001684002029836 */ /* 0x003fe20000000000 */
[----:B------:R-:W-:Y:S01]  /*1930*/  UMOV UR5, 0x40000040 ;  /* 0x4000004000057882 */ /* 0x000fe20000000000 */
[----:B------:R-:W-:Y:S01]  /*1940*/  UMOV UR7, 0x40000040 ;  /* 0x4000004000077882 */ /* 0x000fe20000000000 */
[----:B------:R-:W-:Y:S01]  /*1950*/  ULOP3.LUT UR20, UR4, 0x10000, URZ, 0xfc, !UPT ;  /* 0x0001000004147892 */ /* 0x000fe2000f8efc3f */
[----:B------:R-:W-:Y:S01]  /*1960*/  CS2R R118, SRZ ;  /* 0x0000000000767805 */ /* 0x000fe2000001ff00 */
[----:B------:R-:W-:Y:S01]  /*1970*/  UIADD3 UR4, UR16, 0x2, URZ ;  /* 0x0000000210047890 */ /* 0x000fe2000fffe03f */
[----:B------:R-:W-:Y:S01]  /*1980*/  @!P1 PRMT R2, RZ, 0x654, R2 ;  /* 0x00000654ff029816 */ /* 0x000fe20000000002 */
        /* <DEDUP_REMOVED lines=38> */
[----:B------:R-:W-:Y:S02]  /*1bf0*/  UIADD3 UR7, UR6, 0x1, URZ ;  /* 0x0000000106077890 */ /* 0x000fe4000fffe03f */
[----:B------:R-:W-:-:S04]  /*1c00*/  UIADD3 UR6, UR47, UR6, URZ ;  /* 0x000000062f067290 */ /* 0x000fc8000fffe03f */
[----:B------:R-:W-:Y:S02]  /*1c10*/  IMAD.U32 R3, RZ, RZ, UR7 ;  /* 0x00000007ff037e24 */ /* 0x000fe4000f8e00ff */
[----:B------:R-:W-:Y:S01]  /*1c20*/  IMAD.U32 R5, RZ, RZ, UR6 ;  /* 0x00000006ff057e24 */ /* 0x000fe2000f8e00ff */
[----:B------:R-:W-:Y:S01]  /*1c30*/  @UP0 ULDC UR6, c[0x0][0x44c] ;  /* 0x0001130000060ab9 */ /* 0x000fe20000000800 */
[C---:B------:R-:W-:Y:S01]  /*1c40*/  IMAD R3, R16.reuse, -0x2, R3 ;  /* 0xfffffffe10037824 */ /* 0x040fe200078e0203 */
[----:B------:R-:W-:Y:S01]  /*1c50*/  UIMAD.WIDE.U32 UR6, UR43, UR6, URZ ;  /* 0x000000062b0672a5 */ /* 0x000fe2000f8e003f */
[----:B------:R-:W-:-:S03]  /*1c60*/  IMAD R6, R16, -0x2, R5 ;  /* 0xfffffffe10067824 */ /* 0x000fc600078e0205 */
[----:B------:R-:W-:-:S04]  /*1c70*/  IADD3 R21, -R8, UR47, R3 ;  /* 0x0000002f08157c10 */ /* 0x000fc8000fffe103 */
[----:B0-----:R-:W-:-:S04]  /*1c80*/  VIADDMNMX R4, R4, R21, R6, PT ;  /* 0x0000001504047246 */ /* 0x001fc80003800106 */
[C---:B------:R-:W-:Y:S02]  /*1c90*/  ISETP.GT.AND P3, PT, R4.reuse, RZ, PT ;  /* 0x000000ff0400720c */ /* 0x040fe40003f64270 */
[C---:B------:R-:W-:Y:S02]  /*1ca0*/  ISETP.GT.AND P4, PT, R4.reuse, 0x1, PT ;  /* 0x000000010400780c */ /* 0x040fe40003f84270 */
[----:B------:R-:W-:Y:S01]  /*1cb0*/  ISETP.GT.AND P5, PT, R4, 0x8, PT ;  /* 0x000000080400780c */ /* 0x000fe20003fa4270 */
[----:B------:R-:W-:Y:S02]  /*1cc0*/  WARPGROUP.DEPBAR.LE gsb0, 0x0 ;  /* 0x00008000000079c5 */ /* 0x000fe40000010000 */
[----:B------:R-:W-:-:S06]  /*1cd0*/  WARPGROUP.ARRIVE ;  /* 0x00000000000079c5 */ /* 0x000fcc0000000000 */
[----:B------:R-:W-:Y:S01]  /*1ce0*/  HGMMA.64x128x16.F32 R24, gdesc[UR8], R24, gsb0 ;  /* 0x01e00000081879f0 */ /* 0x000fe20008000818 */
[----:B------:R-:W-:Y:S01]  /*1cf0*/  @UP0 ULDC UR11, c[0x0][0x450] ;  /* 0x00011400000b0ab9 */ /* 0x000fe20000000800 */
[----:B------:R-:W-:Y:S01]  /*1d00*/  UMOV UR10, UR43 ;  /* 0x0000002b000a7c82 */ /* 0x000fe20008000000 */
[----:B------:R-:W-:-:S04]  /*1d10*/  @UP0 USHF.R.U32.HI UR10, URZ, UR11, UR7 ;  /* 0x0000000b3f0a0299 */ /* 0x000fc80008011607 */
[----:B------:R-:W-:-:S04]  /*1d20*/  UIADD3 UR6, UR10, UR47, -UR50 ;  /* 0x0000002f0a067290 */ /* 0x000fc8000fffe832 */
[----:B------:R-:W-:-:S04]  /*1d30*/  USHF.R.S32.HI UR7, URZ, 0x1f, UR6 ;  /* 0x0000001f3f077899 */ /* 0x000fc80008011406 */
[----:B------:R-:W-:-:S04]  /*1d40*/  ULEA.HI UR7, UR7, UR6, URZ, 0x7 ;  /* 0x0000000607077291 */ /* 0x000fc8000f8f383f */
[----:B------:R-:W-:-:S04]  /*1d50*/  USHF.R.S32.HI UR7, URZ, 0x7, UR7 ;  /* 0x000000073f077899 */ /* 0x000fc80008011407 */
[----:B------:R-:W-:-:S04]  /*1d60*/  UISETP.LT.AND UP1, UPT, URZ, UR7, UPT ;  /* 0x000000073f00728c */ /* 0x000fc8000bf21270 */
[----:B------:R-:W-:-:S04]  /*1d70*/  USEL UR21, URZ, UR7, !UP1 ;  /* 0x000000073f157287 */ /* 0x000fc8000c800000 */
[----:B------:R-:W-:Y:S01]  /*1d80*/  UISETP.GE.AND UP1, UPT, UR24, UR21, UPT ;  /* 0x000000151800728c */ /* 0x000fe2000bf26270 */
[----:B------:R-:W-:Y:S02]  /*1d90*/  WARPGROUP.DEPBAR.LE gsb0, 0x0 ;  /* 0x00008000000079c5 */ /* 0x000fe40000010000 */
[----:B------:R-:W-:-:S06]  /*1da0*/  WARPGROUP.ARRIVE ;  /* 0x00000000000079c5 */ /* 0x000fcc0000000000 */
[----:B------:R-:W-:Y:S03]  /*1db0*/  HGMMA.64x128x16.F32 R24, gdesc[UR12], R24, gsb0 ;  /* 0x01e000000c1879f0 */ /* 0x000fe60008000818 */
[----:B------:R-:W-:Y:S02]  /*1dc0*/  WARPGROUP.DEPBAR.LE gsb0, 0x0 ;  /* 0x00008000000079c5 */ /* 0x000fe40000010000 */
[----:B------:R-:W-:Y:S01]  /*1dd0*/  FSEL R89, R26, -INF , P3 ;  /* 0xff8000001a597808 */ /* 0x000fe20001800000 */
[----:B------:R0:W-:Y:S01]  /*1de0*/  @!P1 SYNCS.ARRIVE.TRANS64.RED.A1T0 RZ, [R2+URZ], RZ ;  /* 0x000000ff02ff99a7 */ /* 0x0001e2000810043f */
[----:B------:R-:W-:Y:S02]  /*1df0*/  FSEL R27, R27, -INF , P4 ;  /* 0xff8000001b1b7808 */ /* 0x000fe40002000000 */
[----:B------:R-:W-:Y:S02]  /*1e00*/  ISETP.GT.AND P3, PT, R4, 0x9, PT ;  /* 0x000000090400780c */ /* 0x000fe40003f64270 */
[----:B------:R-:W-:-:S02]  /*1e10*/  FSEL R91, R30, -INF , P5 ;  /* 0xff8000001e5b7808 */ /* 0x000fc40002800000 */
[----:B------:R-:W-:Y:S02]  /*1e20*/  FMNMX.FTZ R8, R89, R27, !PT ;  /* 0x0000001b59087209 */ /* 0x000fe40007810000 */
[C---:B------:R-:W-:Y:S02]  /*1e30*/  ISETP.GT.AND P4, PT, R4.reuse, 0x10, PT ;  /* 0x000000100400780c */ /* 0x040fe40003f84270 */
[----:B------:R-:W-:Y:S02]  /*1e40*/  FSEL R31, R31, -INF , P3 ;  /* 0xff8000001f1f7808 */ /* 0x000fe40001800000 */
[----:B------:R-:W-:Y:S02]  /*1e50*/  FMNMX.FTZ R8, R91, R8, !PT ;  /* 0x000000085b087209 */ /* 0x000fe40007810000 */
        /* <DEDUP_REMOVED lines=81> */
[----:B------:R-:W-:Y:S01]  /*2370*/  FSEL R87, R87, -INF , P3 ;  /* 0xff80000057577808 */ /* 0x000fe20001800000 */
[----:B------:R-:W1:Y:S01]  /*2380*/  SHFL.IDX PT, R8, R0, RZ, 0x1c1f ;  /* 0x001c1fff00087589 */ /* 0x000e6200000e0000 */
[----:B------:R-:W-:-:S04]  /*2390*/  FMNMX.FTZ R4, R86, R93, !PT ;  /* 0x0000005d56047209 */ /* 0x000fc80007810000 */
[----:B------:R-:W-:-:S05]  /*23a0*/  FMNMX.FTZ R10, R87, R4, !PT ;  /* 0x00000004570a7209 */ /* 0x000fca0007810000 */
[----:B------:R-:W2:Y:S01]  /*23b0*/  SHFL.BFLY PT, R93, R10, 0x2, 0x1f ;  /* 0x0c401f000a5d7f89 */ /* 0x000ea200000e0000 */
[----:B-1----:R-:W-:-:S04]  /*23c0*/  VIADDMNMX R6, R8, R21, R6, PT ;  /* 0x0000001508067246 */ /* 0x002fc80003800106 */
[C---:B------:R-:W-:Y:S02]  /*23d0*/  ISETP.GT.AND P4, PT, R6.reuse, 0x1, PT ;  /* 0x000000010600780c */ /* 0x040fe40003f84270 */
[----:B------:R-:W-:Y:S02]  /*23e0*/  ISETP.GT.AND P5, PT, R6, 0x8, PT ;  /* 0x000000080600780c */ /* 0x000fe40003fa4270 */
[----:B------:R-:W-:Y:S02]  /*23f0*/  FSEL R25, R25, -INF , P4 ;  /* 0xff80000019197808 */ /* 0x000fe40002000000 */
[----:B--2---:R-:W-:Y:S02]  /*2400*/  FMNMX.FTZ R93, R10, R93, !PT ;  /* 0x0000005d0a5d7209 */ /* 0x004fe40007810000 */
[----:B------:R-:W-:Y:S02]  /*2410*/  FSEL R28, R28, -INF , P5 ;  /* 0xff8000001c1c7808 */ /* 0x000fe40002800000 */
[----:B------:R-:W-:Y:S01]  /*2420*/  ISETP.GT.AND P4, PT, R6, 0x10, PT ;  /* 0x000000100600780c */ /* 0x000fe20003f84270 */
[----:B------:R-:W1:Y:S03]  /*2430*/  SHFL.BFLY PT, R4, R93, 0x1, 0x1f ;  /* 0x0c201f005d047f89 */ /* 0x000e6600000e0000 */
[----:B------:R-:W-:-:S02]  /*2440*/  FSEL R32, R32, -INF , P4 ;  /* 0xff80000020207808 */ /* 0x000fc40002000000 */
[----:B------:R-:W-:-:S04]  /*2450*/  ISETP.GT.AND P4, PT, R6, 0x18, PT ;  /* 0x000000180600780c */ /* 0x000fc80003f84270 */
[----:B------:R-:W-:Y:S02]  /*2460*/  FSEL R36, R36, -INF , P4 ;  /* 0xff80000024247808 */ /* 0x000fe40002000000 */
[----:B------:R-:W-:-:S04]  /*2470*/  ISETP.GT.AND P4, PT, R6, 0x20, PT ;  /* 0x000000200600780c */ /* 0x000fc80003f84270 */
[----:B------:R-:W-:Y:S02]  /*2480*/  FSEL R40, R40, -INF , P4 ;  /* 0xff80000028287808 */ /* 0x000fe40002000000 */
[----:B------:R-:W-:-:S04]  /*2490*/  ISETP.GT.AND P4, PT, R6, 0x28, PT ;  /* 0x000000280600780c */ /* 0x000fc80003f84270 */
[----:B------:R-:W-:Y:S02]  /*24a0*/  FSEL R44, R44, -INF , P4 ;  /* 0xff8000002c2c7808 */ /* 0x000fe40002000000 */
[----:B------:R-:W-:Y:S02]  /*24b0*/  ISETP.GT.AND P4, PT, R6, 0x30, PT ;  /* 0x000000300600780c */ /* 0x000fe40003f84270 */
[----:B-1----:R-:W-:Y:S02]  /*24c0*/  FMNMX.FTZ R0, R93, R4, !PT ;  /* 0x000000045d007209 */ /* 0x002fe40007810000 */
[----:B------:R-:W-:Y:S02]  /*24d0*/  CS2R R92, SRZ ;  /* 0x00000000005c7805 */ /* 0x000fe4000001ff00 */
[----:B------:R-:W-:Y:S02]  /*24e0*/  FSEL R48, R48, -INF , P4 ;  /* 0xff80000030307808 */ /* 0x000fe40002000000 */
[C---:B------:R-:W-:Y:S01]  /*24f0*/  FSETP.NEU.FTZ.AND P3, PT, R0.reuse, -INF , PT ;  /* 0xff8000000000780b */ /* 0x040fe20003f7d000 */
[----:B------:R-:W-:Y:S01]  /*2500*/  FMUL.FTZ R12, R0, UR22 ;  /* 0x00000016000c7c20 */ /* 0x000fe20008410000 */
[----:B------:R-:W-:-:S04]  /*2510*/  ISETP.GT.AND P4, PT, R6, 0x38, PT ;  /* 0x000000380600780c */ /* 0x000fc80003f84270 */
[----:B------:R-:W-:Y:S02]  /*2520*/  FSEL R12, R12, RZ, P3 ;  /* 0x000000ff0c0c7208 */ /* 0x000fe40001800000 */
[----:B------:R-:W-:Y:S02]  /*2530*/  ISETP.GT.AND P3, PT, R6, RZ, PT ;  /* 0x000000ff0600720c */ /* 0x000fe40003f64270 */
[----:B------:R-:W-:Y:S01]  /*2540*/  FSEL R52, R52, -INF , P4 ;  /* 0xff80000034347808 */ /* 0x000fe20002000000 */
[--C-:B------:R-:W-:Y:S01]  /*2550*/  FFMA.FTZ R145, R15, UR22, -R12.reuse ;  /* 0x000000160f917c23 */ /* 0x100fe2000801080c */
[----:B------:R-:W-:Y:S01]  /*2560*/  FSEL R24, R24, -INF , P3 ;  /* 0xff80000018187808 */ /* 0x000fe20001800000 */
[--C-:B------:R-:W-:Y:S01]  /*2570*/  FFMA.FTZ R147, R13, UR22, -R12.reuse ;  /* 0x000000160d937c23 */ /* 0x100fe2000801080c */
        /* <DEDUP_REMOVED lines=17> */
[----:B------:R-:W-:Y:S01]  /*2690*/  MUFU.EX2 R4, R4 ;  /* 0x0000000400047308 */ /* 0x000fe20000000800 */
[----:B------:R-:W-:Y:S01]  /*26a0*/  FMNMX.FTZ R15, R33, R10, !PT ;  /* 0x0000000a210f7209 */ /* 0x000fe20007810000 */
[--C-:B------:R-:W-:Y:S01]  /*26b0*/  FFMA.FTZ R8, R31, UR22, -R12.reuse ;  /* 0x000000161f087c23 */ /* 0x100fe2000801080c */
[----:B------:R-:W-:Y:S01]  /*26c0*/  FSEL R37, R37, -INF , P3 ;  /* 0xff80000025257808 */ /* 0x000fe20001800000 */
[--C-:B------:R-:W-:Y:S01]  /*26d0*/  FFMA.FTZ R35, R35, UR22, -R12.reuse ;  /* 0x0000001623237c23 */ /* 0x100fe2000801080c */
[----:B------:R-:W-:Y:S01]  /*26e0*/  FMNMX.FTZ R14, R36, R15, !PT ;  /* 0x0000000f240e7209 */ /* 0x000fe20007810000 */
[--C-:B------:R-:W-:Y:S01]  /*26f0*/  FFMA.FTZ R39, R39, UR22, -R12.reuse ;  /* 0x0000001627277c23 */ /* 0x100fe2000801080c */
[----:B------:R-:W-:Y:S01]  /*2700*/  ISETP.GT.AND P3, PT, R6, 0x21, PT ;  /* 0x000000210600780c */ /* 0x000fe20003f64270 */
[----:B------:R-:W1:Y:S01]  /*2710*/  MUFU.EX2 R149, R149 ;  /* 0x0000009500957308 */ /* 0x000e620000000800 */
[----:B------:R-:W-:Y:S01]  /*2720*/  FMNMX.FTZ R13, R37, R14, !PT ;  /* 0x0000000e250d7209 */ /* 0x000fe20007810000 */
[--C-:B------:R-:W-:Y:S01]  /*2730*/  FFMA.FTZ R43, R43, UR22, -R12.reuse ;  /* 0x000000162b2b7c23 */ /* 0x100fe2000801080c */
[----:B------:R-:W-:Y:S01]  /*2740*/  FSEL R41, R41, -INF , P3 ;  /* 0xff80000029297808 */ /* 0x000fe20001800000 */
[--C-:B------:R-:W-:Y:S01]  /*2750*/  FFMA.FTZ R47, R47, UR22, -R12.reuse ;  /* 0x000000162f2f7c23 */ /* 0x100fe2000801080c */
[----:B------:R-:W-:Y:S01]  /*2760*/  FMNMX.FTZ R14, R40, R13, !PT ;  /* 0x0000000d280e7209 */ /* 0x000fe20007810000 */
[--C-:B------:R-:W-:Y:S01]  /*2770*/  FFMA.FTZ R51, R51, UR22, -R12.reuse ;  /* 0x0000001633337c23 */ /* 0x100fe2000801080c */
[----:B------:R-:W-:Y:S01]  /*2780*/  ISETP.GT.AND P3, PT, R6, 0x29, PT ;  /* 0x000000290600780c */ /* 0x000fe20003f64270 */
[----:B------:R-:W2:Y:S01]  /*2790*/  MUFU.EX2 R151, R151 ;  /* 0x0000009700977308 */ /* 0x000ea20000000800 */
[----:B------:R-:W-:Y:S01]  /*27a0*/  FMNMX.FTZ R13, R41, R14, !PT ;  /* 0x0000000e290d7209 */ /* 0x000fe20007810000 */
[--C-:B------:R-:W-:Y:S01]  /*27b0*/  FFMA.FTZ R55, R55, UR22, -R12.reuse ;  /* 0x0000001637377c23 */ /* 0x100fe2000801080c */
[----:B------:R-:W-:Y:S01]  /*27c0*/  FSEL R45, R45, -INF , P3 ;  /* 0xff8000002d2d7808 */ /* 0x000fe20001800000 */
[--C-:B------:R-:W-:Y:S01]  /*27d0*/  FFMA.FTZ R59, R59, UR22, -R12.reuse ;  /* 0x000000163b3b7c23 */ /* 0x100fe2000801080c */
[----:B------:R-:W-:Y:S01]  /*27e0*/  FMNMX.FTZ R20, R44, R13, !PT ;  /* 0x0000000d2c147209 */ /* 0x000fe20007810000 */
[--C-:B------:R-:W-:Y:S01]  /*27f0*/  FFMA.FTZ R135, R62, UR22, -R12.reuse ;  /* 0x000000163e877c23 */ /* 0x100fe2000801080c */
[----:B------:R-:W-:Y:S01]  /*2800*/  ISETP.GT.AND P3, PT, R6, 0x31, PT ;  /* 0x000000310600780c */ /* 0x000fe20003f64270 */
[----:B------:R-:W3:Y:S01]  /*2810*/  MUFU.EX2 R8, R8 ;  /* 0x0000000800087308 */ /* 0x000ee20000000800 */
[----:B------:R-:W-:Y:S01]  /*2820*/  FMNMX.FTZ R11, R45, R20, !PT ;  /* 0x000000142d0b7209 */ /* 0x000fe20007810000 */
[--C-:B------:R-:W-:Y:S01]  /*2830*/  FFMA.FTZ R42, R63, UR22, -R12.reuse ;  /* 0x000000163f2a7c23 */ /* 0x100fe2000801080c */
[----:B------:R-:W-:Y:S01]  /*2840*/  FSEL R49, R49, -INF , P3 ;  /* 0xff80000031317808 */ /* 0x000fe20001800000 */
[--C-:B------:R-:W-:Y:S01]  /*2850*/  FFMA.FTZ R129, R66, UR22, -R12.reuse ;  /* 0x0000001642817c23 */ /* 0x100fe2000801080c */
[----:B------:R-:W-:Y:S01]  /*2860*/  FMNMX.FTZ R20, R48, R11, !PT ;  /* 0x0000000b30147209 */ /* 0x000fe20007810000 */
[--C-:B------:R-:W-:Y:S01]  /*2870*/  FFMA.FTZ R46, R67, UR22, -R12.reuse ;  /* 0x00000016432e7c23 */ /* 0x100fe2000801080c */
[----:B------:R-:W-:Y:S01]  /*2880*/  ISETP.GT.AND P3, PT, R6, 0x39, PT ;  /* 0x000000390600780c */ /* 0x000fe20003f64270 */
        /* <DEDUP_REMOVED lines=24> */
[----:B------:R-:W0:Y:S01]  /*2a10*/  MUFU.EX2 R14, R39 ;  /* 0x00000027000e7308 */ /* 0x000e220000000800 */
[----:B------:R-:W-:Y:S01]  /*2a20*/  FMNMX.FTZ R9, R57, R26, !PT ;  /* 0x0000001a39097209 */ /* 0x000fe20007810000 */
[----:B------:R-:W-:Y:S01]  /*2a30*/  FFMA.FTZ R12, R87, UR22, -R12 ;  /* 0x00000016570c7c23 */ /* 0x000fe2000801080c */
[----:B------:R-:W-:-:S02]  /*2a40*/  ISETP.GT.AND P4, PT, R6, 0x50, PT ;  /* 0x000000500600780c */ /* 0x000fc40003f84270 */
[----:B------:R-:W-:Y:S02]  /*2a50*/  CS2R R90, SRZ ;  /* 0x00000000005a7805 */ /* 0x000fe4000001ff00 */
[----:B------:R-:W-:Y:S02]  /*2a60*/  FSEL R61, R61, -INF , P3 ;  /* 0xff8000003d3d7808 */ /* 0x000fe40001800000 */
[----:B------:R-:W-:Y:S02]  /*2a70*/  CS2R R88, SRZ ;  /* 0x0000000000587805 */ /* 0x000fe4000001ff00 */
[----:B------:R-:W-:Y:S01]  /*2a80*/  FMNMX.FTZ R30, R60, R9, !PT ;  /* 0x000000093c1e7209 */ /* 0x000fe20007810000 */
[----:B------:R-:W0:Y:S01]  /*2a90*/  MUFU.EX2 R141, R141 ;  /* 0x0000008d008d7308 */ /* 0x000e220000000800 */
[----:B------:R-:W-:Y:S02]  /*2aa0*/  ISETP.GT.AND P3, PT, R6, 0x51, PT ;  /* 0x000000510600780c */ /* 0x000fe40003f64270 */
[----:B------:R-:W-:-:S02]  /*2ab0*/  FSEL R64, R64, -INF , P4 ;  /* 0xff80000040407808 */ /* 0x000fc40002000000 */
[----:B------:R-:W-:Y:S02]  /*2ac0*/  FMNMX.FTZ R7, R61, R30, !PT ;  /* 0x0000001e3d077209 */ /* 0x000fe40007810000 */
[----:B------:R-:W-:Y:S01]  /*2ad0*/  ISETP.GT.AND P4, PT, R6, 0x58, PT ;  /* 0x000000580600780c */ /* 0x000fe20003f84270 */
[----:B------:R-:W-:Y:S01]  /*2ae0*/  MUFU.EX2 R20, R43 ;  /* 0x0000002b00147308 */ /* 0x000fe20000000800 */
[----:B------:R-:W-:Y:S02]  /*2af0*/  FSEL R65, R65, -INF , P3 ;  /* 0xff80000041417808 */ /* 0x000fe40001800000 */
[----:B------:R-:W-:Y:S02]  /*2b00*/  FMNMX.FTZ R30, R64, R7, !PT ;  /* 0x00000007401e7209 */ /* 0x000fe40007810000 */
[----:B------:R-:W-:Y:S02]  /*2b10*/  ISETP.GT.AND P3, PT, R6, 0x59, PT ;  /* 0x000000590600780c */ /* 0x000fe40003f64270 */
[----:B------:R-:W-:Y:S01]  /*2b20*/  FSEL R68, R68, -INF , P4 ;  /* 0xff80000044447808 */ /* 0x000fe20002000000 */
[----:B------:R-:W-:Y:S01]  /*2b30*/  MUFU.EX2 R143, R143 ;  /* 0x0000008f008f7308 */ /* 0x000fe20000000800 */
[----:B------:R-:W-:-:S02]  /*2b40*/  FMNMX.FTZ R7, R65, R30, !PT ;  /* 0x0000001e41077209 */ /* 0x000fc40007810000 */
[----:B------:R-:W-:Y:S02]  /*2b50*/  ISETP.GT.AND P4, PT, R6, 0x60, PT ;  /* 0x000000600600780c */ /* 0x000fe40003f84270 */
[----:B------:R-:W-:Y:S02]  /*2b60*/  FSEL R69, R69, -INF , P3 ;  /* 0xff80000045457808 */ /* 0x000fe40001800000 */
[----:B------:R-:W-:Y:S01]  /*2b70*/  FMNMX.FTZ R34, R68, R7, !PT ;  /* 0x0000000744227209 */ /* 0x000fe20007810000 */
[----:B------:R-:W-:Y:S01]  /*2b80*/  MUFU.EX2 R26, R47 ;  /* 0x0000002f001a7308 */ /* 0x000fe20000000800 */
[----:B------:R-:W-:Y:S02]  /*2b90*/  ISETP.GT.AND P3, PT, R6, 0x61, PT ;  /* 0x000000610600780c */ /* 0x000fe40003f64270 */
[----:B------:R-:W-:Y:S02]  /*2ba0*/  FSEL R72, R72, -INF , P4 ;  /* 0xff80000048487808 */ /* 0x000fe40002000000 */
[----:B------:R-:W-:-:S02]  /*2bb0*/  FMNMX.FTZ R5, R69, R34, !PT ;  /* 0x0000002245057209 */ /* 0x000fc40007810000 */
        /* <DEDUP_REMOVED lines=43> */
[----:B------:R-:W-:Y:S01]  /*2e70*/  MUFU.EX2 R127, R127 ;  /* 0x0000007f007f7308 */ /* 0x000fe20000000800 */
[----:B------:R-:W-:Y:S01]  /*2e80*/  FFMA.FTZ R148, R24, UR22, -R21 ;  /* 0x0000001618947c23 */ /* 0x000fe20008010815 */
[----:B------:R-:W-:Y:S01]  /*2e90*/  FADD.FTZ R24, R4, R149 ;  /* 0x0000009504187221 */ /* 0x000fe20000010000 */
[--C-:B------:R-:W-:Y:S01]  /*2ea0*/  FFMA.FTZ R3, R25, UR22, -R21.reuse ;  /* 0x0000001619037c23 */ /* 0x100fe20008010815 */
[--C-:B------:R-:W-:Y:S01]  /*2eb0*/  FFMA.FTZ R150, R28, UR22, -R21.reuse ;  /* 0x000000161c967c23 */ /* 0x100fe20008010815 */
[--C-:B------:R-:W-:Y:S01]  /*2ec0*/  FFMA.FTZ R5, R29, UR22, -R21.reuse ;  /* 0x000000161d057c23 */ /* 0x100fe20008010815 */
[----:B--2---:R-:W-:Y:S01]  /*2ed0*/  FADD.FTZ R27, R151, R24 ;  /* 0x00000018971b7221 */ /* 0x004fe20000010000 */
[--C-:B------:R-:W-:Y:S01]  /*2ee0*/  FFMA.FTZ R144, R32, UR22, -R21.reuse ;  /* 0x0000001620907c23 */ /* 0x100fe20008010815 */
[----:B------:R-:W-:Y:S01]  /*2ef0*/  MUFU.EX2 R148, R148 ;  /* 0x0000009400947308 */ /* 0x000fe20000000800 */
[----:B------:R-:W-:Y:S01]  /*2f00*/  FFMA.FTZ R7, R33, UR22, -R21 ;  /* 0x0000001621077c23 */ /* 0x000fe20008010815 */
[----:B---3--:R-:W-:Y:S01]  /*2f10*/  FADD.FTZ R24, R8, R27 ;  /* 0x0000001b08187221 */ /* 0x008fe20000010000 */
[--C-:B------:R-:W-:Y:S01]  /*2f20*/  FFMA.FTZ R146, R36, UR22, -R21.reuse ;  /* 0x0000001624927c23 */ /* 0x100fe20008010815 */
[--C-:B------:R-:W-:Y:S01]  /*2f30*/  FFMA.FTZ R9, R37, UR22, -R21.reuse ;  /* 0x0000001625097c23 */ /* 0x100fe20008010815 */
[--C-:B------:R-:W-:Y:S01]  /*2f40*/  FFMA.FTZ R140, R40, UR22, -R21.reuse ;  /* 0x00000016288c7c23 */ /* 0x100fe20008010815 */
[----:B----4-:R-:W-:Y:S01]  /*2f50*/  FADD.FTZ R29, R145, R24 ;  /* 0x00000018911d7221 */ /* 0x010fe20000010000 */
[--C-:B------:R-:W-:Y:S01]  /*2f60*/  FFMA.FTZ R11, R41, UR22, -R21.reuse ;  /* 0x00000016290b7c23 */ /* 0x100fe20008010815 */
[----:B------:R-:W1:Y:S01]  /*2f70*/  MUFU.EX2 R3, R3 ;  /* 0x0000000300037308 */ /* 0x000e620000000800 */
[----:B------:R-:W-:Y:S01]  /*2f80*/  FFMA.FTZ R142, R44, UR22, -R21 ;  /* 0x000000162c8e7c23 */ /* 0x000fe20008010815 */
[----:B-----5:R-:W-:Y:S01]  /*2f90*/  FADD.FTZ R24, R10, R29 ;  /* 0x0000001d0a187221 */ /* 0x020fe20000010000 */
[--C-:B------:R-:W-:Y:S01]  /*2fa0*/  FFMA.FTZ R13, R45, UR22, -R21.reuse ;  /* 0x000000162d0d7c23 */ /* 0x100fe20008010815 */
[--C-:B------:R-:W-:Y:S01]  /*2fb0*/  FFMA.FTZ R136, R48, UR22, -R21.reuse ;  /* 0x0000001630887c23 */ /* 0x100fe20008010815 */
[--C-:B------:R-:W-:Y:S01]  /*2fc0*/  FFMA.FTZ R15, R49, UR22, -R21.reuse ;  /* 0x00000016310f7c23 */ /* 0x100fe20008010815 */
[----:B0-----:R-:W-:Y:S01]  /*2fd0*/  FADD.FTZ R29, R147, R24 ;  /* 0x00000018931d7221 */ /* 0x001fe20000010000 */
[--C-:B------:R-:W-:Y:S01]  /*2fe0*/  FFMA.FTZ R138, R52, UR22, -R21.reuse ;  /* 0x00000016348a7c23 */ /* 0x100fe20008010815 */
[----:B------:R-:W0:Y:S01]  /*2ff0*/  MUFU.EX2 R150, R150 ;  /* 0x0000009600967308 */ /* 0x000e220000000800 */
[----:B------:R-:W-:Y:S01]  /*3000*/  FFMA.FTZ R25, R53, UR22, -R21 ;  /* 0x0000001635197c23 */ /* 0x000fe20008010815 */
[----:B------:R-:W-:Y:S01]  /*3010*/  FADD.FTZ R24, R14, R29 ;  /* 0x0000001d0e187221 */ /* 0x000fe20000010000 */
[--C-:B------:R-:W-:Y:S01]  /*3020*/  FFMA.FTZ R132, R56, UR22, -R21.reuse ;  /* 0x0000001638847c23 */ /* 0x100fe20008010815 */
[--C-:B------:R-:W-:Y:S01]  /*3030*/  FFMA.FTZ R27, R57, UR22, -R21.reuse ;  /* 0x00000016391b7c23 */ /* 0x100fe20008010815 */
[--C-:B------:R-:W-:Y:S01]  /*3040*/  FFMA.FTZ R134, R60, UR22, -R21.reuse ;  /* 0x000000163c867c23 */ /* 0x100fe20008010815 */
[----:B------:R-:W-:Y:S01]  /*3050*/  FADD.FTZ R33, R141, R24 ;  /* 0x000000188d217221 */ /* 0x000fe20000010000 */
[----:B------:R-:W-:Y:S01]  /*3060*/  FFMA.FTZ R29, R61, UR22, -R21 ;  /* 0x000000163d1d7c23 */ /* 0x000fe20008010815 */
[----:B------:R-:W2:Y:S01]  /*3070*/  MUFU.EX2 R5, R5 ;  /* 0x0000000500057308 */ /* 0x000ea20000000800 */
[----:B-1----:R-:W-:Y:S01]  /*3080*/  FADD.FTZ R31, R148, R3 ;  /* 0x00000003941f7221 */ /* 0x002fe20000010000 */
[----:B------:R-:W-:Y:S01]  /*3090*/  FADD.FTZ R28, R20, R33 ;  /* 0x00000021141c7221 */ /* 0x000fe20000010000 */
[--C-:B------:R-:W-:Y:S01]  /*30a0*/  FFMA.FTZ R128, R64, UR22, -R21.reuse ;  /* 0x0000001640807c23 */ /* 0x100fe20008010815 */
[--C-:B------:R-:W-:Y:S01]  /*30b0*/  FFMA.FTZ R130, R68, UR22, -R21.reuse ;  /* 0x0000001644827c23 */ /* 0x100fe20008010815 */
[----:B------:R-:W-:Y:S01]  /*30c0*/  F2FP.F16.F32.PACK_AB R149, R149, R4 ;  /* 0x000000049595723e */ /* 0x000fe200000000ff */
[----:B------:R-:W-:Y:S01]  /*30d0*/  FADD.FTZ R33, R143, R28 ;  /* 0x0000001c8f217221 */ /* 0x000fe20000010000 */
[----:B------:R-:W-:Y:S01]  /*30e0*/  FFMA.FTZ R69, R69, UR22, -R21 ;  /* 0x0000001645457c23 */ /* 0x000fe20008010815 */
[----:B------:R-:W1:Y:S01]  /*30f0*/  MUFU.EX2 R144, R144 ;  /* 0x0000009000907308 */ /* 0x000e620000000800 */
[----:B0-----:R-:W-:Y:S01]  /*3100*/  FADD.FTZ R24, R150, R31 ;  /* 0x0000001f96187221 */ /* 0x001fe20000010000 */
[----:B------:R-:W-:Y:S01]  /*3110*/  FADD.FTZ R28, R26, R33 ;  /* 0x000000211a1c7221 */ /* 0x000fe20000010000 */
[--C-:B------:R-:W-:Y:S01]  /*3120*/  FFMA.FTZ R72, R72, UR22, -R21.reuse ;  /* 0x0000001648487c23 */ /* 0x100fe20008010815 */
[--C-:B------:R-:W-:Y:S01]  /*3130*/  FFMA.FTZ R73, R73, UR22, -R21.reuse ;  /* 0x0000001649497c23 */ /* 0x100fe20008010815 */
[--C-:B------:R-:W-:Y:S01]  /*3140*/  FFMA.FTZ R76, R76, UR22, -R21.reuse ;  /* 0x000000164c4c7c23 */ /* 0x100fe20008010815 */
[----:B------:R-:W-:Y:S01]  /*3150*/  FADD.FTZ R35, R137, R28 ;  /* 0x0000001c89237221 */ /* 0x000fe20000010000 */
[----:B------:R-:W-:Y:S01]  /*3160*/  FFMA.FTZ R77, R77, UR22, -R21 ;  /* 0x000000164d4d7c23 */ /* 0x000fe20008010815 */
[----:B------:R-:W0:Y:S01]  /*3170*/  MUFU.EX2 R7, R7 ;  /* 0x0000000700077308 */ /* 0x000e220000000800 */
[----:B--2---:R-:W-:Y:S01]  /*3180*/  FADD.FTZ R31, R5, R24 ;  /* 0x00000018051f7221 */ /* 0x004fe20000010000 */
[----:B------:R-:W-:Y:S01]  /*3190*/  FADD.FTZ R28, R30, R35 ;  /* 0x000000231e1c7221 */ /* 0x000fe20000010000 */
[--C-:B------:R-:W-:Y:S01]  /*31a0*/  FFMA.FTZ R80, R80, UR22, -R21.reuse ;  /* 0x0000001650507c23 */ /* 0x100fe20008010815 */
[--C-:B------:R-:W-:Y:S01]  /*31b0*/  FFMA.FTZ R81, R81, UR22, -R21.reuse ;  /* 0x0000001651517c23 */ /* 0x100fe20008010815 */
[----:B------:R-:W-:Y:S01]  /*31c0*/  FFMA.FTZ R84, R84, UR22, -R21 ;  /* 0x0000001654547c23 */ /* 0x000fe20008010815 */
[----:B------:R-:W-:Y:S01]  /*31d0*/  FADD.FTZ R35, R139, R28 ;  /* 0x0000001c8b237221 */ /* 0x000fe20000010000 */
[----:B------:R-:W-:Y:S01]  /*31e0*/  F2FP.F16.F32.PACK_AB R148, R3, R148 ;  /* 0x000000940394723e */ /* 0x000fe200000000ff */
[----:B------:R-:W2:Y:S01]  /*31f0*/  MUFU.EX2 R146, R146 ;  /* 0x0000009200927308 */ /* 0x000ea20000000800 */
[----:B-1----:R-:W-:Y:S01]  /*3200*/  FADD.FTZ R24, R144, R31 ;  /* 0x0000001f90187221 */ /* 0x002fe20000010000 */
[--C-:B------:R-:W-:Y:S01]  /*3210*/  FFMA.FTZ R31, R65, UR22, -R21.reuse ;  /* 0x00000016411f7c23 */ /* 0x100fe20008010815 */
[----:B------:R-:W-:Y:S01]  /*3220*/  FFMA.FTZ R21, R85, UR22, -R21 ;  /* 0x0000001655157c23 */ /* 0x000fe20008010815 */
        /* <DEDUP_REMOVED lines=10> */
[C---:B------:R-:W-:Y:S02]  /*32d0*/  F2FP.F16.F32.PACK_AB R139, R34.reuse, R139 ;  /* 0x0000008b228b723e */ /* 0x040fe400000000ff */
[----:B------:R-:W-:Y:S02]  /*32e0*/  F2FP.F16.F32.PACK_AB R150, R5, R150 ;  /* 0x000000960596723e */ /* 0x000fe400000000ff */
[----:B------:R-:W2:Y:S01]  /*32f0*/  MUFU.EX2 R11, R11 ;  /* 0x0000000b000b7308 */ /* 0x000ea20000000800 */
[----:B-1----:R-:W-:Y:S01]  /*3300*/  FADD.FTZ R33, R9, R24 ;  /* 0x0000001809217221 */ /* 0x002fe20000010000 */
[----:B------:R-:W-:Y:S01]  /*3310*/  FADD.FTZ R24, R34, R35 ;  /* 0x0000002322187221 */ /* 0x000fe20000010000 */
[----:B------:R-:W-:Y:S02]  /*3320*/  F2FP.F16.F32.PACK_AB R144, R7, R144 ;  /* 0x000000900790723e */ /* 0x000fe400000000ff */
        /* <DEDUP_REMOVED lines=28> */
[----:B------:R-:W-:Y:S02]  /*34f0*/  FADD.FTZ R35, R127, R4 ;  /* 0x000000047f237221 */ /* 0x000fe40000010000 */
        /* <DEDUP_REMOVED lines=54> */
[----:B-1----:R-:W-:Y:S01]  /*3860*/  FADD.FTZ R4, R84, R3 ;  /* 0x0000000354047221 */ /* 0x002fe20000010000 */
[C---:B0-----:R-:W-:Y:S01]  /*3870*/  FADD.FTZ R2, R12.reuse, R35 ;  /* 0x000000230c027221 */ /* 0x041fe20000010000 */
[----:B------:R-:W-:Y:S02]  /*3880*/  F2FP.F16.F32.PACK_AB R123, R12, R123 ;  /* 0x0000007b0c7b723e */ /* 0x000fe400000000ff */
[C---:B--2---:R-:W-:Y:S01]  /*3890*/  FADD.FTZ R3, R21.reuse, R4 ;  /* 0x0000000415037221 */ /* 0x044fe20000010000 */
[----:B------:R-:W-:Y:S01]  /*38a0*/  F2FP.F16.F32.PACK_AB R122, R21, R84 ;  /* 0x00000054157a723e */ /* 0x000fe200000000ff */
[----:B------:R-:W-:Y:S06]  /*38b0*/  @!P3 BRA `(.L_x_2010) ;  /* 0x000000240088b947 */ /* 0x000fec0003800000 */
[----:B------:R-:W-:Y:S01]  /*38c0*/  IMAD.MOV.U32 R5, RZ, RZ, R0 ;  /* 0x000000ffff057224 */ /* 0x000fe200078e0000 */
[----:B------:R-:W-:Y:S01]  /*38d0*/  UMOV UR25, UR38 ;  /* 0x0000002600197c82 */ /* 0x000fe20008000000 */
[----:B------:R-:W-:Y:S01]  /*38e0*/  IMAD.MOV.U32 R4, RZ, RZ, R6 ;  /* 0x000000ffff047224 */ /* 0x000fe200078e0006 */
[----:B------:R-:W-:Y:S01]  /*38f0*/  UMOV UR23, UR39 ;  /* 0x0000002700177c82 */ /* 0x000fe20008000000 */
[----:B------:R-:W-:Y:S01]  /*3900*/  IMAD.MOV.U32 R119, RZ, RZ, RZ ;  /* 0x000000ffff777224 */ /* 0x000fe200078e00ff */
[----:B------:R-:W-:-:S06]  /*3910*/  ULDC UR22, c[0x0][0x988] ;  /* 0x0002620000167ab9 */ /* 0x000fcc0000000800 */
.L_x_2019:
        /* <DEDUP_REMOVED lines=9> */
.L_x_2012:
[----:B------:R-:W-:Y:S01]  /*39b0*/  ULEA UR6, UR39, UR45, 0x3 ;  /* 0x0000002d27067291 */ /* 0x000fe2000f8e183f */
[----:B------:R-:W-:-:S05]  /*39c0*/  IMAD.U32 R0, RZ, RZ, UR38 ;  /* 0x00000026ff007e24 */ /* 0x000fca000f8e00ff */
[----:B------:R-:W-:-:S04]  /*39d0*/  SHF.L.U32 R0, R0, 0x1f, RZ ;  /* 0x0000001f00007819 */ /* 0x000fc800000006ff */
[----:B------:R0:W1:Y:S01]  /*39e0*/  SYNCS.PHASECHK.TRANS64.TRYWAIT P3, [UR6+0x16830], R0 ;  /* 0x01683000ff0075a7 */ /* 0x0000620008060146 */
[----:B------:R-:W-:Y:S05]  /*39f0*/  @!P0 BRA `(.L_x_2013) ;  /* 0x0000000000048947 */ /* 0x000fea0003800000 */
[----:B------:R-:W-:Y:S01]  /*3a00*/  BPT.TRAP 0x1 ;  /* 0x000000040000795c */ /* 0x000fe20000300000 */
.L_x_2013:
[----:B-1----:R-:W-:Y:S05]  /*3a10*/  @P3 BRA `(.L_x_2011) ;  /* 0x0000000000083947 */ /* 0x002fea0003800000 */
[----:B------:R-:W1:Y:S02]  /*3a20*/  SYNCS.PHASECHK.TRANS64.TRYWAIT P3, [UR6+0x16830], R0 ;  /* 0x01683000ff0075a7 */ /* 0x000e640008060146 */
[----:B-1----:R-:W-:Y:S05]  /*3a30*/  @!P3 BRA `(.L_x_2014) ;  /* 0x000000b80090b947 */ /* 0x002fea0003800000 */
.L_x_2011:
        /* <DEDUP_REMOVED lines=25> */
.L_x_2016:
[----:B------:R-:W-:Y:S01]  /*3bd0*/  ULEA UR6, UR23, UR45, 0x3 ;  /* 0x0000002d17067291 */ /* 0x000fe2000f8e183f */
[----:B------:R-:W-:-:S05]  /*3be0*/  IMAD.U32 R0, RZ, RZ, UR25 ;  /* 0x00000019ff007e24 */ /* 0x000fca000f8e00ff */
[----:B------:R-:W-:-:S04]  /*3bf0*/  SHF.L.U32 R0, R0, 0x1f, RZ ;  /* 0x0000001f00007819 */ /* 0x000fc800000006ff */
[----:B------:R0:W1:Y:S01]  /*3c00*/  SYNCS.PHASECHK.TRANS64.TRYWAIT P3, [UR6+0x16850], R0 ;  /* 0x01685000ff0075a7 */ /* 0x0000620008060146 */
[----:B------:R-:W-:Y:S05]  /*3c10*/  @!P0 BRA `(.L_x_2017) ;  /* 0x0000000000048947 */ /* 0x000fea0003800000 */
[----:B------:R-:W-:Y:S01]  /*3c20*/  BPT.TRAP 0x1 ;  /* 0x000000040000795c */ /* 0x000fe20000300000 */
.L_x_2017:
[----:B-1----:R-:W-:Y:S05]  /*3c30*/  @P3 BRA `(.L_x_2015) ;  /* 0x0000000000083947 */ /* 0x002fea0003800000 */
[----:B------:R-:W1:Y:S02]  /*3c40*/  SYNCS.PHASECHK.TRANS64.TRYWAIT P3, [UR6+0x16850], R0 ;  /* 0x01685000ff0075a7 */ /* 0x000e640008060146 */
[----:B-1----:R-:W-:Y:S05]  /*3c50*/  @!P3 BRA `(.L_x_2018) ;  /* 0x000000b80020b947 */ /* 0x002fea0003800000 */
.L_x_2015:
[----:B------:R-:W-:Y:S01]  /*3c60*/  UIADD3 UR6, UR45, 0x400, URZ ;  /* 0x000004002d067890 */ /* 0x000fe2000fffe03f */
[----:B------:R-:W-:Y:S01]  /*3c70*/  WARPGROUP.ARRIVE ;  /* 0x00000000000079c5 */ /* 0x000fe20000000000 */
[----:B------:R-:W-:Y:S01]  /*3c80*/  UMOV UR7, 0x40000040 ;  /* 0x4000004000077882 */ /* 0x000fe20000000000 */
[----:B-1----:R-:W-:Y:S01]  /*3c90*/  VIADD R7, R17, UR43 ;  /* 0x0000002b11077c36 */ /* 0x002fe20008000000 */
[----:B------:R-:W-:Y:S02]  /*3ca0*/  USHF.R.U32.HI UR6, URZ, 0x4, UR6 ;  /* 0x000000043f067899 */ /* 0x000fe40008011606 */
        /* <DEDUP_REMOVED lines=17> */
[----:B------:R-:W1:Y:S02]  /*3dc0*/  SHFL.IDX PT, R7, R7, RZ, 0x1c1f ;  /* 0x001c1fff07077589 */ /* 0x000e6400000e0000 */
[----:B------:R-:W-:Y:S02]  /*3dd0*/  IMAD R6, R16, -0x2, R11 ;  /* 0xfffffffe10067824 */ /* 0x000fe400078e020b */
[----:B------:R-:W-:-:S05]  /*3de0*/  IMAD.U32 R11, RZ, RZ, UR50 ;  /* 0x00000032ff0b7e24 */ /* 0x000fca000f8e00ff */
[----:B------:R-:W-:-:S05]  /*3df0*/  IADD3 R6, -R11, UR47, R6 ;  /* 0x0000002f0b067c10 */ /* 0x000fca000fffe106 */
[----:B0-----:R-:W-:-:S05]  /*3e00*/  IMAD.IADD R0, R6, 0x1, R9 ;  /* 0x0000000106007824 */ /* 0x001fca00078e0209 */
[----:B------:R-:W-:Y:S01]  /*3e10*/  ISETP.GT.AND P3, PT, R0, RZ, PT ;  /* 0x000000ff0000720c */ /* 0x000fe20003f64270 */
[----:B-1----:R-:W-:Y:S01]  /*3e20*/  IMAD.IADD R6, R6, 0x1, R7 ;  /* 0x0000000106067824 */ /* 0x002fe200078e0207 */
        /* <DEDUP_REMOVED lines=62> */
[----:B------:R-:W-:Y:S01]  /*4210*/  FSEL R63, R63, -INF , P4 ;  /* 0xff8000003f3f7808 */ /* 0x000fe20002000000 */
[----:B------:R-:W-:-:S02]  /*4220*/  WARPGROUP.DEPBAR.LE gsb0, 0x0 ;  /* 0x00008000000079c5 */ /* 0x000fc40000010000 */
[----:B------:R-:W-:Y:S01]  /*4230*/  WARPGROUP.ARRIVE ;  /* 0x00000000000079c5 */ /* 0x000fe20000000000 */
[----:B------:R-:W-:Y:S02]  /*4240*/  FMNMX.FTZ R8, R62, R9, !PT ;  /* 0x000000093e087209 */ /* 0x000fe40007810000 */
[----:B------:R-:W-:Y:S02]  /*4250*/  ISETP.GT.AND P4, PT, R0, 0x51, PT ;  /* 0x000000510000780c */ /* 0x000fe40003f84270 */
[----:B------:R-:W-:Y:S01]  /*4260*/  FSEL R66, R66, -INF , P3 ;  /* 0xff80000042427808 */ /* 0x000fe20001800000 */
[----:B------:R-:W-:Y:S01]  /*4270*/  HGMMA.64x64x16.F32 R88, R140, gdesc[UR4].tnspB, R88, gsb0 ;  /* 0x40e000048c587df0 */ /* 0x000fe20008000858 */
[----:B------:R-:W-:Y:S01]  /*4280*/  UIADD3 UR6, UR10, 0x180, URZ ;  /* 0x000001800a067890 */ /* 0x000fe2000fffe03f */
[----:B------:R-:W-:Y:S01]  /*4290*/  FMNMX.FTZ R9, R63, R8, !PT ;  /* 0x000000083f097209 */ /* 0x000fe20007810000 */
[----:B------:R-:W-:Y:S01]  /*42a0*/  UMOV UR7, 0x40000040 ;  /* 0x4000004000077882 */ /* 0x000fe20000000000 */
        /* <DEDUP_REMOVED lines=30> */
[----:B------:R-:W-:-:S02]  /*4490*/  FSEL R87, R87, -INF , P4 ;  /* 0xff80000057577808 */ /* 0x000fc40002000000 */
[----:B------:R-:W-:Y:S02]  /*44a0*/  FMNMX.FTZ R0, R86, R9, !PT ;  /* 0x0000000956007209 */ /* 0x000fe40007810000 */
[C---:B------:R-:W-:Y:S02]  /*44b0*/  ISETP.GT.AND P4, PT, R6.reuse, RZ, PT ;  /* 0x000000ff0600720c */ /* 0x040fe40003f84270 */
[----:B------:R-:W-:Y:S02]  /*44c0*/  FMNMX.FTZ R8, R87, R0, !PT ;  /* 0x0000000057087209 */ /* 0x000fe40007810000 */
[----:B------:R-:W-:Y:S02]  /*44d0*/  ISETP.GT.AND P5, PT, R6, 0x1, PT ;  /* 0x000000010600780c */ /* 0x000fe40003fa4270 */
[----:B------:R-:W-:Y:S01]  /*44e0*/  FSEL R7, R24, -INF , P4 ;  /* 0xff80000018077808 */ /* 0x000fe20002000000 */
[----:B------:R-:W0:Y:S01]  /*44f0*/  SHFL.BFLY PT, R9, R8, 0x2, 0x1f ;  /* 0x0c401f0008097f89 */ /* 0x000e2200000e0000 */
        /* <DEDUP_REMOVED lines=14> */
[----:B------:R-:W-:Y:S02]  /*45e0*/  ISETP.GT.AND P4, PT, R6, 0x18, PT ;  /* 0x000000180600780c */ /* 0x000fe40003f84270 */
[----:B0-----:R-:W-:Y:S02]  /*45f0*/  FMNMX.FTZ R9, R8, R9, !PT ;  /* 0x0000000908097209 */ /* 0x001fe40007810000 */
[----:B------:R-:W-:-:S02]  /*4600*/  FSEL R33, R33, -INF , P5 ;  /* 0xff80000021217808 */ /* 0x000fc40002800000 */
[----:B------:R-:W-:Y:S01]  /*4610*/  ISETP.GT.AND P5, PT, R6, 0x19, PT ;  /* 0x000000190600780c */ /* 0x000fe20003fa4270 */
[----:B------:R-:W0:Y:S01]  /*4620*/  SHFL.BFLY PT, R0, R9, 0x1, 0x1f ;  /* 0x0c201f0009007f89 */ /* 0x000e2200000e0000 */
[----:B------:R-:W-:Y:S02]  /*4630*/  FSEL R36, R36, -INF , P4 ;  /* 0xff80000024247808 */ /* 0x000fe40002000000 */
[C---:B------:R-:W-:Y:S02]  /*4640*/  ISETP.GT.AND P4, PT, R6.reuse, 0x20, PT ;  /* 0x000000200600780c */ /* 0x040fe40003f84270 */
[----:B------:R-:W-:Y:S02]  /*4650*/  FSEL R37, R37, -INF , P5 ;  /* 0xff80000025257808 */ /* 0x000fe40002800000 */
[----:B------:R-:W-:Y:S02]  /*4660*/  ISETP.GT.AND P5, PT, R6, 0x21, PT ;  /* 0x000000210600780c */ /* 0x000fe40003fa4270 */
[----:B------:R-:W-:-:S02]  /*4670*/  FSEL R40, R40, -INF , P4 ;  /* 0xff80000028287808 */ /* 0x000fc40002000000 */
[C---:B------:R-:W-:Y:S02]  /*4680*/  ISETP.GT.AND P4, PT, R6.reuse, 0x28, PT ;  /* 0x000000280600780c */ /* 0x040fe40003f84270 */
[----:B------:R-:W-:Y:S02]  /*4690*/  FSEL R41, R41, -INF , P5 ;  /* 0xff80000029297808 */ /* 0x000fe40002800000 */
[----:B------:R-:W-:Y:S02]  /*46a0*/  ISETP.GT.AND P5, PT, R6, 0x29, PT ;  /* 0x000000290600780c */ /* 0x000fe40003fa4270 */
[----:B------:R-:W-:Y:S02]  /*46b0*/  FSEL R44, R44, -INF , P4 ;  /* 0xff8000002c2c7808 */ /* 0x000fe40002000000 */
[----:B------:R-:W-:Y:S02]  /*46c0*/  ISETP.GT.AND P4, PT, R6, 0x30, PT ;  /* 0x000000300600780c */ /* 0x000fe40003f84270 */
[----:B------:R-:W-:-:S02]  /*46d0*/  FSEL R45, R45, -INF , P5 ;  /* 0xff8000002d2d7808 */ /* 0x000fc40002800000 */
[----:B------:R-:W-:Y:S02]  /*46e0*/  ISETP.GT.AND P5, PT, R6, 0x31, PT ;  /* 0x000000310600780c */ /* 0x000fe40003fa4270 */
[----:B0-----:R-:W-:Y:S02]  /*46f0*/  FMNMX.FTZ R0, R9, R0, !PT ;  /* 0x0000000009007209 */ /* 0x001fe40007810000 */
[----:B------:R-:W-:Y:S02]  /*4700*/  FMNMX.FTZ R9, R25, R12, !PT ;  /* 0x0000000c19097209 */ /* 0x000fe40007810000 */
[----:B------:R-:W-:Y:S01]  /*4710*/  FSEL R48, R48, -INF , P4 ;  /* 0xff80000030307808 */ /* 0x000fe20002000000 */
[----:B------:R-:W-:Y:S01]  /*4720*/  FMUL.FTZ R10, R0, UR22 ;  /* 0x00000016000a7c20 */ /* 0x000fe20008410000 */
        /* <DEDUP_REMOVED lines=12> */
[----:B------:R-:W-:Y:S02]  /*47f0*/  FMNMX.FTZ R20, R40, R9, !PT ;  /* 0x0000000928147209 */ /* 0x000fe40007810000 */
[----:B------:R-:W-:Y:S01]  /*4800*/  FSEL R53, R53, -INF , P5 ;  /* 0xff80000035357808 */ /* 0x000fe20002800000 */
[----:B------:R-:W-:-:S02]  /*4810*/  WARPGROUP.DEPBAR.LE gsb0, 0x0 ;  /* 0x00008000000079c5 */ /* 0x000fc40000010000 */
[----:B------:R-:W-:Y:S01]  /*4820*/  WARPGROUP.ARRIVE ;  /* 0x00000000000079c5 */ /* 0x000fe20000000000 */
[----:B------:R-:W-:Y:S02]  /*4830*/  FMNMX.FTZ R9, R41, R20, !PT ;  /* 0x0000001429097209 */ /* 0x000fe40007810000 */
[----:B------:R-:W-:Y:S02]  /*4840*/  FSEL R8, R10, RZ, P3 ;  /* 0x000000ff0a087208 */ /* 0x000fe40001800000 */
[----:B------:R-:W-:Y:S01]  /*4850*/  FMNMX.FTZ R20, R44, R9, !PT ;  /* 0x000000092c147209 */ /* 0x000fe20007810000 */
[----:B------:R-:W-:Y:S01]  /*4860*/  HGMMA.64x64x16.F32 R88, R132, gdesc[UR4].tnspB, R88, gsb0 ;  /* 0x40e0000484587df0 */ /* 0x000fe20008000858 */
[----:B------:R-:W-:Y:S01]  /*4870*/  UIADD3 UR6, UR10, 0x280, URZ ;  /* 0x000002800a067890 */ /* 0x000fe2000fffe03f */
[----:B------:R-:W-:Y:S01]  /*4880*/  ISETP.GT.AND P5, PT, R6, 0x41, PT ;  /* 0x000000410600780c */ /* 0x000fe20003fa4270 */
[----:B------:R-:W-:Y:S01]  /*4890*/  UMOV UR7, 0x40000040 ;  /* 0x4000004000077882 */ /* 0x000fe20000000000 */
        /* <DEDUP_REMOVED lines=11> */
[----:B------:R-:W-:Y:S01]  /*4950*/  MUFU.EX2 R149, R149 ;  /* 0x0000009500957308 */ /* 0x000fe20000000800 */
        /* <DEDUP_REMOVED lines=23> */
[----:B------:R0:W-:Y:S01]  /*4ad0*/  MUFU.EX2 R12, R31 ;  /* 0x0000001f000c7308 */ /* 0x0001e20000000800 */
[----:B------:R-:W-:Y:S01]  /*4ae0*/  ISETP.GT.AND P4, PT, R6, 0x58, PT ;  /* 0x000000580600780c */ /* 0x000fe20003f84270 */
[--C-:B------:R-:W-:Y:S01]  /*4af0*/  FFMA.FTZ R139, R54, UR22, -R8.reuse ;  /* 0x00000016368b7c23 */ /* 0x100fe20008010808 */
[----:B------:R-:W-:Y:S01]  /*4b00*/  FSEL R65, R65, -INF , P5 ;  /* 0xff80000041417808 */ /* 0x000fe20002800000 */
[--C-:B------:R-:W-:Y:S01]  /*4b10*/  FFMA.FTZ R55, R55, UR22, -R8.reuse ;  /* 0x0000001637377c23 */ /* 0x100fe20008010808 */
        /* <DEDUP_REMOVED lines=17> */
[----:B------:R-:W-:Y:S01]  /*4c30*/  FFMA.FTZ R27, R86, UR22, -R8 ;  /* 0x00000016561b7c23 */ /* 0x000fe20008010808 */
[----:B------:R-:W-:Y:S01]  /*4c40*/  FMNMX.FTZ R9, R69, R30, !PT ;  /* 0x0000001e45097209 */ /* 0x000fe20007810000 */
[----:B------:R-:W-:Y:S01]  /*4c50*/  MUFU.EX2 R14, R35 ;  /* 0x00000023000e7308 */ /* 0x000fe20000000800 */
[----:B------:R-:W-:-:S02]  /*4c60*/  ISETP.GT.AND P4, PT, R6, 0x68, PT ;  /* 0x000000680600780c */ /* 0x000fc40003f84270 */
[----:B------:R-:W-:Y:S02]  /*4c70*/  FSEL R73, R73, -INF , P5 ;  /* 0xff80000049497808 */ /* 0x000fe40002800000 */
[----:B------:R-:W-:Y:S02]  /*4c80*/  FMNMX.FTZ R34, R72, R9, !PT ;  /* 0x0000000948227209 */ /* 0x000fe40007810000 */
[----:B------:R-:W-:Y:S01]  /*4c90*/  ISETP.GT.AND P5, PT, R6, 0x69, PT ;  /* 0x000000690600780c */ /* 0x000fe20003fa4270 */
[----:B------:R-:W-:Y:S01]  /*4ca0*/  MUFU.EX2 R147, R147 ;  /* 0x0000009300937308 */ /* 0x000fe20000000800 */
[----:B------:R-:W-:Y:S02]  /*4cb0*/  FSEL R76, R76, -INF , P4 ;  /* 0xff8000004c4c7808 */ /* 0x000fe40002000000 */
[----:B------:R-:W-:Y:S02]  /*4cc0*/  FMNMX.FTZ R9, R73, R34, !PT ;  /* 0x0000002249097209 */ /* 0x000fe40007810000 */
[----:B------:R-:W-:Y:S01]  /*4cd0*/  ISETP.GT.AND P4, PT, R6, 0x70, PT ;  /* 0x000000700600780c */ /* 0x000fe20003f84270 */
[----:B------:R-:W-:-:S02]  /*4ce0*/  WARPGROUP.DEPBAR.LE gsb0, 0x0 ;  /* 0x00008000000079c5 */ /* 0x000fc40000010000 */
        /* <DEDUP_REMOVED lines=287> */
.L_x_2010:
[----:B------:R-:W-:-:S13]  /*5ee0*/  ISETP.LE.AND P2, PT, RZ, UR24, PT ;  /* 0x00000018ff007c0c */ /* 0x000fda000bf43270 */
[----:B------:R-:W-:Y:S05]  /*5ef0*/  @!P2 BRA `(.L_x_2020) ;  /* 0x0000001c0030a947 */ /* 0x000fea0003800000 */
[----:B------:R-:W-:Y:S01]  /*5f00*/  IMAD.MOV.U32 R5, RZ, RZ, R0 ;  /* 0x000000ffff057224 */ /* 0x000fe200078e0000 */
[----:B------:R-:W-:Y:S01]  /*5f10*/  UMOV UR23, UR38 ;  /* 0x0000002600177c82 */ /* 0x000fe20008000000 */
[----:B------:R-:W-:Y:S01]  /*5f20*/  IMAD.MOV.U32 R7, RZ, RZ, R6 ;  /* 0x000000ffff077224 */ /* 0x000fe200078e0006 */
[----:B------:R-:W-:Y:S01]  /*5f30*/  UMOV UR21, UR39 ;  /* 0x0000002700157c82 */ /* 0x000fe20008000000 */
[----:B------:R-:W-:-:S05]  /*5f40*/  ULDC UR22, c[0x0][0x988] ;  /* 0x0002620000167ab9 */ /* 0x000fca0000000800 */
.L_x_2029:
        /* <DEDUP_REMOVED lines=9> */
.L_x_2022:
[----:B------:R-:W-:Y:S01]  /*5fe0*/  ULEA UR6, UR39, UR45, 0x3 ;  /* 0x0000002d27067291 */ /* 0x000fe2000f8e183f */
[----:B------:R-:W-:-:S05]  /*5ff0*/  IMAD.U32 R0, RZ, RZ, UR38 ;  /* 0x00000026ff007e24 */ /* 0x000fca000f8e00ff */
[----:B------:R-:W-:-:S04]  /*6000*/  SHF.L.U32 R0, R0, 0x1f, RZ ;  /* 0x0000001f00007819 */ /* 0x000fc800000006ff */
[----:B------:R0:W1:Y:S01]  /*6010*/  SYNCS.PHASECHK.TRANS64.TRYWAIT P2, [UR6+0x16830], R0 ;  /* 0x01683000ff0075a7 */ /* 0x0000620008040146 */
[----:B------:R-:W-:Y:S05]  /*6020*/  @!P0 BRA `(.L_x_2023) ;  /* 0x0000000000048947 */ /* 0x000fea0003800000 */
[----:B------:R-:W-:Y:S01]  /*6030*/  BPT.TRAP 0x1 ;  /* 0x000000040000795c */ /* 0x000fe20000300000 */
.L_x_2023:
[----:B-1----:R-:W-:Y:S05]  /*6040*/  @P2 BRA `(.L_x_2021) ;  /* 0x0000000000082947 */ /* 0x002fea0003800000 */
[----:B------:R-:W1:Y:S02]  /*6050*/  SYNCS.PHASECHK.TRANS64.TRYWAIT P2, [UR6+0x16830], R0 ;  /* 0x01683000ff0075a7 */ /* 0x000e640008040146 */
[----:B-1----:R-:W-:Y:S05]  /*6060*/  @!P2 BRA `(.L_x_2024) ;  /* 0x000000940034a947 */ /* 0x002fea0003800000 */
.L_x_2021:
        /* <DEDUP_REMOVED lines=25> */
.L_x_2026:
[----:B------:R-:W-:Y:S01]  /*6200*/  ULEA UR6, UR21, UR45, 0x3 ;  /* 0x0000002d15067291 */ /* 0x000fe2000f8e183f */
[----:B------:R-:W-:-:S05]  /*6210*/  IMAD.U32 R0, RZ, RZ, UR23 ;  /* 0x00000017ff007e24 */ /* 0x000fca000f8e00ff */
[----:B------:R-:W-:-:S04]  /*6220*/  SHF.L.U32 R0, R0, 0x1f, RZ ;  /* 0x0000001f00007819 */ /* 0x000fc800000006ff */
[----:B------:R0:W1:Y:S01]  /*6230*/  SYNCS.PHASECHK.TRANS64.TRYWAIT P2, [UR6+0x16850], R0 ;  /* 0x01685000ff0075a7 */ /* 0x0000620008040146 */
[----:B------:R-:W-:Y:S05]  /*6240*/  @!P0 BRA `(.L_x_2027) ;  /* 0x0000000000048947 */ /* 0x000fea0003800000 */
[----:B------:R-:W-:Y:S01]  /*6250*/  BPT.TRAP 0x1 ;  /* 0x000000040000795c */ /* 0x000fe20000300000 */
.L_x_2027:
[----:B-1----:R-:W-:Y:S05]  /*6260*/  @P2 BRA `(.L_x_2025) ;  /* 0x0000000000082947 */ /* 0x002fea0003800000 */
[----:B------:R-:W1:Y:S02]  /*6270*/  SYNCS.PHASECHK.TRANS64.TRYWAIT P2, [UR6+0x16850], R0 ;  /* 0x01685000ff0075a7 */ /* 0x000e640008040146 */
[----:B-1----:R-:W-:Y:S05]  /*6280*/  @!P2 BRA `(.L_x_2028) ;  /* 0x0000009000c4a947 */ /* 0x002fea0003800000 */
.L_x_2025:
        /* <DEDUP_REMOVED lines=403> */
.L_x_2020:
[----:B------:R-:W-:Y:S06]  /*7bc0*/  BAR.ARV 0x8, 0x200 ;  /* 0x0208000000007b1d */ /* 0x000fec0000002000 */
[----:B------:R-:W-:Y:S05]  /*7bd0*/  @!P0 BRA `(.L_x_2030) ;  /* 0x0000000000048947 */ /* 0x000fea0003800000 */
[----:B------:R-:W-:Y:S01]  /*7be0*/  BPT.TRAP 0x1 ;  /* 0x000000040000795c */ /* 0x000fe20000300000 */
.L_x_2030:
[----:B------:R-:W-:Y:S01]  /*7bf0*/  ULEA UR5, UR39, UR45, 0x3 ;  /* 0x0000002d27057291 */ /* 0x000fe2000f8e183f */
[----:B------:R-:W-:-:S05]  /*7c00*/  IMAD.U32 R4, RZ, RZ, UR38 ;  /* 0x00000026ff047e24 */ /* 0x000fca000f8e00ff */
[----:B------:R-:W-:-:S04]  /*7c10*/  SHF.L.U32 R4, R4, 0x1f, RZ ;  /* 0x0000001f04047819 */ /* 0x000fc800000006ff */
[----:B------:R0:W1:Y:S01]  /*7c20*/  SYNCS.PHASECHK.TRANS64.TRYWAIT P2, [UR5+0x16850], R4 ;  /* 0x01685004ff0075a7 */ /* 0x0000620008040145 */
[----:B------:R-:W-:Y:S05]  /*7c30*/  @!P0 BRA `(.L_x_2031) ;  /* 0x0000000000048947 */ /* 0x000fea0003800000 */
[----:B------:R-:W-:Y:S01]  /*7c40*/  BPT.TRAP 0x1 ;  /* 0x000000040000795c */ /* 0x000fe20000300000 */
.L_x_2031:
[----:B-1----:R-:W-:Y:S05]  /*7c50*/  @P2 BRA `(.L_x_2032) ;  /* 0x0000000000082947 */ /* 0x002fea0003800000 */
[----:B------:R-:W1:Y:S02]  /*7c60*/  SYNCS.PHASECHK.TRANS64.TRYWAIT P0, [UR5+0x16850], R4 ;  /* 0x01685004ff0075a7 */ /* 0x000e640008000145 */
[----:B-1----:R-:W-:Y:S05]  /*7c70*/  @!P0 BRA `(.L_x_2033) ;  /* 0x0000007800608947 */ /* 0x002fea0003800000 */
.L_x_2032:
        /* <DEDUP_REMOVED lines=114> */
.L_x_2003:
[----:B------:R-:W0:Y:S01]  /*83a0*/  S2R R3, SR_CgaCtaId ;  /* 0x0000000000037919 */ /* 0x000e220000008800 */
[----:B------:R-:W-:Y:S01]  /*83b0*/  MOV R0, 0x400 ;  /* 0x0000040000007802 */ /* 0x000fe20000000f00 */
[----:B------:R-:W-:Y:S01]  /*83c0*/  BSSY B0, `(.L_x_2034) ;  /* 0x0000189000007945 */ /* 0x000fe20003800000 */
[----:B------:R-:W-:Y:S02]  /*83d0*/  BAR.SYNC.DEFER_BLOCKING 0x5, 0x200 ;  /* 0x0148000000007b1d */ /* 0x000fe40000010000 */
[----:B0-----:R-:W-:-:S05]  /*83e0*/  LEA R0, R3, R0, 0x18 ;  /* 0x0000000003007211 */ /* 0x001fca00078ec0ff */
[----:B------:R-:W0:Y:S02]  /*83f0*/  LDS.128 R28, [R0+0x168d0] ;  /* 0x0168d000001c7984 */ /* 0x000e240000000c00 */
[----:B0-----:R-:W-:Y:S02]  /*8400*/  R2UR UR5, R29 ;  /* 0x000000001d0572ca */ /* 0x001fe400000e0000 */
        /* <DEDUP_REMOVED lines=9> */
[----:B------:R-:W-:Y:S01]  /*84a0*/  USHF.L.U32 UR16, UR40, 0x2, URZ ;  /* 0x0000000228107899 */ /* 0x000fe2000800063f */
[----:B------:R-:W-:Y:S01]  /*84b0*/  F2FP.F16.F32.PACK_AB R14, R14, R25 ;  /* 0x000000190e0e723e */ /* 0x000fe200000000ff */
[----:B------:R-:W-:Y:S01]  /*84c0*/  UISETP.NE.AND.EX UP0, UPT, UR9, URZ, UPT, UP0 ;  /* 0x0000003f0900728c */ /* 0x000fe2000bf05300 */
[----:B------:R-:W-:Y:S01]  /*84d0*/  F2FP.F16.F32.PACK_AB R15, R15, R110 ;  /* 0x0000006e0f0f723e */ /* 0x000fe200000000ff */
[----:B------:R-:W-:Y:S01]  /*84e0*/  USHF.L.U64.HI UR18, UR40, 0x2, UR41 ;  /* 0x0000000228127899 */ /* 0x000fe20008010229 */
[----:B------:R-:W-:Y:S01]  /*84f0*/  F2FP.F16.F32.PACK_AB R113, R115, R114 ;  /* 0x000000727371723e */ /* 0x000fe200000000ff */
[----:B------:R-:W-:Y:S01]  /*8500*/  UIADD3 UR4, UP1, UR16, UR8, URZ ;  /* 0x0000000810047290 */ /* 0x000fe2000ff3e03f */
[----:B------:R-:W-:Y:S01]  /*8510*/  F2FP.F16.F32.PACK_AB R114, R117, R116 ;  /* 0x000000747572723e */ /* 0x000fe200000000ff */
[----:B------:R-:W1:Y:S01]  /*8520*/  LDC R33, c[0x0][0xbe8] ;  /* 0x0002fa00ff217b82 */ /* 0x000e620000000800 */
[----:B------:R-:W-:Y:S01]  /*8530*/  F2FP.F16.F32.PACK_AB R115, R119, R118 ;  /* 0x000000767773723e */ /* 0x000fe200000000ff */
[----:B------:R-:W-:-:S02]  /*8540*/  UIADD3.X UR7, UR18, UR9, URZ, UP1, !UPT ;  /* 0x0000000912077290 */ /* 0x000fc40008ffe43f */
[----:B------:R-:W-:-:S04]  /*8550*/  IMAD.U32 R24, RZ, RZ, UR4 ;  /* 0x00000004ff187e24 */ /* 0x000fc8000f8e00ff */
[----:B------:R-:W-:Y:S01]  /*8560*/  BAR.SYNC.DEFER_BLOCKING 0x1, 0x180 ;  /* 0x0046000000007b1d */ /* 0x000fe20000010000 */
[----:B------:R-:W-:Y:S01]  /*8570*/  IMAD.U32 R25, RZ, RZ, UR7 ;  /* 0x00000007ff197e24 */ /* 0x000fe2000f8e00ff */
[----:B------:R-:W-:-:S04]  /*8580*/  USHF.R.S32.HI UR17, URZ, 0x1f, UR42 ;  /* 0x0000001f3f117899 */ /* 0x000fc8000801142a */
[----:B------:R-:W-:Y:S01]  /*8590*/  ULDC.64 UR10, c[0x0][0xb90] ;  /* 0x0002e400000a7ab9 */ /* 0x000fe20000000a00 */
        /* <DEDUP_REMOVED lines=32> */
[----:B------:R-:W-:Y:S01]  /*87a0*/  F2FP.F16.F32.PACK_AB R9, R99, R98 ;  /* 0x000000626309723e */ /* 0x000fe200000000ff */
[----:B------:R-:W-:Y:S01]  /*87b0*/  STSM.16.M88.4 [R32], R4 ;  /* 0x0000000420007844 */ /* 0x000fe20000000200 */
[----:B------:R-:W-:Y:S02]  /*87c0*/  F2FP.F16.F32.PACK_AB R10, R101, R100 ;  /* 0x00000064650a723e */ /* 0x000fe400000000ff */
[----:B------:R-:W-:-:S02]  /*87d0*/  F2FP.F16.F32.PACK_AB R11, R103, R102 ;  /* 0x00000066670b723e */ /* 0x000fc400000000ff */
[----:B------:R-:W-:-:S03]  /*87e0*/  PLOP3.LUT P2, PT, PT, PT, UP0, 0x80, 0x0 ;  /* 0x000000000000781c */ /* 0x000fc60003f4f008 */
[----:B------:R0:W-:Y:S04]  /*87f0*/  STSM.16.M88.4 [R30], R8 ;  /* 0x000000081e007844 */ /* 0x0001e80000000200 */
[----:B------:R2:W-:Y:S04]  /*8800*/  STSM.16.M88.4 [R29], R12 ;  /* 0x0000000c1d007844 */ /* 0x0005e80000000200 */
[----:B------:R2:W-:Y:S01]  /*8810*/  STSM.16.M88.4 [R28], R112 ;  /* 0x000000701c007844 */ /* 0x0005e20000000200 */
[----:B------:R-:W-:Y:S06]  /*8820*/  BAR.SYNC.DEFER_BLOCKING 0x1, 0x180 ;  /* 0x0046000000007b1d */ /* 0x000fec0000010000 */
[----:B------:R-:W3:Y:S01]  /*8830*/  @P2 LDG.E R26, desc[UR48][R24.64] ;  /* 0x00000030181a2981 */ /* 0x000ee2000c1e1900 */
[----:B-1----:R-:W-:Y:S01]  /*8840*/  ISETP.NE.AND P1, PT, R33, 0x1, PT ;  /* 0x000000012100780c */ /* 0x002fe20003f25270 */
[----:B------:R-:W-:Y:S01]  /*8850*/  UMOV UR4, URZ ;  /* 0x0000003f00047c82 */ /* 0x000fe20008000000 */
[----:B0-----:R-:W-:Y:S01]  /*8860*/  VIADD R8, R17, UR43 ;  /* 0x0000002b11087c36 */ /* 0x001fe20008000000 */
[----:B------:R-:W-:-:S02]  /*8870*/  UIMAD UR7, UR17, UR10, URZ ;  /* 0x0000000a110772a4 */ /* 0x000fc4000f8e023f */
[----:B------:R-:W-:Y:S01]  /*8880*/  USEL UR41, UR41, URZ, !UP0 ;  /* 0x0000003f29297287 */ /* 0x000fe2000c000000 */
[----:B------:R-:W-:Y:S01]  /*8890*/  IMAD.MOV.U32 R4, RZ, RZ, R8 ;  /* 0x000000ffff047224 */ /* 0x000fe200078e0008 */
[----:B------:R-:W-:Y:S02]  /*88a0*/  UIMAD UR7, UR42, UR11, UR7 ;  /* 0x0000000b2a0772a4 */ /* 0x000fe4000f8e0207 */
[----:B------:R-:W-:Y:S02]  /*88b0*/  UISETP.NE.U32.AND UP1, UPT, UR12, URZ, UPT ;  /* 0x0000003f0c00728c */ /* 0x000fe4000bf25070 */
[----:B------:R-:W-:Y:S02]  /*88c0*/  USEL UR40, UR40, URZ, !UP0 ;  /* 0x0000003f28287287 */ /* 0x000fe4000c000000 */
        /* <DEDUP_REMOVED lines=10> */
[----:B---3--:R-:W-:-:S13]  /*8970*/  @P2 R2UR UR4, R26 ;  /* 0x000000001a0422ca */ /* 0x008fda00000e0000 */
[----:B------:R-:W-:Y:S02]  /*8980*/  USHF.R.S32.HI UR9, URZ, 0x1f, UR4 ;  /* 0x0000001f3f097899 */ /* 0x000fe40008011404 */
[----:B------:R-:W-:Y:S02]  /*8990*/  UMOV UR8, UR4 ;  /* 0x0000000400087c82 */ /* 0x000fe40008000000 */
[----:B------:R-:W-:-:S04]  /*89a0*/  UIMAD.WIDE.U32 UR10, UR42, UR10, UR8 ;  /* 0x0000000a2a0a72a5 */ /* 0x000fc8000f8e0008 */
[----:B------:R-:W-:Y:S02]  /*89b0*/  UIADD3 UR11, UR11, UR7, URZ ;  /* 0x000000070b0b7290 */ /* 0x000fe4000fffe03f */
[----:B------:R-:W-:Y:S02]  /*89c0*/  UIMAD UR7, UR41, UR14, URZ ;  /* 0x0000000e290772a4 */ /* 0x000fe4000f8e023f */
[----:B------:R-:W-:Y:S02]  /*89d0*/  UIMAD.WIDE.U32 UR10, UR40, UR14, UR10 ;  /* 0x0000000e280a72a5 */ /* 0x000fe4000f8e000a */
[----:B------:R-:W-:-:S03]  /*89e0*/  UIMAD UR7, UR40, UR15, UR7 ;  /* 0x0000000f280772a4 */ /* 0x000fc6000f8e0207 */
[----:B------:R-:W-:Y:S01]  /*89f0*/  ULDC.64 UR14, c[0x0][0xb88] ;  /* 0x0002e200000e7ab9 */ /* 0x000fe20000000a00 */
[----:B------:R-:W-:Y:S01]  /*8a00*/  IADD3 R4, P0, R4, UR10, RZ ;  /* 0x0000000a04047c10 */ /* 0x000fe2000ff1e0ff */
[----:B------:R-:W-:Y:S01]  /*8a10*/  IMAD R8, R5, UR14, RZ ;  /* 0x0000000e05087c24 */ /* 0x000fe2000f8e02ff */
[----:B------:R-:W-:Y:S01]  /*8a20*/  @UP0 UIADD3 UR10, UP1, UR16, UR12, URZ ;  /* 0x0000000c100a0290 */ /* 0x000fe2000ff3e03f */
[----:B------:R-:W-:Y:S01]  /*8a30*/  IMAD.U32 R9, RZ, RZ, UR7 ;  /* 0x00000007ff097e24 */ /* 0x000fe2000f8e00ff */
[----:B------:R-:W-:-:S04]  /*8a40*/  ULDC UR7, c[0x0][0xa88] ;  /* 0x0002a20000077ab9 */ /* 0x000fc80000000800 */
[----:B------:R-:W-:Y:S01]  /*8a50*/  IADD3.X R5, R6, UR11, R9, P0, !PT ;  /* 0x0000000b06057c10 */ /* 0x000fe200087fe409 */
[----:B------:R-:W-:Y:S01]  /*8a60*/  @UP0 UIADD3.X UR11, UR18, UR13, URZ, UP1, !UPT ;  /* 0x0000000d120b0290 */ /* 0x000fe20008ffe43f */
[C---:B------:R-:W-:Y:S02]  /*8a70*/  IMAD R9, R7.reuse, UR15, R8 ;  /* 0x0000000f07097c24 */ /* 0x040fe4000f8e0208 */
[----:B------:R-:W-:Y:S01]  /*8a80*/  IMAD.U32 R6, RZ, RZ, UR7 ;  /* 0x00000007ff067e24 */ /* 0x000fe2000f8e00ff */
[----:B------:R-:W-:Y:S01]  /*8a90*/  ULDC.64 UR12, c[0x0][0xb50] ;  /* 0x0002d400000c7ab9 */ /* 0x000fe20000000a00 */
[----:B------:R-:W-:-:S04]  /*8aa0*/  IMAD.WIDE.U32 R4, R7, UR14, R4 ;  /* 0x0000000e07047c25 */ /* 0x000fc8000f8e0004 */
        /* <DEDUP_REMOVED lines=9> */
[----:B--2---:R-:W2:Y:S04]  /*8b40*/  LDG.E R9, desc[UR48][R24.64] ;  /* 0x0000003018097981 */ /* 0x004ea8000c1e1900 */
[----:B-----5:R-:W2:Y:S02]  /*8b50*/  LDG.E R6, desc[UR48][R24.64+0x4] ;  /* 0x0000043018067981 */ /* 0x020ea4000c1e1900 */
[----:B--2---:R-:W-:-:S07]  /*8b60*/  IMAD.IADD R6, R6, 0x1, -R9 ;  /* 0x0000000106067824 */ /* 0x004fce00078e0a09 */
.L_x_2036:
[----:B--2---:R-:W-:Y:S01]  /*8b70*/  SHFL.IDX PT, R12, R7, RZ, 0x1c1f ;  /* 0x001c1fff070c7589 */ /* 0x004fe200000e0000 */
        /* <DEDUP_REMOVED lines=25> */
[----:B------:R-:W-:Y:S01]  /*8d10*/  IMAD.X R25, RZ, RZ, R3, P4 ;  /* 0x000000ffff197224 */ /* 0x000fe200020e0603 */
[----:B-1----:R0:W-:Y:S04]  /*8d20*/  @!P0 ST.E desc[UR48][R14.64], R20 ;  /* 0x000000140e008985 */ /* 0x0021e8000c101930 */
[----:B------:R-:W2:Y:S04]  /*8d30*/  LD.E.128 R4, desc[UR48][R4.64] ;  /* 0x0000003004047980 */ /* 0x000ea8000c101d00 */
[----:B------:R-:W3:Y:S04]  /*8d40*/  LD.E.128 R8, desc[UR48][R8.64] ;  /* 0x0000003008087980 */ /* 0x000ee8000c101d00 */
[----:B------:R-:W4:Y:S01]  /*8d50*/  LD.E.128 R24, desc[UR48][R24.64] ;  /* 0x0000003018187980 */ /* 0x000f22000c101d00 */
[----:B------:R-:W-:Y:S01]  /*8d60*/  IADD3 R29, P0, R2, 0x4800, RZ ;  /* 0x00004800021d7810 */ /* 0x000fe20007f1e0ff */
[----:B0-----:R-:W0:Y:S01]  /*8d70*/  @P1 LDC R20, c[0x0][0xbec] ;  /* 0x0002fb00ff141b82 */ /* 0x001e220000000800 */
[----:B------:R-:W-:-:S02]  /*8d80*/  UIMAD UR7, UR9, UR10, URZ ;  /* 0x0000000a090772a4 */ /* 0x000fc4000f8e023f */
[----:B------:R-:W-:Y:S01]  /*8d90*/  LOP3.LUT R2, R29, 0x380, RZ, 0xc0, !PT ;  /* 0x000003801d027812 */ /* 0x000fe200078ec0ff */
[----:B------:R-:W-:Y:S01]  /*8da0*/  IMAD.X R13, RZ, RZ, R3, P0 ;  /* 0x000000ffff0d7224 */ /* 0x000fe200000e0603 */
[----:B------:R-:W-:Y:S02]  /*8db0*/  UIMAD.WIDE.U32 UR8, UR4, UR10, URZ ;  /* 0x0000000a040872a5 */ /* 0x000fe4000f8e003f */
[----:B------:R-:W-:Y:S01]  /*8dc0*/  SHF.R.U64 R2, R2, 0x3, RZ ;  /* 0x0000000302027819 */ /* 0x000fe200000012ff */
[----:B------:R-:W1:Y:S01]  /*8dd0*/  @P1 LDC R3, c[0x0][0xbf0] ;  /* 0x0002fc00ff031b82 */ /* 0x000e620000000800 */
[----:B------:R-:W-:Y:S02]  /*8de0*/  UIMAD UR7, UR4, UR11, UR7 ;  /* 0x0000000b040772a4 */ /* 0x000fe4000f8e0207 */
[----:B------:R-:W-:Y:S01]  /*8df0*/  LOP3.LUT R12, R2, R29, RZ, 0x3c, !PT ;  /* 0x0000001d020c7212 */ /* 0x000fe200078e3cff */
[----:B------:R-:W-:Y:S01]  /*8e00*/  ULDC.64 UR10, c[0x0][0xae8] ;  /* 0x0002ba00000a7ab9 */ /* 0x000fe20000000a00 */
[----:B------:R-:W-:Y:S01]  /*8e10*/  UIADD3 UR9, UR9, UR7, URZ ;  /* 0x0000000709097290 */ /* 0x000fe2000fffe03f */
[----:B------:R-:W-:Y:S01]  /*8e20*/  IMAD R2, R18, 0x30, R22 ;  /* 0x0000003012027824 */ /* 0x000fe200078e0216 */
[----:B------:R-:W-:-:S02]  /*8e30*/  UIMAD UR4, UR17, UR10, URZ ;  /* 0x0000000a110472a4 */ /* 0x000fc4000f8e023f */
[----:B------:R-:W-:Y:S01]  /*8e40*/  UIMAD.WIDE.U32 UR8, UR42, UR10, UR8 ;  /* 0x0000000a2a0872a5 */ /* 0x000fe2000f8e0008 */
[----:B------:R-:W-:Y:S01]  /*8e50*/  VIADD R29, R2, UR43 ;  /* 0x0000002b021d7c36 */ /* 0x000fe20008000000 */
[----:B------:R-:W-:Y:S01]  /*8e60*/  UIMAD UR4, UR42, UR11, UR4 ;  /* 0x0000000b2a0472a4 */ /* 0x000fe2000f8e0204 */
[----:B------:R-:W-:Y:S01]  /*8e70*/  VIADD R34, R22, UR43 ;  /* 0x0000002b16227c36 */ /* 0x000fe20008000000 */
[----:B------:R-:W5:Y:S01]  /*8e80*/  LD.E.128 R12, desc[UR48][R12.64] ;  /* 0x000000300c0c7980 */ /* 0x000f62000c101d00 */
[----:B------:R-:W-:Y:S01]  /*8e90*/  ULDC.64 UR10, c[0x0][0xaf0] ;  /* 0x0002bc00000a7ab9 */ /* 0x000fe20000000a00 */
[----:B------:R-:W-:Y:S01]  /*8ea0*/  UIADD3 UR9, UR9, UR4, URZ ;  /* 0x0000000409097290 */ /* 0x000fe2000fffe03f */
        /* <DEDUP_REMOVED lines=67> */
.L_x_2035:
        /* <DEDUP_REMOVED lines=26> */
[----:B--2---:R-:W-:-:S13]  /*9480*/  @P2 R2UR UR4, R6 ;  /* 0x00000000060422ca */ /* 0x004fda00000e0000 */
[----:B------:R-:W-:Y:S01]  /*9490*/  USHF.R.S32.HI UR10, URZ, 0x1f, UR4 ;  /* 0x0000001f3f0a7899 */ /* 0x000fe20008011404 */
[----:B01----:R-:W-:Y:S11]  /*94a0*/  @P3 BRA `(.L_x_2038) ;  /* 0x0000000000103947 */ /* 0x003ff60003800000 */
[----:B------:R-:W-:Y:S05]  /*94b0*/  @!P2 BRA `(.L_x_2038) ;  /* 0x00000000000ca947 */ /* 0x000fea0003800000 */
[----:B------:R-:W2:Y:S04]  /*94c0*/  LDG.E R5, desc[UR48][R2.64] ;  /* 0x0000003002057981 */ /* 0x000ea8000c1e1900 */
[----:B-----5:R-:W2:Y:S02]  /*94d0*/  LDG.E R0, desc[UR48][R2.64+0x4] ;  /* 0x0000043002007981 */ /* 0x020ea4000c1e1900 */
[----:B--2---:R-:W-:-:S07]  /*94e0*/  IMAD.IADD R0, R0, 0x1, -R5 ;  /* 0x0000000100007824 */ /* 0x004fce00078e0a05 */
.L_x_2038:
[----:B------:R-:W-:Y:S01]  /*94f0*/  USEL UR40, UR40, URZ, !UP0 ;  /* 0x0000003f28287287 */ /* 0x000fe2000c000000 */
[----:B------:R-:W-:Y:S01]  /*9500*/  BSSY B1, `(.L_x_2039) ;  /* 0x000002c000017945 */ /* 0x000fe20003800000 */
[----:B------:R-:W-:-:S03]  /*9510*/  USEL UR41, UR41, URZ, !UP0 ;  /* 0x0000003f29297287 */ /* 0x000fc6000c000000 */
[----:B------:R-:W-:Y:S09]  /*9520*/  @P1 BRA `(.L_x_2040) ;  /* 0x0000000000a41947 */ /* 0x000ff20003800000 */
        /* <DEDUP_REMOVED lines=41> */
.L_x_2040:
[----:B------:R-:W-:Y:S05]  /*97c0*/  BSYNC B1 ;  /* 0x0000000000017941 */ /* 0x000fea0003800000 */
.L_x_2039:
        /* <DEDUP_REMOVED lines=72> */
.L_x_2037:
[----:B------:R-:W-:Y:S05]  /*9c50*/  BSYNC B0 ;  /* 0x0000000000007941 */ /* 0x000fea0003800000 */
.L_x_2034:
[----:B------:R-:W-:Y:S02]  /*9c60*/  ULDC UR4, c[0x0][0xc3c] ;  /* 0x00030f0000047ab9 */ /* 0x000fe40000000800 */
[----:B------:R-:W-:-:S13]  /*9c70*/  ISETP.GE.AND P0, PT, R31, UR4, PT ;  /* 0x000000041f007c0c */ /* 0x000fda000bf06270 */
[----:B------:R-:W-:Y:S05]  /*9c80*/  @!P0 BRA `(.L_x_2041) ;  /* 0xffffff7000548947 */ /* 0x000fea000383ffff */
[----:B------:R-:W-:Y:S05]  /*9c90*/  EXIT ;  /* 0x000000000000794d */ /* 0x000fea0003800000 */
.L_x_1998:
[----:B------:R-:W-:-:S08]  /*9ca0*/  NOP ;  /* 0x0000000000007918 */ /* 0x000fd00000000000 */
[----:B------:R-:W0:-:S00]  /*9cb0*/  USETMAXREG.DEALLOC.CTAPOOL 0x20 ;  /* 0x00000020000079c8 */ /* 0x000e0000080e0500 */
[----:B0-----:R-:W-:-:S06]  /*9cc0*/  LOP3.LUT R0, R0, 0x3, RZ, 0xc0, !PT ;  /* 0x0000000300007812 */ /* 0x001fcc00078ec0ff */
[----:B------:R-:W0:Y:S02]  /*9cd0*/  SHFL.IDX PT, R0, R0, RZ, 0x1f ;  /* 0x00001fff00007589 */ /* 0x000e2400000e0000 */
[----:B0-----:R-:W-:Y:S01]  /*9ce0*/  ISETP.NE.AND P0, PT, R0, RZ, PT ;  /* 0x000000ff0000720c */ /* 0x001fe20003f05270 */
[----:B------:R-:W-:-:S03]  /*9cf0*/  IMAD.MOV.U32 R0, RZ, RZ, RZ ;  /* 0x000000ffff007224 */ /* 0x000fc600078e00ff */
[----:B------:R-:W-:-:S05]  /*9d00*/  P2R R2, PR, RZ, 0x1 ;  /* 0x00000001ff027803 */ /* 0x000fca0000000000 */
[----:B------:R0:W-:Y:S04]  /*9d10*/  STL [R1+0x30], R2 ;  /* 0x0000300201007387 */ /* 0x0001e80000100800 */
        /* <DEDUP_REMOVED lines=8> */
.L_x_2042:
        /* <DEDUP_REMOVED lines=42> */
.L_x_2048:
        /* <DEDUP_REMOVED lines=12> */
.L_x_2047:
[----:B------:R-:W-:Y:S05]  /*a100*/  BSYNC B0 ;  /* 0x0000000000007941 */ /* 0x000fea0003800000 */
.L_x_2046:
        /* <DEDUP_REMOVED lines=21> */
.L_x_2044:
        /* <DEDUP_REMOVED lines=21> */
.L_x_2049:
        /* <DEDUP_REMOVED lines=58> */
.L_x_2045:
[----:B------:R-:W-:Y:S02]  /*a750*/  IMAD.MOV.U32 R17, RZ, RZ, RZ ;  /* 0x000000ffff117224 */ /* 0x000fe400078e00ff */
[----:B------:R-:W-:Y:S02]  /*a760*/  IMAD.U32 R16, RZ, RZ, UR6 ;  /* 0x00000006ff107e24 */ /* 0x000fe4000f8e00ff */
[----:B------:R-:W-:-:S07]  /*a770*/  IMAD.MOV.U32 R18, RZ, RZ, RZ ;  /* 0x000000ffff127224 */ /* 0x000fce00078e00ff */
.L_x_2050:
[----:B------:R-:W-:-:S13]  /*a780*/  ISETP.NE.AND P0, PT, R5, RZ, PT ;  /* 0x000000ff0500720c */ /* 0x000fda0003f05270 */
[----:B------:R-:W0:Y:S01]  /*a790*/  @!P0 S2R R3, SR_CgaCtaId ;  /* 0x0000000000038919 */ /* 0x000e220000008800 */
[----:B------:R-:W-:-:S04]  /*a7a0*/  @!P0 MOV R0, 0x400 ;  /* 0x0000040000008802 */ /* 0x000fc80000000f00 */
[----:B0-----:R-:W-:-:S05]  /*a7b0*/  @!P0 LEA R0, R3, R0, 0x18 ;  /* 0x0000000003008211 */ /* 0x001fca00078ec0ff */
[----:B------:R0:W-:Y:S01]  /*a7c0*/  @!P0 STS.128 [R0+0x168d0], R16 ;  /* 0x0168d01000008388 */ /* 0x0001e20000000c00 */
[----:B------:R-:W-:Y:S06]  /*a7d0*/  BAR.ARV 0x5, 0x200 ;  /* 0x0148000000007b1d */ /* 0x000fec0000002000 */
.L_x_2043:
        /* <DEDUP_REMOVED lines=28> */
.L_x_2141:
[----:B0-----:R-:W0:Y:S02]  /*a9a0*/  LDC.64 R2, c[0x0][0xc88] ;  /* 0x00032200ff027b82 */ /* 0x001e240000000a00 */
[----:B0-----:R-:W-:-:S05]  /*a9b0*/  IMAD.WIDE R2, R19, 0x4, R2 ;  /* 0x0000000413027825 */ /* 0x001fca00078e0202 */
[----:B--2---:R-:W2:Y:S01]  /*a9c0*/  LDG.E R10, desc[UR48][R2.64] ;  /* 0x00000030020a7981 */ /* 0x004ea2000c1e1900 */
        /* <DEDUP_REMOVED lines=8> */
[----:B--2---:R-:W-:Y:S01]  /*aa50*/  SHF.R.S32.HI R4, RZ, 0x1f, R10 ;  /* 0x0000001fff047819 */ /* 0x004fe2000001140a */
        /* <DEDUP_REMOVED lines=8> */
[----:B-1----:R1:W5:Y:S01]  /*aae0*/  @P0 LDG.E R0, desc[UR48][R2.64] ;  /* 0x0000003002000981 */ /* 0x002362000c1e1900 */
[----:B------:R-:W-:Y:S01]  /*aaf0*/  ISETP.NE.AND.EX P1, PT, RZ, UR5, PT, P1 ;  /* 0x00000005ff007c0c */ /* 0x000fe2000bf25310 */
[----:B------:R-:W-:Y:S01]  /*ab00*/  IMAD.MOV.U32 R28, RZ, RZ, RZ ;  /* 0x000000ffff1c7224 */ /* 0x000fe200078e00ff */
[----:B------:R-:W-:Y:S02]  /*ab10*/  ISETP.NE.U32.AND P2, PT, RZ, UR8, PT ;  /* 0x00000008ff007c0c */ /* 0x000fe4000bf45070 */
        /* <DEDUP_REMOVED lines=24> */
[----:B------:R-:W-:Y:S01]  /*aca0*/  IMAD.MOV.U32 R9, RZ, RZ, R8 ;  /* 0x000000ffff097224 */ /* 0x000fe200078e0008 */
[----:B------:R-:W-:Y:S06]  /*acb0*/  @P2 BRA `(.L_x_2052) ;  /* 0x0000000000142947 */ /* 0x000fec0003800000 */
[----:B------:R-:W-:Y:S05]  /*acc0*/  @!P1 BRA `(.L_x_2052) ;  /* 0x0000000000109947 */ /* 0x000fea0003800000 */
[----:B------:R-:W2:Y:S04]  /*acd0*/  LDG.E R7, desc[UR48][R2.64] ;  /* 0x0000003002077981 */ /* 0x000ea8000c1e1900 */
[----:B0-----:R-:W2:Y:S02]  /*ace0*/  LDG.E R8, desc[UR48][R2.64+0x4] ;  /* 0x0000043002087981 */ /* 0x001ea4000c1e1900 */
[----:B--2---:R-:W-:-:S05]  /*acf0*/  IMAD.IADD R9, R8, 0x1, -R7 ;  /* 0x0000000108097824 */ /* 0x004fca00078e0a07 */
[----:B------:R1:W-:Y:S02]  /*ad00*/  STL [R1+0x14], R9 ;  /* 0x0000140901007387 */ /* 0x0003e40000100800 */
.L_x_2052:
[----:B------:R-:W-:Y:S01]  /*ad10*/  ULDC.64 UR4, c[0x0][0xa20] ;  /* 0x0002880000047ab9 */ /* 0x000fe20000000a00 */
[----:B-----5:R-:W-:Y:S01]  /*ad20*/  IMAD.IADD R28, R28, 0x1, R0 ;  /* 0x000000011c1c7824 */ /* 0x020fe200078e0200 */
[----:B------:R-:W-:Y:S01]  /*ad30*/  ISETP.NE.U32.AND P1, PT, RZ, UR4, PT ;  /* 0x00000004ff007c0c */ /* 0x000fe2000bf25070 */
[----:B------:R-:W-:-:S03]  /*ad40*/  IMAD.MOV.U32 R26, RZ, RZ, R10 ;  /* 0x000000ffff1a7224 */ /* 0x000fc600078e000a */
[----:B------:R-:W-:-:S13]  /*ad50*/  ISETP.NE.AND.EX P1, PT, RZ, UR5, PT, P1 ;  /* 0x00000005ff007c0c */ /* 0x000fda000bf25310 */
[----:B------:R-:W-:Y:S05]  /*ad60*/  @!P1 BRA `(.L_x_2053) ;  /* 0x0000000000109947 */ /* 0x000fea0003800000 */
[----:B------:R-:W-:-:S04]  /*ad70*/  IADD3 R2, P0, R24, UR4, RZ ;  /* 0x0000000418027c10 */ /* 0x000fc8000ff1e0ff */
[----:B------:R-:W-:-:S05]  /*ad80*/  IADD3.X R3, R25, UR5, RZ, P0, !PT ;  /* 0x0000000519037c10 */ /* 0x000fca00087fe4ff */
[----:B------:R2:W5:Y:S01]  /*ad90*/  LDG.E R6, desc[UR48][R2.64] ;  /* 0x0000003002067981 */ /* 0x000562000c1e1900 */
[----:B------:R-:W-:Y:S05]  /*ada0*/  BRA `(.L_x_2054) ;  /* 0x0000000000107947 */ /* 0x000fea0003800000 */
.L_x_2053:
[----:B------:R-:W-:Y:S05]  /*adb0*/  @!P0 BRA `(.L_x_2054) ;  /* 0x00000000000c8947 */ /* 0x000fea0003800000 */
[----:B------:R-:W2:Y:S04]  /*adc0*/  LDG.E R3, desc[UR48][R4.64] ;  /* 0x0000003004037981 */ /* 0x000ea8000c1e1900 */
[----:B------:R-:W2:Y:S02]  /*add0*/  LDG.E R6, desc[UR48][R4.64+0x4] ;  /* 0x0000043004067981 */ /* 0x000ea4000c1e1900 */
[----:B--2---:R-:W-:-:S07]  /*ade0*/  IMAD.IADD R6, R6, 0x1, -R3 ;  /* 0x0000000106067824 */ /* 0x004fce00078e0a03 */
.L_x_2054:
[----:B--2---:R-:W2:Y:S01]  /*adf0*/  LDC R2, c[0x0][0x448] ;  /* 0x00011200ff027b82 */ /* 0x004ea20000000800 */
[----:B-----5:R-:W-:Y:S01]  /*ae00*/  IMAD.IADD R6, R6, 0x1, -R0 ;  /* 0x0000000106067824 */ /* 0x020fe200078e0a00 */
[----:B------:R-:W-:Y:S01]  /*ae10*/  BSSY B7, `(.L_x_2055) ;  /* 0x000035e000077945 */ /* 0x000fe20003800000 */
[----:B------:R-:W-:-:S04]  /*ae20*/  IMAD R0, R17, 0xc0, RZ ;  /* 0x000000c011007824 */ /* 0x000fc800078e02ff */
[----:B------:R-:W-:Y:S01]  /*ae30*/  VIADD R0, R0, 0xbf ;  /* 0x000000bf00007836 */ /* 0x000fe20000000000 */
[----:B--2---:R-:W-:-:S13]  /*ae40*/  ISETP.NE.AND P0, PT, R2, 0x1, PT ;  /* 0x000000010200780c */ /* 0x004fda0003f05270 */
[----:B------:R-:W2:Y:S08]  /*ae50*/  @P0 LDC R3, c[0x0][0x44c] ;  /* 0x00011300ff030b82 */ /* 0x000eb00000000800 */
[----:B------:R-:W3:Y:S01]  /*ae60*/  @P0 LDC R2, c[0x0][0x450] ;  /* 0x00011400ff020b82 */ /* 0x000ee20000000800 */
[----:B--2---:R-:W-:-:S05]  /*ae70*/  @P0 IMAD.HI.U32 R3, R0, R3, RZ ;  /* 0x0000000300030227 */ /* 0x004fca00078e00ff */
[----:B---3--:R-:W-:Y:S02]  /*ae80*/  @P0 SHF.R.U32.HI R0, RZ, R2, R3 ;  /* 0x00000002ff000219 */ /* 0x008fe40000011603 */
[C---:B------:R-:W-:Y:S01]  /*ae90*/  IADD3 R3, R6.reuse, 0x80, -R9 ;  /* 0x0000008006037810 */ /* 0x040fe20007ffe809 */
[----:B------:R-:W-:-:S04]  /*aea0*/  VIADD R6, R6, 0x7f ;  /* 0x0000007f06067836 */ /* 0x000fc80000000000 */
[----:B------:R-:W-:Y:S01]  /*aeb0*/  IMAD.IADD R0, R3, 0x1, R0 ;  /* 0x0000000103007824 */ /* 0x000fe200078e0200 */
[----:B------:R-:W-:-:S04]  /*aec0*/  SHF.R.S32.HI R3, RZ, 0x1f, R6 ;  /* 0x0000001fff037819 */ /* 0x000fc80000011406 */
[----:B------:R-:W-:Y:S02]  /*aed0*/  SHF.R.S32.HI R5, RZ, 0x1f, R0 ;  /* 0x0000001fff057819 */ /* 0x000fe40000011400 */
[----:B------:R-:W-:Y:S02]  /*aee0*/  LEA.HI R3, R3, R6, RZ, 0x7 ;  /* 0x0000000603037211 */ /* 0x000fe400078f38ff */
[----:B------:R-:W-:Y:S02]  /*aef0*/  LEA.HI R5, R5, R0, RZ, 0x7 ;  /* 0x0000000005057211 */ /* 0x000fe400078f38ff */
[----:B------:R-:W-:Y:S02]  /*af00*/  SHF.R.S32.HI R3, RZ, 0x7, R3 ;  /* 0x00000007ff037819 */ /* 0x000fe40000011403 */
[----:B------:R-:W-:-:S04]  /*af10*/  SHF.R.S32.HI R0, RZ, 0x7, R5 ;  /* 0x00000007ff007819 */ /* 0x000fc80000011405 */
[----:B------:R-:W-:-:S04]  /*af20*/  VIMNMX R2, R3, R0, PT ;  /* 0x0000000003027248 */ /* 0x000fc80003fe0100 */
[----:B------:R-:W-:Y:S01]  /*af30*/  ISETP.GT.AND P0, PT, R2, RZ, PT ;  /* 0x000000ff0200720c */ /* 0x000fe20003f04270 */
[----:B------:R2:W-:-:S12]  /*af40*/  STL [R1+0xc], R2 ;  /* 0x00000c0201007387 */ /* 0x0005d80000100800 */
[----:B--2---:R-:W-:Y:S05]  /*af50*/  @P0 BRA `(.L_x_2056) ;  /* 0x0000000000440947 */ /* 0x004fea0003800000 */
        /* <DEDUP_REMOVED lines=17> */
.L_x_2056:
        /* <DEDUP_REMOVED lines=19> */
[----:B-12---:R-:W-:Y:S05]  /*b1a0*/  CALL.ABS.NOINC R2 ;  /* 0x0000000002007343 */ /* 0x006fea0003c00000 */
.L_x_2059:
[----:B------:R-:W-:Y:S05]  /*b1b0*/  BSYNC B6 ;  /* 0x0000000000067941 */ /* 0x000fea0003800000 */
.L_x_2058:
        /* <DEDUP_REMOVED lines=17> */
[----:B--2---:R-:W-:-:S07]  /*b2d0*/  IMAD.MOV.U32 R13, RZ, RZ, RZ ;  /* 0x000000ffff0d7224 */ /* 0x004fce00078e00ff */
[----:B------:R-:W-:-:S07]  /*b2e0*/  LEPC R20, `(.L_x_2062) ;  /* 0x000000001014794e */ /* 0x000fce0000000000 */
[----:B-1-3--:R-:W-:Y:S05]  /*b2f0*/  CALL.ABS.NOINC R2 ;  /* 0x0000000002007343 */ /* 0x00afea0003c00000 */
.L_x_2062:
        /* <DEDUP_REMOVED lines=15> */
.L_x_2061:
[----:B------:R-:W-:Y:S05]  /*b3f0*/  BSYNC B6 ;  /* 0x0000000000067941 */ /* 0x000fea0003800000 */
.L_x_2060:
[----:B------:R-:W-:Y:S01]  /*b400*/  ULDC.64 UR4, c[0x0][0x9f8] ;  /* 0x00027e0000047ab9 */ /* 0x000fe20000000a00 */
[----:B------:R-:W2:Y:S01]  /*b410*/  LDL R20, [R1+0xc] ;  /* 0x00000c0001147983 */ /* 0x000ea20000100800 */
[----:B------:R-:W-:Y:S01]  /*b420*/  ISETP.NE.U32.AND P0, PT, RZ, UR4, PT ;  /* 0x00000004ff007c0c */ /* 0x000fe2000bf05070 */
[----:B------:R-:W3:Y:S03]  /*b430*/  LDC.64 R2, c[0x0][0x418] ;  /* 0x00010600ff027b82 */ /* 0x000ee60000000a00 */
[----:B------:R-:W-:-:S13]  /*b440*/  ISETP.NE.AND.EX P0, PT, RZ, UR5, PT, P0 ;  /* 0x00000005ff007c0c */ /* 0x000fda000bf05300 */
[----:B------:R-:W-:-:S04]  /*b450*/  @P0 IADD3 R24, P1, R24, UR4, RZ ;  /* 0x0000000418180c10 */ /* 0x000fc8000ff3e0ff */
[----:B------:R-:W-:Y:S01]  /*b460*/  @P0 IADD3.X R25, R25, UR5, RZ, P1, !PT ;  /* 0x0000000519190c10 */ /* 0x000fe20008ffe4ff */
[----:B------:R-:W-:-:S04]  /*b470*/  ULDC.64 UR4, c[0x0][0xa08] ;  /* 0x0002820000047ab9 */ /* 0x000fc80000000a00 */
[----:B------:R2:W4:Y:S01]  /*b480*/  @P0 LDG.E R26, desc[UR48][R24.64] ;  /* 0x00000030181a0981 */ /* 0x000522000c1e1900 */
[----:B---3--:R-:W-:Y:S01]  /*b490*/  LOP3.LUT P0, RZ, R2, UR4, RZ, 0xfc, !PT ;  /* 0x0000000402ff7c12 */ /* 0x008fe2000f80fcff */
[----:B------:R-:W-:-:S03]  /*b4a0*/  UMOV UR4, 0xffffffff ;  /* 0xffffffff00047882 */ /* 0x000fc60000000000 */
[----:B------:R-:W-:Y:S01]  /*b4b0*/  LOP3.LUT P0, RZ, R3, UR5, RZ, 0xfc, P0 ;  /* 0x0000000503ff7c12 */ /* 0x000fe2000800fcff */
[----:B--2---:R-:W-:Y:S01]  /*b4c0*/  VIADD R25, R20, 0xffffffff ;  /* 0xffffffff14197836 */ /* 0x004fe20000000000 */
[----:B----4-:R-:W-:Y:S02]  /*b4d0*/  SHF.R.S32.HI R29, RZ, 0x1f, R26 ;  /* 0x0000001fff1d7819 */ /* 0x010fe4000001141a */
[----:B------:R-:W-:Y:S01]  /*b4e0*/  SEL R24, R26, RZ, !P0 ;  /* 0x000000ff1a187207 */ /* 0x000fe20004000000 */
[----:B------:R-:W-:Y:S08]  /*b4f0*/  BRA.DIV UR4, `(.L_x_2063) ;  /* 0x0000004204587947 */ /* 0x000ff0000b800000 */
[----:B------:R-:W2:Y:S02]  /*b500*/  S2R R0, SR_TID.X ;  /* 0x0000000000007919 */ /* 0x000ea40000002100 */
[----:B--2---:R-:W-:-:S04]  /*b510*/  SHF.R.U32.HI R0, RZ, 0x5, R0 ;  /* 0x00000005ff007819 */ /* 0x004fc80000011600 */
[----:B------:R-:W-:-:S05]  /*b520*/  LOP3.LUT R0, R0, 0x3, RZ, 0xc0, !PT ;  /* 0x0000000300007812 */ /* 0x000fca00078ec0ff */
[----:B------:R2:W3:Y:S02]  /*b530*/  SHFL.IDX PT, R14, R0, RZ, 0x1f ;  /* 0x00001fff000e7589 */ /* 0x0004e400000e0000 */
.L_x_2157:
[----:B------:R-:W-:Y:S02]  /*b540*/  PLOP3.LUT P1, PT, PT, PT, PT, 0x8, 0x0 ;  /* 0x000000000000781c */ /* 0x000fe40003f2e170 */
[----:B---3--:R-:W-:Y:S02]  /*b550*/  ISETP.NE.AND P0, PT, R14, RZ, PT ;  /* 0x000000ff0e00720c */ /* 0x008fe40003f05270 */
[----:B--2---:R-:W-:-:S05]  /*b560*/  P2R R0, PR, RZ, 0x2 ;  /* 0x00000002ff007803 */ /* 0x004fca0000000000 */
[----:B------:R2:W-:Y:S06]  /*b570*/  STL [R1], R0 ;  /* 0x0000000001007387 */ /* 0x0005ec0000100800 */
[----:B------:R-:W-:Y:S05]  /*b580*/  @P0 BRA `(.L_x_2064) ;  /* 0x0000000000ec0947 */ /* 0x000fea0003800000 */
[----:B------:R-:W-:-:S03]  /*b590*/  UMOV UR4, 0xffffffff ;  /* 0xffffffff00047882 */ /* 0x000fc60000000000 */
[----:B------:R-:W-:Y:S05]  /*b5a0*/  BRA.DIV UR4, `(.L_x_2065) ;  /* 0x0000004204607947 */ /* 0x000fea000b800000 */
[----:B------:R-:W-:-:S13]  /*b5b0*/  ELECT P6, URZ, PT ;  /* 0x00000000003f782f */ /* 0x000fda00038c0000 */
.L_x_2160:
[----:B------:R-:W-:Y:S05]  /*b5c0*/  @!P6 BRA `(.L_x_2064) ;  /* 0x0000000000dce947 */ /* 0x000fea0003800000 */
[----:B------:R-:W-:-:S04]  /*b5d0*/  ISETP.NE.U32.AND P0, PT, R2, RZ, PT ;  /* 0x000000ff0200720c */ /* 0x000fc80003f05070 */
[----:B------:R-:W-:-:S13]  /*b5e0*/  ISETP.NE.AND.EX P0, PT, R3, RZ, PT, P0 ;  /* 0x000000ff0300720c */ /* 0x000fda0003f05300 */
[----:B------:R-:W-:Y:S05]  /*b5f0*/  @!P0 BRA `(.L_x_2066) ;  /* 0x0000000000448947 */ /* 0x000fea0003800000 */
[----:B--2---:R-:W2:Y:S01]  /*b600*/  LDC R0, c[0x0][0x43c] ;  /* 0x00010f00ff007b82 */ /* 0x004ea20000000800 */
[----:B------:R-:W-:Y:S01]  /*b610*/  ULDC.64 UR4, c[0x0][0x428] ;  /* 0x00010a0000047ab9 */ /* 0x000fe20000000a00 */
[----:B--2---:R-:W-:-:S13]  /*b620*/  ISETP.NE.AND P0, PT, R0, 0x1, PT ;  /* 0x000000010000780c */ /* 0x004fda0003f05270 */
[----:B------:R-:W2:Y:S02]  /*b630*/  @P0 LDC.64 R4, c[0x0][0x440] ;  /* 0x00011000ff040b82 */ /* 0x000ea40000000a00 */
[----:B--2---:R-:W-:-:S04]  /*b640*/  @P0 IMAD.HI.U32 R6, R25, R4, RZ ;  /* 0x0000000419060227 */ /* 0x004fc800078e00ff */
        /* <DEDUP_REMOVED lines=12> */
.L_x_2066:
[----:B---3--:R-:W-:Y:S01]  /*b710*/  IMAD R3, R23, 0x8, R22 ;  /* 0x0000000817037824 */ /* 0x008fe200078e0216 */
[----:B--2---:R-:W-:-:S04]  /*b720*/  SHF.L.U32 R0, R27, 0x1f, RZ ;  /* 0x0000001f1b007819 */ /* 0x004fc800000006ff */
[----:B------:R-:W2:Y:S02]  /*b730*/  SYNCS.PHASECHK.TRANS64.TRYWAIT P0, [R3+URZ+0x16840], R0 ;  /* 0x01684000030075a7 */ /* 0x000ea4000800017f */
[----:B--2---:R-:W-:Y:S05]  /*b740*/  @!P0 BRA `(.L_x_2067) ;  /* 0x0000004000188947 */ /* 0x004fea0003800000 */
.L_x_2161:
        /* <DEDUP_REMOVED lines=11> */
.L_x_2068:
[----:B--2---:R-:W-:Y:S01]  /*b800*/  IMAD R0, R23, 0x4000, R22 ;  /* 0x0000400017007824 */ /* 0x004fe200078e0216 */
        /* <DEDUP_REMOVED lines=8> */
[----:B------:R-:W-:Y:S02]  /*b890*/  R2UR UR12, R18 ;  /* 0x00000000120c72ca */ /* 0x000fe400000e0000 */
[----:B-----5:R-:W-:-:S02]  /*b8a0*/  R2UR UR13, R24 ;  /* 0x00000000180d72ca */ /* 0x020fc400000e0000 */
[----:B------:R-:W-:Y:S01]  /*b8b0*/  PLOP3.LUT P0, PT, PT, PT, PT, 0x80, 0x0 ;  /* 0x000000000000781c */ /* 0x000fe20003f0f070 */
[----:B------:R-:W-:-:S03]  /*b8c0*/  UIADD3 UR9, UR9, 0x16830, URZ ;  /* 0x0001683009097890 */ /* 0x000fc6000fffe03f */
[----:B------:R-:W-:Y:S01]  /*b8d0*/  P2R R0, PR, RZ, 0x1 ;  /* 0x00000001ff007803 */ /* 0x000fe20000000000 */
[----:B------:R-:W-:Y:S02]  /*b8e0*/  ULEA UR11, UR11, UR4, 0x7 ;  /* 0x000000040b0b7291 */ /* 0x000fe4000f8e383f */
[----:B------:R-:W-:Y:S01]  /*b8f0*/  UIADD3 UR8, UR8, 0xe400, URZ ;  /* 0x0000e40008087890 */ /* 0x000fe2000fffe03f */
[----:B------:R-:W-:Y:S01]  /*b900*/  UMOV UR4, 0x0 ;  /* 0x0000000000047882 */ /* 0x000fe20000000000 */
[----:B------:R3:W-:Y:S07]  /*b910*/  STL [R1], R0 ;  /* 0x0000000001007387 */ /* 0x0007ee0000100800 */
[----:B------:R3:W-:Y:S01]  /*b920*/  UTMALDG.4D [UR8], [UR6], desc[UR4] ;  /* 0x00000408060075b4 */ /* 0x0007e20008019000 */
[----:B------:R-:W-:-:S02]  /*b930*/  NOP ;  /* 0x0000000000007918 */ /* 0x000fc40000000000 */
.L_x_2064:
[----:B------:R-:W2:Y:S04]  /*b940*/  LDL.LU R3, [R1+0x10] ;  /* 0x0000100001037983 */ /* 0x000ea80000300800 */
[----:B------:R-:W4:Y:S04]  /*b950*/  LDL.LU R5, [R1+0x8] ;  /* 0x0000080001057983 */ /* 0x000f280000300800 */
[----:B------:R-:W5:Y:S01]  /*b960*/  LDL.LU R4, [R1+0x18] ;  /* 0x0000180001047983 */ /* 0x000f620000300800 */
        /* <DEDUP_REMOVED lines=9> */
[----:B--2---:R-:W-:Y:S02]  /*ba00*/  SHF.R.S32.HI R0, RZ, 0x1f, R3 ;  /* 0x0000001fff007819 */ /* 0x004fe40000011403 */
[----:B----4-:R-:W-:-:S03]  /*ba10*/  SEL R5, R5, RZ, !P0 ;  /* 0x000000ff05057207 */ /* 0x010fc60004000000 */
[----:B------:R-:W-:Y:S01]  /*ba20*/  IMAD R0, R0, UR4, RZ ;  /* 0x0000000400007c24 */ /* 0x000fe2000f8e02ff */
[----:B-----5:R-:W-:-:S03]  /*ba30*/  SEL R4, R4, RZ, !P0 ;  /* 0x000000ff04047207 */ /* 0x020fc60004000000 */
[C---:B------:R-:W-:Y:S02]  /*ba40*/  IMAD R0, R3.reuse, UR5, R0 ;  /* 0x0000000503007c24 */ /* 0x040fe4000f8e0200 */
[----:B------:R-:W-:-:S05]  /*ba50*/  IMAD.WIDE.U32 R2, R3, UR4, RZ ;  /* 0x0000000403027c25 */ /* 0x000fca000f8e00ff */
[----:B------:R2:W-:Y:S04]  /*ba60*/  STL.64 [R1+0x20], R2 ;  /* 0x0000200201007387 */ /* 0x0005e80000100a00 */
[----:B------:R3:W-:Y:S04]  /*ba70*/  STL [R1+0x8], R5 ;  /* 0x0000080501007387 */ /* 0x0007e80000100800 */
[----:B------:R3:W-:Y:S01]  /*ba80*/  STL [R1+0x2c], R4 ;  /* 0x00002c0401007387 */ /* 0x0007e20000100800 */
[----:B--2---:R-:W-:Y:S01]  /*ba90*/  IMAD.IADD R2, R3, 0x1, R0 ;  /* 0x0000000103027824 */ /* 0x004fe200078e0200 */
[----:B------:R-:W-:-:S05]  /*baa0*/  SHF.R.S32.HI R0, RZ, 0x1f, R18 ;  /* 0x0000001fff007819 */ /* 0x000fca0000011412 */
        /* <DEDUP_REMOVED lines=19> */
.L_x_2070:
[----:B------:R-:W-:Y:S05]  /*bbe0*/  BSYNC B6 ;  /* 0x0000000000067941 */ /* 0x000fea0003800000 */
.L_x_2069:
[----:B---3--:R-:W2:Y:S01]  /*bbf0*/  LDL.LU R0, [R1+0x10] ;  /* 0x0000100001007983 */ /* 0x008ea20000300800 */
[----:B-1----:R-:W1:Y:S01]  /*bc00*/  LDC R9, c[0x0][0x448] ;  /* 0x00011200ff097b82 */ /* 0x002e620000000800 */
        /* <DEDUP_REMOVED lines=48> */
[----:B------:R-:W1:Y:S01]  /*bf10*/  @P1 LDC R5, c[0x0][0x450] ;  /* 0x00011400ff051b82 */ /* 0x000e620000000800 */
[----:B------:R-:W-:-:S04]  /*bf20*/  VIADD R7, R6, 0x80 ;  /* 0x0000008006077836 */ /* 0x000fc80000000000 */
[----:B0-----:R-:W-:-:S04]  /*bf30*/  @P1 IMAD.HI.U32 R8, R7, R8, RZ ;  /* 0x0000000807081227 */ /* 0x001fc800078e00ff */
[----:B------:R-:W-:Y:S01]  /*bf40*/  IMAD.MOV.U32 R6, RZ, RZ, R7 ;  /* 0x000000ffff067224 */ /* 0x000fe200078e0007 */
[----:B-1----:R-:W-:-:S05]  /*bf50*/  @P1 SHF.R.U32.HI R6, RZ, R5, R8 ;  /* 0x00000005ff061219 */ /* 0x002fca0000011608 */
        /* <DEDUP_REMOVED lines=24> */
[----:B------:R-:W0:Y:S01]  /*c0e0*/  SHFL.IDX PT, R3, R0, RZ, 0x181f ;  /* 0x00181fff00037589 */ /* 0x000e2200000e0000 */
[----:B------:R-:W-:-:S03]  /*c0f0*/  VIADD R8, R17, 0x10 ;  /* 0x0000001011087836 */ /* 0x000fc60000000000 */
        /* <DEDUP_REMOVED lines=9> */
[----:B-----5:R0:W-:Y:S01]  /*c190*/  @!P1 LDGSTS.E.BYPASS.LTC128B.128 [R10+0x8400], desc[UR48][R2.64], !P0 ;  /* 0x08400000020a9fae */ /* 0x0201e2000c101d70 */
[----:B------:R-:W-:Y:S01]  /*c1a0*/  ISETP.GE.AND P1, PT, R8, R7, PT ;  /* 0x000000070800720c */ /* 0x000fe20003f26270 */
[----:B------:R-:W-:Y:S02]  /*c1b0*/  VIADD R8, R17, 0x20 ;  /* 0x0000002011087836 */ /* 0x000fe40000000000 */
[----:B0-----:R-:W0:Y:S04]  /*c1c0*/  SHFL.IDX PT, R3, R0, 0x1, 0x181f ;  /* 0x00381f0000037f89 */ /* 0x001e2800000e0000 */
[----:B------:R-:W1:Y:S06]  /*c1d0*/  SHFL.IDX PT, R2, R4, 0x1, 0x181f ;  /* 0x00381f0004027f89 */ /* 0x000e6c00000e0000 */
[----:B0-----:R-:W-:-:S05]  /*c1e0*/  @!P1 LEA R3, P2, R20, R3, 0x1 ;  /* 0x0000000314039211 */ /* 0x001fca00078408ff */
[----:B-1----:R-:W-:-:S05]  /*c1f0*/  @!P1 IMAD.X R2, RZ, RZ, R2, P2 ;  /* 0x000000ffff029224 */ /* 0x002fca00010e0602 */
[----:B------:R-:W-:-:S04]  /*c200*/  @!P1 LOP3.LUT R3, R3, R2, RZ, 0x3c, !PT ;  /* 0x0000000203039212 */ /* 0x000fc800078e3cff */
[----:B------:R-:W-:-:S04]  /*c210*/  @!P1 LOP3.LUT R2, R3, R2, RZ, 0x3c, !PT ;  /* 0x0000000203029212 */ /* 0x000fc800078e3cff */
[----:B------:R-:W-:-:S05]  /*c220*/  @!P1 LOP3.LUT R3, R3, R2, RZ, 0x3c, !PT ;  /* 0x0000000203039212 */ /* 0x000fca00078e3cff */
[----:B------:R0:W-:Y:S01]  /*c230*/  @!P1 LDGSTS.E.BYPASS.LTC128B.128 [R10+0x8c00], desc[UR48][R2.64], !P0 ;  /* 0x08c00000020a9fae */ /* 0x0001e2000c101d70 */
        /* <DEDUP_REMOVED lines=43> */
[----:B------:R-:W1:Y:S04]  /*c4f0*/  SHFL.IDX PT, R2, R4, 0x6, 0x181f ;  /* 0x00d81f0004027f89 */ /* 0x000e6800000e0000 */
[----:B------:R-:W-:Y:S02]  /*c500*/  SHFL.IDX PT, R4, R4, 0x7, 0x181f ;  /* 0x00f81f0004047f89 */ /* 0x000fe400000e0000 */
[----:B0-----:R-:W-:-:S05]  /*c510*/  @!P1 LEA R3, P2, R20, R3, 0x1 ;  /* 0x0000000314039211 */ /* 0x001fca00078408ff */
[----:B-1----:R-:W-:Y:S01]  /*c520*/  @!P1 IMAD.X R2, RZ, RZ, R2, P2 ;  /* 0x000000ffff029224 */ /* 0x002fe200010e0602 */
[----:B------:R-:W-:Y:S01]  /*c530*/  ISETP.GE.AND P2, PT, R8, R7, PT ;  /* 0x000000070800720c */ /* 0x000fe20003f46270 */
[----:B------:R-:W-:-:S03]  /*c540*/  VIADD R8, R17, 0x70 ;  /* 0x0000007011087836 */ /* 0x000fc60000000000 */
[----:B------:R-:W-:-:S04]  /*c550*/  @!P1 LOP3.LUT R3, R3, R2, RZ, 0x3c, !PT ;  /* 0x0000000203039212 */ /* 0x000fc800078e3cff */
[----:B------:R-:W-:-:S04]  /*c560*/  @!P1 LOP3.LUT R2, R3, R2, RZ, 0x3c, !PT ;  /* 0x0000000203029212 */ /* 0x000fc800078e3cff */
[----:B------:R-:W-:-:S05]  /*c570*/  @!P1 LOP3.LUT R3, R3, R2, RZ, 0x3c, !PT ;  /* 0x0000000203039212 */ /* 0x000fca00078e3cff */
[----:B------:R0:W-:Y:S01]  /*c580*/  @!P1 LDGSTS.E.BYPASS.LTC128B.128 [R10+0xb400], desc[UR48][R2.64], !P0 ;  /* 0x0b400000020a9fae */ /* 0x0001e2000c101d70 */
[----:B------:R-:W-:-:S03]  /*c590*/  ISETP.GE.AND P1, PT, R8, R7, PT ;  /* 0x000000070800720c */ /* 0x000fc60003f26270 */
[----:B------:R-:W-:Y:S04]  /*c5a0*/  SHFL.IDX PT, R8, R5, RZ, 0x181f ;  /* 0x00181fff05087589 */ /* 0x000fe800000e0000 */
[----:B0-----:R-:W0:Y:S04]  /*c5b0*/  SHFL.IDX PT, R2, R0, 0x7, 0x181f ;  /* 0x00f81f0000027f89 */ /* 0x001e2800000e0000 */
[----:B------:R-:W1:Y:S02]  /*c5c0*/  SHFL.IDX PT, R0, R6, RZ, 0x181f ;  /* 0x00181fff06007589 */ /* 0x000e6400000e0000 */
[----:B0-----:R-:W-:-:S05]  /*c5d0*/  @!P1 LEA R2, P3, R20, R2, 0x1 ;  /* 0x0000000214029211 */ /* 0x001fca00078608ff */
[----:B------:R-:W-:-:S05]  /*c5e0*/  @!P1 IMAD.X R3, RZ, RZ, R4, P3 ;  /* 0x000000ffff039224 */ /* 0x000fca00018e0604 */
[----:B------:R0:W-:Y:S02]  /*c5f0*/  @!P1 LDGSTS.E.BYPASS.LTC128B.128 [R10+0xbc00], desc[UR48][R2.64], !P0 ;  /* 0x0bc00000020a9fae */ /* 0x0001e4000c101d70 */
[----:B0-----:R-:W-:-:S05]  /*c600*/  @!P2 LEA R2, P1, R20, R8, 0x1 ;  /* 0x000000081402a211 */ /* 0x001fca00078208ff */
[----:B-1----:R-:W-:Y:S02]  /*c610*/  @!P2 IMAD.X R3, RZ, RZ, R0, P1 ;  /* 0x000000ffff03a224 */ /* 0x002fe400008e0600 */
[----:B------:R-:W-:-:S03]  /*c620*/  VIADD R0, R17, 0x90 ;  /* 0x0000009011007836 */ /* 0x000fc60000000000 */
[----:B------:R0:W-:Y:S02]  /*c630*/  @!P2 LDGSTS.E.BYPASS.LTC128B.128 [R10+0xc400], desc[UR48][R2.64], !P0 ;  /* 0x0c400000020aafae */ /* 0x0001e4000c101d70 */
[----:B------:R-:W-:Y:S02]  /*c640*/  ISETP.GE.AND P1, PT, R0, R7, PT ;  /* 0x000000070000720c */ /* 0x000fe40003f26270 */
[----:B------:R-:W1:Y:S11]  /*c650*/  SHFL.IDX PT, R0, R6, 0x1, 0x181f ;  /* 0x00381f0006007f89 */ /* 0x000e7600000e0000 */
[----:B------:R-:W-:-:S05]  /*c660*/  @!P1 LEA R14, P2, R20, R14, 0x1 ;  /* 0x0000000e140e9211 */ /* 0x000fca00078408ff */
[----:B0-----:R-:W-:Y:S02]  /*c670*/  @!P1 IMAD.MOV.U32 R2, RZ, RZ, R14 ;  /* 0x000000ffff029224 */ /* 0x001fe400078e000e */
[----:B------:R-:W0:Y:S01]  /*c680*/  SHFL.IDX PT, R14, R5, 0x2, 0x181f ;  /* 0x00581f00050e7f89 */ /* 0x000e2200000e0000 */
[----:B-1----:R-:W-:Y:S02]  /*c690*/  @!P1 IMAD.X R9, RZ, RZ, R0, P2 ;  /* 0x000000ffff099224 */ /* 0x002fe400010e0600 */
[----:B------:R-:W-:Y:S02]  /*c6a0*/  VIADD R0, R17, 0xa0 ;  /* 0x000000a011007836 */ /* 0x000fe40000000000 */
[----:B------:R-:W-:-:S05]  /*c6b0*/  @!P1 IMAD.MOV.U32 R3, RZ, RZ, R9 ;  /* 0x000000ffff039224 */ /* 0x000fca00078e0009 */
[----:B------:R0:W-:Y:S01]  /*c6c0*/  @!P1 LDGSTS.E.BYPASS.LTC128B.128 [R10+0xcc00], desc[UR48][R2.64], !P0 ;  /* 0x0cc00000020a9fae */ /* 0x0001e2000c101d70 */
[----:B------:R-:W-:-:S03]  /*c6d0*/  ISETP.GE.AND P1, PT, R0, R7, PT ;  /* 0x000000070000720c */ /* 0x000fc60003f26270 */
[----:B------:R-:W1:Y:S04]  /*c6e0*/  SHFL.IDX PT, R0, R6, 0x2, 0x181f ;  /* 0x00581f0006007f89 */ /* 0x000e6800000e0000 */
[----:B------:R-:W2:Y:S06]  /*c6f0*/  SHFL.IDX PT, R6, R6, 0x3, 0x181f ;  /* 0x00781f0006067f89 */ /* 0x000eac00000e0000 */
[----:B0-----:R-:W-:-:S02]  /*c700*/  @!P1 LEA R2, P2, R20, R14, 0x1 ;  /* 0x0000000e14029211 */ /* 0x001fc400078408ff */
[----:B------:R0:W3:Y:S03]  /*c710*/  SHFL.IDX PT, R14, R5, 0x3, 0x181f ;  /* 0x00781f00050e7f89 */ /* 0x0000e600000e0000 */
[----:B-1----:R-:W-:-:S05]  /*c720*/  @!P1 IMAD.X R3, RZ, RZ, R0, P2 ;  /* 0x000000ffff039224 */ /* 0x002fca00010e0600 */
[----:B--2---:R0:W-:Y:S03]  /*c730*/  @!P1 LDGSTS.E.BYPASS.LTC128B.128 [R10+0xd400], desc[UR48][R2.64], !P0 ;  /* 0x0d400000020a9fae */ /* 0x0041e6000c101d70 */
.L_x_2186:
[----:B------:R-:W-:-:S05]  /*c740*/  VIADD R0, R17, 0xb0 ;  /* 0x000000b011007836 */ /* 0x000fca0000000000 */
[----:B------:R-:W-:Y:S01]  /*c750*/  ISETP.GE.AND P1, PT, R0, R7, PT ;  /* 0x000000070000720c */ /* 0x000fe20003f26270 */
[----:B------:R-:W-:-:S12]  /*c760*/  VIADD R0, R22, 0x16800 ;  /* 0x0001680016007836 */ /* 0x000fd80000000000 */
[----:B0--3--:R-:W-:-:S05]  /*c770*/  @!P1 LEA R2, P2, R20, R14, 0x1 ;  /* 0x0000000e14029211 */ /* 0x009fca00078408ff */
[----:B------:R-:W-:-:S05]  /*c780*/  @!P1 IMAD.X R3, RZ, RZ, R6, P2 ;  /* 0x000000ffff039224 */ /* 0x000fca00010e0606 */
[----:B------:R-:W-:Y:S01]  /*c790*/  @!PT LDS RZ, [RZ] ;  /* 0x00000000fffff984 */ /* 0x000fe20000000800 */
[----:B------:R-:W-:Y:S01]  /*c7a0*/  @!PT LDS RZ, [RZ] ;  /* 0x00000000fffff984 */ /* 0x000fe20000000800 */
[----:B------:R-:W-:Y:S01]  /*c7b0*/  @!PT LDS RZ, [RZ] ;  /* 0x00000000fffff984 */ /* 0x000fe20000000800 */
[----:B------:R0:W-:Y:S01]  /*c7c0*/  @!P1 LDGSTS.E.BYPASS.LTC128B.128 [R10+0xdc00], desc[UR48][R2.64], !P0 ;  /* 0x0dc00000020a9fae */ /* 0x0001e2000c101d70 */
[----:B------:R-:W-:Y:S01]  /*c7d0*/  PLOP3.LUT P0, PT, PT, PT, PT, 0x80, 0x0 ;  /* 0x000000000000781c */ /* 0x000fe20003f0f070 */
[----:B------:R-:W-:-:S12]  /*c7e0*/  NOP ;  /* 0x0000000000007918 */ /* 0x000fd80000000000 */
.L_x_2072:
        /* <DEDUP_REMOVED lines=14> */
[----:B------:R-:W2:Y:S01]  /*c8d0*/  LDL R4, [R1+0xc] ;  /* 0x00000c0001047983 */ /* 0x000ea20000100800 */
[----:B------:R0:W-:Y:S01]  /*c8e0*/  SYNCS.ARRIVE.TRANS64.A1T0 RZ, [R22+URZ+0x16800], RZ ;  /* 0x016800ff16ff79a7 */ /* 0x0001e2000810003f */
[----:B------:R-:W-:Y:S01]  /*c8f0*/  BSSY B0, `(.L_x_2073) ;  /* 0x0000004000007945 */ /* 0x000fe20003800000 */
[----:B------:R-:W1:Y:S01]  /*c900*/  SYNCS.PHASECHK.TRANS64.TRYWAIT P0, [R22+URZ+0x16820], R3 ;  /* 0x01682003160075a7 */ /* 0x000e62000800017f */
[----:B--2---:R-:W-:Y:S02]  /*c910*/  ISETP.GE.AND P1, PT, R4, 0x2, PT ;  /* 0x000000020400780c */ /* 0x004fe40003f26270 */
[----:B01----:R-:W-:Y:S11]  /*c920*/  @!P0 BRA `(.L_x_2074) ;  /* 0x0000003c00888947 */ /* 0x003ff60003800000 */
.L_x_2187:
[----:B------:R-:W-:Y:S05]  /*c930*/  BSYNC B0 ;  /* 0x0000000000007941 */ /* 0x000fea0003800000 */
.L_x_2073:
[----:B------:R-:W-:Y:S04]  /*c940*/  BSSY B0, `(.L_x_2075) ;  /* 0x0000169000007945 */ /* 0x000fe80003800000 */
[----:B------:R-:W-:Y:S05]  /*c950*/  @!P1 BRA `(.L_x_2076) ;  /* 0x00000014009c9947 */ /* 0x000fea0003800000 */
[----:B------:R-:W2:Y:S01]  /*c960*/  LDL R4, [R1+0xc] ;  /* 0x00000c0001047983 */ /* 0x000ea20000100800 */
[----:B------:R-:W-:Y:S01]  /*c970*/  BSSY B2, `(.L_x_2077) ;  /* 0x000007d000027945 */ /* 0x000fe20003800000 */
[C---:B--2---:R-:W-:Y:S01]  /*c980*/  LOP3.LUT R2, R4.reuse, 0x1, RZ, 0xc0, !PT ;  /* 0x0000000104027812 */ /* 0x044fe200078ec0ff */
[----:B------:R-:W-:-:S03]  /*c990*/  VIADD R7, R4, 0xfffffffe ;  /* 0xfffffffe04077836 */ /* 0x000fc60000000000 */
[----:B------:R-:W-:Y:S01]  /*c9a0*/  ISETP.NE.U32.AND P0, PT, R2, 0x1, PT ;  /* 0x000000010200780c */ /* 0x000fe20003f05070 */
[----:B------:R-:W-:-:S12]  /*c9b0*/  IMAD.MOV.U32 R6, RZ, RZ, R7 ;  /* 0x000000ffff067224 */ /* 0x000fd800078e0007 */
[----:B------:R-:W-:Y:S05]  /*c9c0*/  @!P0 BRA `(.L_x_2078) ;  /* 0x0000000400dc8947 */ /* 0x000fea0003800000 */
[----:B------:R-:W2:Y:S01]  /*c9d0*/  LDL R4, [R1] ;  /* 0x0000000001047983 */ /* 0x000ea20000100800 */
[----:B------:R-:W-:Y:S01]  /*c9e0*/  VIADD R8, R23, 0x1 ;  /* 0x0000000117087836 */ /* 0x000fe20000000000 */
[----:B------:R-:W-:Y:S04]  /*c9f0*/  BSSY B1, `(.L_x_2079) ;  /* 0x0000070000017945 */ /* 0x000fe80003800000 */
[----:B------:R-:W-:-:S04]  /*ca00*/  ISETP.NE.AND P0, PT, R8, 0x2, PT ;  /* 0x000000020800780c */ /* 0x000fc80003f05270 */
[----:B------:R-:W-:Y:S02]  /*ca10*/  SEL R2, RZ, 0x1, P0 ;  /* 0x00000001ff027807 */ /* 0x000fe40000000000 */
[----:B------:R-:W-:Y:S02]  /*ca20*/  SEL R8, R8, RZ, P0 ;  /* 0x000000ff08087207 */ /* 0x000fe40000000000 */
[----:B------:R-:W-:Y:S02]  /*ca30*/  LOP3.LUT R9, R27, R2, RZ, 0x3c, !PT ;  /* 0x000000021b097212 */ /* 0x000fe400078e3cff */
[----:B--2---:R-:W-:-:S13]  /*ca40*/  ISETP.NE.AND P2, PT, R4, RZ, PT ;  /* 0x000000ff0400720c */ /* 0x004fda0003f45270 */
[----:B------:R-:W-:Y:S05]  /*ca50*/  @!P2 BRA `(.L_x_2080) ;  /* 0x0000000400a4a947 */ /* 0x000fea0003800000 */
[----:B------:R-:W-:Y:S01]  /*ca60*/  ULDC.64 UR4, c[0x0][0x418] ;  /* 0x0001060000047ab9 */ /* 0x000fe20000000a00 */
[----:B------:R-:W-:Y:S01]  /*ca70*/  IMAD.MOV.U32 R4, RZ, RZ, R24 ;  /* 0x000000ffff047224 */ /* 0x000fe200078e0018 */
[----:B------:R-:W-:Y:S01]  /*ca80*/  ISETP.NE.U32.AND P0, PT, RZ, UR4, PT ;  /* 0x00000004ff007c0c */ /* 0x000fe2000bf05070 */
[----:B------:R-:W-:-:S03]  /*ca90*/  IMAD.MOV.U32 R6, RZ, RZ, R7 ;  /* 0x000000ffff067224 */ /* 0x000fc600078e0007 */
[----:B------:R-:W-:-:S13]  /*caa0*/  ISETP.NE.AND.EX P0, PT, RZ, UR5, PT, P0 ;  /* 0x00000005ff007c0c */ /* 0x000fda000bf05300 */
[----:B------:R-:W-:Y:S05]  /*cab0*/  @!P0 BRA `(.L_x_2081) ;  /* 0x0000000000448947 */ /* 0x000fea0003800000 */
[----:B------:R-:W1:Y:S01]  /*cac0*/  LDC R6, c[0x0][0x43c] ;  /* 0x00010f00ff067b82 */ /* 0x000e620000000800 */
[----:B------:R-:W-:Y:S01]  /*cad0*/  ULDC.64 UR6, c[0x0][0x428] ;  /* 0x00010a0000067ab9 */ /* 0x000fe20000000a00 */
[----:B-1----:R-:W-:-:S13]  /*cae0*/  ISETP.NE.AND P0, PT, R6, 0x1, PT ;  /* 0x000000010600780c */ /* 0x002fda0003f05270 */
[----:B0-----:R-:W0:Y:S02]  /*caf0*/  @P0 LDC.64 R2, c[0x0][0x440] ;  /* 0x00011000ff020b82 */ /* 0x001e240000000a00 */
        /* <DEDUP_REMOVED lines=13> */
.L_x_2081:
[----:B------:R-:W-:Y:S01]  /*cbd0*/  IMAD R2, R8, 0x8, R22 ;  /* 0x0000000808027824 */ /* 0x000fe200078e0216 */
[----:B0-----:R-:W-:Y:S01]  /*cbe0*/  SHF.L.U32 R3, R9, 0x1f, RZ ;  /* 0x0000001f09037819 */ /* 0x001fe200000006ff */
[----:B------:R-:W-:Y:S03]  /*cbf0*/  BSSY B3, `(.L_x_2082) ;  /* 0x0000003000037945 */ /* 0x000fe60003800000 */
[----:B------:R-:W0:Y:S02]  /*cc00*/  SYNCS.PHASECHK.TRANS64.TRYWAIT P0, [R2+URZ+0x16840], R3 ;  /* 0x01684003020075a7 */ /* 0x000e24000800017f */
[----:B0-----:R-:W-:Y:S05]  /*cc10*/  @!P0 BRA `(.L_x_2083) ;  /* 0x0000003800e08947 */ /* 0x001fea0003800000 */
.L_x_2188:
[----:B------:R-:W-:Y:S05]  /*cc20*/  BSYNC B3 ;  /* 0x0000000000037941 */ /* 0x000fea0003800000 */
.L_x_2082:
        /* <DEDUP_REMOVED lines=12> */
.L_x_2085:
[----:B------:R-:W-:Y:S05]  /*ccf0*/  BSYNC B3 ;  /* 0x0000000000037941 */ /* 0x000fea0003800000 */
.L_x_2084:
        /* <DEDUP_REMOVED lines=11> */
.L_x_2086:
        /* <DEDUP_REMOVED lines=15> */
.L_x_2189:
[----:B------:R-:W-:Y:S05]  /*cea0*/  BSYNC B3 ;  /* 0x0000000000037941 */ /* 0x000fea0003800000 */
.L_x_2087:
        /* <DEDUP_REMOVED lines=12> */
.L_x_2090:
[----:B------:R-:W-:Y:S05]  /*cf70*/  BSYNC B3 ;  /* 0x0000000000037941 */ /* 0x000fea0003800000 */
.L_x_2089:
[----:B------:R-:W-:Y:S01]  /*cf80*/  R2UR UR6, R12 ;  /* 0x000000000c0672ca */ /* 0x000fe200000e0000 */
[--C-:B0-----:R-:W-:Y:S01]  /*cf90*/  IMAD R2, R23, 0x4000, R22.reuse ;  /* 0x0000400017027824 */ /* 0x101fe200078e0216 */
        /* <DEDUP_REMOVED lines=9> */
.L_x_2091:
        /* <DEDUP_REMOVED lines=12> */
.L_x_2080:
[----:B------:R-:W-:Y:S05]  /*d0f0*/  BSYNC B1 ;  /* 0x0000000000017941 */ /* 0x000fea0003800000 */
.L_x_2079:
[----:B------:R-:W2:Y:S01]  /*d100*/  LDL.LU R2, [R1+0xc] ;  /* 0x00000c0001027983 */ /* 0x000ea20000300800 */
[----:B------:R-:W-:Y:S02]  /*d110*/  IMAD.MOV.U32 R23, RZ, RZ, R8 ;  /* 0x000000ffff177224 */ /* 0x000fe400078e0008 */
[----:B------:R-:W-:Y:S02]  /*d120*/  IMAD.MOV.U32 R27, RZ, RZ, R9 ;  /* 0x000000ffff1b7224 */ /* 0x000fe400078e0009 */
[----:B--2---:R-:W-:-:S07]  /*d130*/  VIADD R6, R2, 0xfffffffd ;  /* 0xfffffffd02067836 */ /* 0x004fce0000000000 */
.L_x_2078:
[----:B------:R-:W-:Y:S05]  /*d140*/  BSYNC B2 ;  /* 0x0000000000027941 */ /* 0x000fea0003800000 */
.L_x_2077:
[----:B------:R-:W-:-:S13]  /*d150*/  ISETP.NE.AND P0, PT, R7, RZ, PT ;  /* 0x000000ff0700720c */ /* 0x000fda0003f05270 */
[----:B------:R-:W-:Y:S05]  /*d160*/  @!P0 BRA `(.L_x_2076) ;  /* 0x0000000c00988947 */ /* 0x000fea0003800000 */
[----:B------:R-:W-:-:S07]  /*d170*/  IMAD.MOV.U32 R4, RZ, RZ, R24 ;  /* 0x000000ffff047224 */ /* 0x000fce00078e0018 */
.L_x_2118:
        /* <DEDUP_REMOVED lines=8> */
[----:B--2---:R-:W-:-:S13]  /*d200*/  ISETP.NE.AND P1, PT, R2, RZ, PT ;  /* 0x000000ff0200720c */ /* 0x004fda0003f25270 */
[----:B------:R-:W-:Y:S05]  /*d210*/  @!P1 BRA `(.L_x_2093) ;  /* 0x0000000400989947 */ /* 0x000fea0003800000 */
[----:B------:R-:W-:Y:S01]  /*d220*/  ULDC.64 UR4, c[0x0][0x418] ;  /* 0x0001060000047ab9 */ /* 0x000fe20000000a00 */
[----:B------:R-:W-:Y:S01]  /*d230*/  IMAD.MOV.U32 R9, RZ, RZ, R6 ;  /* 0x000000ffff097224 */ /* 0x000fe200078e0006 */
[----:B------:R-:W-:-:S04]  /*d240*/  ISETP.NE.U32.AND P0, PT, RZ, UR4, PT ;  /* 0x00000004ff007c0c */ /* 0x000fc8000bf05070 */
        /* <DEDUP_REMOVED lines=19> */
.L_x_2094:
[----:B------:R-:W-:Y:S01]  /*d380*/  IMAD R2, R7, 0x8, R22 ;  /* 0x0000000807027824 */ /* 0x000fe200078e0216 */
[----:B0-----:R-:W-:Y:S01]  /*d390*/  SHF.L.U32 R3, R8, 0x1f, RZ ;  /* 0x0000001f08037819 */ /* 0x001fe200000006ff */
[----:B------:R-:W-:Y:S03]  /*d3a0*/  BSSY B2, `(.L_x_2095) ;  /* 0x0000003000027945 */ /* 0x000fe60003800000 */
[----:B------:R-:W0:Y:S02]  /*d3b0*/  SYNCS.PHASECHK.TRANS64.TRYWAIT P0, [R2+URZ+0x16840], R3 ;  /* 0x01684003020075a7 */ /* 0x000e24000800017f */
[----:B0-----:R-:W-:Y:S05]  /*d3c0*/  @!P0 BRA `(.L_x_2096) ;  /* 0x00000034001c8947 */ /* 0x001fea0003800000 */
.L_x_2190:
[----:B------:R-:W-:Y:S05]  /*d3d0*/  BSYNC B2 ;  /* 0x0000000000027941 */ /* 0x000fea0003800000 */
.L_x_2095:
        /* <DEDUP_REMOVED lines=12> */
.L_x_2098:
[----:B------:R-:W-:Y:S05]  /*d4a0*/  BSYNC B2 ;  /* 0x0000000000027941 */ /* 0x000fea0003800000 */
.L_x_2097:
        /* <DEDUP_REMOVED lines=11> */
.L_x_2099:
        /* <DEDUP_REMOVED lines=15> */
.L_x_2191:
[----:B------:R-:W-:Y:S05]  /*d650*/  BSYNC B2 ;  /* 0x0000000000027941 */ /* 0x000fea0003800000 */
.L_x_2100:
        /* <DEDUP_REMOVED lines=11> */
.L_x_2103:
[----:B------:R-:W-:Y:S05]  /*d710*/  BSYNC B2 ;  /* 0x0000000000027941 */ /* 0x000fea0003800000 */
.L_x_2102:
        /* <DEDUP_REMOVED lines=10> */
.L_x_2104:
        /* <DEDUP_REMOVED lines=12> */
.L_x_2093:
[----:B------:R-:W-:Y:S05]  /*d880*/  BSYNC B1 ;  /* 0x0000000000017941 */ /* 0x000fea0003800000 */
.L_x_2092:
        /* <DEDUP_REMOVED lines=10> */
[----:B------:R-:W-:Y:S01]  /*d930*/  VIADD R9, R6, 0xffffffff ;  /* 0xffffffff06097836 */ /* 0x000fe20000000000 */
        /* <DEDUP_REMOVED lines=20> */
.L_x_2107:
[----:B------:R-:W-:Y:S01]  /*da80*/  IMAD R2, R23, 0x8, R22 ;  /* 0x0000000817027824 */ /* 0x000fe200078e0216 */
[----:B0-----:R-:W-:Y:S01]  /*da90*/  SHF.L.U32 R3, R27, 0x1f, RZ ;  /* 0x0000001f1b037819 */ /* 0x001fe200000006ff */
[----:B------:R-:W-:Y:S03]  /*daa0*/  BSSY B2, `(.L_x_2108) ;  /* 0x0000003000027945 */ /* 0x000fe60003800000 */
[----:B------:R-:W0:Y:S02]  /*dab0*/  SYNCS.PHASECHK.TRANS64.TRYWAIT P0, [R2+URZ+0x16840], R3 ;  /* 0x01684003020075a7 */ /* 0x000e24000800017f */
[----:B0-----:R-:W-:Y:S05]  /*dac0*/  @!P0 BRA `(.L_x_2109) ;  /* 0x0000002c00848947 */ /* 0x001fea0003800000 */
.L_x_2192:
[----:B------:R-:W-:Y:S05]  /*dad0*/  BSYNC B2 ;  /* 0x0000000000027941 */ /* 0x000fea0003800000 */
.L_x_2108:
        /* <DEDUP_REMOVED lines=12> */
.L_x_2111:
[----:B------:R-:W-:Y:S05]  /*dba0*/  BSYNC B2 ;  /* 0x0000000000027941 */ /* 0x000fea0003800000 */
.L_x_2110:
        /* <DEDUP_REMOVED lines=12> */
.L_x_2112:
        /* <DEDUP_REMOVED lines=15> */
.L_x_2193:
[----:B------:R-:W-:Y:S05]  /*dd60*/  BSYNC B2 ;  /* 0x0000000000027941 */ /* 0x000fea0003800000 */
.L_x_2113:
        /* <DEDUP_REMOVED lines=11> */
.L_x_2116:
[----:B------:R-:W-:Y:S05]  /*de20*/  BSYNC B2 ;  /* 0x0000000000027941 */ /* 0x000fea0003800000 */
.L_x_2115:
        /* <DEDUP_REMOVED lines=10> */
.L_x_2117:
        /* <DEDUP_REMOVED lines=12> */
.L_x_2106:
[----:B------:R-:W-:Y:S05]  /*df90*/  BSYNC B1 ;  /* 0x0000000000017941 */ /* 0x000fea0003800000 */
.L_x_2105:
[C---:B------:R-:W-:Y:S01]  /*dfa0*/  ISETP.GT.AND P0, PT, R6.reuse, 0x1, PT ;  /* 0x000000010600780c */ /* 0x040fe20003f04270 */
[----:B------:R-:W-:-:S12]  /*dfb0*/  VIADD R6, R6, 0xfffffffe ;  /* 0xfffffffe06067836 */ /* 0x000fd80000000000 */
[----:B------:R-:W-:Y:S05]  /*dfc0*/  @P0 BRA `(.L_x_2118) ;  /* 0xfffffff0006c0947 */ /* 0x000fea000383ffff */
.L_x_2076:
[----:B------:R-:W-:Y:S05]  /*dfd0*/  BSYNC B0 ;  /* 0x0000000000007941 */ /* 0x000fea0003800000 */
.L_x_2075:
        /* <DEDUP_REMOVED lines=17> */
.L_x_2120:
[----:B------:R-:W-:Y:S05]  /*e0f0*/  BSYNC B0 ;  /* 0x0000000000007941 */ /* 0x000fea0003800000 */
.L_x_2119:
[----:B------:R-:W2:Y:S01]  /*e100*/  LDL.LU R0, [R1] ;  /* 0x0000000001007983 */ /* 0x000ea20000300800 */
[----:B------:R-:W-:Y:S01]  /*e110*/  BSSY B0, `(.L_x_2121) ;  /* 0x0000028000007945 */ /* 0x000fe20003800000 */
[----:B--2---:R-:W-:-:S13]  /*e120*/  ISETP.NE.AND P0, PT, R0, RZ, PT ;  /* 0x000000ff0000720c */ /* 0x004fda0003f05270 */
[----:B------:R-:W-:Y:S05]  /*e130*/  @!P0 BRA `(.L_x_2122) ;  /* 0x0000000000948947 */ /* 0x000fea0003800000 */
[----:B0-----:R-:W-:Y:S01]  /*e140*/  IMAD R3, R23, 0x8, R22 ;  /* 0x0000000817037824 */ /* 0x001fe200078e0216 */
[----:B------:R-:W-:Y:S01]  /*e150*/  SHF.L.U32 R0, R27, 0x1f, RZ ;  /* 0x0000001f1b007819 */ /* 0x000fe200000006ff */
[----:B------:R-:W-:Y:S01]  /*e160*/  BSSY B1, `(.L_x_2123) ;  /* 0x0000004000017945 */ /* 0x000fe20003800000 */
[----:B------:R-:W-:Y:S02]  /*e170*/  ISETP.NE.AND P1, PT, R8, RZ, PT ;  /* 0x000000ff0800720c */ /* 0x000fe40003f25270 */
[----:B------:R-:W0:Y:S02]  /*e180*/  SYNCS.PHASECHK.TRANS64.TRYWAIT P0, [R3+URZ+0x16860], R0 ;  /* 0x01686000030075a7 */ /* 0x000e24000800017f */
[----:B0-----:R-:W-:Y:S09]  /*e190*/  @!P0 BRA `(.L_x_2124) ;  /* 0x0000002400f88947 */ /* 0x001ff20003800000 */
.L_x_2194:
[----:B------:R-:W-:Y:S05]  /*e1a0*/  BSYNC B1 ;  /* 0x0000000000017941 */ /* 0x000fea0003800000 */
.L_x_2123:
        /* <DEDUP_REMOVED lines=9> */
.L_x_2126:
[----:B------:R-:W-:Y:S05]  /*e240*/  BSYNC B1 ;  /* 0x0000000000017941 */ /* 0x000fea0003800000 */
.L_x_2125:
        /* <DEDUP_REMOVED lines=10> */
.L_x_2127:
        /* <DEDUP_REMOVED lines=10> */
.L_x_2122:
[----:B------:R-:W-:Y:S05]  /*e390*/  BSYNC B0 ;  /* 0x0000000000007941 */ /* 0x000fea0003800000 */
.L_x_2121:
[----:B------:R-:W-:-:S05]  /*e3a0*/  VIADD R23, R23, 0x1 ;  /* 0x0000000117177836 */ /* 0x000fca0000000000 */
[----:B------:R-:W-:-:S04]  /*e3b0*/  ISETP.NE.AND P0, PT, R23, 0x2, PT ;  /* 0x000000021700780c */ /* 0x000fc80003f05270 */
[----:B------:R-:W-:Y:S02]  /*e3c0*/  SEL R0, RZ, 0x1, P0 ;  /* 0x00000001ff007807 */ /* 0x000fe40000000000 */
[----:B------:R-:W-:Y:S02]  /*e3d0*/  SEL R23, R23, RZ, P0 ;  /* 0x000000ff17177207 */ /* 0x000fe40000000000 */
[----:B------:R-:W-:-:S07]  /*e3e0*/  LOP3.LUT R27, R27, R0, RZ, 0x3c, !PT ;  /* 0x000000001b1b7212 */ /* 0x000fce00078e3cff */
.L_x_2057:
[----:B------:R-:W-:Y:S05]  /*e3f0*/  BSYNC B7 ;  /* 0x0000000000077941 */ /* 0x000fea0003800000 */
.L_x_2055:
[----:B------:R-:W2:Y:S02]  /*e400*/  LDL R0, [R1+0x30] ;  /* 0x0000300001007983 */ /* 0x000ea40000100800 */
[----:B--2---:R-:W-:-:S13]  /*e410*/  ISETP.NE.AND P0, PT, R0, RZ, PT ;  /* 0x000000ff0000720c */ /* 0x004fda0003f05270 */
[----:B------:R-:W-:Y:S05]  /*e420*/  @!P0 BRA `(.L_x_2128) ;  /* 0x0000000000248947 */ /* 0x000fea0003800000 */
[----:B------:R-:W-:Y:S05]  /*e430*/  WARPSYNC.ALL ;  /* 0x0000000000007948 */ /* 0x000fea0003800000 */
[----:B------:R-:W2:Y:S08]  /*e440*/  S2UR UR5, SR_CgaCtaId ;  /* 0x00000000000579c3 */ /* 0x000eb00000008800 */
[----:B------:R-:W-:Y:S06]  /*e450*/  BAR.SYNC.DEFER_BLOCKING 0x5, 0x200 ;  /* 0x0148000000007b1d */ /* 0x000fec0000010000 */
[----:B------:R-:W-:-:S02]  /*e460*/  UMOV UR4, 0x400 ;  /* 0x0000040000047882 */ /* 0x000fc40000000000 */
[----:B--2---:R-:W-:-:S06]  /*e470*/  ULEA UR4, UR5, UR4, 0x18 ;  /* 0x0000000405047291 */ /* 0x004fcc000f8ec03f */
[----:B0-----:R-:W-:-:S05]  /*e480*/  IMAD.U32 R22, RZ, RZ, UR4 ;  /* 0x00000004ff167e24 */ /* 0x001fca000f8e00ff */
[----:B------:R2:W3:Y:S01]  /*e490*/  LDS.128 R16, [R22+0x168d0] ;  /* 0x0168d00016107984 */ /* 0x0004e20000000c00 */
[----:B------:R-:W-:Y:S06]  /*e4a0*/  BAR.ARV 0x4, 0x200 ;  /* 0x0108000000007b1d */ /* 0x000fec0000002000 */
[----:B------:R-:W-:Y:S05]  /*e4b0*/  BRA `(.L_x_2129) ;  /* 0x0000000800cc7947 */ /* 0x000fea0003800000 */
.L_x_2128:
        /* <DEDUP_REMOVED lines=19> */
[----:B------:R-:W0:Y:S02]  /*e5f0*/  SHFL.UP PT, R14, R17, 0x1, RZ ;  /* 0x04200000110e7989 */ /* 0x000e2400000e00ff */
[----:B0-----:R-:W-:-:S05]  /*e600*/  SEL R4, R14, RZ, P1 ;  /* 0x000000ff0e047207 */ /* 0x001fca0000800000 */
[----:B------:R-:W-:-:S05]  /*e610*/  IMAD.IADD R4, R17, 0x1, R4 ;  /* 0x0000000111047824 */ /* 0x000fca00078e0204 */
[----:B------:R-:W0:Y:S02]  /*e620*/  SHFL.UP PT, R14, R4, 0x2, RZ ;  /* 0x04400000040e7989 */ /* 0x000e2400000e00ff */
[----:B0-----:R-:W-:-:S05]  /*e630*/  SEL R5, R14, RZ, P2 ;  /* 0x000000ff0e057207 */ /* 0x001fca0001000000 */
[----:B------:R-:W-:Y:S02]  /*e640*/  IMAD.IADD R6, R4, 0x1, R5 ;  /* 0x0000000104067824 */ /* 0x000fe400078e0205 */
[----:B------:R-:W-:Y:S04]  /*e650*/  SHFL.IDX PT, R5, R16, 0x1, 0x1f ;  /* 0x00201f0010057f89 */ /* 0x000fe800000e0000 */
        /* <DEDUP_REMOVED lines=9> */
[----:B------:R0:W2:Y:S02]  /*e6f0*/  SHFL.IDX PT, R14, R2, 0x1f, 0x1f ;  /* 0x03e01f00020e7f89 */ /* 0x0000a400000e0000 */
.L_x_2204:
[----:B------:R-:W-:Y:S02]  /*e700*/  ULDC UR4, c[0x0][0xc38] ;  /* 0x00030e0000047ab9 */ /* 0x000fe40000000800 */
[----:B------:R-:W-:-:S04]  /*e710*/  IMAD.U32 R4, RZ, RZ, UR4 ;  /* 0x00000004ff047e24 */ /* 0x000fc8000f8e00ff */
[----:B--2---:R-:W-:-:S04]  /*e720*/  IMAD R14, R14, R4, RZ ;  /* 0x000000040e0e7224 */ /* 0x004fc800078e02ff */
[----:B------:R-:W-:-:S05]  /*e730*/  IMAD.IADD R5, R5, 0x1, R14 ;  /* 0x0000000105057824 */ /* 0x000fca00078e020e */
[----:B------:R-:W-:-:S13]  /*e740*/  ISETP.GT.AND P6, PT, R5, R0, PT ;  /* 0x000000000500720c */ /* 0x000fda0003fc4270 */
[----:B------:R-:W-:Y:S05]  /*e750*/  @P6 BRA `(.L_x_2131) ;  /* 0x00000000009c6947 */ /* 0x000fea0003800000 */
.L_x_2136:
[----:B0-----:R-:W0:Y:S01]  /*e760*/  LDC R2, c[0x0][0xc3c] ;  /* 0x00030f00ff027b82 */ /* 0x001e220000000800 */
[----:B------:R-:W-:-:S05]  /*e770*/  VIADD R19, R19, 0x1f ;  /* 0x0000001f13137836 */ /* 0x000fca0000000000 */
        /* <DEDUP_REMOVED lines=12> */
.L_x_2134:
[----:B------:R-:W-:Y:S05]  /*e840*/  BSYNC B0 ;  /* 0x0000000000007941 */ /* 0x000fea0003800000 */
.L_x_2133:
[----:B------:R-:W-:-:S03]  /*e850*/  UMOV UR4, 0xffffffff ;  /* 0xffffffff00047882 */ /* 0x000fc60000000000 */
[----:B------:R-:W-:Y:S05]  /*e860*/  BRA.DIV UR4, `(.L_x_2135) ;  /* 0x00000026047c7947 */ /* 0x000fea000b800000 */
[----:B-----5:R-:W2:Y:S02]  /*e870*/  SHFL.UP PT, R14, R17, 0x1, RZ ;  /* 0x04200000110e7989 */ /* 0x020ea400000e00ff */
[----:B--2---:R-:W-:-:S05]  /*e880*/  SEL R14, R14, RZ, P1 ;  /* 0x000000ff0e0e7207 */ /* 0x004fca0000800000 */
        /* <DEDUP_REMOVED lines=14> */
.L_x_2212:
[----:B------:R-:W-:Y:S02]  /*e970*/  ULDC UR4, c[0x0][0xc38] ;  /* 0x00030e0000047ab9 */ /* 0x000fe40000000800 */
[----:B------:R-:W-:-:S04]  /*e980*/  IMAD.U32 R4, RZ, RZ, UR4 ;  /* 0x00000004ff047e24 */ /* 0x000fc8000f8e00ff */
[----:B--2---:R-:W-:-:S04]  /*e990*/  IMAD R14, R14, R4, RZ ;  /* 0x000000040e0e7224 */ /* 0x004fc800078e02ff */
[----:B------:R-:W-:-:S05]  /*e9a0*/  IMAD.IADD R5, R14, 0x1, R5 ;  /* 0x000000010e057824 */ /* 0x000fca00078e0205 */
[----:B------:R-:W-:-:S13]  /*e9b0*/  ISETP.GT.AND P6, PT, R5, R0, PT ;  /* 0x000000000500720c */ /* 0x000fda0003fc4270 */
[----:B------:R-:W-:Y:S05]  /*e9c0*/  @!P6 BRA `(.L_x_2136) ;  /* 0xfffffffc0064e947 */ /* 0x000fea000383ffff */
.L_x_2131:
        /* <DEDUP_REMOVED lines=8> */
.L_x_2216:
[----:B------:R-:W-:Y:S01]  /*ea50*/  ISETP.NE.AND P0, PT, R3, RZ, PT ;  /* 0x000000ff0300720c */ /* 0x000fe20003f05270 */
[----:B------:R-:W-:-:S12]  /*ea60*/  IMAD.MOV.U32 R14, RZ, RZ, RZ ;  /* 0x000000ffff0e7224 */ /* 0x000fd800078e00ff */
[----:B------:R-:W-:Y:S05]  /*ea70*/  @!P0 BRA `(.L_x_2138) ;  /* 0x0000000000108947 */ /* 0x000fea0003800000 */
[----:B------:R-:W-:Y:S01]  /*ea80*/  UMOV UR4, 0xffffffff ;  /* 0xffffffff00047882 */ /* 0x000fe20000000000 */
[----:B------:R-:W-:Y:S02]  /*ea90*/  VIADD R12, R6, 0xffffffff ;  /* 0xffffffff060c7836 */ /* 0x000fe40000000000 */
[----:B------:R-:W-:Y:S05]  /*eaa0*/  BRA.DIV UR4, `(.L_x_2139) ;  /* 0x0000002604f07947 */ /* 0x000fea000b800000 */
[----:B------:R4:W0:Y:S02]  /*eab0*/  SHFL.IDX PT, R14, R2, R12, 0x1f ;  /* 0x00001f0c020e7589 */ /* 0x00082400000e0000 */
.L_x_2138:
[----:B0---4-:R-:W0:Y:S01]  /*eac0*/  LDC.64 R2, c[0x0][0xc90] ;  /* 0x00032400ff027b82 */ /* 0x011e220000000a00 */
[----:B------:R-:W-:-:S04]  /*ead0*/  IMAD.IADD R19, R6, 0x1, R19 ;  /* 0x0000000106137824 */ /* 0x000fc800078e0213 */
[----:B0-----:R-:W-:-:S05]  /*eae0*/  IMAD.WIDE R2, R19, 0x4, R2 ;  /* 0x0000000413027825 */ /* 0x001fca00078e0202 */
[----:B------:R0:W2:Y:S01]  /*eaf0*/  LDG.E R7, desc[UR48][R2.64] ;  /* 0x0000003002077981 */ /* 0x0000a2000c1e1900 */
[----:B------:R-:W-:Y:S02]  /*eb00*/  IMAD R16, R14, R4, R5 ;  /* 0x000000040e107224 */ /* 0x000fe400078e0205 */
[----:B0-----:R-:W-:Y:S02]  /*eb10*/  IMAD.MOV.U32 R2, RZ, RZ, RZ ;  /* 0x000000ffff027224 */ /* 0x001fe400078e00ff */
[----:B--23--:R-:W-:-:S05]  /*eb20*/  IMAD R6, R17, R7, RZ ;  /* 0x0000000711067224 */ /* 0x00cfca00078e02ff */
[----:B------:R-:W-:-:S04]  /*eb30*/  IABS R8, R6 ;  /* 0x0000000600087213 */ /* 0x000fc80000000000 */
[----:B-1----:R-:W0:Y:S08]  /*eb40*/  I2F.RP R9, R8 ;  /* 0x0000000800097306 */ /* 0x002e300000209400 */
        /* <DEDUP_REMOVED lines=57> */
.L_x_2132:
[----:B------:R-:W-:Y:S01]  /*eee0*/  UMOV UR4, URZ ;  /* 0x0000003f00047c82 */ /* 0x000fe20008000000 */
[----:B------:R-:W-:Y:S01]  /*eef0*/  UMOV UR5, URZ ;  /* 0x0000003f00057c82 */ /* 0x000fe20008000000 */
[----:B------:R-:W-:Y:S01]  /*ef00*/  ULDC UR6, c[0x0][0xc3c] ;  /* 0x00030f0000067ab9 */ /* 0x000fe20000000800 */
[----:B------:R-:W-:Y:S02]  /*ef10*/  IMAD.MOV.U32 R16, RZ, RZ, R0 ;  /* 0x000000ffff107224 */ /* 0x000fe400078e0000 */
[----:B------:R-:W-:Y:S02]  /*ef20*/  IMAD.U32 R17, RZ, RZ, UR4 ;  /* 0x00000004ff117e24 */ /* 0x000fe4000f8e00ff */
[----:B------:R-:W-:Y:S02]  /*ef30*/  IMAD.U32 R18, RZ, RZ, UR5 ;  /* 0x00000005ff127e24 */ /* 0x000fe4000f8e00ff */
[----:B------:R-:W-:-:S07]  /*ef40*/  IMAD.U32 R19, RZ, RZ, UR6 ;  /* 0x00000006ff137e24 */ /* 0x000fce000f8e00ff */
.L_x_2140:
        /* <DEDUP_REMOVED lines=10> */
.L_x_2129:
[----:B------:R-:W-:Y:S02]  /*eff0*/  ULDC UR4, c[0x0][0xc3c] ;  /* 0x00030f0000047ab9 */ /* 0x000fe40000000800 */
[----:B---3--:R-:W-:-:S13]  /*f000*/  ISETP.GE.AND P0, PT, R19, UR4, PT ;  /* 0x0000000413007c0c */ /* 0x008fda000bf06270 */
[----:B------:R-:W-:Y:S05]  /*f010*/  @!P0 BRA `(.L_x_2141) ;  /* 0xffffffb800608947 */ /* 0x000fea000383ffff */
[----:B------:R-:W-:Y:S05]  /*f020*/  BSYNC B8 ;  /* 0x0000000000087941 */ /* 0x000fea0003800000 */
.L_x_2051:
[----:B0-----:R-:W3:Y:S01]  /*f030*/  LDL.LU R0, [R1+0x28] ;  /* 0x0000280001007983 */ /* 0x001ee20000300800 */
[----:B------:R-:W-:Y:S01]  /*f040*/  BSSY B0, `(.L_x_2142) ;  /* 0x000000b000007945 */ /* 0x000fe20003800000 */
[----:B------:R-:W1:Y:S01]  /*f050*/  S2R R5, SR_CgaCtaId ;  /* 0x0000000000057919 */ /* 0x000e620000008800 */
[----:B---3--:R-:W-:-:S05]  /*f060*/  VIADD R0, R0, 0x1 ;  /* 0x0000000100007836 */ /* 0x008fca0000000000 */
[----:B------:R-:W-:-:S04]  /*f070*/  LEA.HI R2, R0, R0, RZ, 0x1 ;  /* 0x0000000000027211 */ /* 0x000fc800078f08ff */
[----:B------:R-:W-:Y:S02]  /*f080*/  LOP3.LUT R3, R2, 0xfffffffe, RZ, 0xc0, !PT ;  /* 0xfffffffe02037812 */ /* 0x000fe400078ec0ff */
[----:B------:R-:W-:-:S03]  /*f090*/  MOV R2, 0x400 ;  /* 0x0000040000027802 */ /* 0x000fc60000000f00 */
[----:B------:R-:W-:Y:S01]  /*f0a0*/  IMAD.IADD R0, R0, 0x1, -R3 ;  /* 0x0000000100007824 */ /* 0x000fe200078e0a03 */
[----:B-1----:R-:W-:-:S04]  /*f0b0*/  LEA R9, R5, R2, 0x18 ;  /* 0x0000000205097211 */ /* 0x002fc800078ec0ff */
[----:B------:R-:W-:-:S04]  /*f0c0*/  SHF.L.U32 R0, R0, 0x1f, RZ ;  /* 0x0000001f00007819 */ /* 0x000fc800000006ff */
[----:B------:R-:W0:Y:S02]  /*f0d0*/  SYNCS.PHASECHK.TRANS64.TRYWAIT P0, [R9+URZ+0x16820], R0 ;  /* 0x01682000090075a7 */ /* 0x000e24000800017f */
[----:B0-----:R-:W-:Y:S05]  /*f0e0*/  @!P0 BRA `(.L_x_2143) ;  /* 0x0000002000848947 */ /* 0x001fea0003800000 */
.L_x_2219:
[----:B------:R-:W-:Y:S05]  /*f0f0*/  BSYNC B0 ;  /* 0x0000000000007941 */ /* 0x000fea0003800000 */
.L_x_2142:
[----:B------:R-:W-:-:S03]  /*f100*/  UMOV UR4, 0xffffffff ;  /* 0xffffffff00047882 */ /* 0x000fc60000000000 */
[----:B------:R-:W-:Y:S05]  /*f110*/  BRA.DIV UR4, `(.L_x_2144) ;  /* 0x00000022048c7947 */ /* 0x000fea000b800000 */
[----:B0-----:R-:W0:Y:S02]  /*f120*/  S2R R0, SR_TID.X ;  /* 0x0000000000007919 */ /* 0x001e240000002100 */
[----:B0-----:R-:W-:-:S04]  /*f130*/  SHF.R.U32.HI R0, RZ, 0x5, R0 ;  /* 0x00000005ff007819 */ /* 0x001fc80000011600 */
[----:B------:R-:W-:-:S05]  /*f140*/  LOP3.LUT R0, R0, 0x3, RZ, 0xc0, !PT ;  /* 0x0000000300007812 */ /* 0x000fca00078ec0ff */
[----:B------:R0:W1:Y:S02]  /*f150*/  SHFL.IDX PT, R14, R0, RZ, 0x1f ;  /* 0x00001fff000e7589 */ /* 0x00006400000e0000 */
.L_x_2222:
[----:B-1----:R-:W-:Y:S01]  /*f160*/  ISETP.NE.AND P0, PT, R14, RZ, PT ;  /* 0x000000ff0e00720c */ /* 0x002fe20003f05270 */
[----:B------:R-:W-:-:S12]  /*f170*/  BSSY B0, `(.L_x_2145) ;  /* 0x0000024000007945 */ /* 0x000fd80003800000 */
[----:B------:R-:W-:Y:S05]  /*f180*/  @P0 BRA `(.L_x_2146) ;  /* 0x0000000000880947 */ /* 0x000fea0003800000 */
[----:B------:R-:W-:-:S03]  /*f190*/  UMOV UR4, 0xffffffff ;  /* 0xffffffff00047882 */ /* 0x000fc60000000000 */
[----:B------:R-:W-:Y:S05]  /*f1a0*/  BRA.DIV UR4, `(.L_x_2147) ;  /* 0x00000022049c7947 */ /* 0x000fea000b800000 */
[----:B------:R-:W-:-:S13]  /*f1b0*/  ELECT P6, URZ, PT ;  /* 0x00000000003f782f */ /* 0x000fda00038c0000 */
.L_x_2225:
[----:B------:R-:W-:Y:S05]  /*f1c0*/  @!P6 BRA `(.L_x_2146) ;  /* 0x000000000078e947 */ /* 0x000fea0003800000 */
[----:B------:R-:W-:-:S06]  /*f1d0*/  ULOP3.LUT UR4, UR36, 0x2, URZ, 0xfc, !UPT ;  /* 0x0000000224047892 */ /* 0x000fcc000f8efc3f */
[----:B0-----:R-:W-:-:S05]  /*f1e0*/  IMAD.U32 R0, RZ, RZ, UR4 ;  /* 0x00000004ff007e24 */ /* 0x001fca000f8e00ff */
[----:B------:R-:W-:-:S13]  /*f1f0*/  ISETP.NE.AND P2, PT, R0, 0x3, PT ;  /* 0x000000030000780c */ /* 0x000fda0003f45270 */
[----:B------:R-:W-:Y:S05]  /*f200*/  @!P2 BRA `(.L_x_2148) ;  /* 0x000000000004a947 */ /* 0x000fea0003800000 */
[----:B------:R-:W-:Y:S01]  /*f210*/  BPT.TRAP 0x1 ;  /* 0x000000040000795c */ /* 0x000fe20000300000 */
.L_x_2148:
        /* <DEDUP_REMOVED lines=12> */
.L_x_2226:
[----:B------:R-:W1:Y:S02]  /*f2e0*/  SYNCS.PHASECHK.TRANS64.TRYWAIT P0, [R7+URZ], R2 ;  /* 0x00000002070075a7 */ /* 0x000e64000800017f */
[----:B-1----:R-:W-:Y:S05]  /*f2f0*/  @!P0 BRA `(.L_x_2150) ;  /* 0x00000020007c8947 */ /* 0x002fea0003800000 */
.L_x_2227:
[----:B------:R-:W-:Y:S05]  /*f300*/  @!P2 BRA `(.L_x_2151) ;  /* 0x000000000004a947 */ /* 0x000fea0003800000 */
[----:B------:R-:W-:Y:S01]  /*f310*/  BPT.TRAP 0x1 ;  /* 0x000000040000795c */ /* 0x000fe20000300000 */
.L_x_2151:
[----:B------:R-:W-:-:S04]  /*f320*/  VIADD R0, R9, 0x16860 ;  /* 0x0001686009007836 */ /* 0x000fc80000000000 */
[----:B------:R-:W-:-:S04]  /*f330*/  IMAD R4, R23, 0x8, R0 ;  /* 0x0000000817047824 */ /* 0x000fc800078e0200 */
[----:B------:R-:W3:Y:S02]  /*f340*/  SYNCS.PHASECHK.TRANS64.TRYWAIT P0, [R4+URZ], R3 ;  /* 0x00000003040075a7 */ /* 0x000ee4000800017f */
[----:B---3--:R-:W-:Y:S05]  /*f350*/  @!P0 BRA `(.L_x_2152) ;  /* 0x0000002000788947 */ /* 0x008fea0003800000 */
.L_x_2228:
[----:B------:R-:W-:-:S07]  /*f360*/  IMAD R5, R5, 0x8, R0 ;  /* 0x0000000805057824 */ /* 0x000fce00078e0200 */
.L_x_2153:
[----:B----4-:R4:W0:Y:S02]  /*f370*/  SYNCS.PHASECHK.TRANS64.TRYWAIT P0, [R5+URZ], R2 ;  /* 0x00000002050075a7 */ /* 0x010824000800017f */
[----:B0-----:R-:W-:Y:S05]  /*f380*/  @!P0 NANOSLEEP.SYNCS 0x989680 ;  /* 0x009896800000895d */ /* 0x001fea0003900000 */
[----:B------:R-:W0:Y:S02]  /*f390*/  @!P0 SYNCS.PHASECHK.TRANS64 P0, [R5+URZ], R2 ;  /* 0x00000002050085a7 */ /* 0x000e24000800007f */
[----:B0-----:R-:W-:Y:S05]  /*f3a0*/  @!P0 BRA `(.L_x_2153) ;  /* 0xfffffffc00f08947 */ /* 0x001fea000383ffff */
.L_x_2146:
[----:B------:R-:W-:Y:S05]  /*f3b0*/  BSYNC B0 ;  /* 0x0000000000007941 */ /* 0x000fea0003800000 */
.L_x_2145:
[----:B------:R-:W-:Y:S05]  /*f3c0*/  EXIT ;  /* 0x000000000000794d */ /* 0x000fea0003800000 */
.L_x_2005:
[----:B0-----:R-:W-:-:S04]  /*f3d0*/  IMAD.U32 R3, RZ, RZ, UR45 ;  /* 0x0000002dff037e24 */ /* 0x001fc8000f8e00ff */
[----:B------:R0:W1:Y:S03]  /*f3e0*/  SYNCS.PHASECHK.TRANS64.TRYWAIT P1, [R3+URZ+0x16800], R0 ;  /* 0x01680000030075a7 */ /* 0x000066000802017f */
[----:B-1----:R-:W-:Y:S05]  /*f3f0*/  @!P1 NANOSLEEP.SYNCS 0x989680 ;  /* 0x009896800000995d */ /* 0x002fea0003900000 */
[----:B------:R-:W1:Y:S02]  /*f400*/  @!P1 SYNCS.PHASECHK.TRANS64 P1, [R3+URZ+0x16800], R0 ;  /* 0x01680000030095a7 */ /* 0x000e64000802007f */
[----:B-1----:R-:W-:Y:S05]  /*f410*/  @!P1 BRA `(.L_x_2005) ;  /* 0xfffffffc00ec9947 */ /* 0x002fea000383ffff */
[----:B------:R-:W-:Y:S05]  /*f420*/  BRA `(.L_x_2154) ;  /* 0xffffff2000dc7947 */ /* 0x000fea000383ffff */
.L_x_2009:
[----:B-1----:R1:W2:Y:S02]  /*f430*/  SYNCS.PHASECHK.TRANS64.TRYWAIT P2, [R2+URZ+0x16830], R3 ;  /* 0x01683003020075a7 */ /* 0x0022a4000804017f */
[----:B--2---:R-:W-:Y:S05]  /*f440*/  @!P2 NANOSLEEP.SYNCS 0x989680 ;  /* 0x009896800000a95d */ /* 0x004fea0003900000 */
[----:B------:R-:W2:Y:S02]  /*f450*/  @!P2 SYNCS.PHASECHK.TRANS64 P2, [R2+URZ+0x16830], R3 ;  /* 0x016830030200a5a7 */ /* 0x000ea4000804007f */
[----:B--2---:R-:W-:Y:S05]  /*f460*/  @!P2 BRA `(.L_x_2009) ;  /* 0xfffffffc00f0a947 */ /* 0x004fea000383ffff */
[----:B------:R-:W-:Y:S05]  /*f470*/  BRA `(.L_x_2008) ;  /* 0xffffff2400007947 */ /* 0x000fea000383ffff */
.L_x_2014:
[----:B-1----:R-:W-:-:S04]  /*f480*/  IMAD.U32 R7, RZ, RZ, UR6 ;  /* 0x00000006ff077e24 */ /* 0x002fc8000f8e00ff */
[----:B------:R1:W2:Y:S03]  /*f490*/  SYNCS.PHASECHK.TRANS64.TRYWAIT P3, [R7+URZ+0x16830], R0 ;  /* 0x01683000070075a7 */ /* 0x0002a6000806017f */
[----:B--2---:R-:W-:Y:S05]  /*f4a0*/  @!P3 NANOSLEEP.SYNCS 0x989680 ;  /* 0x009896800000b95d */ /* 0x004fea0003900000 */
[----:B------:R-:W2:Y:S02]  /*f4b0*/  @!P3 SYNCS.PHASECHK.TRANS64 P3, [R7+URZ+0x16830], R0 ;  /* 0x016830000700b5a7 */ /* 0x000ea4000806007f */
[----:B--2---:R-:W-:Y:S05]  /*f4c0*/  @!P3 BRA `(.L_x_2014) ;  /* 0xfffffffc00ecb947 */ /* 0x004fea000383ffff */
[----:B------:R-:W-:Y:S05]  /*f4d0*/  BRA `(.L_x_2011) ;  /* 0xffffff4400587947 */ /* 0x000fea000383ffff */
.L_x_2018:
[----:B-1----:R-:W-:-:S04]  /*f4e0*/  IMAD.U32 R7, RZ, RZ, UR6 ;  /* 0x00000006ff077e24 */ /* 0x002fc8000f8e00ff */
[----:B------:R1:W2:Y:S03]  /*f4f0*/  SYNCS.PHASECHK.TRANS64.TRYWAIT P3, [R7+URZ+0x16850], R0 ;  /* 0x01685000070075a7 */ /* 0x0002a6000806017f */
[----:B--2---:R-:W-:Y:S05]  /*f500*/  @!P3 NANOSLEEP.SYNCS 0x989680 ;  /* 0x009896800000b95d */ /* 0x004fea0003900000 */
[----:B------:R-:W2:Y:S02]  /*f510*/  @!P3 SYNCS.PHASECHK.TRANS64 P3, [R7+URZ+0x16850], R0 ;  /* 0x016850000700b5a7 */ /* 0x000ea4000806007f */
[----:B--2---:R-:W-:Y:S05]  /*f520*/  @!P3 BRA `(.L_x_2018) ;  /* 0xfffffffc00ecb947 */ /* 0x004fea000383ffff */
[----:B------:R-:W-:Y:S05]  /*f530*/  BRA `(.L_x_2015) ;  /* 0xffffff4400c87947 */ /* 0x000fea000383ffff */
.L_x_2024:
[----:B-1----:R-:W-:-:S04]  /*f540*/  IMAD.U32 R9, RZ, RZ, UR6 ;  /* 0x00000006ff097e24 */ /* 0x002fc8000f8e00ff */
[----:B------:R1:W2:Y:S03]  /*f550*/  SYNCS.PHASECHK.TRANS64.TRYWAIT P2, [R9+URZ+0x16830], R0 ;  /* 0x01683000090075a7 */ /* 0x0002a6000804017f */
[----:B--2---:R-:W-:Y:S05]  /*f560*/  @!P2 NANOSLEEP.SYNCS 0x989680 ;  /* 0x009896800000a95d */ /* 0x004fea0003900000 */
[----:B------:R-:W2:Y:S02]  /*f570*/  @!P2 SYNCS.PHASECHK.TRANS64 P2, [R9+URZ+0x16830], R0 ;  /* 0x016830000900a5a7 */ /* 0x000ea4000804007f */
[----:B--2---:R-:W-:Y:S05]  /*f580*/  @!P2 BRA `(.L_x_2024) ;  /* 0xfffffffc00eca947 */ /* 0x004fea000383ffff */
[----:B------:R-:W-:Y:S05]  /*f590*/  BRA `(.L_x_2021) ;  /* 0xffffff6800b47947 */ /* 0x000fea000383ffff */
.L_x_2028:
[----:B-1----:R-:W-:-:S04]  /*f5a0*/  IMAD.U32 R9, RZ, RZ, UR6 ;  /* 0x00000006ff097e24 */ /* 0x002fc8000f8e00ff */
[----:B------:R1:W2:Y:S03]  /*f5b0*/  SYNCS.PHASECHK.TRANS64.TRYWAIT P2, [R9+URZ+0x16850], R0 ;  /* 0x01685000090075a7 */ /* 0x0002a6000804017f */
[----:B--2---:R-:W-:Y:S05]  /*f5c0*/  @!P2 NANOSLEEP.SYNCS 0x989680 ;  /* 0x009896800000a95d */ /* 0x004fea0003900000 */
[----:B------:R-:W2:Y:S02]  /*f5d0*/  @!P2 SYNCS.PHASECHK.TRANS64 P2, [R9+URZ+0x16850], R0 ;  /* 0x016850000900a5a7 */ /* 0x000ea4000804007f */
[----:B--2---:R-:W-:Y:S05]  /*f5e0*/  @!P2 BRA `(.L_x_2028) ;  /* 0xfffffffc00eca947 */ /* 0x004fea000383ffff */
[----:B------:R-:W-:Y:S05]  /*f5f0*/  BRA `(.L_x_2025) ;  /* 0xffffff6c00247947 */ /* 0x000fea000383ffff */
.L_x_2033:
[----:B-1----:R-:W-:-:S04]  /*f600*/  IMAD.U32 R5, RZ, RZ, UR5 ;  /* 0x00000005ff057e24 */ /* 0x002fc8000f8e00ff */
[----:B------:R1:W2:Y:S03]  /*f610*/  SYNCS.PHASECHK.TRANS64.TRYWAIT P0, [R5+URZ+0x16850], R4 ;  /* 0x01685004050075a7 */ /* 0x0002a6000800017f */
[----:B--2---:R-:W-:Y:S05]  /*f620*/  @!P0 NANOSLEEP.SYNCS 0x989680 ;  /* 0x009896800000895d */ /* 0x004fea0003900000 */
[----:B------:R-:W2:Y:S02]  /*f630*/  @!P0 SYNCS.PHASECHK.TRANS64 P0, [R5+URZ+0x16850], R4 ;  /* 0x01685004050085a7 */ /* 0x000ea4000800007f */
[----:B--2---:R-:W-:Y:S05]  /*f640*/  @!P0 BRA `(.L_x_2033) ;  /* 0xfffffffc00ec8947 */ /* 0x004fea000383ffff */
[----:B------:R-:W-:Y:S05]  /*f650*/  BRA `(.L_x_2032) ;  /* 0xffffff8400887947 */ /* 0x000fea000383ffff */
.L_x_2063:
        /* <DEDUP_REMOVED lines=11> */
.L_x_2156:
[----:B------:R-:W-:Y:S05]  /*f710*/  BSYNC B0 ;  /* 0x0000000000007941 */ /* 0x000fea0003800000 */
.L_x_2155:
[----:B------:R-:W-:Y:S05]  /*f720*/  BRA `(.L_x_2157) ;  /* 0xffffffbc00847947 */ /* 0x000fea000383ffff */
.L_x_2065:
[----:B------:R-:W-:Y:S01]  /*f730*/  BSSY B0, `(.L_x_2158) ;  /* 0x0000006000007945 */ /* 0x000fe20003800000 */
[----:B------:R-:W-:-:S07]  /*f740*/  IMAD.MOV.U32 R15, RZ, RZ, -0x1 ;  /* 0xffffffffff0f7424 */ /* 0x000fce00078e00ff */
[----:B012---:R-:W-:Y:S05]  /*f750*/  WARPSYNC.COLLECTIVE R15, `(.L_x_2159) ;  /* 0x000000000f0c7348 */ /* 0x007fea0003c00000 */
[----:B------:R-:W-:Y:S02]  /*f760*/  ELECT P6, UR62, PT ;  /* 0x00000000003e782f */ /* 0x000fe400038c0000 */
[----:B------:R-:W-:Y:S01]  /*f770*/  MOV R14, UR62 ;  /* 0x0000003e000e7c02 */ /* 0x000fe20008000f00 */
[----:B012---:R-:W-:Y:S10]  /*f780*/  ENDCOLLECTIVE ;  /* 0x000000000000791b */ /* 0x007ff40003800000 */
.L_x_2159:
[----:B------:R-:W-:Y:S05]  /*f790*/  BSYNC B0 ;  /* 0x0000000000007941 */ /* 0x000fea0003800000 */
.L_x_2158:
[----:B------:R-:W-:Y:S05]  /*f7a0*/  BRA `(.L_x_2160) ;  /* 0xffffffbc00847947 */ /* 0x000fea000383ffff */
.L_x_2067:
[----:B--2---:R2:W3:Y:S02]  /*f7b0*/  SYNCS.PHASECHK.TRANS64.TRYWAIT P0, [R3+URZ+0x16840], R0 ;  /* 0x01684000030075a7 */ /* 0x0044e4000800017f */
[----:B---3--:R-:W-:Y:S05]  /*f7c0*/  @!P0 NANOSLEEP.SYNCS 0x989680 ;  /* 0x009896800000895d */ /* 0x008fea0003900000 */
[----:B------:R-:W3:Y:S02]  /*f7d0*/  @!P0 SYNCS.PHASECHK.TRANS64 P0, [R3+URZ+0x16840], R0 ;  /* 0x01684000030085a7 */ /* 0x000ee4000800007f */
[----:B---3--:R-:W-:Y:S05]  /*f7e0*/  @!P0 BRA `(.L_x_2067) ;  /* 0xfffffffc00f08947 */ /* 0x008fea000383ffff */
[----:B------:R-:W-:Y:S05]  /*f7f0*/  BRA `(.L_x_2161) ;  /* 0xffffffbc00d47947 */ /* 0x000fea000383ffff */
.L_x_2071:
[----:B------:R-:W2:Y:S01]  /*f800*/  LDL.LU R11, [R1+0x14] ;  /* 0x00001400010b7983 */ /* 0x000ea20000300800 */
[----:B------:R-:W-:Y:S02]  /*f810*/  IMAD.MOV.U32 R13, RZ, RZ, R4 ;  /* 0x000000ffff0d7224 */ /* 0x000fe400078e0004 */
[----:B------:R-:W-:Y:S02]  /*f820*/  IMAD.MOV.U32 R12, RZ, RZ, RZ ;  /* 0x000000ffff0c7224 */ /* 0x000fe400078e00ff */
[----:B------:R-:W-:Y:S02]  /*f830*/  IMAD.MOV.U32 R15, RZ, RZ, -0x1 ;  /* 0xffffffffff0f7424 */ /* 0x000fe400078e00ff */
[----:B------:R-:W-:-:S04]  /*f840*/  IMAD R17, R17, 0xc0, R21 ;  /* 0x000000c011117824 */ /* 0x000fc800078e0215 */
[----:B------:R-:W-:Y:S02]  /*f850*/  VIADD R8, R17, 0x10 ;  /* 0x0000001011087836 */ /* 0x000fe40000000000 */
[----:B--2---:R-:W-:Y:S02]  /*f860*/  IMAD R7, R11, R9, RZ ;  /* 0x000000090b077224 */ /* 0x004fe400078e02ff */
[----:B------:R-:W-:-:S03]  /*f870*/  IMAD.MOV.U32 R11, RZ, RZ, 0x181f ;  /* 0x0000181fff0b7424 */ /* 0x000fc600078e00ff */
[----:B------:R-:W-:-:S13]  /*f880*/  ISETP.GE.AND P1, PT, R17, R7, PT ;  /* 0x000000071100720c */ /* 0x000fda0003f26270 */
[----:B-----5:R-:W-:Y:S05]  /*f890*/  WARPSYNC.COLLECTIVE R15, `(.L_x_2162) ;  /* 0x000000000f087348 */ /* 0x020fea0003c00000 */
[----:B------:R0:W1:Y:S02]  /*f8a0*/  SHFL.IDX P6, R14, R13, R12, R11 ;  /* 0x0000000c0d0e7389 */ /* 0x00006400000c000b */
[----:B01---5:R-:W-:Y:S01]  /*f8b0*/  ENDCOLLECTIVE ;  /* 0x000000000000791b */ /* 0x023fe20003800000 */
.L_x_2162:
[----:B------:R-:W-:Y:S02]  /*f8c0*/  IMAD.MOV.U32 R13, RZ, RZ, R0 ;  /* 0x000000ffff0d7224 */ /* 0x000fe400078e0000 */
[----:B------:R-:W-:-:S07]  /*f8d0*/  IMAD.MOV.U32 R2, RZ, RZ, R14 ;  /* 0x000000ffff027224 */ /* 0x000fce00078e000e */
[----:B------:R-:W-:Y:S05]  /*f8e0*/  WARPSYNC.COLLECTIVE R15, `(.L_x_2163) ;  /* 0x000000000f087348 */ /* 0x000fea0003c00000 */
[----:B------:R0:W1:Y:S02]  /*f8f0*/  SHFL.IDX P6, R14, R13, R12, R11 ;  /* 0x0000000c0d0e7389 */ /* 0x00006400000c000b */
[----:B01----:R-:W-:Y:S01]  /*f900*/  ENDCOLLECTIVE ;  /* 0x000000000000791b */ /* 0x003fe20003800000 */
.L_x_2163:
[----:B------:R-:W-:Y:S02]  /*f910*/  IMAD.MOV.U32 R13, RZ, RZ, R4 ;  /* 0x000000ffff0d7224 */ /* 0x000fe400078e0004 */
[----:B------:R-:W-:Y:S02]  /*f920*/  IMAD.MOV.U32 R12, RZ, RZ, 0x1 ;  /* 0x00000001ff0c7424 */ /* 0x000fe400078e00ff */
[----:B------:R-:W-:-:S07]  /*f930*/  IMAD.MOV.U32 R3, RZ, RZ, R14 ;  /* 0x000000ffff037224 */ /* 0x000fce00078e000e */
[----:B------:R-:W-:Y:S05]  /*f940*/  WARPSYNC.COLLECTIVE R15, `(.L_x_2164) ;  /* 0x000000000f087348 */ /* 0x000fea0003c00000 */
[----:B------:R0:W1:Y:S02]  /*f950*/  SHFL.IDX P6, R14, R13, R12, R11 ;  /* 0x0000000c0d0e7389 */ /* 0x00006400000c000b */
[----:B01----:R-:W-:Y:S01]  /*f960*/  ENDCOLLECTIVE ;  /* 0x000000000000791b */ /* 0x003fe20003800000 */
.L_x_2164:
        /* <DEDUP_REMOVED lines=16> */
.L_x_2165:
[----:B------:R-:W-:Y:S02]  /*fa70*/  IMAD.MOV.U32 R13, RZ, RZ, R4 ;  /* 0x000000ffff0d7224 */ /* 0x000fe400078e0004 */
[----:B------:R-:W-:Y:S02]  /*fa80*/  IMAD.MOV.U32 R12, RZ, RZ, 0x2 ;  /* 0x00000002ff0c7424 */ /* 0x000fe400078e00ff */
[----:B------:R-:W-:-:S07]  /*fa90*/  IMAD.MOV.U32 R3, RZ, RZ, R14 ;  /* 0x000000ffff037224 */ /* 0x000fce00078e000e */
[----:B------:R-:W-:Y:S05]  /*faa0*/  WARPSYNC.COLLECTIVE R15, `(.L_x_2166) ;  /* 0x000000000f087348 */ /* 0x000fea0003c00000 */
[----:B------:R0:W1:Y:S02]  /*fab0*/  SHFL.IDX P6, R14, R13, R12, R11 ;  /* 0x0000000c0d0e7389 */ /* 0x00006400000c000b */
[----:B01----:R-:W-:Y:S01]  /*fac0*/  ENDCOLLECTIVE ;  /* 0x000000000000791b */ /* 0x003fe20003800000 */
.L_x_2166:
        /* <DEDUP_REMOVED lines=16> */
.L_x_2167:
[----:B------:R-:W-:Y:S02]  /*fbd0*/  IMAD.MOV.U32 R13, RZ, RZ, R4 ;  /* 0x000000ffff0d7224 */ /* 0x000fe400078e0004 */
[----:B------:R-:W-:Y:S02]  /*fbe0*/  IMAD.MOV.U32 R12, RZ, RZ, 0x3 ;  /* 0x00000003ff0c7424 */ /* 0x000fe400078e00ff */
[----:B------:R-:W-:-:S07]  /*fbf0*/  IMAD.MOV.U32 R3, RZ, RZ, R14 ;  /* 0x000000ffff037224 */ /* 0x000fce00078e000e */
[----:B------:R-:W-:Y:S05]  /*fc00*/  WARPSYNC.COLLECTIVE R15, `(.L_x_2168) ;  /* 0x000000000f087348 */ /* 0x000fea0003c00000 */
[----:B------:R0:W1:Y:S02]  /*fc10*/  SHFL.IDX P6, R14, R13, R12, R11 ;  /* 0x0000000c0d0e7389 */ /* 0x00006400000c000b */
[----:B01----:R-:W-:Y:S01]  /*fc20*/  ENDCOLLECTIVE ;  /* 0x000000000000791b */ /* 0x003fe20003800000 */
.L_x_2168:
        /* <DEDUP_REMOVED lines=16> */
.L_x_2169:
[----:B------:R-:W-:Y:S02]  /*fd30*/  IMAD.MOV.U32 R13, RZ, RZ, R4 ;  /* 0x000000ffff0d7224 */ /* 0x000fe400078e0004 */
[----:B------:R-:W-:Y:S02]  /*fd40*/  IMAD.MOV.U32 R12, RZ, RZ, 0x4 ;  /* 0x00000004ff0c7424 */ /* 0x000fe400078e00ff */
[----:B------:R-:W-:-:S07]  /*fd50*/  IMAD.MOV.U32 R3, RZ, RZ, R14 ;  /* 0x000000ffff037224 */ /* 0x000fce00078e000e */
[----:B------:R-:W-:Y:S05]  /*fd60*/  WARPSYNC.COLLECTIVE R15, `(.L_x_2170) ;  /* 0x000000000f087348 */ /* 0x000fea0003c00000 */
[----:B------:R0:W1:Y:S02]  /*fd70*/  SHFL.IDX P6, R14, R13, R12, R11 ;  /* 0x0000000c0d0e7389 */ /* 0x00006400000c000b */
[----:B01----:R-:W-:Y:S01]  /*fd80*/  ENDCOLLECTIVE ;  /* 0x000000000000791b */ /* 0x003fe20003800000 */
.L_x_2170:
        /* <DEDUP_REMOVED lines=16> */
.L_x_2171:
[----:B------:R-:W-:Y:S02]  /*fe90*/  IMAD.MOV.U32 R13, RZ, RZ, R4 ;  /* 0x000000ffff0d7224 */ /* 0x000fe400078e0004 */
[----:B------:R-:W-:Y:S02]  /*fea0*/  IMAD.MOV.U32 R12, RZ, RZ, 0x5 ;  /* 0x00000005ff0c7424 */ /* 0x000fe400078e00ff */
[----:B------:R-:W-:-:S07]  /*feb0*/  IMAD.MOV.U32 R3, RZ, RZ, R14 ;  /* 0x000000ffff037224 */ /* 0x000fce00078e000e */
[----:B------:R-:W-:Y:S05]  /*fec0*/  WARPSYNC.COLLECTIVE R15, `(.L_x_2172) ;  /* 0x000000000f087348 */ /* 0x000fea0003c00000 */
[----:B------:R0:W1:Y:S02]  /*fed0*/  SHFL.IDX P6, R14, R13, R12, R11 ;  /* 0x0000000c0d0e7389 */ /* 0x00006400000c000b */
[----:B01----:R-:W-:Y:S01]  /*fee0*/  ENDCOLLECTIVE ;  /* 0x000000000000791b */ /* 0x003fe20003800000 */
.L_x_2172:
        /* <DEDUP_REMOVED lines=16> */
.L_x_2173:
[----:B------:R-:W-:Y:S02]  /*fff0*/  IMAD.MOV.U32 R13, RZ, RZ, R4 ;  /* 0x000000ffff0d7224 */ /* 0x000fe400078e0004 */
[----:B------:R-:W-:Y:S02]  /*10000*/  IMAD.MOV.U32 R12, RZ, RZ, 0x6 ;  /* 0x00000006ff0c7424 */ /* 0x000fe400078e00ff */
[----:B------:R-:W-:-:S07]  /*10010*/  IMAD.MOV.U32 R3, RZ, RZ, R14 ;  /* 0x000000ffff037224 */ /* 0x000fce00078e000e */
[----:B------:R-:W-:Y:S05]  /*10020*/  WARPSYNC.COLLECTIVE R15, `(.L_x_2174) ;  /* 0x000000000f087348 */ /* 0x000fea0003c00000 */
[----:B------:R0:W1:Y:S02]  /*10030*/  SHFL.IDX P6, R14, R13, R12, R11 ;  /* 0x0000000c0d0e7389 */ /* 0x00006400000c000b */
[----:B01----:R-:W-:Y:S01]  /*10040*/  ENDCOLLECTIVE ;  /* 0x000000000000791b */ /* 0x003fe20003800000 */
.L_x_2174:
        /* <DEDUP_REMOVED lines=15> */
.L_x_2175:
[----:B------:R-:W-:Y:S02]  /*10140*/  IMAD.MOV.U32 R13, RZ, RZ, R4 ;  /* 0x000000ffff0d7224 */ /* 0x000fe400078e0004 */
[----:B------:R-:W-:Y:S02]  /*10150*/  IMAD.MOV.U32 R12, RZ, RZ, 0x7 ;  /* 0x00000007ff0c7424 */ /* 0x000fe400078e00ff */
[----:B------:R-:W-:-:S07]  /*10160*/  IMAD.MOV.U32 R3, RZ, RZ, R14 ;  /* 0x000000ffff037224 */ /* 0x000fce00078e000e */
[----:B------:R-:W-:Y:S05]  /*10170*/  WARPSYNC.COLLECTIVE R15, `(.L_x_2176) ;  /* 0x000000000f087348 */ /* 0x000fea0003c00000 */
[----:B------:R0:W1:Y:S02]  /*10180*/  SHFL.IDX P6, R14, R13, R12, R11 ;  /* 0x0000000c0d0e7389 */ /* 0x00006400000c000b */
[----:B01----:R-:W-:Y:S01]  /*10190*/  ENDCOLLECTIVE ;  /* 0x000000000000791b */ /* 0x003fe20003800000 */
.L_x_2176:
[----:B------:R-:W-:-:S05]  /*101a0*/  @!P1 LEA R3, P2, R20, R3, 0x1 ;  /* 0x0000000314039211 */ /* 0x000fca00078408ff */
[----:B------:R-:W-:-:S05]  /*101b0*/  @!P1 IMAD.X R2, RZ, RZ, R2, P2 ;  /* 0x000000ffff029224 */ /* 0x000fca00010e0602 */
[-C--:B------:R-:W-:Y:S01]  /*101c0*/  @!P1 LOP3.LUT R3, R3, R2.reuse, RZ, 0x3c, !PT ;  /* 0x0000000203039212 */ /* 0x080fe200078e3cff */
[----:B------:R-:W-:Y:S02]  /*101d0*/  IMAD.MOV.U32 R13, RZ, RZ, R0 ;  /* 0x000000ffff0d7224 */ /* 0x000fe400078e0000 */
[----:B------:R-:W-:Y:S01]  /*101e0*/  VIADD R0, R17, 0x70 ;  /* 0x0000007011007836 */ /* 0x000fe20000000000 */
[----:B------:R-:W-:-:S04]  /*101f0*/  @!P1 LOP3.LUT R2, R3, R2, RZ, 0x3c, !PT ;  /* 0x0000000203029212 */ /* 0x000fc800078e3cff */
[----:B------:R-:W-:Y:S01]  /*10200*/  @!P1 LOP3.LUT R3, R3, R2, RZ, 0x3c, !PT ;  /* 0x0000000203039212 */ /* 0x000fe200078e3cff */
[----:B------:R-:W-:-:S07]  /*10210*/  IMAD.MOV.U32 R4, RZ, RZ, R14 ;  /* 0x000000ffff047224 */ /* 0x000fce00078e000e */
[----:B------:R-:W-:Y:S05]  /*10220*/  WARPSYNC.COLLECTIVE R15, `(.L_x_2177) ;  /* 0x000000000f087348 */ /* 0x000fea0003c00000 */
[----:B------:R0:W1:Y:S02]  /*10230*/  SHFL.IDX P6, R14, R13, R12, R11 ;  /* 0x0000000c0d0e7389 */ /* 0x00006400000c000b */
[----:B01----:R-:W-:Y:S01]  /*10240*/  ENDCOLLECTIVE ;  /* 0x000000000000791b */ /* 0x003fe20003800000 */
.L_x_2177:
        /* <DEDUP_REMOVED lines=13> */
.L_x_2178:
        /* <DEDUP_REMOVED lines=11> */
.L_x_2179:
[----:B------:R-:W-:Y:S02]  /*103d0*/  IMAD.MOV.U32 R13, RZ, RZ, R6 ;  /* 0x000000ffff0d7224 */ /* 0x000fe400078e0006 */
[----:B------:R-:W-:Y:S02]  /*103e0*/  IMAD.MOV.U32 R12, RZ, RZ, 0x1 ;  /* 0x00000001ff0c7424 */ /* 0x000fe400078e00ff */
[----:B------:R-:W-:-:S07]  /*103f0*/  IMAD.MOV.U32 R8, RZ, RZ, R14 ;  /* 0x000000ffff087224 */ /* 0x000fce00078e000e */
[----:B------:R-:W-:Y:S05]  /*10400*/  WARPSYNC.COLLECTIVE R15, `(.L_x_2180) ;  /* 0x000000000f087348 */ /* 0x000fea0003c00000 */
[----:B------:R0:W1:Y:S02]  /*10410*/  SHFL.IDX P6, R14, R13, R12, R11 ;  /* 0x0000000c0d0e7389 */ /* 0x00006400000c000b */
[----:B01----:R-:W-:Y:S01]  /*10420*/  ENDCOLLECTIVE ;  /* 0x000000000000791b */ /* 0x003fe20003800000 */
.L_x_2180:
        /* <DEDUP_REMOVED lines=13> */
.L_x_2181:
[----:B------:R-:W-:Y:S02]  /*10500*/  IMAD.MOV.U32 R13, RZ, RZ, R6 ;  /* 0x000000ffff0d7224 */ /* 0x000fe400078e0006 */
[----:B------:R-:W-:Y:S01]  /*10510*/  IMAD.MOV.U32 R12, RZ, RZ, 0x2 ;  /* 0x00000002ff0c7424 */ /* 0x000fe200078e00ff */
[----:B------:R-:W-:-:S05]  /*10520*/  @!P1 LEA R14, P2, R20, R14, 0x1 ;  /* 0x0000000e140e9211 */ /* 0x000fca00078408ff */
[----:B------:R-:W-:-:S08]  /*10530*/  @!P1 IMAD.MOV.U32 R2, RZ, RZ, R14 ;  /* 0x000000ffff029224 */ /* 0x000fd000078e000e */
[----:B------:R-:W-:Y:S05]  /*10540*/  WARPSYNC.COLLECTIVE R15, `(.L_x_2182) ;  /* 0x000000000f087348 */ /* 0x000fea0003c00000 */
[----:B------:R0:W1:Y:S02]  /*10550*/  SHFL.IDX P6, R14, R13, R12, R11 ;  /* 0x0000000c0d0e7389 */ /* 0x00006400000c000b */
[----:B01----:R-:W-:Y:S01]  /*10560*/  ENDCOLLECTIVE ;  /* 0x000000000000791b */ /* 0x003fe20003800000 */
.L_x_2182:
        /* <DEDUP_REMOVED lines=12> */
.L_x_2183:
[----:B------:R-:W-:Y:S01]  /*10630*/  ISETP.GE.AND P1, PT, R2, R7, PT ;  /* 0x000000070200720c */ /* 0x000fe20003f26270 */
[----:B------:R-:W-:Y:S02]  /*10640*/  IMAD.MOV.U32 R13, RZ, RZ, R6 ;  /* 0x000000ffff0d7224 */ /* 0x000fe400078e0006 */
[----:B------:R-:W-:-:S10]  /*10650*/  IMAD.MOV.U32 R12, RZ, RZ, 0x3 ;  /* 0x00000003ff0c7424 */ /* 0x000fd400078e00ff */
[----:B------:R-:W-:-:S13]  /*10660*/  @!P1 LEA R2, P2, R20, R14, 0x1 ;  /* 0x0000000e14029211 */ /* 0x000fda00078408ff */
[----:B------:R-:W-:Y:S05]  /*10670*/  WARPSYNC.COLLECTIVE R15, `(.L_x_2184) ;  /* 0x000000000f087348 */ /* 0x000fea0003c00000 */
[----:B------:R0:W1:Y:S02]  /*10680*/  SHFL.IDX P6, R14, R13, R12, R11 ;  /* 0x0000000c0d0e7389 */ /* 0x00006400000c000b */
[----:B01----:R-:W-:Y:S01]  /*10690*/  ENDCOLLECTIVE ;  /* 0x000000000000791b */ /* 0x003fe20003800000 */
.L_x_2184:
        /* <DEDUP_REMOVED lines=10> */
.L_x_2185:
[----:B------:R-:W-:Y:S05]  /*10740*/  BRA `(.L_x_2186) ;  /* 0xffffffbc00fc7947 */ /* 0x000fea000383ffff */
.L_x_2074:
[----:B0-----:R0:W1:Y:S02]  /*10750*/  SYNCS.PHASECHK.TRANS64.TRYWAIT P0, [R22+URZ+0x16820], R3 ;  /* 0x01682003160075a7 */ /* 0x001064000800017f */
[----:B-1----:R-:W-:Y:S05]  /*10760*/  @!P0 NANOSLEEP.SYNCS 0x989680 ;  /* 0x009896800000895d */ /* 0x002fea0003900000 */
[----:B------:R-:W1:Y:S02]  /*10770*/  @!P0 SYNCS.PHASECHK.TRANS64 P0, [R22+URZ+0x16820], R3 ;  /* 0x01682003160085a7 */ /* 0x000e64000800007f */
[----:B-1----:R-:W-:Y:S05]  /*10780*/  @!P0 BRA `(.L_x_2074) ;  /* 0xfffffffc00f08947 */ /* 0x002fea000383ffff */
[----:B------:R-:W-:Y:S05]  /*10790*/  BRA `(.L_x_2187) ;  /* 0xffffffc000647947 */ /* 0x000fea000383ffff */
.L_x_2083:
[----:B0-----:R0:W2:Y:S02]  /*107a0*/  SYNCS.PHASECHK.TRANS64.TRYWAIT P0, [R2+URZ+0x16840], R3 ;  /* 0x01684003020075a7 */ /* 0x0010a4000800017f */
[----:B--2---:R-:W-:Y:S05]  /*107b0*/  @!P0 NANOSLEEP.SYNCS 0x989680 ;  /* 0x009896800000895d */ /* 0x004fea0003900000 */
[----:B------:R-:W2:Y:S02]  /*107c0*/  @!P0 SYNCS.PHASECHK.TRANS64 P0, [R2+URZ+0x16840], R3 ;  /* 0x01684003020085a7 */ /* 0x000ea4000800007f */
[----:B--2---:R-:W-:Y:S05]  /*107d0*/  @!P0 BRA `(.L_x_2083) ;  /* 0xfffffffc00f08947 */ /* 0x004fea000383ffff */
[----:B------:R-:W-:Y:S05]  /*107e0*/  BRA `(.L_x_2188) ;  /* 0xffffffc4000c7947 */ /* 0x000fea000383ffff */
.L_x_2088:
[----:B0-----:R0:W1:Y:S02]  /*107f0*/  SYNCS.PHASECHK.TRANS64.TRYWAIT P0, [R3+URZ+0x60], R2 ;  /* 0x00006002030075a7 */ /* 0x001064000800017f */
[----:B-1----:R-:W-:Y:S05]  /*10800*/  @!P0 NANOSLEEP.SYNCS 0x989680 ;  /* 0x009896800000895d */ /* 0x002fea0003900000 */
[----:B------:R-:W1:Y:S02]  /*10810*/  @!P0 SYNCS.PHASECHK.TRANS64 P0, [R3+URZ+0x60], R2 ;  /* 0x00006002030085a7 */ /* 0x000e64000800007f */
[----:B-1----:R-:W-:Y:S05]  /*10820*/  @!P0 BRA `(.L_x_2088) ;  /* 0xfffffffc00f08947 */ /* 0x002fea000383ffff */
[----:B------:R-:W-:Y:S05]  /*10830*/  BRA `(.L_x_2189) ;  /* 0xffffffc400987947 */ /* 0x000fea000383ffff */
.L_x_2096:
[----:B0-----:R0:W2:Y:S02]  /*10840*/  SYNCS.PHASECHK.TRANS64.TRYWAIT P0, [R2+URZ+0x16840], R3 ;  /* 0x01684003020075a7 */ /* 0x0010a4000800017f */
[----:B--2---:R-:W-:Y:S05]  /*10850*/  @!P0 NANOSLEEP.SYNCS 0x989680 ;  /* 0x009896800000895d */ /* 0x004fea0003900000 */
[----:B------:R-:W2:Y:S02]  /*10860*/  @!P0 SYNCS.PHASECHK.TRANS64 P0, [R2+URZ+0x16840], R3 ;  /* 0x01684003020085a7 */ /* 0x000ea4000800007f */
[----:B--2---:R-:W-:Y:S05]  /*10870*/  @!P0 BRA `(.L_x_2096) ;  /* 0xfffffffc00f08947 */ /* 0x004fea000383ffff */
[----:B------:R-:W-:Y:S05]  /*10880*/  BRA `(.L_x_2190) ;  /* 0xffffffc800d07947 */ /* 0x000fea000383ffff */
.L_x_2101:
[----:B0-----:R0:W1:Y:S02]  /*10890*/  SYNCS.PHASECHK.TRANS64.TRYWAIT P0, [R10+URZ+0x60], R27 ;  /* 0x0000601b0a0075a7 */ /* 0x001064000800017f */
[----:B-1----:R-:W-:Y:S05]  /*108a0*/  @!P0 NANOSLEEP.SYNCS 0x989680 ;  /* 0x009896800000895d */ /* 0x002fea0003900000 */
[----:B------:R-:W1:Y:S02]  /*108b0*/  @!P0 SYNCS.PHASECHK.TRANS64 P0, [R10+URZ+0x60], R27 ;  /* 0x0000601b0a0085a7 */ /* 0x000e64000800007f */
[----:B-1----:R-:W-:Y:S05]  /*108c0*/  @!P0 BRA `(.L_x_2101) ;  /* 0xfffffffc00f08947 */ /* 0x002fea000383ffff */
[----:B------:R-:W-:Y:S05]  /*108d0*/  BRA `(.L_x_2191) ;  /* 0xffffffcc005c7947 */ /* 0x000fea000383ffff */
.L_x_2109:
[----:B0-----:R0:W2:Y:S02]  /*108e0*/  SYNCS.PHASECHK.TRANS64.TRYWAIT P0, [R2+URZ+0x16840], R3 ;  /* 0x01684003020075a7 */ /* 0x0010a4000800017f */
[----:B--2---:R-:W-:Y:S05]  /*108f0*/  @!P0 NANOSLEEP.SYNCS 0x989680 ;  /* 0x009896800000895d */ /* 0x004fea0003900000 */
[----:B------:R-:W2:Y:S02]  /*10900*/  @!P0 SYNCS.PHASECHK.TRANS64 P0, [R2+URZ+0x16840], R3 ;  /* 0x01684003020085a7 */ /* 0x000ea4000800007f */
[----:B--2---:R-:W-:Y:S05]  /*10910*/  @!P0 BRA `(.L_x_2109) ;  /* 0xfffffffc00f08947 */ /* 0x004fea000383ffff */
[----:B------:R-:W-:Y:S05]  /*10920*/  BRA `(.L_x_2192) ;  /* 0xffffffd000687947 */ /* 0x000fea000383ffff */
.L_x_2114:
[----:B0-----:R0:W1:Y:S02]  /*10930*/  SYNCS.PHASECHK.TRANS64.TRYWAIT P0, [R8+URZ+0x60], R3 ;  /* 0x00006003080075a7 */ /* 0x001064000800017f */
[----:B-1----:R-:W-:Y:S05]  /*10940*/  @!P0 NANOSLEEP.SYNCS 0x989680 ;  /* 0x009896800000895d */ /* 0x002fea0003900000 */
[----:B------:R-:W1:Y:S02]  /*10950*/  @!P0 SYNCS.PHASECHK.TRANS64 P0, [R8+URZ+0x60], R3 ;  /* 0x00006003080085a7 */ /* 0x000e64000800007f */
[----:B-1----:R-:W-:Y:S05]  /*10960*/  @!P0 BRA `(.L_x_2114) ;  /* 0xfffffffc00f08947 */ /* 0x002fea000383ffff */
[----:B------:R-:W-:Y:S05]  /*10970*/  BRA `(.L_x_2193) ;  /* 0xffffffd000f87947 */ /* 0x000fea000383ffff */
.L_x_2124:
[----:B0-----:R0:W1:Y:S02]  /*10980*/  SYNCS.PHASECHK.TRANS64.TRYWAIT P0, [R3+URZ+0x16860], R0 ;  /* 0x01686000030075a7 */ /* 0x001064000800017f */
[----:B-1----:R-:W-:Y:S05]  /*10990*/  @!P0 NANOSLEEP.SYNCS 0x989680 ;  /* 0x009896800000895d */ /* 0x002fea0003900000 */
[----:B------:R-:W1:Y:S02]  /*109a0*/  @!P0 SYNCS.PHASECHK.TRANS64 P0, [R3+URZ+0x16860], R0 ;  /* 0x01686000030085a7 */ /* 0x000e64000800007f */
[----:B-1----:R-:W-:Y:S05]  /*109b0*/  @!P0 BRA `(.L_x_2124) ;  /* 0xfffffffc00f08947 */ /* 0x002fea000383ffff */
[----:B------:R-:W-:Y:S05]  /*109c0*/  BRA `(.L_x_2194) ;  /* 0xffffffd400f47947 */ /* 0x000fea000383ffff */
.L_x_2130:
[----:B------:R-:W-:Y:S01]  /*109d0*/  BSSY B0, `(.L_x_2195) ;  /* 0x0000008000007945 */ /* 0x000fe20003800000 */
[----:B------:R-:W-:Y:S02]  /*109e0*/  IMAD.MOV.U32 R13, RZ, RZ, R16 ;  /* 0x000000ffff0d7224 */ /* 0x000fe400078e0010 */
[----:B------:R-:W-:Y:S02]  /*109f0*/  IMAD.MOV.U32 R12, RZ, RZ, RZ ;  /* 0x000000ffff0c7224 */ /* 0x000fe400078e00ff */
[----:B------:R-:W-:Y:S02]  /*10a00*/  IMAD.MOV.U32 R11, RZ, RZ, 0x1f ;  /* 0x0000001fff0b7424 */ /* 0x000fe400078e00ff */
[----:B------:R-:W-:-:S07]  /*10a10*/  IMAD.MOV.U32 R15, RZ, RZ, -0x1 ;  /* 0xffffffffff0f7424 */ /* 0x000fce00078e00ff */
[----:B-1----:R-:W-:Y:S05]  /*10a20*/  WARPSYNC.COLLECTIVE R15, `(.L_x_2196) ;  /* 0x000000000f087348 */ /* 0x002fea0003c00000 */
[----:B------:R0:W2:Y:S02]  /*10a30*/  SHFL.IDX P6, R14, R13, R12, R11 ;  /* 0x0000000c0d0e7389 */ /* 0x0000a400000c000b */
[----:B012---:R-:W-:Y:S01]  /*10a40*/  ENDCOLLECTIVE ;  /* 0x000000000000791b */ /* 0x007fe20003800000 */
.L_x_2196:
[----:B------:R-:W-:Y:S05]  /*10a50*/  BSYNC B0 ;  /* 0x0000000000007941 */ /* 0x000fea0003800000 */
.L_x_2195:
        /* <DEDUP_REMOVED lines=9> */
.L_x_2197:
        /* <DEDUP_REMOVED lines=18> */
.L_x_2198:
[----:B------:R-:W-:Y:S01]  /*10c10*/  IMAD.MOV.U32 R12, RZ, RZ, 0x2 ;  /* 0x00000002ff0c7424 */ /* 0x000fe200078e00ff */
[----:B------:R-:W-:-:S05]  /*10c20*/  SEL R4, R14, RZ, P1 ;  /* 0x000000ff0e047207 */ /* 0x000fca0000800000 */
[----:B------:R-:W-:-:S04]  /*10c30*/  IMAD.IADD R4, R17, 0x1, R4 ;  /* 0x0000000111047824 */ /* 0x000fc800078e0204 */
[----:B------:R-:W-:-:S07]  /*10c40*/  IMAD.MOV.U32 R13, RZ, RZ, R4 ;  /* 0x000000ffff0d7224 */ /* 0x000fce00078e0004 */
[----:B------:R-:W-:Y:S05]  /*10c50*/  WARPSYNC.COLLECTIVE R15, `(.L_x_2199) ;  /* 0x000000000f087348 */ /* 0x000fea0003c00000 */
[----:B------:R0:W1:Y:S02]  /*10c60*/  SHFL.UP P6, R14, R13, R12, R11 ;  /* 0x0400000c0d0e7389 */ /* 0x00006400000c000b */
[----:B01----:R-:W-:Y:S01]  /*10c70*/  ENDCOLLECTIVE ;  /* 0x000000000000791b */ /* 0x003fe20003800000 */
.L_x_2199:
[----:B------:R-:W-:Y:S01]  /*10c80*/  IMAD.MOV.U32 R12, RZ, RZ, 0x4 ;  /* 0x00000004ff0c7424 */ /* 0x000fe200078e00ff */
[----:B------:R-:W-:-:S05]  /*10c90*/  SEL R3, R14, RZ, P2 ;  /* 0x000000ff0e037207 */ /* 0x000fca0001000000 */
[----:B------:R-:W-:-:S04]  /*10ca0*/  IMAD.IADD R6, R4, 0x1, R3 ;  /* 0x0000000104067824 */ /* 0x000fc800078e0203 */
[----:B------:R-:W-:-:S07]  /*10cb0*/  IMAD.MOV.U32 R13, RZ, RZ, R6 ;  /* 0x000000ffff0d7224 */ /* 0x000fce00078e0006 */
[----:B------:R-:W-:Y:S05]  /*10cc0*/  WARPSYNC.COLLECTIVE R15, `(.L_x_2200) ;  /* 0x000000000f087348 */ /* 0x000fea0003c00000 */
[----:B------:R0:W1:Y:S02]  /*10cd0*/  SHFL.UP P6, R14, R13, R12, R11 ;  /* 0x0400000c0d0e7389 */ /* 0x00006400000c000b */
[----:B01----:R-:W-:Y:S01]  /*10ce0*/  ENDCOLLECTIVE ;  /* 0x000000000000791b */ /* 0x003fe20003800000 */
.L_x_2200:
[----:B------:R-:W-:Y:S01]  /*10cf0*/  IMAD.MOV.U32 R12, RZ, RZ, 0x8 ;  /* 0x00000008ff0c7424 */ /* 0x000fe200078e00ff */
[----:B------:R-:W-:-:S05]  /*10d00*/  SEL R3, R14, RZ, P3 ;  /* 0x000000ff0e037207 */ /* 0x000fca0001800000 */
[----:B------:R-:W-:-:S04]  /*10d10*/  IMAD.IADD R2, R6, 0x1, R3 ;  /* 0x0000000106027824 */ /* 0x000fc800078e0203 */
[----:B------:R-:W-:-:S07]  /*10d20*/  IMAD.MOV.U32 R13, RZ, RZ, R2 ;  /* 0x000000ffff0d7224 */ /* 0x000fce00078e0002 */
[----:B------:R-:W-:Y:S05]  /*10d30*/  WARPSYNC.COLLECTIVE R15, `(.L_x_2201) ;  /* 0x000000000f087348 */ /* 0x000fea0003c00000 */
[----:B------:R0:W1:Y:S02]  /*10d40*/  SHFL.UP P6, R14, R13, R12, R11 ;  /* 0x0400000c0d0e7389 */ /* 0x00006400000c000b */
[----:B01----:R-:W-:Y:S01]  /*10d50*/  ENDCOLLECTIVE ;  /* 0x000000000000791b */ /* 0x003fe20003800000 */
.L_x_2201:
[----:B------:R-:W-:Y:S01]  /*10d60*/  IMAD.MOV.U32 R12, RZ, RZ, 0x10 ;  /* 0x00000010ff0c7424 */ /* 0x000fe200078e00ff */
[----:B------:R-:W-:-:S05]  /*10d70*/  SEL R3, R14, RZ, P4 ;  /* 0x000000ff0e037207 */ /* 0x000fca0002000000 */
[----:B------:R-:W-:-:S04]  /*10d80*/  IMAD.IADD R3, R2, 0x1, R3 ;  /* 0x0000000102037824 */ /* 0x000fc800078e0203 */
[----:B------:R-:W-:-:S07]  /*10d90*/  IMAD.MOV.U32 R13, RZ, RZ, R3 ;  /* 0x000000ffff0d7224 */ /* 0x000fce00078e0003 */
[----:B------:R-:W-:Y:S05]  /*10da0*/  WARPSYNC.COLLECTIVE R15, `(.L_x_2202) ;  /* 0x000000000f087348 */ /* 0x000fea0003c00000 */
[----:B------:R0:W1:Y:S02]  /*10db0*/  SHFL.UP P6, R14, R13, R12, R11 ;  /* 0x0400000c0d0e7389 */ /* 0x00006400000c000b */
[----:B01----:R-:W-:Y:S01]  /*10dc0*/  ENDCOLLECTIVE ;  /* 0x000000000000791b */ /* 0x003fe20003800000 */
.L_x_2202:
        /* <DEDUP_REMOVED lines=8> */
.L_x_2203:
[----:B------:R-:W-:Y:S05]  /*10e50*/  BRA `(.L_x_2204) ;  /* 0xffffffd800287947 */ /* 0x000fea000383ffff */
.L_x_2135:
        /* <DEDUP_REMOVED lines=8> */
.L_x_2206:
[----:B------:R-:W-:Y:S05]  /*10ee0*/  BSYNC B0 ;  /* 0x0000000000007941 */ /* 0x000fea0003800000 */
.L_x_2205:
        /* <DEDUP_REMOVED lines=8> */
.L_x_2207:
[----:B------:R-:W-:Y:S01]  /*10f70*/  IMAD.MOV.U32 R12, RZ, RZ, 0x4 ;  /* 0x00000004ff0c7424 */ /* 0x000fe200078e00ff */
[----:B------:R-:W-:-:S05]  /*10f80*/  SEL R2, R14, RZ, P2 ;  /* 0x000000ff0e027207 */ /* 0x000fca0001000000 */
[----:B------:R-:W-:-:S04]  /*10f90*/  IMAD.IADD R2, R13, 0x1, R2 ;  /* 0x000000010d027824 */ /* 0x000fc800078e0202 */
[----:B------:R-:W-:-:S07]  /*10fa0*/  IMAD.MOV.U32 R13, RZ, RZ, R2 ;  /* 0x000000ffff0d7224 */ /* 0x000fce00078e0002 */
[----:B------:R-:W-:Y:S05]  /*10fb0*/  WARPSYNC.COLLECTIVE R15, `(.L_x_2208) ;  /* 0x000000000f087348 */ /* 0x000fea0003c00000 */
[----:B------:R0:W1:Y:S02]  /*10fc0*/  SHFL.UP P6, R14, R13, R12, R11 ;  /* 0x0400000c0d0e7389 */ /* 0x00006400000c000b */
[----:B01----:R-:W-:Y:S01]  /*10fd0*/  ENDCOLLECTIVE ;  /* 0x000000000000791b */ /* 0x003fe20003800000 */
.L_x_2208:
[----:B------:R-:W-:Y:S01]  /*10fe0*/  IMAD.MOV.U32 R12, RZ, RZ, 0x8 ;  /* 0x00000008ff0c7424 */ /* 0x000fe200078e00ff */
[----:B------:R-:W-:-:S05]  /*10ff0*/  SEL R3, R14, RZ, P3 ;  /* 0x000000ff0e037207 */ /* 0x000fca0001800000 */
[----:B------:R-:W-:-:S04]  /*11000*/  IMAD.IADD R3, R2, 0x1, R3 ;  /* 0x0000000102037824 */ /* 0x000fc800078e0203 */
[----:B------:R-:W-:-:S07]  /*11010*/  IMAD.MOV.U32 R13, RZ, RZ, R3 ;  /* 0x000000ffff0d7224 */ /* 0x000fce00078e0003 */
[----:B------:R-:W-:Y:S05]  /*11020*/  WARPSYNC.COLLECTIVE R15, `(.L_x_2209) ;  /* 0x000000000f087348 */ /* 0x000fea0003c00000 */
[----:B------:R0:W1:Y:S02]  /*11030*/  SHFL.UP P6, R14, R13, R12, R11 ;  /* 0x0400000c0d0e7389 */ /* 0x00006400000c000b */
[----:B01----:R-:W-:Y:S01]  /*11040*/  ENDCOLLECTIVE ;  /* 0x000000000000791b */ /* 0x003fe20003800000 */
.L_x_2209:
[----:B------:R-:W-:Y:S01]  /*11050*/  IMAD.MOV.U32 R12, RZ, RZ, 0x10 ;  /* 0x00000010ff0c7424 */ /* 0x000fe200078e00ff */
[----:B------:R-:W-:-:S05]  /*11060*/  SEL R4, R14, RZ, P4 ;  /* 0x000000ff0e047207 */ /* 0x000fca0002000000 */
[----:B------:R-:W-:-:S04]  /*11070*/  IMAD.IADD R4, R3, 0x1, R4 ;  /* 0x0000000103047824 */ /* 0x000fc800078e0204 */
[----:B------:R-:W-:-:S07]  /*11080*/  IMAD.MOV.U32 R13, RZ, RZ, R4 ;  /* 0x000000ffff0d7224 */ /* 0x000fce00078e0004 */
[----:B------:R-:W-:Y:S05]  /*11090*/  WARPSYNC.COLLECTIVE R15, `(.L_x_2210) ;  /* 0x000000000f087348 */ /* 0x000fea0003c00000 */
[----:B------:R0:W1:Y:S02]  /*110a0*/  SHFL.UP P6, R14, R13, R12, R11 ;  /* 0x0400000c0d0e7389 */ /* 0x00006400000c000b */
[----:B01----:R-:W-:Y:S01]  /*110b0*/  ENDCOLLECTIVE ;  /* 0x000000000000791b */ /* 0x003fe20003800000 */
.L_x_2210:
        /* <DEDUP_REMOVED lines=8> */
.L_x_2211:
[----:B------:R-:W-:Y:S05]  /*11140*/  BRA `(.L_x_2212) ;  /* 0xffffffd800087947 */ /* 0x000fea000383ffff */
.L_x_2137:
[----:B------:R-:W-:Y:S01]  /*11150*/  BSSY B0, `(.L_x_2213) ;  /* 0x0000006000007945 */ /* 0x000fe20003800000 */
[----:B------:R-:W-:Y:S01]  /*11160*/  PLOP3.LUT P6, PT, P6, PT, PT, 0x8, 0x0 ;  /* 0x000000000000781c */ /* 0x000fe200037ce170 */
[----:B------:R-:W-:-:S12]  /*11170*/  IMAD.MOV.U32 R15, RZ, RZ, -0x1 ;  /* 0xffffffffff0f7424 */ /* 0x000fd800078e00ff */
[----:B01----:R-:W-:Y:S05]  /*11180*/  WARPSYNC.COLLECTIVE R15, `(.L_x_2214) ;  /* 0x000000000f087348 */ /* 0x003fea0003c00000 */
[----:B------:R-:W-:Y:S01]  /*11190*/  VOTE.ANY R14, PT, P6 ;  /* 0x00000000000e7806 */ /* 0x000fe200030e0100 */
[----:B01----:R-:W-:Y:S06]  /*111a0*/  ENDCOLLECTIVE ;  /* 0x000000000000791b */ /* 0x003fec0003800000 */
.L_x_2214:
[----:B------:R-:W-:Y:S05]  /*111b0*/  BSYNC B0 ;  /* 0x0000000000007941 */ /* 0x000fea0003800000 */
.L_x_2213:
        /* <DEDUP_REMOVED lines=9> */
.L_x_2215:
[----:B------:R-:W-:Y:S01]  /*11250*/  IMAD.MOV.U32 R17, RZ, RZ, R14 ;  /* 0x000000ffff117224 */ /* 0x000fe200078e000e */
[----:B------:R-:W-:Y:S06]  /*11260*/  BRA `(.L_x_2216) ;  /* 0xffffffd400f87947 */ /* 0x000fec000383ffff */
.L_x_2139:
[----:B------:R-:W-:Y:S01]  /*11270*/  BSSY B0, `(.L_x_2217) ;  /* 0x0000007000007945 */ /* 0x000fe20003800000 */
[----:B------:R-:W-:Y:S02]  /*11280*/  IMAD.MOV.U32 R13, RZ, RZ, R2 ;  /* 0x000000ffff0d7224 */ /* 0x000fe400078e0002 */
[----:B------:R-:W-:Y:S02]  /*11290*/  IMAD.MOV.U32 R11, RZ, RZ, 0x1f ;  /* 0x0000001fff0b7424 */ /* 0x000fe400078e00ff */
[----:B------:R-:W-:-:S07]  /*112a0*/  IMAD.MOV.U32 R15, RZ, RZ, -0x1 ;  /* 0xffffffffff0f7424 */ /* 0x000fce00078e00ff */
[----:B0123--:R-:W-:Y:S05]  /*112b0*/  WARPSYNC.COLLECTIVE R15, `(.L_x_2218) ;  /* 0x000000000f087348 */ /* 0x00ffea0003c00000 */
[----:B------:R4:W0:Y:S02]  /*112c0*/  SHFL.IDX P6, R14, R13, R12, R11 ;  /* 0x0000000c0d0e7389 */ /* 0x00082400000c000b */
[----:B01234-:R-:W-:Y:S01]  /*112d0*/  ENDCOLLECTIVE ;  /* 0x000000000000791b */ /* 0x01ffe20003800000 */
.L_x_2218:
[----:B------:R-:W-:Y:S05]  /*112e0*/  BSYNC B0 ;  /* 0x0000000000007941 */ /* 0x000fea0003800000 */
.L_x_2217:
[----:B------:R-:W-:Y:S05]  /*112f0*/  BRA `(.L_x_2138) ;  /* 0xffffffd400f07947 */ /* 0x000fea000383ffff */
.L_x_2143:
[----:B0-----:R0:W1:Y:S02]  /*11300*/  SYNCS.PHASECHK.TRANS64.TRYWAIT P0, [R9+URZ+0x16820], R0 ;  /* 0x01682000090075a7 */ /* 0x001064000800017f */
[----:B-1----:R-:W-:Y:S05]  /*11310*/  @!P0 NANOSLEEP.SYNCS 0x989680 ;  /* 0x009896800000895d */ /* 0x002fea0003900000 */
[----:B------:R-:W1:Y:S02]  /*11320*/  @!P0 SYNCS.PHASECHK.TRANS64 P0, [R9+URZ+0x16820], R0 ;  /* 0x01682000090085a7 */ /* 0x000e64000800007f */
[----:B-1----:R-:W-:Y:S05]  /*11330*/  @!P0 BRA `(.L_x_2143) ;  /* 0xfffffffc00f08947 */ /* 0x002fea000383ffff */
[----:B------:R-:W-:Y:S05]  /*11340*/  BRA `(.L_x_2219) ;  /* 0xffffffdc00687947 */ /* 0x000fea000383ffff */
.L_x_2144:
        /* <DEDUP_REMOVED lines=8> */
[----:B0-2---:R-:W-:Y:S05]  /*113d0*/  WARPSYNC.COLLECTIVE R15, `(.L_x_2221) ;  /* 0x000000000f087348 */ /* 0x005fea0003c00000 */
[----:B------:R1:W3:Y:S02]  /*113e0*/  SHFL.IDX P6, R14, R13, R12, R11 ;  /* 0x0000000c0d0e7389 */ /* 0x0002e400000c000b */
[----:B0123--:R-:W-:Y:S01]  /*113f0*/  ENDCOLLECTIVE ;  /* 0x000000000000791b */ /* 0x00ffe20003800000 */
.L_x_2221:
[----:B------:R-:W-:Y:S05]  /*11400*/  BSYNC B0 ;  /* 0x0000000000007941 */ /* 0x000fea0003800000 */
.L_x_2220:
[----:B------:R-:W-:Y:S05]  /*11410*/  BRA `(.L_x_2222) ;  /* 0xffffffdc00507947 */ /* 0x000fea000383ffff */
.L_x_2147:
[----:B------:R-:W-:Y:S01]  /*11420*/  BSSY B1, `(.L_x_2223) ;  /* 0x0000006000017945 */ /* 0x000fe20003800000 */
[----:B------:R-:W-:-:S07]  /*11430*/  IMAD.MOV.U32 R15, RZ, RZ, -0x1 ;  /* 0xffffffffff0f7424 */ /* 0x000fce00078e00ff */
[----:B0-2---:R-:W-:Y:S05]  /*11440*/  WARPSYNC.COLLECTIVE R15, `(.L_x_2224) ;  /* 0x000000000f0c7348 */ /* 0x005fea0003c00000 */
[----:B------:R-:W-:Y:S02]  /*11450*/  ELECT P6, UR62, PT ;  /* 0x00000000003e782f */ /* 0x000fe400038c0000 */
[----:B------:R-:W-:Y:S01]  /*11460*/  MOV R14, UR62 ;  /* 0x0000003e000e7c02 */ /* 0x000fe20008000f00 */
[----:B0-2---:R-:W-:Y:S10]  /*11470*/  ENDCOLLECTIVE ;  /* 0x000000000000791b */ /* 0x005ff40003800000 */
.L_x_2224:
[----:B------:R-:W-:Y:S05]  /*11480*/  BSYNC B1 ;  /* 0x0000000000017941 */ /* 0x000fea0003800000 */
.L_x_2223:
[----:B------:R-:W-:Y:S05]  /*11490*/  BRA `(.L_x_2225) ;  /* 0xffffffdc00487947 */ /* 0x000fea000383ffff */
.L_x_2149:
[----:B0-----:R0:W1:Y:S02]  /*114a0*/  SYNCS.PHASECHK.TRANS64.TRYWAIT P0, [R6+URZ], R3 ;  /* 0x00000003060075a7 */ /* 0x001064000800017f */
[----:B-1----:R-:W-:Y:S05]  /*114b0*/  @!P0 NANOSLEEP.SYNCS 0x989680 ;  /* 0x009896800000895d */ /* 0x002fea0003900000 */
[----:B------:R-:W1:Y:S02]  /*114c0*/  @!P0 SYNCS.PHASECHK.TRANS64 P0, [R6+URZ], R3 ;  /* 0x00000003060085a7 */ /* 0x000e64000800007f */
[----:B-1----:R-:W-:Y:S05]  /*114d0*/  @!P0 BRA `(.L_x_2149) ;  /* 0xfffffffc00f08947 */ /* 0x002fea000383ffff */
[----:B------:R-:W-:Y:S05]  /*114e0*/  BRA `(.L_x_2226) ;  /* 0xffffffdc007c7947 */ /* 0x000fea000383ffff */
.L_x_2150:
[----:B-1----:R1:W3:Y:S02]  /*114f0*/  SYNCS.PHASECHK.TRANS64.TRYWAIT P0, [R7+URZ], R2 ;  /* 0x00000002070075a7 */ /* 0x0022e4000800017f */
[----:B---3--:R-:W-:Y:S05]  /*11500*/  @!P0 NANOSLEEP.SYNCS 0x989680 ;  /* 0x009896800000895d */ /* 0x008fea0003900000 */
[----:B------:R-:W3:Y:S02]  /*11510*/  @!P0 SYNCS.PHASECHK.TRANS64 P0, [R7+URZ], R2 ;  /* 0x00000002070085a7 */ /* 0x000ee4000800007f */
[----:B---3--:R-:W-:Y:S05]  /*11520*/  @!P0 BRA `(.L_x_2150) ;  /* 0xfffffffc00f08947 */ /* 0x008fea000383ffff */
[----:B------:R-:W-:Y:S05]  /*11530*/  BRA `(.L_x_2227) ;  /* 0xffffffdc00707947 */ /* 0x000fea000383ffff */
.L_x_2152:
[----:B---3--:R3:W4:Y:S02]  /*11540*/  SYNCS.PHASECHK.TRANS64.TRYWAIT P0, [R4+URZ], R3 ;  /* 0x00000003040075a7 */ /* 0x008724000800017f */
[----:B----4-:R-:W-:Y:S05]  /*11550*/  @!P0 NANOSLEEP.SYNCS 0x989680 ;  /* 0x009896800000895d */ /* 0x010fea0003900000 */
[----:B------:R-:W4:Y:S02]  /*11560*/  @!P0 SYNCS.PHASECHK.TRANS64 P0, [R4+URZ], R3 ;  /* 0x00000003040085a7 */ /* 0x000f24000800007f */
[----:B----4-:R-:W-:Y:S05]  /*11570*/  @!P0 BRA `(.L_x_2152) ;  /* 0xfffffffc00f08947 */ /* 0x010fea000383ffff */
[----:B------:R-:W-:Y:S05]  /*11580*/  BRA `(.L_x_2228) ;  /* 0xffffffdc00747947 */ /* 0x000fea000383ffff */
.L_x_2229:
        /* <DEDUP_REMOVED lines=15> */
.L_x_2648:


//--------------------- .text._ZN7cutlass13device_kernelIN5flash11enable_sm90INS1_16FlashAttnFwdSm90INS1_25CollectiveMainloopFwdSm90ILi2EN4cute5tupleIJNS5_1CILi1EEES8_S8_EEENS6_IJNS7_ILi192EEENS7_ILi128EEENS7_ILi64EEEEEELi64ENS_6half_tEfNS_4arch4Sm90ELb1ELb0ELb0ELb1ELb0ELb1ELb0ELb1ELb1ELb1ELb0ELb0EEENS1_21CollectiveEpilogueFwdINS6_IJSA_SC_SB_EEES9_SE_SG_Li384ELb1ELb1ELb0ELb0EEENS1_36VarlenDynamicPersistentTileSchedulerILi192ELi128ELi384ELi128ELb0ELb1ELb1ELb1ELb1ELb1EEEEEEEEEvNT_6ParamsE --------------------------
	.section	.text._ZN7cutlass13device_kernelIN5flash11enable_sm90INS1_16FlashAttnFwdSm90INS1_25CollectiveMainloopFwdSm90ILi2EN4cute5tupleIJNS5_1CILi1EEES8_S8_EEENS6_IJNS7_ILi192EEENS7_ILi128EEENS7_ILi64EEEEEELi64ENS_6half_tEfNS_4arch4Sm90ELb1ELb0ELb0ELb1ELb0ELb1ELb0ELb1ELb1ELb1ELb0ELb0EEENS1_21CollectiveEpilogueFwdINS6_IJSA_SC_SB_EEES9_SE_SG_Li384ELb1ELb1ELb0ELb0EEENS1_36VarlenDynamicPersistentTileSchedulerILi192ELi128ELi384ELi128ELb0ELb1ELb1ELb1ELb1ELb1EEEEEEEEEvNT_6ParamsE,"ax",@progbits
	.align	128
.text._ZN7cutlass13device_kernelIN5flash11enable_sm90INS1_16FlashAttnFwdSm90INS1_25CollectiveMainloopFwdSm90ILi2EN4cute5tupleIJNS5_1CILi1EEES8_S8_EEENS6_IJNS7_ILi192EEENS7_ILi128EEENS7_ILi64EEEEEELi64ENS_6half_tEfNS_4arch4Sm90ELb1ELb0ELb0ELb1ELb0ELb1ELb0ELb1ELb1ELb1ELb0ELb0EEENS1_21CollectiveEpilogueFwdINS6_IJSA_SC_SB_EEES9_SE_SG_Li384ELb1ELb1ELb0ELb0EEENS1_36VarlenDynamicPersistentTileSchedulerILi192ELi128ELi384ELi128ELb0ELb1ELb1ELb1ELb1ELb1EEEEEEEEEvNT_6ParamsE:
        .type           _ZN7cutlass13device_kernelIN5flash11enable_sm90INS1_16FlashAttnFwdSm90INS1_25CollectiveMainloopFwdSm90ILi2EN4cute5tupleIJNS5_1CILi1EEES8_S8_EEENS6_IJNS7_ILi192EEENS7_ILi128EEENS7_ILi64EEEEEELi64ENS_6half_tEfNS_4arch4Sm90ELb1ELb0ELb0ELb1ELb0ELb1ELb0ELb1ELb1ELb1ELb0ELb0EEENS1_21CollectiveEpilogueFwdINS6_IJSA_SC_SB_EEES9_SE_SG_Li384ELb1ELb1ELb0ELb0EEENS1_36VarlenDynamicPersistentTileSchedulerILi192ELi128ELi384ELi128ELb0ELb1ELb1ELb1ELb1ELb1EEEEEEEEEvNT_6ParamsE,@function
        .size           _ZN7cutlass13device_kernelIN5flash11enable_sm90INS1_16FlashAttnFwdSm90INS1_25CollectiveMainloopFwdSm90ILi2EN4cute5tupleIJNS5_1CILi1EEES8_S8_EEENS6_IJNS7_ILi192EEENS7_ILi128EEENS7_ILi64EEEEEELi64ENS_6half_tEfNS_4arch4Sm90ELb1ELb0ELb0ELb1ELb0ELb1ELb0ELb1ELb1ELb1ELb0ELb0EEENS1_21CollectiveEpilogueFwdINS6_IJSA_SC_SB_EEES9_SE_SG_Li384ELb1ELb1ELb0ELb0EEENS1_36VarlenDynamicPersistentTileSchedulerILi192ELi128ELi384ELi128ELb0ELb1ELb1ELb1ELb1ELb1EEEEEEEEEvNT_6ParamsE,(.L_x_2649 - _ZN7cutlass13device_kernelIN5flash11enable_sm90INS1_16FlashAttnFwdSm90INS1_25CollectiveMainloopFwdSm90ILi2EN4cute5tupleIJNS5_1CILi1EEES8_S8_EEENS6_IJNS7_ILi192EEENS7_ILi128EEENS7_ILi64EEEEEELi64ENS_6half_tEfNS_4arch4Sm90ELb1ELb0ELb0ELb1ELb0ELb1ELb0ELb1ELb1ELb1ELb0ELb0EEENS1_21CollectiveEpilogueFwdINS6_IJSA_SC_SB_EEES9_SE_SG_Li384ELb1ELb1ELb0ELb0EEENS1_36VarlenDynamicPersistentTileSchedulerILi192ELi128ELi384ELi128ELb0ELb1ELb1ELb1ELb1ELb1EEEEEEEEEvNT_6ParamsE)
        .other          _ZN7cutlass13device_kernelIN5flash11enable_sm90INS1_16FlashAttnFwdSm90INS1_25CollectiveMainloopFwdSm90ILi2EN4cute5tupleIJNS5_1CILi1EEES8_S8_EEENS6_IJNS7_ILi192EEENS7_ILi128EEENS7_ILi64EEEEEELi64ENS_6half_tEfNS_4arch4Sm90ELb1ELb0ELb0ELb1ELb0ELb1ELb0ELb1ELb1ELb1ELb0ELb0EEENS1_21CollectiveEpilogueFwdINS6_IJSA_SC_SB_EEES9_SE_SG_Li384ELb1ELb1ELb0ELb0EEENS1_36VarlenDynamicPersistentTileSchedulerILi192ELi128ELi384ELi128ELb0ELb1ELb1ELb1ELb1ELb1EEEEEEEEEvNT_6ParamsE,@"STO_CUDA_ENTRY STV_DEFAULT"
_ZN7cutlass13device_kernelIN5flash11enable_sm90INS1_16FlashAttnFwdSm90INS1_25CollectiveMainloopFwdSm90ILi2EN4cute5tupleIJNS5_1CILi1EEES8_S8_EEENS6_IJNS7_ILi192EEENS7_ILi128EEENS7_ILi64EEEEEELi64ENS_6half_tEfNS_4arch4Sm90ELb1ELb0ELb0ELb1ELb0ELb1ELb0ELb1ELb1ELb1ELb0ELb0EEENS1_21CollectiveEpilogueFwdINS6_IJSA_SC_SB_EEES9_SE_SG_Li384ELb1ELb1ELb0ELb0EEENS1_36VarlenDynamicPersistentTileSchedulerILi192ELi128ELi384ELi128ELb0ELb1ELb1ELb1ELb1ELb1EEEEEEEEEvNT_6ParamsE:
        /* <DEDUP_REMOVED lines=23> */
.L_x_2231:
[----:B------:R-:W-:Y:S05]  /*0170*/  BSYNC B0 ;  /* 0x0000000000007941 */ /* 0x000fea0003800000 */
.L_x_2230:
        /* <DEDUP_REMOVED lines=40> */
.L_x_2232:
        /* <DEDUP_REMOVED lines=22> */
.L_x_2233:
        /* <DEDUP_REMOVED lines=18> */
.L_x_2234:
        /* <DEDUP_REMOVED lines=22> */
.L_x_2235:
        /* <DEDUP_REMOVED lines=22> */
.L_x_2236:
        /* <DEDUP_REMOVED lines=9> */
.L_x_2239:
        /* <DEDUP_REMOVED lines=29> */
[----:B------:R-:W-:Y:S01]  /*0ba0*/  IMAD.IADD R11, R12, 0x1, -R4 ;  /* 0x000000010c0b7824 */ /* 0x000fe200078e0a04 */
[-C--:B------:R-:W-:Y:S02]  /*0bb0*/  LEA.HI R4, R0, R12.reuse, RZ, 0x4 ;  /* 0x0000000c00047211 */ /* 0x080fe400078f20ff */
[----:B------:R-:W-:Y:S02]  /*0bc0*/  SHF.R.S32.HI R14, RZ, 0x7, R3 ;  /* 0x00000007ff0e7819 */ /* 0x000fe40000011403 */
[----:B------:R-:W-:Y:S02]  /*0bd0*/  SHF.R.S32.HI R7, RZ, 0x4, R4 ;  /* 0x00000004ff077819 */ /* 0x000fe40000011404 */
[----:B------:R-:W-:Y:S02]  /*0be0*/  SHF.R.S32.HI R6, RZ, 0x1f, R11 ;  /* 0x0000001fff067819 */ /* 0x000fe4000001140b */
[----:B------:R-:W-:Y:S02]  /*0bf0*/  LOP3.LUT R3, R4, 0x3fffff0, RZ, 0xc0, !PT ;  /* 0x03fffff004037812 */ /* 0x000fe400078ec0ff */
[----:B------:R-:W-:-:S02]  /*0c00*/  LEA.HI R5, R0, R12, RZ, 0x5 ;  /* 0x0000000c00057211 */ /* 0x000fc400078f28ff */
[----:B------:R-:W-:Y:S01]  /*0c10*/  LEA.HI R4, R4, R7, RZ, 0x1 ;  /* 0x0000000704047211 */ /* 0x000fe200078f08ff */
[----:B------:R-:W-:Y:S01]  /*0c20*/  IMAD.IADD R3, R12, 0x1, -R3 ;  /* 0x000000010c037824 */ /* 0x000fe200078e0a03 */
[----:B------:R-:W-:Y:S02]  /*0c30*/  LEA.HI R8, R6, R11, RZ, 0x2 ;  /* 0x0000000b06087211 */ /* 0x000fe400078f10ff */
[----:B------:R-:W-:Y:S02]  /*0c40*/  SHF.R.S32.HI R15, RZ, 0x5, R5 ;  /* 0x00000005ff0f7819 */ /* 0x000fe40000011405 */
[----:B------:R-:W-:Y:S02]  /*0c50*/  LOP3.LUT R4, R4, 0x1ffffffe, RZ, 0xc0, !PT ;  /* 0x1ffffffe04047812 */ /* 0x000fe400078ec0ff */
[--C-:B------:R-:W-:Y:S02]  /*0c60*/  SHF.R.S32.HI R9, RZ, 0x2, R8.reuse ;  /* 0x00000002ff097819 */ /* 0x100fe40000011408 */
[----:B------:R-:W-:Y:S01]  /*0c70*/  SHF.R.S32.HI R10, RZ, 0x1f, R8 ;  /* 0x0000001fff0a7819 */ /* 0x000fe20000011408 */
[----:B------:R-:W-:Y:S01]  /*0c80*/  IMAD.IADD R4, R7, 0x1, -R4 ;  /* 0x0000000107047824 */ /* 0x000fe200078e0a04 */
[----:B------:R-:W-:-:S02]  /*0c90*/  LEA R3, R15, R3, 0x4 ;  /* 0x000000030f037211 */ /* 0x000fc400078e20ff */
[----:B------:R-:W-:Y:S01]  /*0ca0*/  LEA.HI R10, R10, R9, RZ, 0x3 ;  /* 0x000000090a0a7211 */ /* 0x000fe200078f18ff */
[----:B------:R-:W-:Y:S01]  /*0cb0*/  IMAD.HI R5, R14, 0x55555556, RZ ;  /* 0x555555560e057827 */ /* 0x000fe200078e02ff */
[----:B------:R-:W-:Y:S02]  /*0cc0*/  LEA.HI R6, R6, R11, RZ, 0x5 ;  /* 0x0000000b06067211 */ /* 0x000fe400078f28ff */
[----:B------:R-:W-:Y:S01]  /*0cd0*/  LOP3.LUT R10, R10, 0xfffffff8, RZ, 0xc0, !PT ;  /* 0xfffffff80a0a7812 */ /* 0x000fe200078ec0ff */
[----:B------:R-:W-:Y:S01]  /*0ce0*/  IMAD R7, R3, 0x8, R4 ;  /* 0x0000000803077824 */ /* 0x000fe200078e0204 */
[CC--:B------:R-:W-:Y:S02]  /*0cf0*/  LEA.HI R3, R0.reuse, R12.reuse, RZ, 0x3 ;  /* 0x0000000c00037211 */ /* 0x0c0fe400078f18ff */
[----:B------:R-:W-:Y:S01]  /*0d00*/  LEA.HI R0, R0, R12, RZ, 0x2 ;  /* 0x0000000c00007211 */ /* 0x000fe200078f10ff */
[----:B------:R-:W-:Y:S01]  /*0d10*/  IMAD.IADD R9, R9, 0x1, -R10 ;  /* 0x0000000109097824 */ /* 0x000fe200078e0a0a */
[----:B------:R-:W-:-:S02]  /*0d20*/  SHF.R.S32.HI R6, RZ, 0x5, R6 ;  /* 0x00000005ff067819 */ /* 0x000fc40000011406 */
[----:B------:R-:W-:Y:S02]  /*0d30*/  LEA.HI R5, R5, R5, RZ, 0x1 ;  /* 0x0000000505057211 */ /* 0x000fe400078f08ff */
[--C-:B------:R-:W-:Y:S01]  /*0d40*/  SHF.R.S32.HI R19, RZ, 0x2, R0.reuse ;  /* 0x00000002ff137819 */ /* 0x100fe20000011400 */
[----:B------:R-:W-:Y:S01]  /*0d50*/  IMAD R6, R6, 0x10, R9 ;  /* 0x0000001006067824 */ /* 0x000fe200078e0209 */
[----:B------:R-:W-:Y:S01]  /*0d60*/  SHF.R.S32.HI R4, RZ, 0x1f, R0 ;  /* 0x0000001fff047819 */ /* 0x000fe20000011400 */
[----:B------:R-:W-:Y:S02]  /*0d70*/  IMAD R5, R5, -0x3, R14 ;  /* 0xfffffffd05057824 */ /* 0x000fe400078e020e */
[----:B------:R-:W-:Y:S01]  /*0d80*/  VIADD R9, R19, 0x60 ;  /* 0x0000006013097836 */ /* 0x000fe20000000000 */
[----:B------:R-:W-:Y:S01]  /*0d90*/  LOP3.LUT R0, R0, 0xfffffffc, RZ, 0xc0, !PT ;  /* 0xfffffffc00007812 */ /* 0x000fe200078ec0ff */
[----:B------:R-:W-:Y:S01]  /*0da0*/  IMAD R10, R5, 0x40, R6 ;  /* 0x00000040050a7824 */ /* 0x000fe200078e0206 */
[----:B------:R-:W-:-:S02]  /*0db0*/  LOP3.LUT R3, R3, 0xfffffff8, RZ, 0xc0, !PT ;  /* 0xfffffff803037812 */ /* 0x000fc400078ec0ff */
[----:B------:R-:W-:Y:S02]  /*0dc0*/  LEA.HI R4, R4, R19, RZ, 0x3 ;  /* 0x0000001304047211 */ /* 0x000fe400078f18ff */
[----:B------:R-:W-:Y:S01]  /*0dd0*/  SHF.R.S32.HI R5, RZ, 0x1f, R9 ;  /* 0x0000001fff057819 */ /* 0x000fe20000011409 */
[----:B------:R-:W-:Y:S01]  /*0de0*/  IMAD.IADD R6, R12, 0x1, -R0 ;  /* 0x000000010c067824 */ /* 0x000fe200078e0a00 */
[----:B------:R-:W-:Y:S01]  /*0df0*/  LOP3.LUT R4, R4, 0xfffffff8, RZ, 0xc0, !PT ;  /* 0xfffffff804047812 */ /* 0x000fe200078ec0ff */
[----:B------:R-:W-:Y:S01]  /*0e00*/  IMAD.IADD R3, R12, 0x1, -R3 ;  /* 0x000000010c037824 */ /* 0x000fe200078e0a03 */
[----:B------:R-:W-:Y:S02]  /*0e10*/  LEA.HI R5, R5, R9, RZ, 0x3 ;  /* 0x0000000905057211 */ /* 0x000fe400078f18ff */
[----:B------:R-:W-:Y:S01]  /*0e20*/  SHF.L.U32 R3, R9, 0x6, RZ ;  /* 0x0000000609037819 */ /* 0x000fe200000006ff */
[----:B------:R-:W-:Y:S01]  /*0e30*/  IMAD.IADD R4, R19, 0x1, -R4 ;  /* 0x0000000113047824 */ /* 0x000fe200078e0a04 */
[----:B------:R-:W-:Y:S01]  /*0e40*/  SHF.R.S32.HI R0, RZ, 0x1f, R19 ;  /* 0x0000001fff007819 */ /* 0x000fe20000011413 */
[C---:B------:R-:W-:Y:S01]  /*0e50*/  IMAD.SHL.U32 R16, R6.reuse, 0x8, RZ ;  /* 0x0000000806107824 */ /* 0x040fe200078e00ff */
[----:B------:R-:W-:Y:S01]  /*0e60*/  LEA.HI R0, R6, R6, RZ, 0x1 ;  /* 0x0000000606007211 */ /* 0x000fe200078f08ff */
[----:B------:R-:W-:Y:S01]  /*0e70*/  IMAD.SHL.U32 R5, R5, 0x40, RZ ;  /* 0x0000004005057824 */ /* 0x000fe200078e00ff */
[----:B------:R-:W-:Y:S01]  /*0e80*/  LOP3.LUT R3, R3, 0x1c0, RZ, 0xc0, !PT ;  /* 0x000001c003037812 */ /* 0x000fe200078ec0ff */
[----:B------:R-:W-:Y:S01]  /*0e90*/  STL [R1+0x58], R10 ;  /* 0x0000580a01007387 */ /* 0x000fe20000100800 */
[----:B------:R-:W-:-:S02]  /*0ea0*/  LOP3.LUT R0, R0, 0x1ffffffe, RZ, 0xc0, !PT ;  /* 0x1ffffffe00007812 */ /* 0x000fc400078ec0ff */
[----:B------:R-:W-:Y:S01]  /*0eb0*/  SHF.R.U32.HI R9, RZ, 0x3, R3 ;  /* 0x00000003ff097819 */ /* 0x000fe20000011603 */
[----:B------:R-:W-:Y:S01]  /*0ec0*/  STL [R1+0x50], RZ ;  /* 0x000050ff01007387 */ /* 0x000fe20000100800 */
[----:B------:R-:W-:Y:S02]  /*0ed0*/  LOP3.LUT R3, R3, 0x38, R16, 0xf8, !PT ;  /* 0x0000003803037812 */ /* 0x000fe400078ef810 */
[----:B------:R-:W-:Y:S01]  /*0ee0*/  LOP3.LUT R8, R8, 0x7ffffffc, RZ, 0xc0, !PT ;  /* 0x7ffffffc08087812 */ /* 0x000fe200078ec0ff */
[----:B------:R0:W-:Y:S01]  /*0ef0*/  STL [R1+0x38], R4 ;  /* 0x0000380401007387 */ /* 0x0001e20000100800 */
[----:B------:R-:W-:Y:S01]  /*0f00*/  IMAD.IADD R0, R6, 0x1, -R0 ;  /* 0x0000000106007824 */ /* 0x000fe200078e0a00 */
[----:B0-----:R-:W-:Y:S02]  /*0f10*/  LOP3.LUT R4, R5, 0xfffffe00, RZ, 0xc0, !PT ;  /* 0xfffffe0005047812 */ /* 0x001fe400078ec0ff */
[----:B------:R-:W-:Y:S02]  /*0f20*/  IMAD.IADD R5, R11, 0x1, -R8 ;  /* 0x000000010b057824 */ /* 0x000fe400078e0a08 */
[----:B------:R-:W-:Y:S01]  /*0f30*/  LOP3.LUT R3, R4, R3, R9, 0xf6, !PT ;  /* 0x0000000304037212 */ /* 0x000fe200078ef609 */
[----:B------:R0:W-:Y:S01]  /*0f40*/  STL [R1+0x3c], R4 ;  /* 0x00003c0401007387 */ /* 0x0001e20000100800 */
[----:B------:R-:W-:-:S02]  /*0f50*/  IMAD R0, R0, 0x8, R10 ;  /* 0x0000000800007824 */ /* 0x000fc400078e020a */
[----:B------:R-:W-:Y:S01]  /*0f60*/  LEA R3, R3, R2, 0x1 ;  /* 0x0000000203037211 */ /* 0x000fe200078e08ff */
[----:B------:R1:W-:Y:S01]  /*0f70*/  STL [R1+0x40], R5 ;  /* 0x0000400501007387 */ /* 0x0003e20000100800 */
[----:B0-----:R-:W-:-:S05]  /*0f80*/  IMAD.SHL.U32 R4, R7, 0x8, RZ ;  /* 0x0000000807047824 */ /* 0x001fca00078e00ff */
[----:B------:R1:W-:Y:S04]  /*0f90*/  STL [R1+0x5c], R4 ;  /* 0x00005c0401007387 */ /* 0x0003e80000100800 */
[----:B------:R1:W-:Y:S04]  /*0fa0*/  STL [R1+0x44], R0 ;  /* 0x0000440001007387 */ /* 0x0003e80000100800 */
[----:B------:R1:W-:Y:S01]  /*0fb0*/  STL [R1+0x54], R3 ;  /* 0x0000540301007387 */ /* 0x0003e20000100800 */
[----:B------:R-:W-:Y:S01]  /*0fc0*/  IMAD.SHL.U32 R152, R6, 0x4, RZ ;  /* 0x0000000406987824 */ /* 0x000fe200078e00ff */
[----:B------:R-:W-:Y:S01]  /*0fd0*/  CS2R R22, SRZ ;  /* 0x0000000000167805 */ /* 0x000fe2000001ff00 */
[----:B------:R-:W-:-:S02]  /*0fe0*/  IMAD.MOV.U32 R154, RZ, RZ, RZ ;  /* 0x000000ffff9a7224 */ /* 0x000fc400078e00ff */
[----:B------:R-:W-:Y:S02]  /*0ff0*/  IMAD.MOV.U32 R18, RZ, RZ, RZ ;  /* 0x000000ffff127224 */ /* 0x000fe400078e00ff */
[----:B------:R-:W-:Y:S01]  /*1000*/  VIADD R155, R152, 0x10 ;  /* 0x00000010989b7836 */ /* 0x000fe20000000000 */
[----:B-12---:R-:W-:-:S07]  /*1010*/  LOP3.LUT R156, R13, 0x1, RZ, 0xfc, !PT ;  /* 0x000000010d9c7812 */ /* 0x006fce00078efcff */
.L_x_2373:
[----:B0--3-5:R-:W0:Y:S02]  /*1020*/  LDC.64 R4, c[0x0][0xc88] ;  /* 0x00032200ff047b82 */ /* 0x029e240000000a00 */
[----:B0-----:R-:W-:-:S05]  /*1030*/  IMAD.WIDE R4, R31, 0x4, R4 ;  /* 0x000000041f047825 */ /* 0x001fca00078e0204 */
[----:B--2---:R-:W2:Y:S01]  /*1040*/  LDG.E R11, desc[UR40][R4.64] ;  /* 0x00000028040b7981 */ /* 0x004ea2000c1e1900 */
[----:B------:R-:W-:Y:S05]  /*1050*/  YIELD ;  /* 0x0000000000007946 */ /* 0x000fea0003800000 */
[----:B------:R-:W-:Y:S01]  /*1060*/  ULDC.64 UR4, c[0x0][0xa28] ;  /* 0x00028a0000047ab9 */ /* 0x000fe20000000a00 */
[----:B------:R-:W-:Y:S01]  /*1070*/  ULDC.64 UR8, c[0x0][0xa18] ;  /* 0x0002860000087ab9 */ /* 0x000fe20000000a00 */
[----:B------:R-:W-:Y:S01]  /*1080*/  ISETP.NE.U32.AND P1, PT, RZ, UR4, PT ;  /* 0x00000004ff007c0c */ /* 0x000fe2000bf25070 */
[----:B------:R-:W-:Y:S01]  /*1090*/  IMAD.MOV.U32 R3, RZ, RZ, RZ ;  /* 0x000000ffff037224 */ /* 0x000fe200078e00ff */
[----:B------:R-:W-:Y:S01]  /*10a0*/  ULDC.64 UR6, c[0x0][0xa08] ;  /* 0x0002820000067ab9 */ /* 0x000fe20000000a00 */
[----:B------:R-:W-:Y:S01]  /*10b0*/  IMAD.MOV.U32 R33, RZ, RZ, RZ ;  /* 0x000000ffff217224 */ /* 0x000fe200078e00ff */
[----:B------:R-:W-:-:S02]  /*10c0*/  ISETP.NE.AND.EX P1, PT, RZ, UR5, PT, P1 ;  /* 0x00000005ff007c0c */ /* 0x000fc4000bf25310 */
[----:B------:R-:W-:-:S04]  /*10d0*/  ISETP.NE.U32.AND P0, PT, RZ, UR6, PT ;  /* 0x00000006ff007c0c */ /* 0x000fc8000bf05070 */
[----:B------:R-:W-:Y:S02]  /*10e0*/  ISETP.NE.AND.EX P0, PT, RZ, UR7, PT, P0 ;  /* 0x00000007ff007c0c */ /* 0x000fe4000bf05300 */
[----:B--2---:R-:W-:Y:S01]  /*10f0*/  SHF.R.S32.HI R0, RZ, 0x1f, R11 ;  /* 0x0000001fff007819 */ /* 0x004fe2000001140b */
[----:B------:R-:W-:-:S04]  /*1100*/  IMAD.SHL.U32 R34, R11, 0x4, RZ ;  /* 0x000000040b227824 */ /* 0x000fc800078e00ff */
[C---:B------:R-:W-:Y:S01]  /*1110*/  @P1 LEA R6, P2, R11.reuse, UR4, 0x2 ;  /* 0x000000040b061c11 */ /* 0x040fe2000f8410ff */
[----:B------:R0:W-:Y:S01]  /*1120*/  STL [R1+0x48], R11 ;  /* 0x0000480b01007387 */ /* 0x0001e20000100800 */
[C-C-:B------:R-:W-:Y:S02]  /*1130*/  SHF.L.U64.HI R35, R11.reuse, 0x2, R0.reuse ;  /* 0x000000020b237819 */ /* 0x140fe40000010200 */
[----:B------:R-:W-:Y:S02]  /*1140*/  @P1 LEA.HI.X R7, R11, UR5, R0, 0x2, P2 ;  /* 0x000000050b071c11 */ /* 0x000fe400090f1400 */
[----:B------:R-:W-:Y:S01]  /*1150*/  ISETP.NE.U32.AND P2, PT, RZ, UR8, PT ;  /* 0x00000008ff007c0c */ /* 0x000fe2000bf45070 */
[----:B------:R-:W-:Y:S01]  /*1160*/  ULDC UR4, c[0x0][0x288] ;  /* 0x0000a20000047ab9 */ /* 0x000fe20000000800 */
[----:B------:R-:W-:Y:S01]  /*1170*/  IADD3 R8, P3, R34, UR6, RZ ;  /* 0x0000000622087c10 */ /* 0x000fe2000ff7e0ff */
[----:B------:R0:W5:Y:S01]  /*1180*/  @P1 LDG.E R3, desc[UR40][R6.64] ;  /* 0x0000002806031981 */ /* 0x000162000c1e1900 */
[----:B------:R-:W-:Y:S01]  /*1190*/  ISETP.NE.AND.EX P2, PT, RZ, UR9, PT, P2 ;  /* 0x00000009ff007c0c */ /* 0x000fe2000bf45320 */
[----:B------:R-:W-:Y:S01]  /*11a0*/  IMAD.U32 R10, RZ, RZ, UR4 ;  /* 0x00000004ff0a7e24 */ /* 0x000fe2000f8e00ff */
[----:B------:R-:W-:Y:S01]  /*11b0*/  IADD3.X R9, R35, UR7, RZ, P3, !PT ;  /* 0x0000000723097c10 */ /* 0x000fe20009ffe4ff */
[----:B------:R-:W-:-:S04]  /*11c0*/  ULDC.64 UR4, c[0x0][0x418] ;  /* 0x0001060000047ab9 */ /* 0x000fc80000000a00 */
[----:B------:R0:W5:Y:S06]  /*11d0*/  @P0 LDG.E R33, desc[UR40][R8.64] ;  /* 0x0000002808210981 */ /* 0x00016c000c1e1900 */
[----:B------:R-:W-:-:S04]  /*11e0*/  @P2 IADD3 R4, P1, R34, UR8, RZ ;  /* 0x0000000822042c10 */ /* 0x000fc8000ff3e0ff */
[----:B------:R-:W-:-:S05]  /*11f0*/  @P2 IADD3.X R5, R35, UR9, RZ, P1, !PT ;  /* 0x0000000923052c10 */ /* 0x000fca0008ffe4ff */
[----:B------:R-:W2:Y:S01]  /*1200*/  @P2 LDG.E R10, desc[UR40][R4.64] ;  /* 0x00000028040a2981 */ /* 0x000ea2000c1e1900 */
        /* <DEDUP_REMOVED lines=8> */
[----:B------:R-:W-:Y:S02]  /*1290*/  IMAD.U32 R32, RZ, RZ, UR4 ;  /* 0x00000004ff207e24 */ /* 0x000fe4000f8e00ff */
[----:B------:R-:W-:Y:S01]  /*12a0*/  IMAD.MOV.U32 R31, RZ, RZ, R11 ;  /* 0x000000ffff1f7224 */ /* 0x000fe200078e000b */
[----:B--2---:R0:W-:Y:S01]  /*12b0*/  STL [R1+0x20], R10 ;  /* 0x0000200a01007387 */ /* 0x0041e20000100800 */
[----:B-1----:R-:W-:Y:S05]  /*12c0*/  @P2 BRA `(.L_x_2241) ;  /* 0x0000000000282947 */ /* 0x002fea0003800000 */
[----:B------:R-:W-:Y:S02]  /*12d0*/  ULDC.64 UR4, c[0x0][0xa00] ;  /* 0x0002800000047ab9 */ /* 0x000fe40000000a00 */
[----:B------:R-:W-:-:S04]  /*12e0*/  ISETP.NE.U32.AND P1, PT, RZ, UR4, PT ;  /* 0x00000004ff007c0c */ /* 0x000fc8000bf25070 */
[----:B------:R-:W-:-:S13]  /*12f0*/  ISETP.NE.AND.EX P1, PT, RZ, UR5, PT, P1 ;  /* 0x00000005ff007c0c */ /* 0x000fda000bf25310 */
[----:B------:R-:W-:Y:S05]  /*1300*/  @!P1 BRA `(.L_x_2241) ;  /* 0x0000000000189947 */ /* 0x000fea0003800000 */
[----:B------:R-:W1:Y:S02]  /*1310*/  LDC.64 R4, c[0x0][0xa00] ;  /* 0x00028000ff047b82 */ /* 0x000e640000000a00 */
[----:B-1----:R-:W-:-:S05]  /*1320*/  IMAD.WIDE R4, R31, 0x4, R4 ;  /* 0x000000041f047825 */ /* 0x002fca00078e0204 */
[----:B------:R-:W2:Y:S04]  /*1330*/  LDG.E R0, desc[UR40][R4.64] ;  /* 0x0000002804007981 */ /* 0x000ea8000c1e1900 */
[----:B0-----:R-:W2:Y:S02]  /*1340*/  LDG.E R7, desc[UR40][R4.64+0x4] ;  /* 0x0000042804077981 */ /* 0x001ea4000c1e1900 */
[----:B--2---:R-:W-:-:S05]  /*1350*/  IADD3 R10, -R0, R7, RZ ;  /* 0x00000007000a7210 */ /* 0x004fca0007ffe1ff */
[----:B------:R1:W-:Y:S02]  /*1360*/  STL [R1+0x20], R10 ;  /* 0x0000200a01007387 */ /* 0x0003e40000100800 */
.L_x_2241:
[----:B------:R-:W-:Y:S01]  /*1370*/  ULDC.64 UR4, c[0x0][0xa20] ;  /* 0x0002880000047ab9 */ /* 0x000fe20000000a00 */
[----:B------:R2:W-:Y:S01]  /*1380*/  STL [R1+0x4c], R30 ;  /* 0x00004c1e01007387 */ /* 0x0005e20000100800 */
[----:B------:R-:W-:-:S04]  /*1390*/  ISETP.NE.U32.AND P1, PT, RZ, UR4, PT ;  /* 0x00000004ff007c0c */ /* 0x000fc8000bf25070 */
[----:B------:R-:W-:-:S13]  /*13a0*/  ISETP.NE.AND.EX P1, PT, RZ, UR5, PT, P1 ;  /* 0x00000005ff007c0c */ /* 0x000fda000bf25310 */
[----:B--2---:R-:W-:Y:S05]  /*13b0*/  @!P1 BRA `(.L_x_2242) ;  /* 0x0000000000109947 */ /* 0x004fea0003800000 */
[----:B------:R-:W-:-:S04]  /*13c0*/  IADD3 R4, P0, R34, UR4, RZ ;  /* 0x0000000422047c10 */ /* 0x000fc8000ff1e0ff */
[----:B------:R-:W-:-:S05]  /*13d0*/  IADD3.X R5, R35, UR5, RZ, P0, !PT ;  /* 0x0000000523057c10 */ /* 0x000fca00087fe4ff */
[----:B------:R2:W5:Y:S01]  /*13e0*/  LDG.E R32, desc[UR40][R4.64] ;  /* 0x0000002804207981 */ /* 0x000562000c1e1900 */
[----:B------:R-:W-:Y:S05]  /*13f0*/  BRA `(.L_x_2243) ;  /* 0x0000000000107947 */ /* 0x000fea0003800000 */
.L_x_2242:
[----:B------:R-:W-:Y:S05]  /*1400*/  @!P0 BRA `(.L_x_2243) ;  /* 0x00000000000c8947 */ /* 0x000fea0003800000 */
[----:B------:R-:W2:Y:S04]  /*1410*/  LDG.E R5, desc[UR40][R8.64] ;  /* 0x0000002808057981 */ /* 0x000ea8000c1e1900 */
[----:B------:R-:W2:Y:S02]  /*1420*/  LDG.E R32, desc[UR40][R8.64+0x4] ;  /* 0x0000042808207981 */ /* 0x000ea4000c1e1900 */
[----:B--2---:R-:W-:-:S07]  /*1430*/  IMAD.IADD R32, R32, 0x1, -R5 ;  /* 0x0000000120207824 */ /* 0x004fce00078e0a05 */
.L_x_2243:
[----:B------:R-:W-:Y:S01]  /*1440*/  ULDC.64 UR4, c[0x0][0xa10] ;  /* 0x0002840000047ab9 */ /* 0x000fe20000000a00 */
[----:B0-----:R-:W0:Y:S01]  /*1450*/  LDC R8, c[0x0][0x448] ;  /* 0x00011200ff087b82 */ /* 0x001e220000000800 */
[----:B------:R-:W-:-:S04]  /*1460*/  ISETP.NE.U32.AND P0, PT, RZ, UR4, PT ;  /* 0x00000004ff007c0c */ /* 0x000fc8000bf05070 */
[----:B------:R-:W-:Y:S01]  /*1470*/  ISETP.NE.AND.EX P0, PT, RZ, UR5, PT, P0 ;  /* 0x00000005ff007c0c */ /* 0x000fe2000bf05300 */
[----:B------:R-:W-:-:S12]  /*1480*/  ULDC.64 UR4, c[0x0][0xa30] ;  /* 0x00028c0000047ab9 */ /* 0x000fd80000000a00 */
[----:B--2---:R-:W2:Y:S02]  /*1490*/  @P0 LDC.64 R4, c[0x0][0xa10] ;  /* 0x00028400ff040b82 */ /* 0x004ea40000000a00 */
[----:B--2---:R-:W-:-:S05]  /*14a0*/  @P0 IMAD.WIDE R4, R31, 0x4, R4 ;  /* 0x000000041f040825 */ /* 0x004fca00078e0204 */
[----:B------:R-:W2:Y:S04]  /*14b0*/  @P0 LDG.E R0, desc[UR40][R4.64] ;  /* 0x0000002804000981 */ /* 0x000ea8000c1e1900 */
[----:B------:R3:W2:Y:S01]  /*14c0*/  @P0 LDG.E R9, desc[UR40][R4.64+0x4] ;  /* 0x0000042804090981 */ /* 0x0006a2000c1e1900 */
[----:B------:R-:W-:Y:S01]  /*14d0*/  ISETP.NE.U32.AND P1, PT, RZ, UR4, PT ;  /* 0x00000004ff007c0c */ /* 0x000fe2000bf25070 */
[----:B-----5:R-:W-:-:S03]  /*14e0*/  IMAD.MOV.U32 R24, RZ, RZ, R32 ;  /* 0x000000ffff187224 */ /* 0x020fc600078e0020 */
[----:B------:R-:W-:-:S13]  /*14f0*/  ISETP.NE.AND.EX P1, PT, RZ, UR5, PT, P1 ;  /* 0x00000005ff007c0c */ /* 0x000fda000bf25310 */
[----:B------:R-:W-:-:S04]  /*1500*/  @P1 IADD3 R6, P2, R34, UR4, RZ ;  /* 0x0000000422061c10 */ /* 0x000fc8000ff5e0ff */
[----:B------:R-:W-:-:S05]  /*1510*/  @P1 IADD3.X R7, R35, UR5, RZ, P2, !PT ;  /* 0x0000000523071c10 */ /* 0x000fca00097fe4ff */
[----:B------:R4:W5:Y:S01]  /*1520*/  @P1 LDG.E R24, desc[UR40][R6.64] ;  /* 0x0000002806181981 */ /* 0x000962000c1e1900 */
[----:B0-----:R-:W-:Y:S01]  /*1530*/  ISETP.NE.AND P1, PT, R8, 0x1, PT ;  /* 0x000000010800780c */ /* 0x001fe20003f25270 */
[----:B------:R-:W-:Y:S02]  /*1540*/  IMAD R12, R29, 0xc0, RZ ;  /* 0x000000c01d0c7824 */ /* 0x000fe400078e02ff */
[----:B------:R-:W-:Y:S02]  /*1550*/  IMAD.IADD R8, R32, 0x1, -R3 ;  /* 0x0000000120087824 */ /* 0x000fe400078e0a03 */
[----:B---3--:R-:W-:Y:S01]  /*1560*/  VIADD R4, R12, 0xbf ;  /* 0x000000bf0c047836 */ /* 0x008fe20000000000 */
[----:B------:R0:W-:Y:S02]  /*1570*/  STL [R1+0x24], R12 ;  /* 0x0000240c01007387 */ /* 0x0001e40000100800 */
[----:B------:R-:W-:-:S04]  /*1580*/  IADD3 R27, -R8, RZ, RZ ;  /* 0x000000ff081b7210 */ /* 0x000fc80007ffe1ff */
[----:B------:R-:W-:Y:S01]  /*1590*/  VIMNMX R27, RZ, R27, !PT ;  /* 0x0000001bff1b7248 */ /* 0x000fe20007fe0100 */
[----:B------:R-:W3:Y:S08]  /*15a0*/  @P1 LDC R11, c[0x0][0x44c] ;  /* 0x00011300ff0b1b82 */ /* 0x000ef00000000800 */
[----:B------:R-:W1:Y:S01]  /*15b0*/  @P1 LDC R5, c[0x0][0x450] ;  /* 0x00011400ff051b82 */ /* 0x000e620000000800 */
[----:B--2---:R-:W-:-:S02]  /*15c0*/  @P0 IMAD.IADD R28, R9, 0x1, -R0 ;  /* 0x00000001091c0824 */ /* 0x004fc400078e0a00 */
[----:B---3--:R-:W-:-:S04]  /*15d0*/  @P1 IMAD.HI.U32 R0, R4, R11, RZ ;  /* 0x0000000b04001227 */ /* 0x008fc800078e00ff */
[----:B----4-:R-:W-:Y:S01]  /*15e0*/  IMAD.IADD R6, R8, 0x1, R28 ;  /* 0x0000000108067824 */ /* 0x010fe200078e021c */
[----:B-1----:R-:W-:-:S03]  /*15f0*/  @P1 SHF.R.U32.HI R4, RZ, R5, R0 ;  /* 0x00000005ff041219 */ /* 0x002fc60000011600 */
[C---:B------:R-:W-:Y:S01]  /*1600*/  VIADD R0, R6.reuse, 0x7f ;  /* 0x0000007f06007836 */ /* 0x040fe20000000000 */
[----:B------:R-:W-:Y:S01]  /*1610*/  IADD3 R91, R6, 0x80, -R10 ;  /* 0x00000080065b7810 */ /* 0x000fe20007ffe80a */
[----:B------:R0:W-:Y:S03]  /*1620*/  STL [R1+0x2c], R6 ;  /* 0x00002c0601007387 */ /* 0x0001e60000100800 */
[----:B------:R-:W-:Y:S01]  /*1630*/  SHF.R.S32.HI R3, RZ, 0x1f, R0 ;  /* 0x0000001fff037819 */ /* 0x000fe20000011400 */
[----:B------:R-:W-:-:S03]  /*1640*/  IMAD.IADD R4, R91, 0x1, R4 ;  /* 0x000000015b047824 */ /* 0x000fc600078e0204 */
[----:B------:R-:W-:Y:S02]  /*1650*/  LEA.HI R3, R3, R0, RZ, 0x7 ;  /* 0x0000000003037211 */ /* 0x000fe400078f38ff */
[----:B------:R-:W-:Y:S02]  /*1660*/  SHF.R.S32.HI R5, RZ, 0x1f, R4 ;  /* 0x0000001fff057819 */ /* 0x000fe40000011404 */
[----:B------:R-:W-:Y:S02]  /*1670*/  SHF.R.S32.HI R92, RZ, 0x7, R3 ;  /* 0x00000007ff5c7819 */ /* 0x000fe40000011403 */
[----:B------:R-:W-:-:S04]  /*1680*/  LEA.HI R5, R5, R4, RZ, 0x7 ;  /* 0x0000000405057211 */ /* 0x000fc800078f38ff */
[----:B------:R-:W-:-:S04]  /*1690*/  SHF.R.S32.HI R5, RZ, 0x7, R5 ;  /* 0x00000007ff057819 */ /* 0x000fc80000011405 */
[----:B------:R-:W-:-:S05]  /*16a0*/  VIMNMX R5, R92, R5, PT ;  /* 0x000000055c057248 */ /* 0x000fca0003fe0100 */
[----:B------:R-:W-:-:S05]  /*16b0*/  IMAD R5, R5, 0x80, -R8 ;  /* 0x0000008005057824 */ /* 0x000fca00078e0a08 */
[----:B------:R-:W-:-:S04]  /*16c0*/  VIMNMX R0, R5, R28, PT ;  /* 0x0000001c05007248 */ /* 0x000fc80003fe0100 */
[----:B------:R-:W-:Y:S02]  /*16d0*/  ISETP.GT.AND P0, PT, R0, R27, PT ;  /* 0x0000001b0000720c */ /* 0x000fe40003f04270 */
[----:B------:R-:W-:-:S05]  /*16e0*/  SHF.R.U32.HI R27, RZ, 0x7, R27 ;  /* 0x00000007ff1b7819 */ /* 0x000fca000001161b */
[----:B------:R-:W-:-:S06]  /*16f0*/  IMAD.MOV.U32 R26, RZ, RZ, R27 ;  /* 0x000000ffff1a7224 */ /* 0x000fcc00078e001b */
[----:B------:R-:W-:-:S05]  /*1700*/  @P0 VIADD R0, R0, 0x7f ;  /* 0x0000007f00000836 */ /* 0x000fca0000000000 */
[----:B------:R-:W-:-:S04]  /*1710*/  @P0 SHF.R.S32.HI R3, RZ, 0x1f, R0 ;  /* 0x0000001fff030819 */ /* 0x000fc80000011400 */
[----:B------:R-:W-:-:S04]  /*1720*/  @P0 LEA.HI R3, R3, R0, RZ, 0x7 ;  /* 0x0000000003030211 */ /* 0x000fc800078f38ff */
[----:B------:R-:W-:Y:S02]  /*1730*/  @P0 SHF.R.S32.HI R26, RZ, 0x7, R3 ;  /* 0x00000007ff1a0819 */ /* 0x000fe40000011403 */
        /* <DEDUP_REMOVED lines=14> */
[----:B------:R-:W-:Y:S01]  /*1820*/  MOV R10, UR6 ;  /* 0x00000006000a7c02 */ /* 0x000fe20008000f00 */
        /* <DEDUP_REMOVED lines=8> */
.L_x_2246:
[----:B------:R-:W-:Y:S05]  /*18b0*/  BSYNC B6 ;  /* 0x0000000000067941 */ /* 0x000fea0003800000 */
.L_x_2245:
        /* <DEDUP_REMOVED lines=13> */
[----:B------:R-:W-:Y:S02]  /*1990*/  IMAD.U32 R6, RZ, RZ, UR4 ;  /* 0x00000004ff067e24 */ /* 0x000fe4000f8e00ff */
[----:B------:R-:W-:-:S02]  /*19a0*/  IMAD.U32 R11, RZ, RZ, UR7 ;  /* 0x00000007ff0b7e24 */ /* 0x000fc4000f8e00ff */
[----:B------:R-:W-:Y:S02]  /*19b0*/  IMAD.MOV.U32 R8, RZ, RZ, 0x70 ;  /* 0x00000070ff087424 */ /* 0x000fe400078e00ff */
[----:B------:R-:W-:Y:S02]  /*19c0*/  IMAD.MOV.U32 R12, RZ, RZ, 0x1 ;  /* 0x00000001ff0c7424 */ /* 0x000fe400078e00ff */
[----:B0-----:R-:W-:-:S07]  /*19d0*/  IMAD.MOV.U32 R13, RZ, RZ, RZ ;  /* 0x000000ffff0d7224 */ /* 0x001fce00078e00ff */
[----:B------:R-:W-:-:S07]  /*19e0*/  LEPC R20, `(.L_x_2248) ;  /* 0x000000001014794e */ /* 0x000fce0000000000 */
[----:B-1---5:R-:W-:Y:S05]  /*19f0*/  CALL.ABS.NOINC R14 ;  /* 0x000000000e007343 */ /* 0x022fea0003c00000 */
.L_x_2248:
[----:B------:R-:W-:Y:S05]  /*1a00*/  BSYNC B6 ;  /* 0x0000000000067941 */ /* 0x000fea0003800000 */
.L_x_2247:
[----:B------:R-:W-:Y:S01]  /*1a10*/  ULDC.64 UR4, c[0x0][0x9f8] ;  /* 0x00027e0000047ab9 */ /* 0x000fe20000000a00 */
[----:B------:R-:W2:Y:S01]  /*1a20*/  LDL R37, [R1+0x38] ;  /* 0x0000380001257983 */ /* 0x000ea20000100800 */
[----:B------:R-:W-:Y:S01]  /*1a30*/  ISETP.NE.U32.AND P0, PT, RZ, UR4, PT ;  /* 0x00000004ff007c0c */ /* 0x000fe2000bf05070 */
[----:B------:R-:W0:Y:S01]  /*1a40*/  LDC.64 R4, c[0x0][0x300] ;  /* 0x0000c000ff047b82 */ /* 0x000e220000000a00 */
[----:B------:R-:W-:Y:S01]  /*1a50*/  IMAD.IADD R32, R33, 0x1, R32 ;  /* 0x0000000121207824 */ /* 0x000fe200078e0220 */
[----:B------:R-:W3:Y:S01]  /*1a60*/  LDL.LU R41, [R1] ;  /* 0x0000000001297983 */ /* 0x000ee20000300800 */
[----:B------:R-:W-:Y:S01]  /*1a70*/  ISETP.NE.AND.EX P0, PT, RZ, UR5, PT, P0 ;  /* 0x00000005ff007c0c */ /* 0x000fe2000bf05300 */
[----:B------:R-:W-:Y:S02]  /*1a80*/  ULDC.64 UR6, c[0x0][0xa08] ;  /* 0x0002820000067ab9 */ /* 0x000fe40000000a00 */
[----:B------:R-:W4:Y:S01]  /*1a90*/  LDL R36, [R1+0x3c] ;  /* 0x00003c0001247983 */ /* 0x000f220000100800 */
[----:B------:R-:W-:Y:S01]  /*1aa0*/  SHF.R.S32.HI R13, RZ, 0x1f, R30 ;  /* 0x0000001fff0d7819 */ /* 0x000fe2000001141e */
[----:B------:R-:W1:Y:S08]  /*1ab0*/  LDC R63, c[0x0][0x3f4] ;  /* 0x0000fd00ff3f7b82 */ /* 0x000e700000000800 */
[----:B------:R-:W-:Y:S01]  /*1ac0*/  @P0 IADD3 R6, P1, R34, UR4, RZ ;  /* 0x0000000422060c10 */ /* 0x000fe2000ff3e0ff */
[----:B------:R-:W1:Y:S01]  /*1ad0*/  S2R R40, SR_TID.X ;  /* 0x0000000000287919 */ /* 0x000e620000002100 */
[----:B------:R-:W-:Y:S01]  /*1ae0*/  SHF.R.S32.HI R17, RZ, 0x1f, R16 ;  /* 0x0000001fff117819 */ /* 0x000fe20000011410 */
[----:B------:R-:W1:Y:S01]  /*1af0*/  LDC.64 R68, c[0x0][0x408] ;  /* 0x00010200ff447b82 */ /* 0x000e620000000a00 */
[----:B------:R-:W-:Y:S01]  /*1b00*/  @P0 IADD3.X R7, R35, UR5, RZ, P1, !PT ;  /* 0x0000000523070c10 */ /* 0x000fe20008ffe4ff */
[----:B------:R-:W-:-:S04]  /*1b10*/  ULDC.64 UR4, c[0x0][0x308] ;  /* 0x0000c20000047ab9 */ /* 0x000fc80000000a00 */
[----:B------:R0:W4:Y:S01]  /*1b20*/  @P0 LDG.E R31, desc[UR40][R6.64] ;  /* 0x00000028061f0981 */ /* 0x000122000c1e1900 */
[----:B------:R-:W-:Y:S01]  /*1b30*/  SHF.R.S32.HI R35, RZ, 0x1f, R32 ;  /* 0x0000001fff237819 */ /* 0x000fe20000011420 */
[-C--:B0-----:R-:W-:Y:S01]  /*1b40*/  IMAD.WIDE.U32 R8, R32, R4.reuse, RZ ;  /* 0x0000000420087225 */ /* 0x081fe200078e00ff */
[----:B------:R-:W-:Y:S02]  /*1b50*/  ISETP.NE.U32.AND P0, PT, RZ, UR6, PT ;  /* 0x00000006ff007c0c */ /* 0x000fe4000bf05070 */
[----:B------:R-:W-:Y:S01]  /*1b60*/  SHF.R.S32.HI R38, RZ, 0x1f, R19 ;  /* 0x0000001fff267819 */ /* 0x000fe20000011413 */
[-C--:B------:R-:W-:Y:S01]  /*1b70*/  IMAD R0, R35, R4.reuse, RZ ;  /* 0x0000000423007224 */ /* 0x080fe200078e02ff */
[----:B------:R-:W-:Y:S01]  /*1b80*/  ISETP.NE.AND.EX P0, PT, RZ, UR7, PT, P0 ;  /* 0x00000007ff007c0c */ /* 0x000fe2000bf05300 */
[----:B------:R-:W-:Y:S01]  /*1b90*/  IMAD.WIDE.U32 R10, R19, R4, R16 ;  /* 0x00000004130a7225 */ /* 0x000fe200078e0010 */
[----:B------:R-:W-:Y:S02]  /*1ba0*/  SHF.R.S32.HI R153, RZ, 0x1f, R152 ;  /* 0x0000001fff997819 */ /* 0x000fe40000011498 */
[----:B------:R-:W-:Y:S01]  /*1bb0*/  SHF.L.U64.HI R74, R4, 0x7, R5 ;  /* 0x00000007044a7819 */ /* 0x000fe20000010205 */
[----:B------:R-:W-:-:S02]  /*1bc0*/  IMAD R3, R32, R5, R0 ;  /* 0x0000000520037224 */ /* 0x000fc400078e0200 */
[----:B------:R-:W-:Y:S02]  /*1bd0*/  IMAD.SHL.U32 R73, R4, 0x80, RZ ;  /* 0x0000008004497824 */ /* 0x000fe400078e00ff */
[----:B------:R-:W-:Y:S02]  /*1be0*/  IMAD.IADD R9, R9, 0x1, R3 ;  /* 0x0000000109097824 */ /* 0x000fe400078e0203 */
[----:B------:R-:W-:Y:S02]  /*1bf0*/  IMAD R3, R13, UR4, RZ ;  /* 0x000000040d037c24 */ /* 0x000fe4000f8e02ff */
[----:B------:R-:W-:-:S04]  /*1c00*/  IMAD.WIDE.U32 R6, R30, UR4, R8 ;  /* 0x000000041e067c25 */ /* 0x000fc8000f8e0008 */
[----:B------:R-:W-:Y:S01]  /*1c10*/  IMAD R3, R30, UR5, R3 ;  /* 0x000000051e037c24 */ /* 0x000fe2000f8e0203 */
[----:B------:R-:W-:Y:S01]  /*1c20*/  ULDC.64 UR4, c[0x0][0x310] ;  /* 0x0000c40000047ab9 */ /* 0x000fe20000000a00 */
[----:B-1----:R-:W-:Y:S01]  /*1c30*/  SHF.R.U32.HI R39, RZ, 0x7, R40 ;  /* 0x00000007ff277819 */ /* 0x002fe20000011628 */
[----:B------:R-:W-:-:S03]  /*1c40*/  IMAD.WIDE.U32 R20, R19, R68, R16 ;  /* 0x0000004413147225 */ /* 0x000fc600078e0010 */
[----:B------:R-:W-:Y:S01]  /*1c50*/  ISETP.NE.AND P6, PT, R39, 0x1, PT ;  /* 0x000000012700780c */ /* 0x000fe20003fc5270 */
[----:B------:R-:W-:Y:S02]  /*1c60*/  IMAD.IADD R7, R7, 0x1, R3 ;  /* 0x0000000107077824 */ /* 0x000fe400078e0203 */
[----:B------:R-:W-:Y:S02]  /*1c70*/  VIADD R40, R40, 0xffffff80 ;  /* 0xffffff8028287836 */ /* 0x000fe40000000000 */
[----:B------:R-:W-:Y:S02]  /*1c80*/  VIADD R66, R16, 0x20 ;  /* 0x0000002010427836 */ /* 0x000fe40000000000 */
[----:B------:R-:W-:Y:S01]  /*1c90*/  VIADD R64, R39, 0x8 ;  /* 0x0000000827407836 */ /* 0x000fe20000000000 */
[C---:B--2---:R-:W-:Y:S01]  /*1ca0*/  LOP3.LUT P1, RZ, R37.reuse, 0x4, RZ, 0xc0, !PT ;  /* 0x0000000425ff7812 */ /* 0x044fe2000782c0ff */
[----:B------:R-:W-:Y:S02]  /*1cb0*/  IMAD.SHL.U32 R70, R37, 0x40, RZ ;  /* 0x0000004025467824 */ /* 0x000fe400078e00ff */
[----:B------:R-:W-:Y:S01]  /*1cc0*/  VIADD R37, R19, 0x60 ;  /* 0x0000006013257836 */ /* 0x000fe20000000000 */
[----:B---3--:R-:W-:-:S02]  /*1cd0*/  LOP3.LUT R41, R41, 0xfffffffb, RZ, 0xc0, !PT ;  /* 0xfffffffb29297812 */ /* 0x008fc400078ec0ff */
[----:B------:R-:W-:Y:S02]  /*1ce0*/  LOP3.LUT R70, R70, 0x1c0, RZ, 0xc0, !PT ;  /* 0x000001c046467812 */ /* 0x000fe400078ec0ff */
[----:B------:R-:W-:Y:S02]  /*1cf0*/  SHF.R.S32.HI R65, RZ, 0x1f, R37 ;  /* 0x0000001fff417819 */ /* 0x000fe40000011425 */
[----:B------:R-:W-:Y:S02]  /*1d00*/  SHF.R.S32.HI R37, RZ, 0x1f, R40 ;  /* 0x0000001fff257819 */ /* 0x000fe40000011428 */
[----:B------:R-:W-:Y:S02]  /*1d10*/  SHF.R.U32.HI R67, RZ, 0x3, R70 ;  /* 0x00000003ff437819 */ /* 0x000fe40000011646 */
[----:B------:R-:W-:Y:S02]  /*1d20*/  @P1 LOP3.LUT R41, R41, 0x4, RZ, 0xfc, !PT ;  /* 0x0000000429291812 */ /* 0x000fe400078efcff */
[----:B------:R-:W-:-:S03]  /*1d30*/  LEA.HI R37, R37, R40, RZ, 0x5 ;  /* 0x0000002825257211 */ /* 0x000fc600078f28ff */
[----:B------:R0:W-:Y:S01]  /*1d40*/  STL [R1], R41 ;  /* 0x0000002901007387 */ /* 0x0001e20000100800 */
[----:B------:R-:W-:Y:S02]  /*1d50*/  SHF.R.S32.HI R37, RZ, 0x5, R37 ;  /* 0x00000005ff257819 */ /* 0x000fe40000011425 */
[----:B----4-:R-:W-:Y:S02]  /*1d60*/  SEL R57, R31, RZ, !P0 ;  /* 0x000000ff1f397207 */ /* 0x010fe40004000000 */
[----:B------:R-:W-:-:S03]  /*1d70*/  SHF.R.S32.HI R0, RZ, 0x1f, R31 ;  /* 0x0000001fff007819 */ /* 0x000fc6000001141f */
[----:B------:R-:W-:Y:S01]  /*1d80*/  IMAD.WIDE.U32 R8, R57, UR4, R6 ;  /* 0x0000000439087c25 */ /* 0x000fe2000f8e0006 */
[----:B------:R-:W-:Y:S01]  /*1d90*/  SEL R14, R0, RZ, !P0 ;  /* 0x000000ff000e7207 */ /* 0x000fe20004000000 */
[----:B------:R-:W1:Y:S01]  /*1da0*/  LDC.64 R6, c[0x0][0x3f8] ;  /* 0x0000fe00ff067b82 */ /* 0x000e620000000a00 */
[----:B------:R-:W-:-:S03]  /*1db0*/  IADD3 R77, P0, R8, R10, RZ ;  /* 0x0000000a084d7210 */ /* 0x000fc60007f1e0ff */
[----:B------:R-:W-:-:S04]  /*1dc0*/  IMAD R0, R14, UR4, RZ ;  /* 0x000000040e007c24 */ /* 0x000fc8000f8e02ff */
[----:B------:R-:W-:Y:S01]  /*1dd0*/  IMAD R3, R57, UR5, R0 ;  /* 0x0000000539037c24 */ /* 0x000fe2000f8e0200 */
[----:B------:R-:W-:Y:S05]  /*1de0*/  @!P6 WARPSYNC.ALL ;  /* 0x000000000000e948 */ /* 0x000fea0003800000 */
[----:B------:R-:W-:Y:S01]  /*1df0*/  ULDC.64 UR4, c[0x0][0x330] ;  /* 0x0000cc0000047ab9 */ /* 0x000fe20000000a00 */
[----:B------:R-:W-:Y:S01]  /*1e00*/  IMAD R0, R38, R4, RZ ;  /* 0x0000000426007224 */ /* 0x000fe200078e02ff */
[----:B------:R-:W-:Y:S01]  /*1e10*/  IADD3 R76, R9, R3, RZ ;  /* 0x00000003094c7210 */ /* 0x000fe20007ffe0ff */
[----:B------:R-:W-:Y:S02]  /*1e20*/  IMAD R13, R13, UR4, RZ ;  /* 0x000000040d0d7c24 */ /* 0x000fe4000f8e02ff */
[----:B------:R-:W-:-:S02]  /*1e30*/  IMAD R75, R19, R5, R0 ;  /* 0x00000005134b7224 */ /* 0x000fc400078e0200 */
[C---:B------:R-:W-:Y:S02]  /*1e40*/  IMAD R15, R30.reuse, UR5, R13 ;  /* 0x000000051e0f7c24 */ /* 0x040fe4000f8e020d */
[----:B------:R-:W-:Y:S01]  /*1e50*/  IMAD.WIDE.U32 R12, R30, UR4, R16 ;  /* 0x000000041e0c7c25 */ /* 0x000fe2000f8e0010 */
[----:B------:R-:W-:Y:S01]  /*1e60*/  IADD3.X R75, R76, R11, R75, P0, !PT ;  /* 0x0000000b4c4b7210 */ /* 0x000fe200007fe44b */
[----:B------:R-:W-:Y:S01]  /*1e70*/  ULDC.64 UR4, c[0x0][0x338] ;  /* 0x0000ce0000047ab9 */ /* 0x000fe20000000a00 */
[----:B------:R-:W-:Y:S01]  /*1e80*/  ISETP.GE.AND P0, PT, R16, R63, PT ;  /* 0x0000003f1000720c */ /* 0x000fe20003f06270 */
[----:B-1----:R-:W-:Y:S01]  /*1e90*/  IMAD R0, R38, R6, RZ ;  /* 0x0000000626007224 */ /* 0x002fe200078e02ff */
[C---:B------:R-:W-:Y:S01]  /*1ea0*/  SHF.L.U64.HI R72, R6.reuse, 0x7, R7 ;  /* 0x0000000706487819 */ /* 0x040fe20000010207 */
[----:B------:R-:W-:Y:S01]  /*1eb0*/  IMAD.IADD R13, R13, 0x1, R15 ;  /* 0x000000010d0d7824 */ /* 0x000fe200078e020f */
[----:B------:R-:W-:Y:S01]  /*1ec0*/  SHF.L.U32 R71, R6, 0x7, RZ ;  /* 0x0000000706477819 */ /* 0x000fe200000006ff */
[----:B------:R-:W-:-:S02]  /*1ed0*/  IMAD R15, R19, R7, R0 ;  /* 0x00000007130f7224 */ /* 0x000fc400078e0200 */
[----:B------:R-:W-:-:S04]  /*1ee0*/  IMAD.WIDE.U32 R10, R19, R6, R16 ;  /* 0x00000006130a7225 */ /* 0x000fc800078e0010 */
[----:B------:R-:W-:Y:S02]  /*1ef0*/  IMAD.IADD R11, R15, 0x1, R11 ;  /* 0x000000010f0b7824 */ /* 0x000fe400078e020b */
[----:B------:R-:W-:Y:S02]  /*1f00*/  IMAD R3, R14, UR4, RZ ;  /* 0x000000040e037c24 */ /* 0x000fe4000f8e02ff */
[----:B-----5:R-:W-:Y:S01]  /*1f10*/  IMAD.WIDE.U32 R52, R24, R6, R10 ;  /* 0x0000000618347225 */ /* 0x020fe200078e000a */
[----:B------:R-:W-:Y:S01]  /*1f20*/  @!P6 BAR.SYNC.DEFER_BLOCKING 0x9, 0x100 ;  /* 0x024400000000eb1d */ /* 0x000fe20000010000 */
[----:B------:R-:W-:Y:S02]  /*1f30*/  IADD3 R10, P1, R19, R32, RZ ;  /* 0x00000020130a7210 */ /* 0x000fe40007f3e0ff */
[----:B------:R-:W-:Y:S01]  /*1f40*/  IMAD R33, R57, UR5, R3 ;  /* 0x0000000539217c24 */ /* 0x000fe2000f8e0203 */
[----:B------:R-:W-:Y:S01]  /*1f50*/  SEL R3, R63, RZ, P0 ;  /* 0x000000ff3f037207 */ /* 0x000fe20000000000 */
[----:B------:R-:W-:-:S02]  /*1f60*/  IMAD R0, R38, R68, RZ ;  /* 0x0000004426007224 */ /* 0x000fc400078e02ff */
[----:B------:R-:W-:Y:S01]  /*1f70*/  IMAD.WIDE.U32 R56, R57, UR4, R12 ;  /* 0x0000000439387c25 */ /* 0x000fe2000f8e000c */
[----:B------:R-:W-:Y:S02]  /*1f80*/  ULDC UR4, c[0x0][0x2f4] ;  /* 0x0000bd0000047ab9 */ /* 0x000fe40000000800 */
[----:B------:R-:W-:Y:S01]  /*1f90*/  ISETP.GE.AND P2, PT, R66, UR4, PT ;  /* 0x0000000442007c0c */ /* 0x000fe2000bf46270 */
[----:B------:R-:W-:Y:S01]  /*1fa0*/  IMAD.X R11, R38, 0x1, R35, P1 ;  /* 0x00000001260b7824 */ /* 0x000fe200008e0623 */
[----:B------:R-:W-:Y:S01]  /*1fb0*/  ISETP.GE.AND P1, PT, R16, UR4, PT ;  /* 0x0000000410007c0c */ /* 0x000fe2000bf26270 */
[----:B------:R-:W-:-:S04]  /*1fc0*/  IMAD.WIDE.U32 R30, R19, R68, R152 ;  /* 0x00000044131e7225 */ /* 0x000fc800078e0098 */
[C---:B------:R-:W-:Y:S02]  /*1fd0*/  IMAD R13, R19.reuse, R69, R0 ;  /* 0x00000045130d7224 */ /* 0x040fe400078e0200 */
[----:B------:R-:W-:Y:S02]  /*1fe0*/  IMAD.IADD R3, R16, 0x1, R3 ;  /* 0x0000000110037824 */ /* 0x000fe400078e0203 */
[----:B------:R-:W-:Y:S02]  /*1ff0*/  VIADD R38, R19, 0x60 ;  /* 0x0000006013267836 */ /* 0x000fe40000000000 */
[----:B------:R-:W-:Y:S01]  /*2000*/  IMAD.IADD R31, R31, 0x1, R13 ;  /* 0x000000011f1f7824 */ /* 0x000fe200078e020d */
[----:B------:R-:W-:Y:S01]  /*2010*/  SHF.R.S32.HI R0, RZ, 0x1f, R3 ;  /* 0x0000001fff007819 */ /* 0x000fe20000011403 */
[----:B------:R-:W-:Y:S01]  /*2020*/  IMAD.IADD R21, R13, 0x1, R21 ;  /* 0x000000010d157824 */ /* 0x000fe200078e0215 */
[----:B------:R-:W-:Y:S01]  /*2030*/  SHF.R.S32.HI R13, RZ, 0x1f, R24 ;  /* 0x0000001fff0d7819 */ /* 0x000fe20000011418 */
[----:B------:R-:W-:Y:S01]  /*2040*/  IMAD.SHL.U32 R38, R38, 0x40, RZ ;  /* 0x0000004026267824 */ /* 0x000fe200078e00ff */
[----:B------:R-:W-:Y:S01]  /*2050*/  LEA.HI R3, R0, R3, RZ, 0x3 ;  /* 0x0000000300037211 */ /* 0x000fe200078f18ff */
[----:B------:R-:W-:-:S03]  /*2060*/  IMAD.WIDE.U32 R54, R19, R6, R152 ;  /* 0x0000000613367225 */ /* 0x000fc600078e0098 */
[----:B------:R-:W-:Y:S01]  /*2070*/  LOP3.LUT R38, R38, 0x1c0, RZ, 0xc0, !PT ;  /* 0x000001c026267812 */ /* 0x000fe200078ec0ff */
[----:B------:R-:W-:Y:S02]  /*2080*/  IMAD R0, R13, R6, RZ ;  /* 0x000000060d007224 */ /* 0x000fe400078e02ff */
[----:B------:R-:W-:Y:S01]  /*2090*/  IMAD.IADD R55, R55, 0x1, R15 ;  /* 0x0000000137377824 */ /* 0x000fe200078e020f */
[----:B------:R-:W-:Y:S01]  /*20a0*/  LOP3.LUT R4, R38, 0x38, R3, 0xf8, !PT ;  /* 0x0000003826047812 */ /* 0x000fe200078ef803 */
[----:B------:R-:W-:Y:S01]  /*20b0*/  IMAD R5, R24, R7, R0 ;  /* 0x0000000718057224 */ /* 0x000fe200078e0200 */
[----:B------:R-:W-:Y:S01]  /*20c0*/  LOP3.LUT R0, R70, 0x18, R16, 0xf8, !PT ;  /* 0x0000001846007812 */ /* 0x000fe200078ef810 */
[----:B------:R-:W-:Y:S01]  /*20d0*/  VIADD R38, R19, 0x60 ;  /* 0x0000006013267836 */ /* 0x000fe20000000000 */
[----:B------:R-:W-:Y:S01]  /*20e0*/  LOP3.LUT R7, R3, 0xfffffff8, RZ, 0xc0, !PT ;  /* 0xfffffff803077812 */ /* 0x000fe200078ec0ff */
[----:B------:R-:W-:Y:S01]  /*20f0*/  IMAD R13, R13, R68, RZ ;  /* 0x000000440d0d7224 */ /* 0x000fe200078e02ff */
[----:B------:R-:W-:Y:S01]  /*2100*/  LOP3.LUT R0, R0, R67, RZ, 0x3c, !PT ;  /* 0x0000004300007212 */ /* 0x000fe200078e3cff */
[----:B------:R-:W-:-:S02]  /*2110*/  IMAD.SHL.U32 R38, R38, 0x40, RZ ;  /* 0x0000004026267824 */ /* 0x000fc400078e00ff */
[----:B------:R-:W-:Y:S01]  /*2120*/  IMAD.WIDE.U32 R54, R24, R6, R54 ;  /* 0x0000000618367225 */ /* 0x000fe200078e0036 */
[--C-:B------:R-:W-:Y:S02]  /*2130*/  SHF.R.S32.HI R6, RZ, 0x3, R3.reuse ;  /* 0x00000003ff067819 */ /* 0x100fe40000011403 */
[----:B------:R-:W-:Y:S01]  /*2140*/  LOP3.LUT R38, R38, 0x1c0, RZ, 0xc0, !PT ;  /* 0x000001c026267812 */ /* 0x000fe200078ec0ff */
[----:B------:R-:W-:Y:S01]  /*2150*/  IMAD R62, R37, 0x200, R0 ;  /* 0x00000200253e7824 */ /* 0x000fe200078e0200 */
[----:B------:R-:W-:Y:S01]  /*2160*/  LOP3.LUT R0, R70, 0x38, R3, 0xf8, !PT ;  /* 0x0000003846007812 */ /* 0x000fe200078ef803 */
[C---:B------:R-:W-:Y:S01]  /*2170*/  IMAD R13, R24.reuse, R69, R13 ;  /* 0x00000045180d7224 */ /* 0x040fe200078e020d */
[----:B------:R-:W-:Y:S01]  /*2180*/  SHF.R.U32.HI R38, RZ, 0x3, R38 ;  /* 0x00000003ff267819 */ /* 0x000fe20000011626 */
[----:B------:R-:W-:Y:S01]  /*2190*/  IMAD.WIDE.U32 R30, R24, R68, R30 ;  /* 0x00000044181e7225 */ /* 0x000fe200078e001e */
[----:B------:R-:W-:Y:S02]  /*21a0*/  LOP3.LUT R0, R0, R67, RZ, 0x3c, !PT ;  /* 0x0000004300007212 */ /* 0x000fe400078e3cff */
[----:B------:R-:W-:Y:S01]  /*21b0*/  LOP3.LUT R12, R4, R38, RZ, 0x3c, !PT ;  /* 0x00000026040c7212 */ /* 0x000fe200078e3cff */
[----:B------:R-:W-:Y:S01]  /*21c0*/  IMAD.WIDE.U32 R20, R24, R68, R20 ;  /* 0x0000004418147225 */ /* 0x000fe200078e0014 */
[----:B------:R-:W-:-:S02]  /*21d0*/  SHF.L.U64.HI R69, R68, 0x7, R69 ;  /* 0x0000000744457819 */ /* 0x000fc40000010245 */
[----:B------:R-:W-:Y:S01]  /*21e0*/  IADD3 R61, R55, R5, RZ ;  /* 0x00000005373d7210 */ /* 0x000fe20007ffe0ff */
[----:B------:R-:W-:Y:S01]  /*21f0*/  IMAD.IADD R60, R5, 0x1, R53 ;  /* 0x00000001053c7824 */ /* 0x000fe200078e0235 */
[----:B------:R-:W-:Y:S01]  /*2200*/  SHF.R.S32.HI R5, RZ, 0x1f, R7 ;  /* 0x0000001fff057819 */ /* 0x000fe20000011407 */
[----:B------:R-:W-:Y:S01]  /*2210*/  IMAD R4, R37, 0x200, R0 ;  /* 0x0000020025047824 */ /* 0x000fe200078e0200 */
[----:B------:R-:W-:Y:S01]  /*2220*/  IADD3 R3, R36, R12, RZ ;  /* 0x0000000c24037210 */ /* 0x000fe20007ffe0ff */
[----:B------:R-:W-:Y:S02]  /*2230*/  IMAD.SHL.U32 R68, R68, 0x80, RZ ;  /* 0x0000008044447824 */ /* 0x000fe400078e00ff */
[----:B------:R-:W-:Y:S02]  /*2240*/  IMAD.SHL.U32 R63, R63, 0x2, RZ ;  /* 0x000000023f3f7824 */ /* 0x000fe400078e00ff */
[----:B------:R-:W-:Y:S02]  /*2250*/  IMAD.IADD R59, R31, 0x1, R13 ;  /* 0x000000011f3b7824 */ /* 0x000fe400078e020d */
[----:B------:R-:W-:-:S02]  /*2260*/  IMAD.IADD R58, R13, 0x1, R21 ;  /* 0x000000010d3a7824 */ /* 0x000fc400078e0215 */
[----:B0-----:R-:W-:-:S07]  /*2270*/  IMAD.IADD R0, R57, 0x1, R33 ;  /* 0x0000000139007824 */ /* 0x001fce00078e0221 */
.L_x_2298:
[----:B------:R-:W2:Y:S01]  /*2280*/  LDL R35, [R1+0x38] ;  /* 0x0000380001237983 */ /* 0x000ea20000100800 */
[----:B------:R-:W0:Y:S03]  /*2290*/  LDC.64 R86, c[0x0][0x300] ;  /* 0x0000c000ff567b82 */ /* 0x000e260000000a00 */
        /* <DEDUP_REMOVED lines=9> */
[----:B------:R-:W4:Y:S01]  /*2330*/  LDC R88, c[0x0][0x3f4] ;  /* 0x0000fd00ff587b82 */ /* 0x000f220000000800 */
[----:B------:R-:W-:Y:S02]  /*2340*/  IMAD.MOV.U32 R84, RZ, RZ, R14 ;  /* 0x000000ffff547224 */ /* 0x000fe400078e000e */
[----:B------:R-:W-:Y:S02]  /*2350*/  IMAD.IADD R85, R15, 0x1, R85 ;  /* 0x000000010f557824 */ /* 0x000fe400078e0255 */
[----:B0-----:R-:W-:Y:S02]  /*2360*/  IMAD R26, R87, 0x60, RZ ;  /* 0x00000060571a7824 */ /* 0x001fe400078e02ff */
[----:B------:R-:W-:-:S04]  /*2370*/  IMAD.WIDE.U32 R12, R86, 0x60, R84 ;  /* 0x00000060560c7825 */ /* 0x000fc800078e0054 */
[----:B------:R-:W-:Y:S01]  /*2380*/  IMAD R82, R22, 0x2000, R62 ;  /* 0x0000200016527824 */ /* 0x000fe200078e023e */
[C---:B------:R-:W-:Y:S02]  /*2390*/  IADD3 R15, P4, R77.reuse, R12, RZ ;  /* 0x0000000c4d0f7210 */ /* 0x040fe40007f9e0ff */
[----:B------:R-:W-:Y:S02]  /*23a0*/  IADD3 R12, P3, R77, R14, RZ ;  /* 0x0000000e4d0c7210 */ /* 0x000fe40007f7e0ff */
[----:B------:R-:W-:Y:S01]  /*23b0*/  IADD3.X R14, R75, R13, R26, P4, !PT ;  /* 0x0000000d4b0e7210 */ /* 0x000fe200027fe41a */
[----:B------:R-:W-:Y:S01]  /*23c0*/  IMAD.MOV.U32 R26, RZ, RZ, R32 ;  /* 0x000000ffff1a7224 */ /* 0x000fe200078e0020 */
[-C--:B-1----:R-:W-:Y:S01]  /*23d0*/  LEA R36, P4, R15, R80.reuse, 0x1 ;  /* 0x000000500f247211 */ /* 0x082fe200078808ff */
[----:B------:R-:W-:Y:S01]  /*23e0*/  IMAD.X R13, R85, 0x1, R75, P3 ;  /* 0x00000001550d7824 */ /* 0x000fe200018e064b */
[----:B------:R-:W-:Y:S02]  /*23f0*/  LEA R38, P3, R12, R80, 0x1 ;  /* 0x000000500c267211 */ /* 0x000fe400078608ff */
[----:B------:R-:W-:-:S02]  /*2400*/  LEA.HI.X R37, R15, R81, R14, 0x1, P4 ;  /* 0x000000510f257211 */ /* 0x000fc400020f0c0e */
[----:B------:R-:W-:Y:S02]  /*2410*/  ISETP.GT.AND P4, PT, R32, R27, PT ;  /* 0x0000001b2000720c */ /* 0x000fe40003f84270 */
[----:B------:R-:W-:Y:S01]  /*2420*/  LEA.HI.X R39, R12, R81, R13, 0x1, P3 ;  /* 0x000000510c277211 */ /* 0x000fe200018f0c0d */
[----:B------:R-:W-:Y:S01]  /*2430*/  VIADD R12, R82, 0x20 ;  /* 0x00000020520c7836 */ /* 0x000fe20000000000 */
[----:B----4-:R-:W-:Y:S02]  /*2440*/  ISETP.GE.AND P3, PT, R88, 0x1, PT ;  /* 0x000000015800780c */ /* 0x010fe40003f66270 */
[----:B--2---:R-:W-:Y:S02]  /*2450*/  LOP3.LUT P5, RZ, R35, 0x4, RZ, 0xc0, !PT ;  /* 0x0000000423ff7812 */ /* 0x004fe400078ac0ff */
[----:B---3--:R-:W-:-:S05]  /*2460*/  LOP3.LUT R34, R34, 0xfffffffd, RZ, 0xc0, !PT ;  /* 0xfffffffd22227812 */ /* 0x008fca00078ec0ff */
[----:B------:R-:W-:-:S05]  /*2470*/  @P4 LOP3.LUT R34, R34, 0x2, RZ, 0xfc, !PT ;  /* 0x0000000222224812 */ /* 0x000fca00078efcff */
[----:B------:R0:W-:Y:S01]  /*2480*/  STL [R1], R34 ;  /* 0x0000002201007387 */ /* 0x0001e20000100800 */
[C---:B------:R-:W-:Y:S01]  /*2490*/  @P5 VIADD R12, R82.reuse, 0xffffffe0 ;  /* 0xffffffe0520c5836 */ /* 0x040fe20000000000 */
[----:B------:R-:W-:-:S03]  /*24a0*/  LEA R82, R82, R25, 0x1 ;  /* 0x0000001952527211 */ /* 0x000fc600078e08ff */
[----:B------:R-:W-:Y:S01]  /*24b0*/  IMAD R79, R12, 0x2, R25 ;  /* 0x000000020c4f7824 */ /* 0x000fe200078e0219 */
[----:B------:R-:W-:Y:S06]  /*24c0*/  @!P3 BRA `(.L_x_2250) ;  /* 0x000000280060b947 */ /* 0x000fec0003800000 */
[----:B------:R-:W-:Y:S01]  /*24d0*/  ULDC.U8 UR4, c[0x0][0x410] ;  /* 0x0001040000047ab9 */ /* 0x000fe20000000000 */
[-C--:B------:R-:W-:Y:S01]  /*24e0*/  IMAD R12, R72, R32.reuse, RZ ;  /* 0x00000020480c7224 */ /* 0x080fe200078e02ff */
[----:B------:R-:W-:Y:S01]  /*24f0*/  ISETP.NE.AND P3, PT, RZ, UR4, PT ;  /* 0x00000004ff007c0c */ /* 0x000fe2000bf65270 */
[----:B------:R-:W-:Y:S02]  /*2500*/  IMAD R13, R69, R32, RZ ;  /* 0x00000020450d7224 */ /* 0x000fe400078e02ff */
[----:B------:R-:W-:Y:S02]  /*2510*/  IMAD R83, R26, -0x80, R28 ;  /* 0xffffff801a537824 */ /* 0x000fe400078e021c */
[C---:B------:R-:W-:Y:S02]  /*2520*/  IMAD R89, R33.reuse, R71, R12 ;  /* 0x0000004721597224 */ /* 0x040fe400078e020c */
[----:B------:R-:W-:Y:S01]  /*2530*/  IMAD R13, R33, R68, R13 ;  /* 0x00000044210d7224 */ /* 0x000fe200078e020d */
[----:B------:R-:W-:Y:S01]  /*2540*/  VIMNMX R83, R83, 0x80, PT ;  /* 0x0000008053537848 */ /* 0x000fe20003fe0100 */
[----:B------:R-:W-:-:S04]  /*2550*/  IMAD.WIDE.U32 R46, R71, R32, RZ ;  /* 0x00000020472e7225 */ /* 0x000fc800078e00ff */
[----:B------:R-:W-:-:S04]  /*2560*/  IMAD.WIDE.U32 R44, R68, R32, RZ ;  /* 0x00000020442c7225 */ /* 0x000fc800078e00ff */
[----:B------:R-:W-:Y:S02]  /*2570*/  IMAD.IADD R89, R47, 0x1, R89 ;  /* 0x000000012f597824 */ /* 0x000fe400078e0259 */
        /* <DEDUP_REMOVED lines=33> */
.L_x_2253:
[----:B------:R-:W-:Y:S05]  /*2790*/  BSYNC B1 ;  /* 0x0000000000017941 */ /* 0x000fea0003800000 */
.L_x_2252:
[----:B0-----:R-:W-:Y:S01]  /*27a0*/  VIADD R12, R19, 0x60 ;  /* 0x00000060130c7836 */ /* 0x001fe20000000000 */
[----:B------:R-:W-:Y:S01]  /*27b0*/  BSSY B1, `(.L_x_2254) ;  /* 0x0000021000017945 */ /* 0x000fe20003800000 */
[----:B-----5:R-:W-:Y:S01]  /*27c0*/  IMAD.MOV.U32 R86, RZ, RZ, R48 ;  /* 0x000000ffff567224 */ /* 0x020fe200078e0030 */
[----:B------:R-:W-:Y:S02]  /*27d0*/  MOV R87, R49 ;  /* 0x0000003100577202 */ /* 0x000fe40000000f00 */
        /* <DEDUP_REMOVED lines=30> */
.L_x_2255:
[----:B------:R-:W-:Y:S05]  /*29c0*/  BSYNC B1 ;  /* 0x0000000000017941 */ /* 0x000fea0003800000 */
.L_x_2254:
[----:B0-----:R-:W-:Y:S01]  /*29d0*/  IMAD.MOV.U32 R12, RZ, RZ, R80 ;  /* 0x000000ffff0c7224 */ /* 0x001fe200078e0050 */
[----:B------:R-:W-:Y:S01]  /*29e0*/  PRMT R87, R87, 0x5410, R86 ;  /* 0x0000541057577816 */ /* 0x000fe20000000056 */
[----:B------:R-:W-:Y:S01]  /*29f0*/  IMAD.MOV.U32 R13, RZ, RZ, R81 ;  /* 0x000000ffff0d7224 */ /* 0x000fe200078e0051 */
[----:B------:R-:W-:Y:S01]  /*2a00*/  ISETP.NE.AND P3, PT, R156, 0x3, PT ;  /* 0x000000039c00780c */ /* 0x000fe20003f65270 */
[----:B------:R-:W-:Y:S01]  /*2a10*/  IMAD.MOV.U32 R14, RZ, RZ, R84 ;  /* 0x000000ffff0e7224 */ /* 0x000fe200078e0054 */
[----:B------:R-:W-:Y:S01]  /*2a20*/  PRMT R86, R87, 0x7610, R86 ;  /* 0x0000761057567816 */ /* 0x000fe20000000056 */
[----:B------:R-:W-:Y:S01]  /*2a30*/  IMAD.MOV.U32 R15, RZ, RZ, R85 ;  /* 0x000000ffff0f7224 */ /* 0x000fe200078e0055 */
[----:B------:R-:W-:Y:S01]  /*2a40*/  PRMT R95, R12, 0x5410, R13 ;  /* 0x000054100c5f7816 */ /* 0x000fe2000000000d */
[----:B------:R-:W-:Y:S02]  /*2a50*/  IMAD.MOV.U32 R13, RZ, RZ, R51 ;  /* 0x000000ffff0d7224 */ /* 0x000fe400078e0033 */
[----:B------:R-:W-:Y:S01]  /*2a60*/  IMAD.MOV.U32 R12, RZ, RZ, R50 ;  /* 0x000000ffff0c7224 */ /* 0x000fe200078e0032 */
[----:B------:R-:W-:Y:S01]  /*2a70*/  PRMT R99, R14, 0x5410, R15 ;  /* 0x000054100e637816 */ /* 0x000fe2000000000f */
[----:B-----5:R-:W-:Y:S01]  /*2a80*/  IMAD.MOV.U32 R14, RZ, RZ, R40 ;  /* 0x000000ffff0e7224 */ /* 0x020fe200078e0028 */
[----:B------:R-:W-:Y:S01]  /*2a90*/  PRMT R86, R86, 0x5410, R13 ;  /* 0x0000541056567816 */ /* 0x000fe2000000000d */
[----:B------:R-:W-:Y:S01]  /*2aa0*/  IMAD.MOV.U32 R13, RZ, RZ, R33 ;  /* 0x000000ffff0d7224 */ /* 0x000fe200078e0021 */
[----:B------:R-:W-:Y:S01]  /*2ab0*/  PRMT R87, R12, 0x7610, R87 ;  /* 0x000076100c577816 */ /* 0x000fe20000000057 */
[----:B------:R-:W-:Y:S01]  /*2ac0*/  IMAD.MOV.U32 R15, RZ, RZ, R41 ;  /* 0x000000ffff0f7224 */ /* 0x000fe200078e0029 */
[----:B------:R-:W-:-:S04]  /*2ad0*/  MOV R12, R32 ;  /* 0x00000020000c7202 */ /* 0x000fc80000000f00 */
[----:B------:R-:W-:Y:S01]  /*2ae0*/  PRMT R44, R12, 0x5410, R13 ;  /* 0x000054100c2c7816 */ /* 0x000fe2000000000d */
[----:B------:R-:W-:Y:S01]  /*2af0*/  IMAD.MOV.U32 R12, RZ, RZ, R34 ;  /* 0x000000ffff0c7224 */ /* 0x000fe200078e0022 */
[----:B------:R-:W-:Y:S01]  /*2b00*/  PRMT R46, R14, 0x5410, R15 ;  /* 0x000054100e2e7816 */ /* 0x000fe2000000000f */
[----:B------:R-:W-:Y:S02]  /*2b10*/  IMAD.MOV.U32 R13, RZ, RZ, R35 ;  /* 0x000000ffff0d7224 */ /* 0x000fe400078e0023 */
[----:B------:R-:W-:Y:S02]  /*2b20*/  IMAD.MOV.U32 R14, RZ, RZ, R42 ;  /* 0x000000ffff0e7224 */ /* 0x000fe400078e002a */
[----:B------:R-:W-:Y:S01]  /*2b30*/  IMAD.MOV.U32 R15, RZ, RZ, R43 ;  /* 0x000000ffff0f7224 */ /* 0x000fe200078e002b */
[----:B------:R-:W-:-:S04]  /*2b40*/  PRMT R45, R12, 0x5410, R13 ;  /* 0x000054100c2d7816 */ /* 0x000fc8000000000d */
[----:B------:R-:W-:Y:S01]  /*2b50*/  PRMT R47, R14, 0x5410, R15 ;  /* 0x000054100e2f7816 */ /* 0x000fe2000000000f */
[----:B------:R-:W-:Y:S06]  /*2b60*/  @!P3 BRA `(.L_x_2256) ;  /* 0x000000000004b947 */ /* 0x000fec0003800000 */
[----:B------:R-:W-:Y:S01]  /*2b70*/  BPT.TRAP 0x1 ;  /* 0x000000040000795c */ /* 0x000fe20000300000 */
.L_x_2256:
[----:B------:R-:W-:Y:S01]  /*2b80*/  IMAD R78, R22, 0x8, R2 ;  /* 0x00000008164e7824 */ /* 0x000fe200078e0202 */
[----:B------:R-:W-:Y:S01]  /*2b90*/  SHF.L.U32 R90, R154, 0x1f, RZ ;  /* 0x0000001f9a5a7819 */ /* 0x000fe200000006ff */
[----:B------:R-:W-:Y:S03]  /*2ba0*/  BSSY B1, `(.L_x_2257) ;  /* 0x0000003000017945 */ /* 0x000fe60003800000 */
[----:B------:R-:W0:Y:S02]  /*2bb0*/  SYNCS.PHASECHK.TRANS64.TRYWAIT P6, [R78+URZ+0x16890], R90 ;  /* 0x0168905a4e0075a7 */ /* 0x000e2400080c017f */
[----:B0-----:R-:W-:Y:S05]  /*2bc0*/  @!P6 BRA `(.L_x_2258) ;  /* 0x000001500094e947 */ /* 0x001fea0003800000 */
.L_x_2516:
[----:B------:R-:W-:Y:S05]  /*2bd0*/  BSYNC B1 ;  /* 0x0000000000017941 */ /* 0x000fea0003800000 */
.L_x_2257:
        /* <DEDUP_REMOVED lines=8> */
[--C-:B------:R-:W-:Y:S02]  /*2c60*/  SHF.R.U64 R89, R80, 0x10, R81.reuse ;  /* 0x0000001050597819 */ /* 0x100fe40000001251 */
[----:B------:R-:W-:Y:S02]  /*2c70*/  SHF.R.U32.HI R94, RZ, 0x10, R81 ;  /* 0x00000010ff5e7819 */ /* 0x000fe40000011651 */
[--C-:B------:R-:W-:Y:S01]  /*2c80*/  SHF.R.U64 R81, R84, 0x10, R85.reuse ;  /* 0x0000001054517819 */ /* 0x100fe20000001255 */
[----:B------:R-:W-:Y:S01]  /*2c90*/  HADD2.F32 R84, -RZ, R89.H0_H0 ;  /* 0x20000059ff547230 */ /* 0x000fe20000004100 */
[----:B------:R-:W-:Y:S01]  /*2ca0*/  SHF.R.U32.HI R96, RZ, 0x10, R85 ;  /* 0x00000010ff607819 */ /* 0x000fe20000011655 */
[----:B------:R-:W-:Y:S01]  /*2cb0*/  HADD2.F32 R94, -RZ, R94.H0_H0 ;  /* 0x2000005eff5e7230 */ /* 0x000fe20000004100 */
[----:B--2---:R-:W-:Y:S01]  /*2cc0*/  MOV R80, R14 ;  /* 0x0000000e00507202 */ /* 0x004fe20000000f00 */
[----:B------:R-:W-:Y:S02]  /*2cd0*/  HADD2.F32 R85, -RZ, R81.H0_H0 ;  /* 0x20000051ff557230 */ /* 0x000fe40000004100 */
[----:B------:R-:W-:-:S02]  /*2ce0*/  HADD2.F32 R14, -RZ, R13.H1_H1 ;  /* 0x3000000dff0e7230 */ /* 0x000fc40000004100 */
[----:B------:R-:W-:Y:S02]  /*2cf0*/  HADD2.F32 R13, -RZ, R13.H0_H0 ;  /* 0x2000000dff0d7230 */ /* 0x000fe40000004100 */
[----:B------:R-:W-:Y:S02]  /*2d00*/  HADD2.F32 R96, -RZ, R96.H0_H0 ;  /* 0x20000060ff607230 */ /* 0x000fe40000004100 */
[-C--:B------:R-:W-:Y:S01]  /*2d10*/  FMUL.FTZ R98, R14, R85.reuse ;  /* 0x000000550e627220 */ /* 0x080fe20000410000 */
[--C-:B------:R-:W-:Y:S02]  /*2d20*/  HADD2.F32 R81, -RZ, R15.reuse.H1_H1 ;  /* 0x3000000fff517230 */ /* 0x100fe40000004100 */
[C---:B------:R-:W-:Y:S01]  /*2d30*/  FMUL.FTZ R85, R13.reuse, R85 ;  /* 0x000000550d557220 */ /* 0x040fe20000410000 */
[----:B------:R-:W-:Y:S02]  /*2d40*/  HADD2.F32 R15, -RZ, R15.H0_H0 ;  /* 0x2000000fff0f7230 */ /* 0x000fe40000004100 */
[----:B------:R-:W-:Y:S01]  /*2d50*/  FFMA.FTZ R98, R13, R84, -R98 ;  /* 0x000000540d627223 */ /* 0x000fe20000010862 */
[----:B------:R-:W-:-:S02]  /*2d60*/  HADD2.F32 R13, -RZ, R12.H1_H1 ;  /* 0x3000000cff0d7230 */ /* 0x000fc40000004100 */
[----:B------:R-:W-:Y:S01]  /*2d70*/  FMUL.FTZ R100, R81, R96 ;  /* 0x0000006051647220 */ /* 0x000fe20000410000 */
[----:B------:R-:W-:Y:S01]  /*2d80*/  FFMA.FTZ R93, R14, R84, R85 ;  /* 0x000000540e5d7223 */ /* 0x000fe20000010055 */
[C---:B------:R-:W-:Y:S01]  /*2d90*/  FMUL.FTZ R96, R15.reuse, R96 ;  /* 0x000000600f607220 */ /* 0x040fe20000410000 */
[--C-:B------:R-:W-:Y:S02]  /*2da0*/  HADD2.F32 R84, -RZ, R99.reuse.H0_H0 ;  /* 0x20000063ff547230 */ /* 0x100fe40000004100 */
[-C--:B------:R-:W-:Y:S01]  /*2db0*/  FFMA.FTZ R100, R15, R94.reuse, -R100 ;  /* 0x0000005e0f647223 */ /* 0x080fe20000010864 */
[----:B------:R-:W-:Y:S02]  /*2dc0*/  HADD2.F32 R85, -RZ, R99.H1_H1 ;  /* 0x30000063ff557230 */ /* 0x000fe40000004100 */
[----:B------:R-:W-:Y:S01]  /*2dd0*/  FFMA.FTZ R97, R81, R94, R96 ;  /* 0x0000005e51617223 */ /* 0x000fe20000010060 */
[----:B------:R-:W-:Y:S02]  /*2de0*/  HADD2.F32 R14, -RZ, R80.H1_H1 ;  /* 0x30000050ff0e7230 */ /* 0x000fe40000004100 */
[----:B------:R-:W-:Y:S01]  /*2df0*/  FMUL.FTZ R89, R13, R84 ;  /* 0x000000540d597220 */ /* 0x000fe20000410000 */
[----:B------:R-:W-:-:S02]  /*2e00*/  HADD2.F32 R12, -RZ, R12.H0_H0 ;  /* 0x2000000cff0c7230 */ /* 0x000fc40000004100 */
[----:B------:R-:W-:Y:S02]  /*2e10*/  HADD2.F32 R80, -RZ, R80.H0_H0 ;  /* 0x20000050ff507230 */ /* 0x000fe40000004100 */
        /* <DEDUP_REMOVED lines=13> */
.L_x_2264:
[----:B------:R-:W-:Y:S05]  /*2ef0*/  BSYNC B3 ;  /* 0x0000000000037941 */ /* 0x000fea0003800000 */
.L_x_2263:
[----:B--2---:R1:W-:Y:S02]  /*2f00*/  STG.E.128 desc[UR40][R38.64], R12 ;  /* 0x0000000c26007986 */ /* 0x0043e4000c101d28 */
.L_x_2262:
[----:B------:R-:W-:Y:S05]  /*2f10*/  BSYNC B2 ;  /* 0x0000000000027941 */ /* 0x000fea0003800000 */
.L_x_2261:
        /* <DEDUP_REMOVED lines=46> */
.L_x_2266:
[----:B------:R-:W-:Y:S05]  /*3200*/  BSYNC B2 ;  /* 0x0000000000027941 */ /* 0x000fea0003800000 */
.L_x_2265:
[----:B--2---:R2:W-:Y:S02]  /*3210*/  STG.E.128 desc[UR40][R38.64+0x40], R12 ;  /* 0x0000400c26007986 */ /* 0x0045e4000c101d28 */
.L_x_2260:
[----:B------:R-:W-:Y:S05]  /*3220*/  BSYNC B1 ;  /* 0x0000000000017941 */ /* 0x000fea0003800000 */
.L_x_2259:
        /* <DEDUP_REMOVED lines=48> */
.L_x_2271:
[----:B------:R-:W-:Y:S05]  /*3530*/  BSYNC B2 ;  /* 0x0000000000027941 */ /* 0x000fea0003800000 */
.L_x_2270:
[----:B--2---:R3:W-:Y:S02]  /*3540*/  STG.E.128 desc[UR40][R36.64], R12 ;  /* 0x0000000c24007986 */ /* 0x0047e4000c101d28 */
.L_x_2269:
[----:B------:R-:W-:Y:S05]  /*3550*/  BSYNC B1 ;  /* 0x0000000000017941 */ /* 0x000fea0003800000 */
.L_x_2268:
        /* <DEDUP_REMOVED lines=46> */
.L_x_2273:
[----:B------:R-:W-:Y:S05]  /*3840*/  BSYNC B1 ;  /* 0x0000000000017941 */ /* 0x000fea0003800000 */
.L_x_2272:
[----:B--2---:R1:W-:Y:S01]  /*3850*/  STG.E.128 desc[UR40][R36.64+0x40], R12 ;  /* 0x0000400c24007986 */ /* 0x0043e2000c101d28 */
[----:B------:R-:W-:Y:S05]  /*3860*/  BRA `(.L_x_2267) ;  /* 0x0000001400e07947 */ /* 0x000fea0003800000 */
.L_x_2251:
        /* <DEDUP_REMOVED lines=48> */
.L_x_2275:
[----:B------:R-:W-:Y:S05]  /*3b70*/  BSYNC B1 ;  /* 0x0000000000017941 */ /* 0x000fea0003800000 */
.L_x_2274:
[----:B-----5:R-:W-:Y:S01]  /*3b80*/  IMAD.MOV.U32 R45, RZ, RZ, R39 ;  /* 0x000000ffff2d7224 */ /* 0x020fe200078e0027 */
[----:B------:R-:W-:Y:S01]  /*3b90*/  MOV R44, R38 ;  /* 0x00000026002c7202 */ /* 0x000fe20000000f00 */
[----:B------:R-:W-:Y:S01]  /*3ba0*/  IMAD.MOV.U32 R46, RZ, RZ, R36 ;  /* 0x000000ffff2e7224 */ /* 0x000fe200078e0024 */
[----:B------:R-:W-:Y:S01]  /*3bb0*/  ISETP.NE.AND P3, PT, R156, 0x3, PT ;  /* 0x000000039c00780c */ /* 0x000fe20003f65270 */
[----:B------:R-:W-:Y:S01]  /*3bc0*/  IMAD.MOV.U32 R47, RZ, RZ, R37 ;  /* 0x000000ffff2f7224 */ /* 0x000fe200078e0025 */
[----:B------:R-:W-:Y:S01]  /*3bd0*/  PRMT R102, R45, 0x5410, R44 ;  /* 0x000054102d667816 */ /* 0x000fe2000000002c */
[----:B------:R-:W-:Y:S02]  /*3be0*/  IMAD.MOV.U32 R44, RZ, RZ, R42 ;  /* 0x000000ffff2c7224 */ /* 0x000fe400078e002a */
[----:B------:R-:W-:Y:S01]  /*3bf0*/  IMAD.MOV.U32 R45, RZ, RZ, R43 ;  /* 0x000000ffff2d7224 */ /* 0x000fe200078e002b */
[----:B------:R-:W-:Y:S01]  /*3c00*/  PRMT R101, R47, 0x5410, R46 ;  /* 0x000054102f657816 */ /* 0x000fe2000000002e */
[----:B------:R-:W-:-:S02]  /*3c10*/  IMAD.MOV.U32 R46, RZ, RZ, R40 ;  /* 0x000000ffff2e7224 */ /* 0x000fc400078e0028 */
        /* <DEDUP_REMOVED lines=21> */
.L_x_2276:
[----:B------:R-:W-:Y:S01]  /*3d70*/  IMAD R78, R22, 0x8, R2 ;  /* 0x00000008164e7824 */ /* 0x000fe200078e0202 */
[----:B------:R-:W-:Y:S01]  /*3d80*/  SHF.L.U32 R90, R154, 0x1f, RZ ;  /* 0x0000001f9a5a7819 */ /* 0x000fe200000006ff */
[----:B------:R-:W0:Y:S01]  /*3d90*/  LDC R94, c[0x0][0x2f4] ;  /* 0x0000bd00ff5e7b82 */ /* 0x000e220000000800 */
[----:B------:R-:W-:Y:S02]  /*3da0*/  BSSY B1, `(.L_x_2277) ;  /* 0x0000004000017945 */ /* 0x000fe40003800000 */
[----:B------:R-:W1:Y:S01]  /*3db0*/  SYNCS.PHASECHK.TRANS64.TRYWAIT P5, [R78+URZ+0x16890], R90 ;  /* 0x0168905a4e0075a7 */ /* 0x000e6200080a017f */
[----:B0-----:R-:W-:Y:S01]  /*3dc0*/  IMAD.IADD R96, R94, 0x1, -R63 ;  /* 0x000000015e607824 */ /* 0x001fe200078e0a3f */
[----:B-1----:R-:W-:Y:S06]  /*3dd0*/  @!P5 BRA `(.L_x_2278) ;  /* 0x000001400024d947 */ /* 0x002fec0003800000 */
.L_x_2517:
[----:B------:R-:W-:Y:S05]  /*3de0*/  BSYNC B1 ;  /* 0x0000000000017941 */ /* 0x000fea0003800000 */
.L_x_2277:
        /* <DEDUP_REMOVED lines=10> */
[----:B------:R-:W-:-:S04]  /*3e90*/  SEL R44, R63, R96, !P0 ;  /* 0x000000603f2c7207 */ /* 0x000fc80004000000 */
[----:B------:R-:W-:-:S04]  /*3ea0*/  IADD3 R95, R95, R89, RZ ;  /* 0x000000595f5f7210 */ /* 0x000fc80007ffe0ff */
        /* <DEDUP_REMOVED lines=8> */
[----:B------:R-:W-:Y:S01]  /*3f30*/  SHF.R.S32.HI R46, RZ, 0x5, R46 ;  /* 0x00000005ff2e7819 */ /* 0x000fe2000001142e */
[----:B------:R-:W-:-:S03]  /*3f40*/  IMAD R45, R22, 0x2000, R4 ;  /* 0x00002000162d7824 */ /* 0x000fc600078e0204 */
[----:B------:R-:W-:Y:S01]  /*3f50*/  LOP3.LUT R44, R70, 0x38, R97, 0xf8, !PT ;  /* 0x00000038462c7812 */ /* 0x000fe200078ef861 */
[----:B------:R-:W-:-:S03]  /*3f60*/  IMAD R45, R45, 0x2, R2 ;  /* 0x000000022d2d7824 */ /* 0x000fc600078e0202 */
[----:B------:R-:W-:-:S05]  /*3f70*/  LOP3.LUT R44, R44, R67, RZ, 0x3c, !PT ;  /* 0x000000432c2c7212 */ /* 0x000fca00078e3cff */
[----:B------:R-:W-:-:S04]  /*3f80*/  IMAD R47, R46, 0x200, R44 ;  /* 0x000002002e2f7824 */ /* 0x000fc800078e022c */
[----:B------:R-:W-:-:S04]  /*3f90*/  IMAD R47, R22, 0x2000, R47 ;  /* 0x00002000162f7824 */ /* 0x000fc800078e022f */
[----:B------:R-:W-:Y:S02]  /*3fa0*/  IMAD R48, R47, 0x2, R2 ;  /* 0x000000022f307824 */ /* 0x000fe400078e0202 */
        /* <DEDUP_REMOVED lines=12> */
[----:B------:R-:W-:Y:S01]  /*4070*/  FMUL.FTZ R49, R110, R109 ;  /* 0x0000006d6e317220 */ /* 0x000fe20000410000 */
[----:B------:R-:W-:Y:S01]  /*4080*/  SHF.R.U32.HI R32, RZ, 0x10, R15 ;  /* 0x00000010ff207819 */ /* 0x000fe2000001160f */
[----:B------:R-:W-:Y:S01]  /*4090*/  HADD2.F32 R33, -RZ, R33.H0_H0 ;  /* 0x20000021ff217230 */ /* 0x000fe20000004100 */
[----:B------:R-:W-:-:S02]  /*40a0*/  SHF.R.U64 R15, R34, 0x10, R35 ;  /* 0x00000010220f7819 */ /* 0x000fc40000001223 */
[----:B------:R-:W-:Y:S01]  /*40b0*/  SHF.R.U32.HI R34, RZ, 0x10, R35 ;  /* 0x00000010ff227819 */ /* 0x000fe20000011623 */
[----:B------:R-:W-:Y:S02]  /*40c0*/  HADD2.F32 R35, -RZ, R104.H0_H0 ;  /* 0x20000068ff237230 */ /* 0x000fe40000004100 */
[----:B------:R-:W-:Y:S01]  /*40d0*/  FMUL.FTZ R112, R106, R33 ;  /* 0x000000216a707220 */ /* 0x000fe20000410000 */
[--C-:B-1----:R-:W-:Y:S02]  /*40e0*/  HADD2.F32 R104, -RZ, R45.reuse.H0_H0 ;  /* 0x2000002dff687230 */ /* 0x102fe40000004100 */
[----:B------:R-:W-:Y:S02]  /*40f0*/  HADD2.F32 R45, -RZ, R45.H1_H1 ;  /* 0x3000002dff2d7230 */ /* 0x000fe40000004100 */
[----:B------:R-:W-:Y:S02]  /*4100*/  HADD2.F32 R34, -RZ, R34.H0_H0 ;  /* 0x20000022ff227230 */ /* 0x000fe40000004100 */
[C---:B------:R-:W-:Y:S01]  /*4110*/  FMUL.FTZ R109, R104.reuse, R109 ;  /* 0x0000006d686d7220 */ /* 0x040fe20000410000 */
[C---:B------:R-:W-:Y:S01]  /*4120*/  FMUL.FTZ R111, R45.reuse, R33 ;  /* 0x000000212d6f7220 */ /* 0x040fe20000410000 */
[----:B------:R-:W-:Y:S01]  /*4130*/  FFMA.FTZ R33, R104, R35, -R49 ;  /* 0x0000002368217223 */ /* 0x000fe20000010831 */
[----:B------:R-:W-:Y:S01]  /*4140*/  FFMA.FTZ R104, R45, R103, -R112 ;  /* 0x000000672d687223 */ /* 0x000fe20000010870 */
[----:B------:R-:W-:-:S02]  /*4150*/  HADD2.F32 R112, -RZ, R108.H0_H0 ;  /* 0x2000006cff707230 */ /* 0x000fc40000004100 */
[----:B------:R-:W-:Y:S01]  /*4160*/  FFMA.FTZ R35, R110, R35, R109 ;  /* 0x000000236e237223 */ /* 0x000fe2000001006d */
[----:B------:R-:W-:Y:S02]  /*4170*/  HADD2.F32 R49, -RZ, R51.H0_H0 ;  /* 0x20000033ff317230 */ /* 0x000fe40000004100 */
[----:B------:R-:W-:Y:S01]  /*4180*/  FFMA.FTZ R106, R106, R103, R111 ;  /* 0x000000676a6a7223 */ /* 0x000fe2000001006f */
[----:B------:R-:W-:Y:S01]  /*4190*/  HADD2.F32 R45, -RZ, R47.H0_H0 ;  /* 0x2000002fff2d7230 */ /* 0x000fe20000004100 */
[----:B------:R-:W-:Y:S01]  /*41a0*/  F2FP.F16.F32.PACK_AB R33, R104, R33 ;  /* 0x000000216821723e */ /* 0x000fe200000000ff */
[----:B------:R-:W-:Y:S02]  /*41b0*/  HADD2.F32 R110, -RZ, R108.H1_H1 ;  /* 0x3000006cff6e7230 */ /* 0x000fe40000004100 */
[----:B------:R-:W-:Y:S01]  /*41c0*/  HADD2.F32 R51, -RZ, R51.H1_H1 ;  /* 0x30000033ff337230 */ /* 0x000fe20000004100 */
[----:B------:R-:W-:Y:S01]  /*41d0*/  F2FP.F16.F32.PACK_AB R35, R106, R35 ;  /* 0x000000236a23723e */ /* 0x000fe200000000ff */
        /* <DEDUP_REMOVED lines=8> */
[----:B------:R-:W-:Y:S02]  /*4260*/  HADD2.F32 R110, -RZ, R107.H0_H0 ;  /* 0x2000006bff6e7230 */ /* 0x000fe40000004100 */
[----:B------:R-:W-:Y:S01]  /*4270*/  FFMA.FTZ R45, R47, R108, -R114 ;  /* 0x0000006c2f2d7223 */ /* 0x000fe20000010872 */
[----:B------:R-:W-:-:S02]  /*4280*/  HADD2.F32 R103, -RZ, R13.H0_H0 ;  /* 0x2000000dff677230 */ /* 0x000fc40000004100 */
[----:B------:R-:W-:Y:S01]  /*4290*/  FFMA.FTZ R47, R51, R108, R116 ;  /* 0x0000006c332f7223 */ /* 0x000fe20000010074 */
[----:B------:R-:W-:Y:S02]  /*42a0*/  HADD2.F32 R49, -RZ, R48.H0_H0 ;  /* 0x20000030ff317230 */ /* 0x000fe40000004100 */
[----:B------:R-:W-:Y:S02]  /*42b0*/  HADD2.F32 R13, -RZ, R44.H0_H0 ;  /* 0x2000002cff0d7230 */ /* 0x000fe40000004100 */
[----:B------:R-:W-:Y:S02]  /*42c0*/  HADD2.F32 R48, -RZ, R48.H1_H1 ;  /* 0x30000030ff307230 */ /* 0x000fe40000004100 */
[----:B------:R-:W-:Y:S02]  /*42d0*/  HADD2.F32 R44, -RZ, R44.H1_H1 ;  /* 0x3000002cff2c7230 */ /* 0x000fe40000004100 */
[----:B------:R-:W-:Y:S02]  /*42e0*/  HADD2.F32 R108, -RZ, R107.H1_H1 ;  /* 0x3000006bff6c7230 */ /* 0x000fe40000004100 */
[----:B------:R-:W-:Y:S01]  /*42f0*/  FMUL.FTZ R107, R48, R103 ;  /* 0x00000067306b7220 */ /* 0x000fe20000410000 */
[----:B------:R-:W-:-:S02]  /*4300*/  HADD2.F32 R51, -RZ, R12.H0_H0 ;  /* 0x2000000cff337230 */ /* 0x000fc40000004100 */
[-C--:B------:R-:W-:Y:S01]  /*4310*/  FMUL.FTZ R12, R49, R110.reuse ;  /* 0x0000006e310c7220 */ /* 0x080fe20000410000 */
[C---:B------:R-:W-:Y:S01]  /*4320*/  FMUL.FTZ R110, R13.reuse, R110 ;  /* 0x0000006e0d6e7220 */ /* 0x040fe20000410000 */
[C---:B------:R-:W-:Y:S02]  /*4330*/  FMUL.FTZ R103, R44.reuse, R103 ;  /* 0x000000672c677220 */ /* 0x040fe40000410000 */
[-C--:B------:R-:W-:Y:S01]  /*4340*/  FFMA.FTZ R12, R13, R108.reuse, -R12 ;  /* 0x0000006c0d0c7223 */ /* 0x080fe2000001080c */
[----:B------:R-:W-:Y:S01]  /*4350*/  FFMA.FTZ R13, R49, R108, R110 ;  /* 0x0000006c310d7223 */ /* 0x000fe2000001006e */
[-C--:B------:R-:W-:Y:S01]  /*4360*/  FFMA.FTZ R49, R44, R51.reuse, -R107 ;  /* 0x000000332c317223 */ /* 0x080fe2000001086b */
[----:B------:R-:W-:Y:S01]  /*4370*/  FFMA.FTZ R44, R48, R51, R103 ;  /* 0x00000033302c7223 */ /* 0x000fe20000010067 */
[--C-:B------:R-:W-:Y:S02]  /*4380*/  HADD2.F32 R51, -RZ, R105.reuse.H0_H0 ;  /* 0x20000069ff337230 */ /* 0x100fe40000004100 */
[----:B------:R-:W-:-:S02]  /*4390*/  HADD2.F32 R105, -RZ, R105.H1_H1 ;  /* 0x30000069ff697230 */ /* 0x000fc40000004100 */
[----:B------:R-:W-:Y:S02]  /*43a0*/  HADD2.F32 R107, -RZ, R15.H0_H0 ;  /* 0x2000000fff6b7230 */ /* 0x000fe40000004100 */
[----:B------:R-:W-:Y:S02]  /*43b0*/  HADD2.F32 R48, -RZ, R50.H0_H0 ;  /* 0x20000032ff307230 */ /* 0x000fe40000004100 */
[----:B------:R-:W-:Y:S02]  /*43c0*/  HADD2.F32 R15, -RZ, R46.H0_H0 ;  /* 0x2000002eff0f7230 */ /* 0x000fe40000004100 */
[----:B------:R-:W-:Y:S02]  /*43d0*/  HADD2.F32 R50, -RZ, R50.H1_H1 ;  /* 0x30000032ff327230 */ /* 0x000fe40000004100 */
[----:B------:R-:W-:Y:S02]  /*43e0*/  HADD2.F32 R46, -RZ, R46.H1_H1 ;  /* 0x3000002eff2e7230 */ /* 0x000fe40000004100 */
[----:B------:R-:W-:-:S02]  /*43f0*/  HADD2.F32 R103, -RZ, R14.H0_H0 ;  /* 0x2000000eff677230 */ /* 0x000fc40000004100 */
[----:B------:R-:W-:Y:S01]  /*4400*/  FMUL.FTZ R14, R48, R105 ;  /* 0x00000069300e7220 */ /* 0x000fe20000410000 */
[----:B------:R-:W-:Y:S01]  /*4410*/  FMUL.FTZ R109, R50, R107 ;  /* 0x0000006b326d7220 */ /* 0x000fe20000410000 */
[C---:B------:R-:W-:Y:S01]  /*4420*/  FMUL.FTZ R105, R15.reuse, R105 ;  /* 0x000000690f697220 */ /* 0x040fe20000410000 */
[----:B------:R-:W-:Y:S01]  /*4430*/  FMUL.FTZ R107, R46, R107 ;  /* 0x0000006b2e6b7220 */ /* 0x000fe20000410000 */
[-C--:B------:R-:W-:Y:S01]  /*4440*/  FFMA.FTZ R14, R15, R51.reuse, -R14 ;  /* 0x000000330f0e7223 */ /* 0x080fe2000001080e */
[----:B------:R-:W-:Y:S01]  /*4450*/  F2FP.F16.F32.PACK_AB R15, R45, R32 ;  /* 0x000000202d0f723e */ /* 0x000fe200000000ff */
[----:B------:R-:W-:Y:S01]  /*4460*/  FFMA.FTZ R105, R48, R51, R105 ;  /* 0x0000003330697223 */ /* 0x000fe20000010069 */
[-C--:B------:R-:W-:Y:S01]  /*4470*/  FFMA.FTZ R109, R46, R103.reuse, -R109 ;  /* 0x000000672e6d7223 */ /* 0x080fe2000001086d */
[----:B------:R-:W-:Y:S01]  /*4480*/  FFMA.FTZ R50, R50, R103, R107 ;  /* 0x0000006732327223 */ /* 0x000fe2000001006b */
        /* <DEDUP_REMOVED lines=8> */
[----:B------:R-:W-:-:S07]  /*4510*/  MOV R45, R33 ;  /* 0x00000021002d7202 */ /* 0x000fce0000000f00 */
.L_x_2282:
[----:B------:R-:W-:Y:S05]  /*4520*/  BSYNC B2 ;  /* 0x0000000000027941 */ /* 0x000fea0003800000 */
.L_x_2281:
        /* <DEDUP_REMOVED lines=12> */
.L_x_2280:
[----:B------:R-:W-:Y:S05]  /*45f0*/  BSYNC B1 ;  /* 0x0000000000017941 */ /* 0x000fea0003800000 */
.L_x_2279:
        /* <DEDUP_REMOVED lines=11> */
[----:B------:R-:W-:Y:S01]  /*46b0*/  VIADD R32, R19, 0x60 ;  /* 0x0000006013207836 */ /* 0x000fe20000000000 */
[----:B------:R-:W-:Y:S01]  /*46c0*/  IADD3.X R13, R76, R47, R5, P5, P6 ;  /* 0x0000002f4c0d7210 */ /* 0x000fe20002fec405 */
[----:B------:R-:W-:Y:S01]  /*46d0*/  IMAD.SHL.U32 R15, R15, 0x40, RZ ;  /* 0x000000400f0f7824 */ /* 0x000fe200078e00ff */
[----:B------:R-:W-:Y:S01]  /*46e0*/  LEA R44, P5, R12, R80, 0x1 ;  /* 0x000000500c2c7211 */ /* 0x000fe200078a08ff */
[----:B------:R-:W-:Y:S01]  /*46f0*/  IMAD.SHL.U32 R32, R32, 0x40, RZ ;  /* 0x0000004020207824 */ /* 0x000fe200078e00ff */
[----:B------:R-:W-:Y:S02]  /*4700*/  BSSY B1, `(.L_x_2283) ;  /* 0x000006a000017945 */ /* 0x000fe40003800000 */
[----:B------:R-:W-:-:S02]  /*4710*/  LEA.HI.X R45, R12, R81, R13, 0x1, P5 ;  /* 0x000000510c2d7211 */ /* 0x000fc400028f0c0d */
[----:B------:R-:W-:Y:S02]  /*4720*/  SHF.R.S32.HI R13, RZ, 0x1f, R96 ;  /* 0x0000001fff0d7819 */ /* 0x000fe40000011460 */
[----:B------:R-:W-:Y:S02]  /*4730*/  LOP3.LUT R15, R15, 0x1c0, RZ, 0xc0, !PT ;  /* 0x000001c00f0f7812 */ /* 0x000fe400078ec0ff */
[----:B------:R-:W-:Y:S02]  /*4740*/  LEA.HI R13, R13, R96, RZ, 0x4 ;  /* 0x000000600d0d7211 */ /* 0x000fe400078f20ff */
[----:B------:R-:W-:Y:S02]  /*4750*/  LOP3.LUT R32, R32, 0x1c0, RZ, 0xc0, !PT ;  /* 0x000001c020207812 */ /* 0x000fe400078ec0ff */
[----:B------:R-:W-:Y:S02]  /*4760*/  LEA.HI.SX32 R13, R13, R6, 0x1c ;  /* 0x000000060d0d7211 */ /* 0x000fe400078fe2ff */
[----:B------:R-:W-:-:S02]  /*4770*/  SHF.R.U32.HI R15, RZ, 0x3, R15 ;  /* 0x00000003ff0f7819 */ /* 0x000fc4000001160f */
[----:B------:R-:W-:Y:S01]  /*4780*/  SHF.L.U32 R49, R13, 0x3, RZ ;  /* 0x000000030d317819 */ /* 0x000fe200000006ff */
[----:B------:R-:W-:-:S03]  /*4790*/  IMAD R13, R22, 0x2000, R3 ;  /* 0x00002000160d7824 */ /* 0x000fc600078e0203 */
[----:B------:R-:W-:Y:S01]  /*47a0*/  LOP3.LUT R12, R32, 0x38, R49, 0xf8, !PT ;  /* 0x00000038200c7812 */ /* 0x000fe200078ef831 */
[----:B------:R-:W-:-:S03]  /*47b0*/  IMAD R13, R13, 0x2, R2 ;  /* 0x000000020d0d7824 */ /* 0x000fc600078e0202 */
        /* <DEDUP_REMOVED lines=8> */
[--C-:B------:R-:W-:Y:S01]  /*4840*/  HADD2.F32 R51, -RZ, R99.reuse.H0_H0 ;  /* 0x20000063ff337230 */ /* 0x100fe20000004100 */
[----:B------:R-:W-:Y:S01]  /*4850*/  SHF.R.U64 R36, R38, 0x10, R39 ;  /* 0x0000001026247819 */ /* 0x000fe20000001227 */
[----:B-1----:R-:W-:Y:S01]  /*4860*/  IMAD.MOV.U32 R38, RZ, RZ, R12 ;  /* 0x000000ffff267224 */ /* 0x002fe200078e000c */
[----:B------:R-:W-:Y:S01]  /*4870*/  SHF.R.U32.HI R50, RZ, 0x10, R41 ;  /* 0x00000010ff327819 */ /* 0x000fe20000011629 */
[----:B--2---:R-:W-:Y:S01]  /*4880*/  IMAD.MOV.U32 R12, RZ, RZ, R33 ;  /* 0x000000ffff0c7224 */ /* 0x004fe200078e0021 */
[----:B------:R-:W-:Y:S01]  /*4890*/  SHF.R.U32.HI R48, RZ, 0x10, R37 ;  /* 0x00000010ff307819 */ /* 0x000fe20000011625 */
[----:B------:R-:W-:Y:S01]  /*48a0*/  HADD2.F32 R99, -RZ, R99.H1_H1 ;  /* 0x30000063ff637230 */ /* 0x000fe20000004100 */
[----:B------:R-:W-:Y:S01]  /*48b0*/  SHF.R.U64 R40, R40, 0x10, R41 ;  /* 0x0000001028287819 */ /* 0x000fe20000001229 */
[----:B------:R-:W-:Y:S01]  /*48c0*/  HADD2.F32 R50, -RZ, R50.H0_H0 ;  /* 0x20000032ff327230 */ /* 0x000fe20000004100 */
[----:B------:R-:W-:Y:S01]  /*48d0*/  SHF.R.U32.HI R41, RZ, 0x10, R39 ;  /* 0x00000010ff297819 */ /* 0x000fe20000011627 */
[----:B------:R-:W-:Y:S01]  /*48e0*/  IMAD.MOV.U32 R39, RZ, RZ, R32 ;  /* 0x000000ffff277224 */ /* 0x000fe200078e0020 */
[----:B------:R-:W-:Y:S01]  /*48f0*/  SHF.R.U64 R37, R42, 0x10, R43 ;  /* 0x000000102a257819 */ /* 0x000fe2000000122b */
[----:B------:R-:W-:Y:S01]  /*4900*/  IMAD.MOV.U32 R42, RZ, RZ, R35 ;  /* 0x000000ffff2a7224 */ /* 0x000fe200078e0023 */
[----:B------:R-:W-:Y:S01]  /*4910*/  MOV R33, R15 ;  /* 0x0000000f00217202 */ /* 0x000fe20000000f00 */
[--C-:B------:R-:W-:Y:S01]  /*4920*/  HADD2.F32 R32, -RZ, R12.reuse.H0_H0 ;  /* 0x2000000cff207230 */ /* 0x100fe20000004100 */
[----:B------:R-:W-:Y:S01]  /*4930*/  SHF.R.U32.HI R87, RZ, 0x10, R43 ;  /* 0x00000010ff577819 */ /* 0x000fe2000001162b */
[----:B------:R-:W-:-:S02]  /*4940*/  HADD2.F32 R35, -RZ, R12.H1_H1 ;  /* 0x3000000cff237230 */ /* 0x000fc40000004100 */
[--C-:B------:R-:W-:Y:S02]  /*4950*/  HADD2.F32 R12, -RZ, R13.reuse.H0_H0 ;  /* 0x2000000dff0c7230 */ /* 0x100fe40000004100 */
[----:B------:R-:W-:Y:S02]  /*4960*/  HADD2.F32 R15, -RZ, R13.H1_H1 ;  /* 0x3000000dff0f7230 */ /* 0x000fe40000004100 */
[-C--:B------:R-:W-:Y:S01]  /*4970*/  FMUL.FTZ R13, R32, R51.reuse ;  /* 0x00000033200d7220 */ /* 0x080fe20000410000 */
[----:B------:R-:W-:Y:S02]  /*4980*/  HADD2.F32 R43, -RZ, R101.H0_H0 ;  /* 0x20000065ff2b7230 */ /* 0x000fe40000004100 */
[C---:B------:R-:W-:Y:S01]  /*4990*/  FMUL.FTZ R51, R12.reuse, R51 ;  /* 0x000000330c337220 */ /* 0x040fe20000410000 */
[----:B------:R-:W-:Y:S02]  /*49a0*/  HADD2.F32 R48, -RZ, R48.H0_H0 ;  /* 0x20000030ff307230 */ /* 0x000fe40000004100 */
[-C--:B------:R-:W-:Y:S01]  /*49b0*/  FMUL.FTZ R86, R35, R50.reuse ;  /* 0x0000003223567220 */ /* 0x080fe20000410000 */
[C---:B------:R-:W-:Y:S01]  /*49c0*/  FMUL.FTZ R50, R15.reuse, R50 ;  /* 0x000000320f327220 */ /* 0x040fe20000410000 */
[-C--:B------:R-:W-:Y:S01]  /*49d0*/  FFMA.FTZ R12, R12, R43.reuse, -R13 ;  /* 0x0000002b0c0c7223 */ /* 0x080fe2000001080d */
[----:B------:R-:W-:Y:S01]  /*49e0*/  FFMA.FTZ R13, R32, R43, R51 ;  /* 0x0000002b200d7223 */ /* 0x000fe20000010033 */
[-C--:B------:R-:W-:Y:S01]  /*49f0*/  FFMA.FTZ R15, R15, R48.reuse, -R86 ;  /* 0x000000300f0f7223 */ /* 0x080fe20000010856 */
[----:B------:R-:W-:Y:S01]  /*4a00*/  FFMA.FTZ R32, R35, R48, R50 ;  /* 0x0000003023207223 */ /* 0x000fe20000010032 */
[----:B------:R-:W-:-:S02]  /*4a10*/  HADD2.F32 R86, -RZ, R100.H0_H0 ;  /* 0x20000064ff567230 */ /* 0x000fc40000004100 */
[--C-:B------:R-:W-:Y:S01]  /*4a20*/  HADD2.F32 R43, -RZ, R42.reuse.H0_H0 ;  /* 0x2000002aff2b7230 */ /* 0x100fe20000004100 */
[----:B------:R-:W-:Y:S01]  /*4a30*/  F2FP.F16.F32.PACK_AB R15, R15, R12 ;  /* 0x0000000c0f0f723e */ /* 0x000fe200000000ff */
[----:B------:R-:W-:Y:S02]  /*4a40*/  HADD2.F32 R48, -RZ, R42.H1_H1 ;  /* 0x3000002aff307230 */ /* 0x000fe40000004100 */
[----:B------:R-:W-:Y:S02]  /*4a50*/  HADD2.F32 R35, -RZ, R33.H0_H0 ;  /* 0x20000021ff237230 */ /* 0x000fe40000004100 */
[-C--:B------:R-:W-:Y:S01]  /*4a60*/  FMUL.FTZ R88, R43, R86.reuse ;  /* 0x000000562b587220 */ /* 0x080fe20000410000 */
[----:B------:R-:W-:Y:S02]  /*4a70*/  HADD2.F32 R51, -RZ, R87.H0_H0 ;  /* 0x20000057ff337230 */ /* 0x000fe40000004100 */
[----:B------:R-:W-:Y:S02]  /*4a80*/  HADD2.F32 R42, -RZ, R33.H1_H1 ;  /* 0x30000021ff2a7230 */ /* 0x000fe40000004100 */
[----:B------:R-:W-:Y:S01]  /*4a90*/  FMUL.FTZ R86, R35, R86 ;  /* 0x0000005623567220 */ /* 0x000fe20000410000 */
[----:B------:R-:W-:-:S02]  /*4aa0*/  HADD2.F32 R50, -RZ, R102.H0_H0 ;  /* 0x20000066ff327230 */ /* 0x000fc40000004100 */
[-C--:B------:R-:W-:Y:S01]  /*4ab0*/  FMUL.FTZ R87, R48, R51.reuse ;  /* 0x0000003330577220 */ /* 0x080fe20000410000 */
[----:B------:R-:W-:Y:S02]  /*4ac0*/  HADD2.F32 R41, -RZ, R41.H0_H0 ;  /* 0x20000029ff297230 */ /* 0x000fe40000004100 */
[C---:B------:R-:W-:Y:S01]  /*4ad0*/  FMUL.FTZ R51, R42.reuse, R51 ;  /* 0x000000332a337220 */ /* 0x040fe20000410000 */
[----:B------:R-:W-:Y:S02]  /*4ae0*/  HADD2.F32 R101, -RZ, R101.H1_H1 ;  /* 0x30000065ff657230 */ /* 0x000fe40000004100 */
[-C--:B------:R-:W-:Y:S01]  /*4af0*/  FFMA.FTZ R33, R35, R50.reuse, -R88 ;  /* 0x0000003223217223 */ /* 0x080fe20000010858 */
[----:B------:R-:W-:Y:S01]  /*4b00*/  FFMA.FTZ R35, R43, R50, R86 ;  /* 0x000000322b237223 */ /* 0x000fe20000010056 */
[-C--:B------:R-:W-:Y:S01]  /*4b10*/  FFMA.FTZ R50, R42, R41.reuse, -R87 ;  /* 0x000000292a327223 */ /* 0x080fe20000010857 */
[----:B------:R-:W-:Y:S01]  /*4b20*/  FFMA.FTZ R86, R48, R41, R51 ;  /* 0x0000002930567223 */ /* 0x000fe20000010033 */
[----:B------:R-:W-:-:S02]  /*4b30*/  HADD2.F32 R42, -RZ, R40.H0_H0 ;  /* 0x20000028ff2a7230 */ /* 0x000fc40000004100 */
[--C-:B------:R-:W-:Y:S01]  /*4b40*/  HADD2.F32 R41, -RZ, R39.reuse.H0_H0 ;  /* 0x20000027ff297230 */ /* 0x100fe20000004100 */
[----:B------:R-:W-:Y:S01]  /*4b50*/  F2FP.F16.F32.PACK_AB R50, R50, R33 ;  /* 0x000000213232723e */ /* 0x000fe200000000ff */
[--C-:B------:R-:W-:Y:S01]  /*4b60*/  HADD2.F32 R40, -RZ, R38.reuse.H0_H0 ;  /* 0x20000026ff287230 */ /* 0x100fe20000004100 */
[----:B------:R-:W-:Y:S01]  /*4b70*/  F2FP.F16.F32.PACK_AB R33, R32, R13 ;  /* 0x0000000d2021723e */ /* 0x000fe200000000ff */
[----:B------:R-:W-:Y:S02]  /*4b80*/  HADD2.F32 R39, -RZ, R39.H1_H1 ;  /* 0x30000027ff277230 */ /* 0x000fe40000004100 */
[-C--:B------:R-:W-:Y:S01]  /*4b90*/  FMUL.FTZ R43, R41, R99.reuse ;  /* 0x00000063292b7220 */ /* 0x080fe20000410000 */
[----:B------:R-:W-:Y:S02]  /*4ba0*/  HADD2.F32 R38, -RZ, R38.H1_H1 ;  /* 0x30000026ff267230 */ /* 0x000fe40000004100 */
[----:B------:R-:W-:Y:S01]  /*4bb0*/  FMUL.FTZ R48, R40, R99 ;  /* 0x0000006328307220 */ /* 0x000fe20000410000 */
[----:B------:R-:W-:-:S02]  /*4bc0*/  HADD2.F32 R46, -RZ, R46.H0_H0 ;  /* 0x2000002eff2e7230 */ /* 0x000fc40000004100 */
[-C--:B------:R-:W-:Y:S01]  /*4bd0*/  FMUL.FTZ R51, R39, R42.reuse ;  /* 0x0000002a27337220 */ /* 0x080fe20000410000 */
[-C--:B------:R-:W-:Y:S01]  /*4be0*/  FFMA.FTZ R43, R40, R101.reuse, -R43 ;  /* 0x00000065282b7223 */ /* 0x080fe2000001082b */
[C---:B------:R-:W-:Y:S01]  /*4bf0*/  FMUL.FTZ R42, R38.reuse, R42 ;  /* 0x0000002a262a7220 */ /* 0x040fe20000410000 */
[----:B------:R-:W-:Y:S01]  /*4c00*/  FFMA.FTZ R48, R41, R101, R48 ;  /* 0x0000006529307223 */ /* 0x000fe20000010030 */
[-C--:B------:R-:W-:Y:S01]  /*4c10*/  FFMA.FTZ R40, R38, R46.reuse, -R51 ;  /* 0x0000002e26287223 */ /* 0x080fe20000010833 */
[----:B------:R-:W-:Y:S02]  /*4c20*/  HADD2.F32 R41, -RZ, R37.H0_H0 ;  /* 0x20000025ff297230 */ /* 0x000fe40000004100 */
[----:B------:R-:W-:Y:S01]  /*4c30*/  FFMA.FTZ R51, R39, R46, R42 ;  /* 0x0000002e27337223 */ /* 0x000fe2000001002a */
[----:B------:R-:W-:Y:S01]  /*4c40*/  HADD2.F32 R38, -RZ, R34.H0_H0 ;  /* 0x20000022ff267230 */ /* 0x000fe20000004100 */
[----:B------:R-:W-:Y:S01]  /*4c50*/  F2FP.F16.F32.PACK_AB R35, R86, R35 ;  /* 0x000000235623723e */ /* 0x000fe200000000ff */
[----:B------:R-:W-:Y:S01]  /*4c60*/  HADD2.F32 R37, -RZ, R14.H0_H0 ;  /* 0x2000000eff257230 */ /* 0x000fe20000004100 */
[----:B------:R-:W-:Y:S01]  /*4c70*/  F2FP.F16.F32.PACK_AB R12, R40, R43 ;  /* 0x0000002b280c723e */ /* 0x000fe200000000ff */
[----:B------:R-:W-:Y:S01]  /*4c80*/  HADD2.F32 R34, -RZ, R34.H1_H1 ;  /* 0x30000022ff227230 */ /* 0x000fe20000004100 */
[----:B------:R-:W-:Y:S01]  /*4c90*/  F2FP.F16.F32.PACK_AB R32, R51, R48 ;  /* 0x000000303320723e */ /* 0x000fe200000000ff */
[----:B------:R-:W-:-:S02]  /*4ca0*/  HADD2.F32 R100, -RZ, R100.H1_H1 ;  /* 0x30000064ff647230 */ /* 0x000fc40000004100 */
[----:B------:R-:W-:Y:S02]  /*4cb0*/  HADD2.F32 R14, -RZ, R14.H1_H1 ;  /* 0x3000000eff0e7230 */ /* 0x000fe40000004100 */
[-C--:B------:R-:W-:Y:S01]  /*4cc0*/  FMUL.FTZ R89, R34, R41.reuse ;  /* 0x0000002922597220 */ /* 0x080fe20000410000 */
[----:B------:R-:W-:Y:S02]  /*4cd0*/  HADD2.F32 R102, -RZ, R102.H1_H1 ;  /* 0x30000066ff667230 */ /* 0x000fe40000004100 */
[-C--:B------:R-:W-:Y:S01]  /*4ce0*/  FMUL.FTZ R87, R37, R100.reuse ;  /* 0x0000006425577220 */ /* 0x080fe20000410000 */
[----:B------:R-:W-:Y:S02]  /*4cf0*/  HADD2.F32 R39, -RZ, R36.H0_H0 ;  /* 0x20000024ff277230 */ /* 0x000fe40000004100 */
[----:B------:R-:W-:Y:S01]  /*4d00*/  FMUL.FTZ R36, R38, R100 ;  /* 0x0000006426247220 */ /* 0x000fe20000410000 */
[----:B------:R-:W-:Y:S01]  /*4d10*/  FMUL.FTZ R41, R14, R41 ;  /* 0x000000290e297220 */ /* 0x000fe20000410000 */
[----:B------:R-:W-:Y:S01]  /*4d20*/  FFMA.FTZ R87, R38, R102, R87 ;  /* 0x0000006626577223 */ /* 0x000fe20000010057 */
[----:B------:R-:W-:-:S02]  /*4d30*/  IMAD.MOV.U32 R13, RZ, RZ, R15 ;  /* 0x000000ffff0d7224 */ /* 0x000fc400078e000f */
[----:B------:R-:W-:Y:S01]  /*4d40*/  FFMA.FTZ R36, R37, R102, -R36 ;  /* 0x0000006625247223 */ /* 0x000fe20000010824 */
[-C--:B------:R-:W-:Y:S01]  /*4d50*/  FFMA.FTZ R89, R14, R39.reuse, -R89 ;  /* 0x000000270e597223 */ /* 0x080fe20000010859 */
[----:B------:R-:W-:Y:S01]  /*4d60*/  FFMA.FTZ R34, R34, R39, R41 ;  /* 0x0000002722227223 */ /* 0x000fe20000010029 */
[----:B------:R-:W-:-:S03]  /*4d70*/  IMAD.MOV.U32 R15, RZ, RZ, R50 ;  /* 0x000000ffff0f7224 */ /* 0x000fc600078e0032 */
[----:B------:R-:W-:Y:S02]  /*4d80*/  F2FP.F16.F32.PACK_AB R14, R89, R36 ;  /* 0x00000024590e723e */ /* 0x000fe400000000ff */
[----:B------:R-:W-:-:S07]  /*4d90*/  F2FP.F16.F32.PACK_AB R34, R34, R87 ;  /* 0x000000572222723e */ /* 0x000fce00000000ff */
.L_x_2284:
[----:B------:R-:W-:Y:S05]  /*4da0*/  BSYNC B1 ;  /* 0x0000000000017941 */ /* 0x000fea0003800000 */
.L_x_2283:
        /* <DEDUP_REMOVED lines=10> */
.L_x_2250:
[----:B------:R-:W-:-:S13]  /*4e50*/  ISETP.NE.AND P3, PT, R156, 0x3, PT ;  /* 0x000000039c00780c */ /* 0x000fda0003f65270 */
[----:B------:R-:W-:Y:S05]  /*4e60*/  @!P3 BRA `(.L_x_2285) ;  /* 0x000000000004b947 */ /* 0x000fea0003800000 */
[----:B------:R-:W-:Y:S01]  /*4e70*/  BPT.TRAP 0x1 ;  /* 0x000000040000795c */ /* 0x000fe20000300000 */
.L_x_2285:
[----:B------:R-:W-:Y:S01]  /*4e80*/  IMAD R78, R22, 0x8, R2 ;  /* 0x00000008164e7824 */ /* 0x000fe200078e0202 */
[----:B------:R-:W-:Y:S01]  /*4e90*/  SHF.L.U32 R90, R154, 0x1f, RZ ;  /* 0x0000001f9a5a7819 */ /* 0x000fe200000006ff */
[----:B------:R-:W-:Y:S01]  /*4ea0*/  IMAD R83, R26, -0x80, R28 ;  /* 0xffffff801a537824 */ /* 0x000fe200078e021c */
[----:B------:R-:W-:Y:S02]  /*4eb0*/  BSSY B1, `(.L_x_2286) ;  /* 0x0000004000017945 */ /* 0x000fe40003800000 */
[----:B------:R-:W1:Y:S02]  /*4ec0*/  SYNCS.PHASECHK.TRANS64.TRYWAIT P4, [R78+URZ+0x16890], R90 ;  /* 0x0168905a4e0075a7 */ /* 0x000e64000808017f */
[----:B------:R-:W-:Y:S01]  /*4ed0*/  VIMNMX R83, R83, 0x80, PT ;  /* 0x0000008053537848 */ /* 0x000fe20003fe0100 */
[----:B-1----:R-:W-:Y:S06]  /*4ee0*/  @!P4 BRA `(.L_x_2287) ;  /* 0x0000012c00f4c947 */ /* 0x002fec0003800000 */
.L_x_2518:
[----:B------:R-:W-:Y:S05]  /*4ef0*/  BSYNC B1 ;  /* 0x0000000000017941 */ /* 0x000fea0003800000 */
.L_x_2286:
[----:B------:R-:W-:Y:S01]  /*4f00*/  ISETP.GE.AND P4, PT, R19, R83, PT ;  /* 0x000000531300720c */ /* 0x000fe20003f86270 */
[----:B------:R-:W-:-:S12]  /*4f10*/  BSSY B1, `(.L_x_2288) ;  /* 0x0000006000017945 */ /* 0x000fd80003800000 */
[----:B------:R-:W-:Y:S05]  /*4f20*/  @P4 BRA `(.L_x_2289) ;  /* 0x0000000000104947 */ /* 0x000fea0003800000 */
[----:B------:R-:W2:Y:S04]  /*4f30*/  @!P1 LDS.128 R12, [R82+0xe000] ;  /* 0x00e00000520c9984 */ /* 0x000ea80000000c00 */
[----:B0-----:R-:W0:Y:S04]  /*4f40*/  @!P2 LDS.128 R32, [R79+0xe000] ;  /* 0x00e000004f20a984 */ /* 0x001e280000000c00 */
[----:B--2---:R2:W-:Y:S04]  /*4f50*/  @!P1 STG.E.128 desc[UR40][R38.64], R12 ;  /* 0x0000000c26009986 */ /* 0x0045e8000c101d28 */
[----:B0-----:R2:W-:Y:S02]  /*4f60*/  @!P2 STG.E.128 desc[UR40][R38.64+0x40], R32 ;  /* 0x000040202600a986 */ /* 0x0015e4000c101d28 */
.L_x_2289:
[----:B------:R-:W-:Y:S05]  /*4f70*/  BSYNC B1 ;  /* 0x0000000000017941 */ /* 0x000fea0003800000 */
.L_x_2288:
[----:B--2---:R-:W-:-:S05]  /*4f80*/  VIADD R12, R19, 0x60 ;  /* 0x00000060130c7836 */ /* 0x004fca0000000000 */
[----:B------:R-:W-:-:S13]  /*4f90*/  ISETP.GE.AND P4, PT, R12, R83, PT ;  /* 0x000000530c00720c */ /* 0x000fda0003f86270 */
[----:B------:R-:W-:Y:S05]  /*4fa0*/  @P4 BRA `(.L_x_2267) ;  /* 0x0000000000104947 */ /* 0x000fea0003800000 */
[----:B------:R-:W2:Y:S04]  /*4fb0*/  @!P1 LDS.128 R12, [R82+0x11000] ;  /* 0x01100000520c9984 */ /* 0x000ea80000000c00 */
[----:B0-----:R-:W0:Y:S04]  /*4fc0*/  @!P2 LDS.128 R32, [R79+0x11000] ;  /* 0x011000004f20a984 */ /* 0x001e280000000c00 */
[----:B--2---:R2:W-:Y:S04]  /*4fd0*/  @!P1 STG.E.128 desc[UR40][R36.64], R12 ;  /* 0x0000000c24009986 */ /* 0x0045e8000c101d28 */
[----:B0-----:R2:W-:Y:S02]  /*4fe0*/  @!P2 STG.E.128 desc[UR40][R36.64+0x40], R32 ;  /* 0x000040202400a986 */ /* 0x0015e4000c101d28 */
.L_x_2267:
[----:B------:R-:W-:Y:S05]  /*4ff0*/  BSYNC B0 ;  /* 0x0000000000007941 */ /* 0x000fea0003800000 */
.L_x_2249:
        /* <DEDUP_REMOVED lines=17> */
.L_x_2291:
[----:B------:R-:W-:Y:S05]  /*5110*/  BSYNC B0 ;  /* 0x0000000000007941 */ /* 0x000fea0003800000 */
.L_x_2290:
[----:B------:R-:W2:Y:S01]  /*5120*/  SYNCS.PHASECHK.TRANS64.TRYWAIT P3, [R78+URZ+0x168b0], R90 ;  /* 0x0168b05a4e0075a7 */ /* 0x000ea2000806017f */
[----:B------:R-:W-:Y:S01]  /*5130*/  ULDC UR42, c[0x0][0x2f4] ;  /* 0x0000bd00002a7ab9 */ /* 0x000fe20000000800 */
[----:B------:R-:W-:Y:S01]  /*5140*/  ULDC.64 UR38, c[0x0][0x328] ;  /* 0x0000ca0000267ab9 */ /* 0x000fe20000000a00 */
[----:B------:R-:W-:Y:S01]  /*5150*/  ULDC.64 UR36, c[0x0][0x318] ;  /* 0x0000c60000247ab9 */ /* 0x000fe20000000a00 */
[----:B------:R-:W-:Y:S01]  /*5160*/  BSSY B0, `(.L_x_2292) ;  /* 0x0000003000007945 */ /* 0x000fe20003800000 */
[----:B----4-:R-:W-:-:S03]  /*5170*/  IMAD.WIDE R32, R26, 0x80, R10 ;  /* 0x000000801a207825 */ /* 0x010fc600078e020a */
[----:B--2---:R-:W-:Y:S05]  /*5180*/  @!P3 BRA `(.L_x_2293) ;  /* 0x0000012c0060b947 */ /* 0x004fea0003800000 */
.L_x_2519:
[----:B------:R-:W-:Y:S05]  /*5190*/  BSYNC B0 ;  /* 0x0000000000007941 */ /* 0x000fea0003800000 */
.L_x_2292:
[----:B------:R-:W-:Y:S01]  /*51a0*/  ISETP.GE.AND P3, PT, R19, R83, PT ;  /* 0x000000531300720c */ /* 0x000fe20003f66270 */
[----:B------:R-:W-:-:S12]  /*51b0*/  BSSY B0, `(.L_x_2294) ;  /* 0x0000010000007945 */ /* 0x000fd80003800000 */
[----:B------:R-:W-:Y:S05]  /*51c0*/  @P3 BRA `(.L_x_2295) ;  /* 0x0000000000383947 */ /* 0x000fea0003800000 */
[----:B------:R-:W-:Y:S02]  /*51d0*/  IMAD R15, R33, UR38, RZ ;  /* 0x00000026210f7c24 */ /* 0x000fe4000f8e02ff */
[----:B-1----:R-:W-:Y:S02]  /*51e0*/  IMAD.MOV.U32 R12, RZ, RZ, R56 ;  /* 0x000000ffff0c7224 */ /* 0x002fe400078e0038 */
[----:B------:R-:W-:Y:S02]  /*51f0*/  IMAD.MOV.U32 R13, RZ, RZ, R0 ;  /* 0x000000ffff0d7224 */ /* 0x000fe400078e0000 */
[C---:B------:R-:W-:Y:S02]  /*5200*/  IMAD R15, R32.reuse, UR39, R15 ;  /* 0x00000027200f7c24 */ /* 0x040fe4000f8e020f */
[----:B------:R-:W-:-:S05]  /*5210*/  IMAD.WIDE.U32 R12, R32, UR38, R12 ;  /* 0x00000026200c7c25 */ /* 0x000fca000f8e000c */
[----:B------:R-:W-:Y:S02]  /*5220*/  IADD3 R13, R13, R15, RZ ;  /* 0x0000000f0d0d7210 */ /* 0x000fe40007ffe0ff */
        /* <DEDUP_REMOVED lines=8> */
.L_x_2295:
[----:B------:R-:W-:Y:S05]  /*52b0*/  BSYNC B0 ;  /* 0x0000000000007941 */ /* 0x000fea0003800000 */
.L_x_2294:
        /* <DEDUP_REMOVED lines=20> */
.L_x_2297:
[----:B------:R-:W-:Y:S05]  /*5400*/  BSYNC B0 ;  /* 0x0000000000007941 */ /* 0x000fea0003800000 */
.L_x_2296:
[----:B-1----:R-:W3:Y:S01]  /*5410*/  LDL R12, [R1] ;  /* 0x00000000010c7983 */ /* 0x002ee20000100800 */
        /* <DEDUP_REMOVED lines=11> */
[----:B------:R-:W-:Y:S02]  /*54d0*/  SEL R13, RZ, 0x1, P3 ;  /* 0x00000001ff0d7807 */ /* 0x000fe40001800000 */
[----:B------:R-:W-:Y:S02]  /*54e0*/  SEL R22, R22, RZ, P3 ;  /* 0x000000ff16167207 */ /* 0x000fe40001800000 */
[----:B------:R-:W-:Y:S01]  /*54f0*/  LOP3.LUT R154, R154, R13, RZ, 0x3c, !PT ;  /* 0x0000000d9a9a7212 */ /* 0x000fe200078e3cff */
[----:B------:R0:W-:Y:S01]  /*5500*/  @!P4 SYNCS.ARRIVE.TRANS64.RED.A1T0 RZ, [R78+URZ], RZ ;  /* 0x000000ff4effc9a7 */ /* 0x0001e2000810043f */
[----:B---3--:R-:W-:-:S13]  /*5510*/  LOP3.LUT P5, RZ, R12, 0x2, RZ, 0xc0, !PT ;  /* 0x000000020cff7812 */ /* 0x008fda00078ac0ff */
[----:B0-----:R-:W-:Y:S05]  /*5520*/  @P5 BRA `(.L_x_2298) ;  /* 0xffffffcc00545947 */ /* 0x001fea000383ffff */
[----:B------:R-:W0:Y:S01]  /*5530*/  S2R R12, SR_TID.X ;  /* 0x00000000000c7919 */ /* 0x000e220000002100 */
[----:B------:R-:W-:Y:S02]  /*5540*/  PLOP3.LUT P0, PT, PT, PT, PT, 0x8, 0x0 ;  /* 0x000000000000781c */ /* 0x000fe40003f0e170 */
[----:B0-----:R-:W-:-:S04]  /*5550*/  SHF.R.U32.HI R12, RZ, 0x7, R12 ;  /* 0x00000007ff0c7819 */ /* 0x001fc8000001160c */
[----:B------:R-:W-:-:S13]  /*5560*/  ISETP.NE.AND P5, PT, R12, 0x1, PT ;  /* 0x000000010c00780c */ /* 0x000fda0003fa5270 */
[----:B------:R-:W-:Y:S06]  /*5570*/  @!P5 BAR.ARV 0x9, 0x100 ;  /* 0x024400000000db1d */ /* 0x000fec0000002000 */
.L_x_2244:
[----:B------:R-:W2:Y:S01]  /*5580*/  LDL R5, [R1+0x24] ;  /* 0x0000240001057983 */ /* 0x000ea20000100800 */
[----:B------:R-:W0:Y:S01]  /*5590*/  LDC R0, c[0x0][0x448] ;  /* 0x00011200ff007b82 */ /* 0x000e220000000800 */
[----:B------:R-:W-:Y:S01]  /*55a0*/  IMAD.MOV.U32 R35, RZ, RZ, RZ ;  /* 0x000000ffff237224 */ /* 0x000fe200078e00ff */
[----:B------:R-:W-:Y:S01]  /*55b0*/  CS2R R118, SRZ ;  /* 0x0000000000767805 */ /* 0x000fe2000001ff00 */
[----:B------:R-:W-:Y:S01]  /*55c0*/  IMAD.MOV.U32 R36, RZ, RZ, RZ ;  /* 0x000000ffff247224 */ /* 0x000fe200078e00ff */
        /* <DEDUP_REMOVED lines=11> */
[----:B------:R-:W-:Y:S01]  /*5680*/  CS2R R14, SRZ ;  /* 0x00000000000e7805 */ /* 0x000fe2000001ff00 */
[----:B------:R-:W-:Y:S02]  /*5690*/  IMAD.MOV.U32 R94, RZ, RZ, RZ ;  /* 0x000000ffff5e7224 */ /* 0x000fe400078e00ff */
[----:B------:R-:W-:Y:S02]  /*56a0*/  IMAD.MOV.U32 R25, RZ, RZ, RZ ;  /* 0x000000ffff197224 */ /* 0x000fe400078e00ff */
[----:B------:R-:W-:Y:S02]  /*56b0*/  IMAD.MOV.U32 R13, RZ, RZ, RZ ;  /* 0x000000ffff0d7224 */ /* 0x000fe400078e00ff */
[----:B------:R-:W-:Y:S01]  /*56c0*/  IMAD.MOV.U32 R90, RZ, RZ, RZ ;  /* 0x000000ffff5a7224 */ /* 0x000fe200078e00ff */
[----:B0-----:R-:W-:-:S13]  /*56d0*/  ISETP.NE.AND P1, PT, R0, 0x1, PT ;  /* 0x000000010000780c */ /* 0x001fda0003f25270 */
[----:B------:R-:W0:Y:S08]  /*56e0*/  @P1 LDC R3, c[0x0][0x44c] ;  /* 0x00011300ff031b82 */ /* 0x000e300000000800 */
[----:B------:R-:W1:Y:S01]  /*56f0*/  @P1 LDC R4, c[0x0][0x450] ;  /* 0x00011400ff041b82 */ /* 0x000e620000000800 */
[----:B--2---:R-:W-:-:S04]  /*5700*/  VIADD R0, R5, 0xbf ;  /* 0x000000bf05007836 */ /* 0x004fc80000000000 */
[----:B0-----:R-:W-:-:S05]  /*5710*/  @P1 IMAD.HI.U32 R3, R0, R3, RZ ;  /* 0x0000000300031227 */ /* 0x001fca00078e00ff */
[----:B-1----:R-:W-:Y:S02]  /*5720*/  @P1 SHF.R.U32.HI R0, RZ, R4, R3 ;  /* 0x00000004ff001219 */ /* 0x002fe40000011603 */
[----:B------:R-:W-:Y:S02]  /*5730*/  PLOP3.LUT P1, PT, PT, PT, PT, 0x80, 0x0 ;  /* 0x000000000000781c */ /* 0x000fe40003f2f070 */
[----:B------:R-:W-:-:S04]  /*5740*/  IADD3 R0, R91, R0, RZ ;  /* 0x000000005b007210 */ /* 0x000fc80007ffe0ff */
[----:B------:R-:W-:-:S04]  /*5750*/  SHF.R.S32.HI R3, RZ, 0x1f, R0 ;  /* 0x0000001fff037819 */ /* 0x000fc80000011400 */
[----:B------:R-:W-:-:S04]  /*5760*/  LEA.HI R3, R3, R0, RZ, 0x7 ;  /* 0x0000000003037211 */ /* 0x000fc800078f38ff */
[----:B------:R-:W-:-:S04]  /*5770*/  SHF.R.S32.HI R3, RZ, 0x7, R3 ;  /* 0x00000007ff037819 */ /* 0x000fc80000011403 */
[----:B------:R-:W-:-:S04]  /*5780*/  VIMNMX R92, R92, R3, PT ;  /* 0x000000035c5c7248 */ /* 0x000fc80003fe0100 */
[----:B------:R-:W-:Y:S01]  /*5790*/  ISETP.GE.AND P2, PT, R92, 0x1, PT ;  /* 0x000000015c00780c */ /* 0x000fe20003f46270 */
[----:B------:R-:W-:-:S12]  /*57a0*/  @P0 BRA `(.L_x_2299) ;  /* 0x00000000000c0947 */ /* 0x000fd80003800000 */
[----:B------:R-:W0:Y:S01]  /*57b0*/  FENCE.VIEW.ASYNC.G ;  /* 0x00000000000073c6 */ /* 0x000e220000000100 */
[----:B------:R-:W-:Y:S05]  /*57c0*/  WARPSYNC.ALL ;  /* 0x0000000000007948 */ /* 0x000fea0003800000 */
[----:B0-----:R-:W-:Y:S06]  /*57d0*/  BAR.ARV 0xc, 0x200 ;  /* 0x0308000000007b1d */ /* 0x001fec0000002000 */
.L_x_2299:
[----:B------:R-:W-:Y:S02]  /*57e0*/  IMAD.MOV.U32 R12, RZ, RZ, RZ ;  /* 0x000000ffff0c7224 */ /* 0x000fe400078e00ff */
[----:B------:R-:W-:Y:S01]  /*57f0*/  IMAD.MOV.U32 R27, RZ, RZ, RZ ;  /* 0x000000ffff1b7224 */ /* 0x000fe200078e00ff */
[----:B------:R-:W-:Y:S06]  /*5800*/  @!P2 BRA `(.L_x_2300) ;  /* 0x000000a4004ca947 */ /* 0x000fec0003800000 */
[----:B------:R-:W-:-:S03]  /*5810*/  UMOV UR4, 0xffffffff ;  /* 0xffffffff00047882 */ /* 0x000fc60000000000 */
[----:B------:R-:W-:Y:S05]  /*5820*/  BRA.DIV UR4, `(.L_x_2301) ;  /* 0x0000012604cc7947 */ /* 0x000fea000b800000 */
[----:B------:R-:W0:Y:S02]  /*5830*/  S2R R0, SR_TID.X ;  /* 0x0000000000007919 */ /* 0x000e240000002100 */
[----:B0-----:R-:W-:-:S04]  /*5840*/  IADD3 R3, R0, -0x80, RZ ;  /* 0xffffff8000037810 */ /* 0x001fc80007ffe0ff */
[----:B------:R-:W-:-:S04]  /*5850*/  SHF.R.S32.HI R0, RZ, 0x1f, R3 ;  /* 0x0000001fff007819 */ /* 0x000fc80000011403 */
[----:B------:R-:W-:-:S04]  /*5860*/  LEA.HI R0, R0, R3, RZ, 0x7 ;  /* 0x0000000300007211 */ /* 0x000fc800078f38ff */
[----:B------:R-:W-:-:S05]  /*5870*/  SHF.R.S32.HI R0, RZ, 0x7, R0 ;  /* 0x00000007ff007819 */ /* 0x000fca0000011400 */
[----:B------:R0:W1:Y:S02]  /*5880*/  SHFL.IDX PT, R157, R0, RZ, 0x1f ;  /* 0x00001fff009d7589 */ /* 0x00006400000e0000 */
.L_x_2522:
[----:B01----:R-:W-:Y:S01]  /*5890*/  IMAD.HI R0, R157, 0x55555556, RZ ;  /* 0x555555569d007827 */ /* 0x003fe200078e02ff */
[----:B------:R-:W-:Y:S03]  /*58a0*/  BSSY B6, `(.L_x_2302) ;  /* 0x000001a000067945 */ /* 0x000fe60003800000 */
[----:B------:R-:W-:Y:S01]  /*58b0*/  VIADD R3, R2, 0x8400 ;  /* 0x0000840002037836 */ /* 0x000fe20000000000 */
[----:B------:R-:W-:-:S04]  /*58c0*/  LEA.HI R0, R0, R0, RZ, 0x1 ;  /* 0x0000000000007211 */ /* 0x000fc800078f08ff */
[----:B------:R-:W-:Y:S01]  /*58d0*/  LOP3.LUT P0, RZ, R3, 0x3ff, RZ, 0xc0, !PT ;  /* 0x000003ff03ff7812 */ /* 0x000fe2000780c0ff */
[----:B------:R-:W-:-:S03]  /*58e0*/  IMAD R0, R0, -0x3, R157 ;  /* 0xfffffffd00007824 */ /* 0x000fc600078e029d */
[----:B------:R-:W-:Y:S01]  /*58f0*/  P2R R25, PR, RZ, 0x1 ;  /* 0x00000001ff197803 */ /* 0x000fe20000000000 */
[----:B------:R-:W-:-:S05]  /*5900*/  IMAD R0, R0, 0x2000, R3 ;  /* 0x0000200000007824 */ /* 0x000fca00078e0203 */
[----:B------:R-:W-:-:S04]  /*5910*/  SHF.R.U32.HI R0, RZ, 0x4, R0 ;  /* 0x00000004ff007819 */ /* 0x000fc80000011600 */
[----:B------:R-:W-:Y:S01]  /*5920*/  LOP3.LUT R28, R0, 0x3fff, RZ, 0xc0, !PT ;  /* 0x00003fff001c7812 */ /* 0x000fe200078ec0ff */
[----:B------:R-:W-:Y:S06]  /*5930*/  @!P0 BRA `(.L_x_2303) ;  /* 0x0000000000408947 */ /* 0x000fec0003800000 */
        /* <DEDUP_REMOVED lines=16> */
.L_x_2303:
[----:B------:R-:W-:Y:S05]  /*5a40*/  BSYNC B6 ;  /* 0x0000000000067941 */ /* 0x000fea0003800000 */
.L_x_2302:
        /* <DEDUP_REMOVED lines=8> */
[----:B------:R0:W1:Y:S03]  /*5ad0*/  SYNCS.PHASECHK.TRANS64.TRYWAIT P0, [R2+URZ+0x16800], R3 ;  /* 0x01680003020075a7 */ /* 0x000066000800017f */
[----:B-1----:R-:W-:Y:S05]  /*5ae0*/  @!P0 NANOSLEEP.SYNCS 0x989680 ;  /* 0x009896800000895d */ /* 0x002fea0003900000 */
[----:B------:R-:W1:Y:S01]  /*5af0*/  @!P0 SYNCS.PHASECHK.TRANS64 P0, [R2+URZ+0x16800], R3 ;  /* 0x01680003020085a7 */ /* 0x000e62000800007f */
[----:B------:R-:W-:Y:S04]  /*5b00*/  BSSY B0, `(.L_x_2305) ;  /* 0x0000006000007945 */ /* 0x000fe80003800000 */
[----:B-1----:R-:W-:Y:S05]  /*5b10*/  @P0 BRA `(.L_x_2306) ;  /* 0x0000000000100947 */ /* 0x002fea0003800000 */
.L_x_2307:
[----:B-1----:R1:W2:Y:S02]  /*5b20*/  SYNCS.PHASECHK.TRANS64.TRYWAIT P0, [R2+URZ+0x16800], R3 ;  /* 0x01680003020075a7 */ /* 0x0022a4000800017f */
[----:B--2---:R-:W-:Y:S05]  /*5b30*/  @!P0 NANOSLEEP.SYNCS 0x989680 ;  /* 0x009896800000895d */ /* 0x004fea0003900000 */
[----:B------:R-:W2:Y:S02]  /*5b40*/  @!P0 SYNCS.PHASECHK.TRANS64 P0, [R2+URZ+0x16800], R3 ;  /* 0x01680003020085a7 */ /* 0x000ea4000800007f */
[----:B--2---:R-:W-:Y:S05]  /*5b50*/  @!P0 BRA `(.L_x_2307) ;  /* 0xfffffffc00f08947 */ /* 0x004fea000383ffff */
.L_x_2306:
[----:B------:R-:W-:Y:S05]  /*5b60*/  BSYNC B0 ;  /* 0x0000000000007941 */ /* 0x000fea0003800000 */
.L_x_2305:
[----:B------:R-:W-:Y:S05]  /*5b70*/  BRA `(.L_x_2308) ;  /* 0x0000002c00907947 */ /* 0x000fea0003800000 */
.L_x_2304:
        /* <DEDUP_REMOVED lines=29> */
[----:B-1----:R-:W-:Y:S05]  /*5d50*/  CALL.ABS.NOINC R14 ;  /* 0x000000000e007343 */ /* 0x002fea0003c00000 */
.L_x_2310:
[----:B------:R-:W-:Y:S05]  /*5d60*/  BSYNC B6 ;  /* 0x0000000000067941 */ /* 0x000fea0003800000 */
.L_x_2309:
[----:B------:R-:W2:Y:S01]  /*5d70*/  LDL R20, [R1+0x24] ;  /* 0x0000240001147983 */ /* 0x000ea20000100800 */
[----:B------:R-:W-:Y:S01]  /*5d80*/  ULDC.U8 UR4, c[0x0][0x410] ;  /* 0x0001040000047ab9 */ /* 0x000fe20000000000 */
[----:B------:R-:W-:Y:S01]  /*5d90*/  BSSY B0, `(.L_x_2311) ;  /* 0x00002ba000007945 */ /* 0x000fe20003800000 */
[----:B------:R-:W-:Y:S01]  /*5da0*/  ISETP.NE.AND P0, PT, RZ, UR4, PT ;  /* 0x00000004ff007c0c */ /* 0x000fe2000bf05270 */
[----:B--2---:R-:W-:-:S12]  /*5db0*/  IMAD.IADD R39, R19, 0x1, R20 ;  /* 0x0000000113277824 */ /* 0x004fd800078e0214 */
[----:B------:R-:W-:Y:S05]  /*5dc0*/  @!P0 BRA `(.L_x_2312) ;  /* 0x00000014009c8947 */ /* 0x000fea0003800000 */
[----:B------:R-:W0:Y:S01]  /*5dd0*/  LDC R40, c[0x0][0x448] ;  /* 0x00011200ff287b82 */ /* 0x000e220000000800 */
[----:B------:R-:W1:Y:S01]  /*5de0*/  S2R R20, SR_TID.X ;  /* 0x0000000000147919 */ /* 0x000e620000002100 */
[----:B------:R-:W-:Y:S01]  /*5df0*/  ULDC.64 UR4, c[0x0][0x3f8] ;  /* 0x0000fe0000047ab9 */ /* 0x000fe20000000a00 */
[----:B------:R-:W-:Y:S01]  /*5e00*/  MOV R6, R26 ;  /* 0x0000001a00067202 */ /* 0x000fe20000000f00 */
[----:B------:R-:W-:Y:S01]  /*5e10*/  ULDC.64 UR6, c[0x0][0x408] ;  /* 0x0001020000067ab9 */ /* 0x000fe20000000a00 */
[----:B------:R-:W-:Y:S01]  /*5e20*/  IMAD.MOV.U32 R7, RZ, RZ, R31 ;  /* 0x000000ffff077224 */ /* 0x000fe200078e001f */
[----:B------:R-:W-:Y:S01]  /*5e30*/  SHF.R.S32.HI R38, RZ, 0x1f, R155 ;  /* 0x0000001fff267819 */ /* 0x000fe2000001149b */
[----:B------:R-:W-:Y:S02]  /*5e40*/  IMAD.MOV.U32 R8, RZ, RZ, R24 ;  /* 0x000000ffff087224 */ /* 0x000fe400078e0018 */
[----:B------:R-:W-:Y:S01]  /*5e50*/  IMAD.MOV.U32 R9, RZ, RZ, R33 ;  /* 0x000000ffff097224 */ /* 0x000fe200078e0021 */
[----:B0-----:R-:W-:Y:S01]  /*5e60*/  ISETP.NE.AND P0, PT, R40, 0x1, PT ;  /* 0x000000012800780c */ /* 0x001fe20003f05270 */
[----:B-1----:R-:W-:-:S12]  /*5e70*/  VIADD R21, R20, 0xffffff80 ;  /* 0xffffff8014157836 */ /* 0x002fd80000000000 */
[----:B------:R-:W0:Y:S01]  /*5e80*/  @P0 LDC R0, c[0x0][0x44c] ;  /* 0x00011300ff000b82 */ /* 0x000e220000000800 */
[----:B------:R-:W-:-:S04]  /*5e90*/  SHF.R.S32.HI R20, RZ, 0x1f, R21 ;  /* 0x0000001fff147819 */ /* 0x000fc80000011415 */
[----:B------:R-:W-:-:S03]  /*5ea0*/  LEA.HI R20, R20, R21, RZ, 0x2 ;  /* 0x0000001514147211 */ /* 0x000fc600078f10ff */
[----:B------:R-:W1:Y:S01]  /*5eb0*/  @P0 LDC R5, c[0x0][0x450] ;  /* 0x00011400ff050b82 */ /* 0x000e620000000800 */
[----:B------:R-:W-:-:S05]  /*5ec0*/  LOP3.LUT R20, R20, 0xfffffffc, RZ, 0xc0, !PT ;  /* 0xfffffffc14147812 */ /* 0x000fca00078ec0ff */
[----:B------:R-:W-:-:S04]  /*5ed0*/  IMAD.IADD R20, R21, 0x1, -R20 ;  /* 0x0000000115147824 */ /* 0x000fc800078e0a14 */
[----:B------:R-:W-:-:S04]  /*5ee0*/  IMAD R3, R20, 0x60, R39 ;  /* 0x0000006014037824 */ /* 0x000fc800078e0227 */
[----:B0-----:R-:W-:-:S05]  /*5ef0*/  @P0 IMAD.HI.U32 R0, R3, R0, RZ ;  /* 0x0000000003000227 */ /* 0x001fca00078e00ff */
[----:B-1----:R-:W-:-:S04]  /*5f00*/  @P0 SHF.R.U32.HI R3, RZ, R5, R0 ;  /* 0x00000005ff030219 */ /* 0x002fc80000011600 */
        /* <DEDUP_REMOVED lines=17> */
[----:B------:R0:W1:Y:S04]  /*6020*/  SHFL.IDX PT, R3, R6, RZ, 0x1c1f ;  /* 0x001c1fff06037589 */ /* 0x00006800000e0000 */
[----:B------:R0:W2:Y:S04]  /*6030*/  SHFL.IDX PT, R0, R4, RZ, 0x1c1f ;  /* 0x001c1fff04007589 */ /* 0x0000a800000e0000 */
[----:B------:R0:W3:Y:S04]  /*6040*/  SHFL.IDX PT, R5, R8, RZ, 0x1c1f ;  /* 0x001c1fff08057589 */ /* 0x0000e800000e0000 */
[----:B------:R0:W4:Y:S02]  /*6050*/  SHFL.IDX PT, R14, R7, RZ, 0x1c1f ;  /* 0x001c1fff070e7589 */ /* 0x00012400000e0000 */
.L_x_2528:
        /* <DEDUP_REMOVED lines=10> */
[----:B--2---:R-:W-:Y:S01]  /*6100*/  IMAD.MOV.U32 R10, RZ, RZ, R0 ;  /* 0x000000ffff0a7224 */ /* 0x004fe200078e0000 */
[----:B------:R-:W-:Y:S01]  /*6110*/  ISETP.GE.AND P3, PT, R155, UR4, PT ;  /* 0x000000049b007c0c */ /* 0x000fe2000bf66270 */
[----:B-1----:R-:W-:Y:S01]  /*6120*/  IMAD.MOV.U32 R11, RZ, RZ, R3 ;  /* 0x000000ffff0b7224 */ /* 0x002fe200078e0003 */
[----:B------:R-:W-:Y:S02]  /*6130*/  ISETP.GE.AND P2, PT, R152, UR4, PT ;  /* 0x0000000498007c0c */ /* 0x000fe4000bf46270 */
[----:B------:R-:W-:Y:S02]  /*6140*/  CS2R R30, SRZ ;  /* 0x00000000001e7805 */ /* 0x000fe4000001ff00 */
[----:B---3--:R-:W-:-:S07]  /*6150*/  MOV R15, R5 ;  /* 0x00000005000f7202 */ /* 0x008fce0000000f00 */
[C---:B------:R-:W-:Y:S01]  /*6160*/  @!P3 IMAD.SHL.U32 R35, R155.reuse, 0x2, RZ ;  /* 0x000000029b23b824 */ /* 0x040fe200078e00ff */
[----:B------:R-:W-:Y:S02]  /*6170*/  @!P3 SHF.L.U64.HI R20, R155, 0x1, R38 ;  /* 0x000000019b14b819 */ /* 0x000fe40000010226 */
[----:B------:R-:W-:Y:S02]  /*6180*/  CS2R R32, SRZ ;  /* 0x0000000000207805 */ /* 0x000fe4000001ff00 */
[----:B------:R-:W-:Y:S01]  /*6190*/  CS2R R24, SRZ ;  /* 0x0000000000187805 */ /* 0x000fe2000001ff00 */
[----:B------:R-:W-:Y:S01]  /*61a0*/  @!P2 IMAD.WIDE R10, R152, 0x2, R10 ;  /* 0x00000002980aa825 */ /* 0x000fe200078e020a */
[-C--:B------:R-:W-:Y:S02]  /*61b0*/  @!P3 IADD3 R26, P0, R0, R35.reuse, RZ ;  /* 0x00000023001ab210 */ /* 0x080fe40007f1e0ff */
[----:B----4-:R-:W-:Y:S01]  /*61c0*/  @!P3 IADD3 R34, P1, R14, R35, RZ ;  /* 0x000000230e22b210 */ /* 0x010fe20007f3e0ff */
        /* <DEDUP_REMOVED lines=8> */
.L_x_2315:
[----:B------:R-:W-:Y:S05]  /*6250*/  BSYNC B1 ;  /* 0x0000000000017941 */ /* 0x000fea0003800000 */
.L_x_2314:
[----:B--2--5:R-:W-:Y:S01]  /*6260*/  IMAD.MOV.U32 R0, RZ, RZ, R32 ;  /* 0x000000ffff007224 */ /* 0x024fe200078e0020 */
[----:B------:R-:W-:Y:S01]  /*6270*/  UMOV UR4, 0xffffffff ;  /* 0xffffffff00047882 */ /* 0x000fe20000000000 */
[----:B-1----:R-:W-:Y:S01]  /*6280*/  IMAD.MOV.U32 R3, RZ, RZ, R33 ;  /* 0x000000ffff037224 */ /* 0x002fe200078e0021 */
[----:B------:R-:W-:Y:S01]  /*6290*/  CS2R R26, SRZ ;  /* 0x00000000001a7805 */ /* 0x000fe2000001ff00 */
[----:B------:R-:W-:Y:S01]  /*62a0*/  IMAD.MOV.U32 R9, RZ, RZ, R21 ;  /* 0x000000ffff097224 */ /* 0x000fe200078e0015 */
[----:B------:R-:W-:Y:S01]  /*62b0*/  PRMT R41, R0, 0x7610, R41 ;  /* 0x0000761000297816 */ /* 0x000fe20000000029 */
[----:B---3--:R-:W-:Y:S01]  /*62c0*/  IMAD.MOV.U32 R5, RZ, RZ, R20 ;  /* 0x000000ffff057224 */ /* 0x008fe200078e0014 */
[----:B------:R-:W-:Y:S01]  /*62d0*/  PRMT R47, R3, 0x7610, R47 ;  /* 0x00007610032f7816 */ /* 0x000fe2000000002f */
[----:B------:R-:W-:Y:S01]  /*62e0*/  IMAD.MOV.U32 R0, RZ, RZ, R30 ;  /* 0x000000ffff007224 */ /* 0x000fe200078e001e */
[----:B------:R-:W-:Y:S01]  /*62f0*/  PRMT R35, R35, 0x5410, R9 ;  /* 0x0000541023237816 */ /* 0x000fe20000000009 */
[----:B------:R-:W-:Y:S01]  /*6300*/  IMAD.MOV.U32 R3, RZ, RZ, R31 ;  /* 0x000000ffff037224 */ /* 0x000fe200078e001f */
[----:B------:R-:W-:Y:S01]  /*6310*/  PRMT R36, R36, 0x5410, R5 ;  /* 0x0000541024247816 */ /* 0x000fe20000000005 */
[----:B------:R-:W-:Y:S01]  /*6320*/  IMAD.MOV.U32 R9, RZ, RZ, R25 ;  /* 0x000000ffff097224 */ /* 0x000fe200078e0019 */
[----:B------:R-:W-:-:S02]  /*6330*/  MOV R5, R24 ;  /* 0x0000001800057202 */ /* 0x000fc40000000f00 */
[----:B------:R-:W-:Y:S02]  /*6340*/  PRMT R41, R41, 0x5410, R0 ;  /* 0x0000541029297816 */ /* 0x000fe40000000000 */
[----:B------:R-:W-:Y:S02]  /*6350*/  PRMT R47, R47, 0x5410, R3 ;  /* 0x000054102f2f7816 */ /* 0x000fe40000000003 */
[----:B------:R-:W-:Y:S02]  /*6360*/  PRMT R48, R5, 0x7610, R48 ;  /* 0x0000761005307816 */ /* 0x000fe40000000030 */
[----:B------:R-:W-:Y:S01]  /*6370*/  PRMT R35, R9, 0x7610, R35 ;  /* 0x0000761009237816 */ /* 0x000fe20000000023 */
[----:B------:R-:W-:Y:S06]  /*6380*/  BRA.DIV UR4, `(.L_x_2316) ;  /* 0x0000011e04a47947 */ /* 0x000fec000b800000 */
[----:B------:R1:W2:Y:S04]  /*6390*/  SHFL.IDX PT, R3, R6, 0x1, 0x1c1f ;  /* 0x003c1f0006037f89 */ /* 0x0002a800000e0000 */
[----:B------:R1:W3:Y:S04]  /*63a0*/  SHFL.IDX PT, R0, R4, 0x1, 0x1c1f ;  /* 0x003c1f0004007f89 */ /* 0x0002e800000e0000 */
[----:B------:R1:W0:Y:S04]  /*63b0*/  SHFL.IDX PT, R5, R8, 0x1, 0x1c1f ;  /* 0x003c1f0008057f89 */ /* 0x00022800000e0000 */
[----:B----4-:R1:W4:Y:S02]  /*63c0*/  SHFL.IDX PT, R14, R7, 0x1, 0x1c1f ;  /* 0x003c1f00070e7f89 */ /* 0x01032400000e0000 */
.L_x_2534:
        /* <DEDUP_REMOVED lines=19> */
[----:B------:R-:W-:Y:S01]  /*6500*/  IMAD.MOV.U32 R15, RZ, RZ, R5 ;  /* 0x000000ffff0f7224 */ /* 0x000fe200078e0005 */
[----:B------:R-:W-:-:S09]  /*6510*/  CS2R R12, SRZ ;  /* 0x00000000000c7805 */ /* 0x000fd2000001ff00 */
[C---:B------:R-:W-:Y:S01]  /*6520*/  @!P3 IMAD.SHL.U32 R9, R155.reuse, 0x2, RZ ;  /* 0x000000029b09b824 */ /* 0x040fe200078e00ff */
[----:B------:R-:W-:Y:S02]  /*6530*/  @!P3 SHF.L.U64.HI R10, R155, 0x1, R38 ;  /* 0x000000019b0ab819 */ /* 0x000fe40000010226 */
[----:B------:R-:W-:Y:S01]  /*6540*/  CS2R R26, SRZ ;  /* 0x00000000001a7805 */ /* 0x000fe2000001ff00 */
[----:B------:R-:W-:Y:S01]  /*6550*/  @!P2 IMAD.WIDE R6, R152, 0x2, R6 ;  /* 0x000000029806a825 */ /* 0x000fe200078e0206 */
[-C--:B----4-:R-:W-:Y:S02]  /*6560*/  @!P3 IADD3 R4, P1, R14, R9.reuse, RZ ;  /* 0x000000090e04b210 */ /* 0x090fe40007f3e0ff */
[----:B------:R-:W-:Y:S02]  /*6570*/  @!P3 IADD3 R38, P0, R0, R9, RZ ;  /* 0x000000090026b210 */ /* 0x000fe40007f1e0ff */
[----:B------:R-:W-:Y:S01]  /*6580*/  CS2R R8, SRZ ;  /* 0x0000000000087805 */ /* 0x000fe2000001ff00 */
[----:B------:R0:W5:Y:S01]  /*6590*/  @!P2 LD.E.64 R12, desc[UR40][R6.64] ;  /* 0x00000028060ca980 */ /* 0x000162000c101b00 */
[----:B------:R-:W-:Y:S01]  /*65a0*/  @!P3 IMAD.X R5, R5, 0x1, R10, P1 ;  /* 0x000000010505b824 */ /* 0x000fe200008e060a */
[----:B------:R-:W-:-:S02]  /*65b0*/  @!P3 IADD3.X R39, R3, R10, RZ, P0, !PT ;  /* 0x0000000a0327b210 */ /* 0x000fc400007fe4ff */
[----:B------:R-:W-:Y:S01]  /*65c0*/  CS2R R10, SRZ ;  /* 0x00000000000a7805 */ /* 0x000fe2000001ff00 */
[----:B------:R-:W-:Y:S02]  /*65d0*/  @!P2 IMAD.WIDE R14, R152, 0x2, R14 ;  /* 0x00000002980ea825 */ /* 0x000fe400078e020e */
[----:B------:R0:W5:Y:S04]  /*65e0*/  @!P3 LD.E.64 R8, desc[UR40][R38.64] ;  /* 0x000000282608b980 */ /* 0x000168000c101b00 */
[----:B------:R0:W5:Y:S04]  /*65f0*/  @!P2 LD.E.64 R26, desc[UR40][R14.64] ;  /* 0x000000280e1aa980 */ /* 0x000168000c101b00 */
[----:B------:R0:W5:Y:S02]  /*6600*/  @!P3 LD.E.64 R10, desc[UR40][R4.64] ;  /* 0x00000028040ab980 */ /* 0x000164000c101b00 */
.L_x_2318:
[----:B------:R-:W-:Y:S05]  /*6610*/  BSYNC B1 ;  /* 0x0000000000017941 */ /* 0x000fea0003800000 */
.L_x_2317:
[----:B0-----:R-:W0:Y:S01]  /*6620*/  S2R R7, SR_TID.X ;  /* 0x0000000000077919 */ /* 0x001e220000002100 */
[----:B------:R-:W1:Y:S01]  /*6630*/  SYNCS.PHASECHK.TRANS64.TRYWAIT P0, [R2+URZ+0x16800], R37 ;  /* 0x01680025020075a7 */ /* 0x000e62000800017f */
[----:B------:R-:W-:Y:S01]  /*6640*/  LOP3.LUT R3, R34, 0x1c0, RZ, 0xc0, !PT ;  /* 0x000001c022037812 */ /* 0x000fe200078ec0ff */
[----:B-----5:R-:W-:Y:S01]  /*6650*/  IMAD.MOV.U32 R4, RZ, RZ, R26 ;  /* 0x000000ffff047224 */ /* 0x020fe200078e001a */
[----:B------:R-:W-:Y:S01]  /*6660*/  BSSY B1, `(.L_x_2319) ;  /* 0x000001e000017945 */ /* 0x000fe20003800000 */
[----:B------:R-:W-:Y:S01]  /*6670*/  IMAD.MOV.U32 R5, RZ, RZ, R11 ;  /* 0x000000ffff057224 */ /* 0x000fe200078e000b */
[----:B---3--:R-:W-:Y:S01]  /*6680*/  LOP3.LUT R0, R3, 0x18, R16, 0xf8, !PT ;  /* 0x0000001803007812 */ /* 0x008fe200078ef810 */
[----:B------:R-:W-:Y:S01]  /*6690*/  IMAD R34, R29, -0xc0, R40 ;  /* 0xffffff401d227824 */ /* 0x000fe200078e0228 */
[----:B------:R-:W-:Y:S01]  /*66a0*/  SHF.R.U32.HI R3, RZ, 0x3, R3 ;  /* 0x00000003ff037819 */ /* 0x000fe20000011603 */
[----:B------:R-:W-:Y:S01]  /*66b0*/  IMAD.MOV.U32 R6, RZ, RZ, R12 ;  /* 0x000000ffff067224 */ /* 0x000fe200078e000c */
[----:B------:R-:W-:Y:S01]  /*66c0*/  PRMT R36, R4, 0x7610, R36 ;  /* 0x0000761004247816 */ /* 0x000fe20000000024 */
[----:B------:R-:W-:Y:S01]  /*66d0*/  IMAD.MOV.U32 R4, RZ, RZ, R10 ;  /* 0x000000ffff047224 */ /* 0x000fe200078e000a */
[----:B------:R-:W-:Y:S01]  /*66e0*/  LOP3.LUT R0, R0, R3, RZ, 0x3c, !PT ;  /* 0x0000000300007212 */ /* 0x000fe200078e3cff */
[----:B------:R-:W-:Y:S01]  /*66f0*/  IMAD.MOV.U32 R3, RZ, RZ, R27 ;  /* 0x000000ffff037224 */ /* 0x000fe200078e001b */
[----:B------:R-:W-:-:S02]  /*6700*/  VIMNMX R34, R34, 0xc0, PT ;  /* 0x000000c022227848 */ /* 0x000fc40003fe0100 */
[----:B----4-:R-:W-:Y:S01]  /*6710*/  PRMT R14, R4, 0x5410, R5 ;  /* 0x00005410040e7816 */ /* 0x010fe20000000005 */
[----:B------:R-:W-:Y:S01]  /*6720*/  IMAD.MOV.U32 R4, RZ, RZ, R8 ;  /* 0x000000ffff047224 */ /* 0x000fe200078e0008 */
[----:B------:R-:W-:Y:S01]  /*6730*/  PRMT R29, R3, 0x7610, R29 ;  /* 0x00007610031d7816 */ /* 0x000fe2000000001d */
[----:B------:R-:W-:Y:S01]  /*6740*/  IMAD.MOV.U32 R5, RZ, RZ, R9 ;  /* 0x000000ffff057224 */ /* 0x000fe200078e0009 */
        /* <DEDUP_REMOVED lines=8> */
[----:B------:R-:W-:Y:S01]  /*67d0*/  IMAD R3, R7, 0x200, R0 ;  /* 0x0000020007037824 */ /* 0x000fe200078e0200 */
[----:B------:R-:W-:-:S03]  /*67e0*/  MOV R0, R13 ;  /* 0x0000000d00007202 */ /* 0x000fc60000000f00 */
[----:B------:R-:W-:Y:S01]  /*67f0*/  IMAD R3, R3, 0x2, R2 ;  /* 0x0000000203037824 */ /* 0x000fe200078e0202 */
[----:B------:R-:W-:-:S03]  /*6800*/  PRMT R29, R29, 0x5410, R0 ;  /* 0x000054101d1d7816 */ /* 0x000fc60000000000 */
[C---:B------:R-:W-:Y:S02]  /*6810*/  VIADD R4, R3.reuse, 0x8400 ;  /* 0x0000840003047836 */ /* 0x040fe40000000000 */
[----:B------:R-:W-:Y:S01]  /*6820*/  VIADD R0, R3, 0x8440 ;  /* 0x0000844003007836 */ /* 0x000fe20000000000 */
[----:B-1----:R-:W-:Y:S06]  /*6830*/  @!P0 BRA `(.L_x_2320) ;  /* 0x0000011800e88947 */ /* 0x002fec0003800000 */
.L_x_2535:
[----:B------:R-:W-:Y:S05]  /*6840*/  BSYNC B1 ;  /* 0x0000000000017941 */ /* 0x000fea0003800000 */
.L_x_2319:
[----:B------:R-:W-:Y:S01]  /*6850*/  BSSY B1, `(.L_x_2321) ;  /* 0x000005f000017945 */ /* 0x000fe20003800000 */
[----:B------:R-:W-:Y:S01]  /*6860*/  PRMT R15, R15, 0x5410, R5 ;  /* 0x000054100f0f7816 */ /* 0x000fe20000000005 */
[----:B------:R-:W-:Y:S02]  /*6870*/  @P2 VIADD R0, R4, 0xffffffc0 ;  /* 0xffffffc004002836 */ /* 0x000fe40000000000 */
[----:B------:R-:W-:Y:S05]  /*6880*/  @P1 BRA `(.L_x_2322) ;  /* 0x00000004006c1947 */ /* 0x000fea0003800000 */
[----:B------:R-:W1:Y:S01]  /*6890*/  LDC R4, c[0x0][0x3f4] ;  /* 0x0000fd00ff047b82 */ /* 0x000e620000000800 */
[----:B------:R-:W-:Y:S01]  /*68a0*/  BSSY B2, `(.L_x_2323) ;  /* 0x000002e000027945 */ /* 0x000fe20003800000 */
[-C--:B-1----:R-:W-:Y:S02]  /*68b0*/  ISETP.GE.AND P0, PT, R152, R4.reuse, PT ;  /* 0x000000049800720c */ /* 0x082fe40003f06270 */
[----:B------:R-:W-:-:S11]  /*68c0*/  ISETP.GE.AND P1, PT, R155, R4, PT ;  /* 0x000000049b00720c */ /* 0x000fd60003f26270 */
[----:B------:R-:W-:Y:S05]  /*68d0*/  @P0 BRA `(.L_x_2324) ;  /* 0x0000000000a80947 */ /* 0x000fea0003800000 */
[----:B------:R-:W1:Y:S01]  /*68e0*/  LDS.128 R4, [R3+0x8400] ;  /* 0x0084000003047984 */ /* 0x000e620000000c00 */
[----:B------:R-:W-:Y:S01]  /*68f0*/  SHF.R.U32.HI R40, RZ, 0x10, R33 ;  /* 0x00000010ff287819 */ /* 0x000fe20000011621 */
[--C-:B------:R-:W-:Y:S01]  /*6900*/  HADD2.F32 R39, -RZ, R41.reuse.H0_H0 ;  /* 0x20000029ff277230 */ /* 0x100fe20000004100 */
[----:B------:R-:W-:Y:S01]  /*6910*/  SHF.R.U32.HI R38, RZ, 0x10, R31 ;  /* 0x00000010ff267819 */ /* 0x000fe2000001161f */
[----:B0-----:R-:W-:Y:S01]  /*6920*/  HADD2.F32 R37, -RZ, R41.H1_H1 ;  /* 0x30000029ff257230 */ /* 0x001fe20000004100 */
        /* <DEDUP_REMOVED lines=9> */
[----:B------:R-:W-:Y:S01]  /*69c0*/  FMUL.FTZ R33, R33, R38 ;  /* 0x0000002621217220 */ /* 0x000fe20000410000 */
[--C-:B------:R-:W-:Y:S02]  /*69d0*/  HADD2.F32 R30, -RZ, R6.reuse.H0_H0 ;  /* 0x20000006ff1e7230 */ /* 0x100fe40000004100 */
[----:B------:R-:W-:Y:S01]  /*69e0*/  FMUL.FTZ R42, R4, R39 ;  /* 0x00000027042a7220 */ /* 0x000fe20000410000 */
[----:B------:R-:W-:-:S02]  /*69f0*/  HADD2.F32 R31, -RZ, R6.H1_H1 ;  /* 0x30000006ff1f7230 */ /* 0x000fc40000004100 */
[C---:B------:R-:W-:Y:S01]  /*6a00*/  FFMA.FTZ R43, R32.reuse, R38, -R41 ;  /* 0x00000026202b7223 */ /* 0x040fe20000010829 */
[--C-:B------:R-:W-:Y:S02]  /*6a10*/  HADD2.F32 R6, -RZ, R5.reuse.H0_H0 ;  /* 0x20000005ff067230 */ /* 0x100fe40000004100 */
[----:B------:R-:W-:Y:S01]  /*6a20*/  FFMA.FTZ R44, R32, R40, R33 ;  /* 0x00000028202c7223 */ /* 0x000fe20000010021 */
[-C--:B------:R-:W-:Y:S01]  /*6a30*/  FMUL.FTZ R38, R4, R37.reuse ;  /* 0x0000002504267220 */ /* 0x080fe20000410000 */
[C---:B------:R-:W-:Y:S01]  /*6a40*/  FFMA.FTZ R42, R7.reuse, R37, -R42 ;  /* 0x00000025072a7223 */ /* 0x040fe2000001082a */
[----:B------:R-:W-:Y:S02]  /*6a50*/  HADD2.F32 R5, -RZ, R5.H1_H1 ;  /* 0x30000005ff057230 */ /* 0x000fe40000004100 */
[--C-:B------:R-:W-:Y:S02]  /*6a60*/  HADD2.F32 R37, -RZ, R47.reuse.H0_H0 ;  /* 0x2000002fff257230 */ /* 0x100fe40000004100 */
[----:B------:R-:W-:Y:S01]  /*6a70*/  FFMA.FTZ R39, R7, R39, R38 ;  /* 0x0000002707277223 */ /* 0x000fe20000010026 */
[----:B------:R-:W-:-:S02]  /*6a80*/  HADD2.F32 R32, -RZ, R47.H1_H1 ;  /* 0x3000002fff207230 */ /* 0x000fc40000004100 */
        /* <DEDUP_REMOVED lines=15> */
.L_x_2324:
[----:B------:R-:W-:Y:S05]  /*6b80*/  BSYNC B2 ;  /* 0x0000000000027941 */ /* 0x000fea0003800000 */
.L_x_2323:
[----:B------:R-:W-:Y:S05]  /*6b90*/  @P1 BRA `(.L_x_2322) ;  /* 0x0000000000a81947 */ /* 0x000fea0003800000 */
[----:B-1----:R-:W1:Y:S01]  /*6ba0*/  LDS.128 R4, [R0] ;  /* 0x0000000000047984 */ /* 0x002e620000000c00 */
[----:B------:R-:W-:Y:S01]  /*6bb0*/  SHF.R.U32.HI R31, RZ, 0x10, R25 ;  /* 0x00000010ff1f7819 */ /* 0x000fe20000011619 */
[----:B------:R-:W-:Y:S01]  /*6bc0*/  HADD2.F32 R30, -RZ, R48.H0_H0 ;  /* 0x20000030ff1e7230 */ /* 0x000fe20000004100 */
[----:B------:R-:W-:Y:S01]  /*6bd0*/  SHF.R.U32.HI R33, RZ, 0x10, R21 ;  /* 0x00000010ff217819 */ /* 0x000fe20000011615 */
[----:B------:R-:W-:Y:S01]  /*6be0*/  HADD2.F32 R32, -RZ, R36.H1_H1 ;  /* 0x30000024ff207230 */ /* 0x000fe20000004100 */
[----:B------:R-:W-:Y:S01]  /*6bf0*/  SHF.R.U64 R41, R24, 0x10, R25 ;  /* 0x0000001018297819 */ /* 0x000fe20000001219 */
[----:B------:R-:W-:Y:S01]  /*6c00*/  HADD2.F32 R31, -RZ, R31.H0_H0 ;  /* 0x2000001fff1f7230 */ /* 0x000fe20000004100 */
[----:B------:R-:W-:Y:S01]  /*6c10*/  SHF.R.U64 R39, R20, 0x10, R21 ;  /* 0x0000001014277819 */ /* 0x000fe20000001215 */
[----:B------:R-:W-:Y:S02]  /*6c20*/  HADD2.F32 R33, -RZ, R33.H0_H0 ;  /* 0x20000021ff217230 */ /* 0x000fe40000004100 */
[----:B-1----:R-:W-:-:S02]  /*6c30*/  HADD2.F32 R25, -RZ, R7.H1_H1 ;  /* 0x30000007ff197230 */ /* 0x002fc40000004100 */
[----:B------:R-:W-:Y:S02]  /*6c40*/  HADD2.F32 R24, -RZ, R7.H0_H0 ;  /* 0x20000007ff187230 */ /* 0x000fe40000004100 */
[--C-:B------:R-:W-:Y:S02]  /*6c50*/  HADD2.F32 R7, -RZ, R4.reuse.H0_H0 ;  /* 0x20000004ff077230 */ /* 0x100fe40000004100 */
[C---:B------:R-:W-:Y:S01]  /*6c60*/  FMUL.FTZ R40, R25.reuse, R31 ;  /* 0x0000001f19287220 */ /* 0x040fe20000410000 */
[----:B------:R-:W-:Y:S02]  /*6c70*/  HADD2.F32 R4, -RZ, R4.H1_H1 ;  /* 0x30000004ff047230 */ /* 0x000fe40000004100 */
[-C--:B0-----:R-:W-:Y:S01]  /*6c80*/  FMUL.FTZ R37, R25, R33.reuse ;  /* 0x0000002119257220 */ /* 0x081fe20000410000 */
[--C-:B------:R-:W-:Y:S02]  /*6c90*/  HADD2.F32 R20, -RZ, R6.reuse.H0_H0 ;  /* 0x20000006ff147230 */ /* 0x100fe40000004100 */
[----:B------:R-:W-:Y:S01]  /*6ca0*/  FFMA.FTZ R42, R24, R33, R40 ;  /* 0x00000021182a7223 */ /* 0x000fe20000010028 */
[----:B------:R-:W-:-:S02]  /*6cb0*/  HADD2.F32 R21, -RZ, R6.H1_H1 ;  /* 0x30000006ff157230 */ /* 0x000fc40000004100 */
[----:B------:R-:W-:Y:S01]  /*6cc0*/  FMUL.FTZ R38, R4, R32 ;  /* 0x0000002004267220 */ /* 0x000fe20000410000 */
[----:B------:R-:W-:Y:S02]  /*6cd0*/  HADD2.F32 R25, -RZ, R35.H1_H1 ;  /* 0x30000023ff197230 */ /* 0x000fe40000004100 */
[----:B------:R-:W-:Y:S01]  /*6ce0*/  FFMA.FTZ R37, R24, R31, -R37 ;  /* 0x0000001f18257223 */ /* 0x000fe20000010825 */
[----:B------:R-:W-:Y:S02]  /*6cf0*/  HADD2.F32 R6, -RZ, R5.H0_H0 ;  /* 0x20000005ff067230 */ /* 0x000fe40000004100 */
[-C--:B------:R-:W-:Y:S01]  /*6d00*/  FMUL.FTZ R40, R4, R30.reuse ;  /* 0x0000001e04287220 */ /* 0x080fe20000410000 */
[----:B------:R-:W-:Y:S02]  /*6d10*/  HADD2.F32 R35, -RZ, R35.H0_H0 ;  /* 0x20000023ff237230 */ /* 0x000fe40000004100 */
[----:B------:R-:W-:Y:S01]  /*6d20*/  FFMA.FTZ R38, R7, R30, -R38 ;  /* 0x0000001e07267223 */ /* 0x000fe20000010826 */
[----:B------:R-:W-:-:S02]  /*6d30*/  HADD2.F32 R5, -RZ, R5.H1_H1 ;  /* 0x30000005ff057230 */ /* 0x000fc40000004100 */
        /* <DEDUP_REMOVED lines=16> */
.L_x_2322:
[----:B------:R-:W-:Y:S05]  /*6e40*/  BSYNC B1 ;  /* 0x0000000000017941 */ /* 0x000fea0003800000 */
.L_x_2321:
[----:B-12---:R-:W-:-:S05]  /*6e50*/  VIADD R4, R19, 0x60 ;  /* 0x0000006013047836 */ /* 0x006fca0000000000 */
[----:B------:R-:W-:-:S13]  /*6e60*/  ISETP.GE.AND P0, PT, R4, R34, PT ;  /* 0x000000220400720c */ /* 0x000fda0003f06270 */
[----:B------:R-:W-:Y:S05]  /*6e70*/  @P0 BRA `(.L_x_2325) ;  /* 0x0000001800ac0947 */ /* 0x000fea0003800000 */
[----:B------:R-:W1:Y:S01]  /*6e80*/  LDC R4, c[0x0][0x3f4] ;  /* 0x0000fd00ff047b82 */ /* 0x000e620000000800 */
[----:B------:R-:W-:Y:S01]  /*6e90*/  BSSY B1, `(.L_x_2326) ;  /* 0x000002e000017945 */ /* 0x000fe20003800000 */
[-C--:B-1----:R-:W-:Y:S02]  /*6ea0*/  ISETP.GE.AND P0, PT, R152, R4.reuse, PT ;  /* 0x000000049800720c */ /* 0x082fe40003f06270 */
[----:B------:R-:W-:-:S11]  /*6eb0*/  ISETP.GE.AND P1, PT, R155, R4, PT ;  /* 0x000000049b00720c */ /* 0x000fd60003f26270 */
[----:B------:R-:W-:Y:S05]  /*6ec0*/  @P0 BRA `(.L_x_2327) ;  /* 0x0000000000a80947 */ /* 0x000fea0003800000 */
[----:B------:R-:W1:Y:S01]  /*6ed0*/  LDS.128 R4, [R3+0xb400] ;  /* 0x00b4000003047984 */ /* 0x000e620000000c00 */
[--C-:B------:R-:W-:Y:S01]  /*6ee0*/  SHF.R.U64 R33, R26, 0x10, R27.reuse ;  /* 0x000000101a217819 */ /* 0x100fe2000000121b */
[----:B------:R-:W-:Y:S01]  /*6ef0*/  HADD2.F32 R24, -RZ, R48.H1_H1 ;  /* 0x30000030ff187230 */ /* 0x000fe20000004100 */
        /* <DEDUP_REMOVED lines=39> */
.L_x_2327:
[----:B------:R-:W-:Y:S05]  /*7170*/  BSYNC B1 ;  /* 0x0000000000017941 */ /* 0x000fea0003800000 */
.L_x_2326:
[----:B------:R-:W-:Y:S05]  /*7180*/  @P1 BRA `(.L_x_2325) ;  /* 0x0000001400e81947 */ /* 0x000fea0003800000 */
[----:B-1----:R-:W1:Y:S01]  /*7190*/  LDS.128 R4, [R0+0x3000] ;  /* 0x0030000000047984 */ /* 0x002e620000000c00 */
[----:B------:R-:W-:Y:S01]  /*71a0*/  SHF.R.U32.HI R20, RZ, 0x10, R11 ;  /* 0x00000010ff147819 */ /* 0x000fe2000001160b */
[--C-:B------:R-:W-:Y:S01]  /*71b0*/  HADD2.F32 R13, -RZ, R14.reuse.H0_H0 ;  /* 0x2000000eff0d7230 */ /* 0x100fe20000004100 */
[----:B------:R-:W-:Y:S01]  /*71c0*/  SHF.R.U32.HI R12, RZ, 0x10, R9 ;  /* 0x00000010ff0c7819 */ /* 0x000fe20000011609 */
        /* <DEDUP_REMOVED lines=39> */
.L_x_2312:
[----:B------:R-:W0:Y:S01]  /*7440*/  S2R R0, SR_TID.X ;  /* 0x0000000000007919 */ /* 0x000e220000002100 */
[----:B------:R-:W1:Y:S01]  /*7450*/  LDC R32, c[0x0][0x448] ;  /* 0x00011200ff207b82 */ /* 0x000e620000000800 */
[----:B------:R-:W-:Y:S01]  /*7460*/  ULDC.64 UR4, c[0x0][0x3f8] ;  /* 0x0000fe0000047ab9 */ /* 0x000fe20000000a00 */
[----:B------:R-:W-:Y:S01]  /*7470*/  ULDC.64 UR6, c[0x0][0x408] ;  /* 0x0001020000067ab9 */ /* 0x000fe20000000a00 */
[----:B------:R-:W-:Y:S01]  /*7480*/  IMAD.MOV.U32 R27, RZ, RZ, R31 ;  /* 0x000000ffff1b7224 */ /* 0x000fe200078e001f */
[----:B------:R-:W-:Y:S01]  /*7490*/  SHF.R.S32.HI R43, RZ, 0x1f, R16 ;  /* 0x0000001fff2b7819 */ /* 0x000fe20000011410 */
[----:B------:R-:W-:Y:S01]  /*74a0*/  IMAD.MOV.U32 R4, RZ, RZ, R24 ;  /* 0x000000ffff047224 */ /* 0x000fe200078e0018 */
[----:B-1----:R-:W-:Y:S01]  /*74b0*/  ISETP.NE.AND P0, PT, R32, 0x1, PT ;  /* 0x000000012000780c */ /* 0x002fe20003f05270 */
[----:B0-----:R-:W-:-:S05]  /*74c0*/  VIADD R0, R0, 0xffffff80 ;  /* 0xffffff8000007836 */ /* 0x001fca0000000000 */
[----:B------:R-:W-:-:S07]  /*74d0*/  SHF.R.S32.HI R3, RZ, 0x1f, R0 ;  /* 0x0000001fff037819 */ /* 0x000fce0000011400 */
[----:B------:R-:W0:Y:S01]  /*74e0*/  @P0 LDC R5, c[0x0][0x450] ;  /* 0x00011400ff050b82 */ /* 0x000e220000000800 */
[----:B------:R-:W-:-:S04]  /*74f0*/  LEA.HI R3, R3, R0, RZ, 0x2 ;  /* 0x0000000003037211 */ /* 0x000fc800078f10ff */
[----:B------:R-:W-:-:S04]  /*7500*/  LOP3.LUT R3, R3, 0xfffffffc, RZ, 0xc0, !PT ;  /* 0xfffffffc03037812 */ /* 0x000fc800078ec0ff */
[----:B------:R-:W-:Y:S02]  /*7510*/  IADD3 R3, R0, -R3, RZ ;  /* 0x8000000300037210 */ /* 0x000fe40007ffe0ff */
[----:B------:R-:W1:Y:S03]  /*7520*/  @P0 LDC R0, c[0x0][0x44c] ;  /* 0x00011300ff000b82 */ /* 0x000e660000000800 */
[----:B------:R-:W-:-:S04]  /*7530*/  IMAD R3, R3, 0x60, R39 ;  /* 0x0000006003037824 */ /* 0x000fc800078e0227 */
[----:B-1----:R-:W-:-:S05]  /*7540*/  @P0 IMAD.HI.U32 R0, R3, R0, RZ ;  /* 0x0000000003000227 */ /* 0x002fca00078e00ff */
[----:B0-----:R-:W-:Y:S01]  /*7550*/  @P0 SHF.R.U32.HI R3, RZ, R5, R0 ;  /* 0x00000005ff030219 */ /* 0x001fe20000011600 */
        /* <DEDUP_REMOVED lines=19> */
[----:B------:R-:W0:Y:S03]  /*7690*/  LDC R41, c[0x0][0x3f4] ;  /* 0x0000fd00ff297b82 */ /* 0x000e260000000800 */
[----:B------:R-:W1:Y:S04]  /*76a0*/  SHFL.IDX PT, R3, R25, RZ, 0x1c1f ;  /* 0x001c1fff19037589 */ /* 0x000e6800000e0000 */
[----:B------:R-:W3:Y:S04]  /*76b0*/  SHFL.IDX PT, R0, R26, RZ, 0x1c1f ;  /* 0x001c1fff1a007589 */ /* 0x000ee800000e0000 */
[----:B------:R-:W4:Y:S04]  /*76c0*/  SHFL.IDX PT, R14, R27, RZ, 0x1c1f ;  /* 0x001c1fff1b0e7589 */ /* 0x000f2800000e0000 */
[----:B------:R-:W5:Y:S01]  /*76d0*/  SHFL.IDX PT, R4, R24, RZ, 0x1c1f ;  /* 0x001c1fff18047589 */ /* 0x000f6200000e0000 */
[----:B0-----:R-:W-:Y:S01]  /*76e0*/  ISETP.GE.AND P0, PT, R16, R41, PT ;  /* 0x000000291000720c */ /* 0x001fe20003f06270 */
[----:B--2---:R-:W-:-:S05]  /*76f0*/  IMAD R32, R6, R32, RZ ;  /* 0x0000002006207224 */ /* 0x004fca00078e02ff */
[----:B------:R-:W-:-:S13]  /*7700*/  ISETP.GE.OR P1, PT, R39, R32, P0 ;  /* 0x000000202700720c */ /* 0x000fda0000726670 */
[C---:B------:R-:W-:Y:S01]  /*7710*/  @!P1 IMAD.SHL.U32 R5, R16.reuse, 0x2, RZ ;  /* 0x0000000210059824 */ /* 0x040fe200078e00ff */
[----:B------:R-:W-:-:S04]  /*7720*/  @!P1 SHF.L.U64.HI R21, R16, 0x1, R43 ;  /* 0x0000000110159819 */ /* 0x000fc8000001022b */
[----:B-1----:R-:W-:-:S05]  /*7730*/  @!P1 IADD3 R6, P2, R3, R5, RZ ;  /* 0x0000000503069210 */ /* 0x002fca0007f5e0ff */
[----:B---3--:R-:W-:Y:S01]  /*7740*/  @!P1 IMAD.X R7, R0, 0x1, R21, P2 ;  /* 0x0000000100079824 */ /* 0x008fe200010e0615 */
[----:B----4-:R-:W-:-:S04]  /*7750*/  @!P1 IADD3 R14, P2, R14, R5, RZ ;  /* 0x000000050e0e9210 */ /* 0x010fc80007f5e0ff */
[----:B------:R-:W2:Y:S01]  /*7760*/  @!P1 LD.E.128 R8, desc[UR40][R6.64] ;  /* 0x0000002806089980 */ /* 0x000ea2000c101d00 */
[----:B-----5:R-:W-:-:S05]  /*7770*/  @!P1 IMAD.X R3, R4, 0x1, R21, P2 ;  /* 0x0000000104039824 */ /* 0x020fca00010e0615 */
[----:B------:R-:W-:-:S05]  /*7780*/  @!P1 MOV R15, R3 ;  /* 0x00000003000f9202 */ /* 0x000fca0000000f00 */
        /* <DEDUP_REMOVED lines=16> */
[----:B---3--:R-:W-:Y:S01]  /*7890*/  @!P1 MOV R20, R4 ;  /* 0x0000000400149202 */ /* 0x008fe20000000f00 */
[----:B------:R-:W-:-:S02]  /*78a0*/  @!P1 IMAD.MOV.U32 R21, RZ, RZ, R5 ;  /* 0x000000ffff159224 */ /* 0x000fc400078e0005 */
[----:B------:R0:W3:Y:S01]  /*78b0*/  SHFL.IDX PT, R3, R25, 0x1, 0x1c1f ;  /* 0x003c1f0019037f89 */ /* 0x0000e200000e0000 */
[----:B------:R-:W-:Y:S02]  /*78c0*/  @!P1 IMAD.MOV.U32 R30, RZ, RZ, R6 ;  /* 0x000000ffff1e9224 */ /* 0x000fe400078e0006 */
[----:B------:R-:W-:Y:S02]  /*78d0*/  @!P1 IMAD.MOV.U32 R31, RZ, RZ, R7 ;  /* 0x000000ffff1f9224 */ /* 0x000fe400078e0007 */
[----:B------:R-:W-:Y:S02]  /*78e0*/  IMAD.MOV.U32 R4, RZ, RZ, R20 ;  /* 0x000000ffff047224 */ /* 0x000fe400078e0014 */
[----:B------:R-:W-:Y:S02]  /*78f0*/  IMAD.MOV.U32 R5, RZ, RZ, R21 ;  /* 0x000000ffff057224 */ /* 0x000fe400078e0015 */
[----:B------:R-:W-:Y:S02]  /*7900*/  IMAD.MOV.U32 R6, RZ, RZ, R30 ;  /* 0x000000ffff067224 */ /* 0x000fe400078e001e */
[----:B------:R-:W-:Y:S01]  /*7910*/  IMAD.MOV.U32 R8, RZ, RZ, R36 ;  /* 0x000000ffff087224 */ /* 0x000fe200078e0024 */
[----:B------:R-:W-:Y:S01]  /*7920*/  PRMT R45, R5, 0x7610, R45 ;  /* 0x00007610052d7816 */ /* 0x000fe2000000002d */
[----:B------:R-:W-:Y:S01]  /*7930*/  IMAD.MOV.U32 R9, RZ, RZ, R37 ;  /* 0x000000ffff097224 */ /* 0x000fe200078e0025 */
[----:B------:R-:W-:Y:S01]  /*7940*/  PRMT R56, R4, 0x5410, R6 ;  /* 0x0000541004387816 */ /* 0x000fe20000000006 */
[----:B------:R-:W-:Y:S01]  /*7950*/  IMAD.MOV.U32 R7, RZ, RZ, R31 ;  /* 0x000000ffff077224 */ /* 0x000fe200078e001f */
[----:B------:R-:W-:-:S02]  /*7960*/  CS2R R4, SRZ ;  /* 0x0000000000047805 */ /* 0x000fc4000001ff00 */
[----:B------:R-:W-:Y:S02]  /*7970*/  PRMT R33, R8, 0x5410, R9 ;  /* 0x0000541008217816 */ /* 0x000fe40000000009 */
[----:B012-4-:R-:W-:-:S07]  /*7980*/  PRMT R42, R42, 0x5410, R7 ;  /* 0x000054102a2a7816 */ /* 0x017fce0000000007 */
.L_x_2545:
[----:B------:R-:W2:Y:S01]  /*7990*/  LDL R7, [R1+0x50] ;  /* 0x0000500001077983 */ /* 0x000ea20000100800 */
[----:B------:R-:W-:Y:S01]  /*79a0*/  VIADD R39, R39, 0x60 ;  /* 0x0000006027277836 */ /* 0x000fe20000000000 */
[----:B------:R-:W-:Y:S01]  /*79b0*/  BSSY B1, `(.L_x_2329) ;  /* 0x0000016000017945 */ /* 0x000fe20003800000 */
[----:B------:R-:W-:Y:S02]  /*79c0*/  CS2R R8, SRZ ;  /* 0x0000000000087805 */ /* 0x000fe4000001ff00 */
[----:B------:R-:W-:Y:S02]  /*79d0*/  CS2R R10, SRZ ;  /* 0x00000000000a7805 */ /* 0x000fe4000001ff00 */
[----:B------:R-:W-:Y:S02]  /*79e0*/  ISETP.GE.AND P1, PT, R39, R32, PT ;  /* 0x000000202700720c */ /* 0x000fe40003f26270 */
[----:B--2---:R-:W-:-:S04]  /*79f0*/  LEA.HI R6, R7, R7, RZ, 0x1 ;  /* 0x0000000707067211 */ /* 0x004fc800078f08ff */
[----:B------:R-:W-:-:S04]  /*7a00*/  LOP3.LUT R6, R6, 0xfffffffe, RZ, 0xc0, !PT ;  /* 0xfffffffe06067812 */ /* 0x000fc800078ec0ff */
[----:B------:R-:W-:Y:S02]  /*7a10*/  IADD3 R13, R7, -R6, RZ ;  /* 0x80000006070d7210 */ /* 0x000fe40007ffe0ff */
[----:B------:R-:W-:Y:S02]  /*7a20*/  CS2R R6, SRZ ;  /* 0x0000000000067805 */ /* 0x000fe4000001ff00 */
        /* <DEDUP_REMOVED lines=14> */
.L_x_2330:
[----:B------:R-:W-:Y:S05]  /*7b10*/  BSYNC B1 ;  /* 0x0000000000017941 */ /* 0x000fea0003800000 */
.L_x_2329:
[----:B------:R-:W0:Y:S01]  /*7b20*/  SYNCS.PHASECHK.TRANS64.TRYWAIT P1, [R2+URZ+0x16800], R13 ;  /* 0x0168000d020075a7 */ /* 0x000e22000802017f */
[----:B------:R-:W-:Y:S01]  /*7b30*/  IMAD R29, R29, -0xc0, R32 ;  /* 0xffffff401d1d7824 */ /* 0x000fe200078e0220 */
[----:B------:R-:W-:Y:S01]  /*7b40*/  BSSY B1, `(.L_x_2331) ;  /* 0x0000012000017945 */ /* 0x000fe20003800000 */
[----:B------:R-:W-:Y:S02]  /*7b50*/  VIADD R14, R19, 0x60 ;  /* 0x00000060130e7836 */ /* 0x000fe40000000000 */
[----:B---3-5:R-:W-:Y:S01]  /*7b60*/  IMAD.MOV.U32 R3, RZ, RZ, R4 ;  /* 0x000000ffff037224 */ /* 0x028fe200078e0004 */
[----:B------:R-:W-:Y:S01]  /*7b70*/  VIMNMX R0, R29, 0xc0, PT ;  /* 0x000000c01d007848 */ /* 0x000fe20003fe0100 */
[----:B------:R-:W-:Y:S02]  /*7b80*/  IMAD.MOV.U32 R12, RZ, RZ, R5 ;  /* 0x000000ffff0c7224 */ /* 0x000fe400078e0005 */
[----:B------:R-:W-:Y:S01]  /*7b90*/  IMAD.IADD R39, R16, 0x1, R41 ;  /* 0x0000000110277824 */ /* 0x000fe200078e0229 */
[----:B------:R-:W-:-:S02]  /*7ba0*/  ISETP.GE.OR P2, PT, R19, R0, P0 ;  /* 0x000000001300720c */ /* 0x000fc40000746670 */
[----:B------:R-:W-:Y:S01]  /*7bb0*/  ISETP.GE.OR P0, PT, R14, R0, P0 ;  /* 0x000000000e00720c */ /* 0x000fe20000706670 */
[----:B------:R-:W-:Y:S01]  /*7bc0*/  IMAD.MOV.U32 R0, RZ, RZ, R6 ;  /* 0x000000ffff007224 */ /* 0x000fe200078e0006 */
[----:B------:R-:W-:Y:S01]  /*7bd0*/  PRMT R32, R32, 0x5410, R3 ;  /* 0x0000541020207816 */ /* 0x000fe20000000003 */
[----:B------:R-:W-:Y:S01]  /*7be0*/  IMAD.MOV.U32 R3, RZ, RZ, R7 ;  /* 0x000000ffff037224 */ /* 0x000fe200078e0007 */
[----:B------:R-:W-:Y:S01]  /*7bf0*/  PRMT R38, R12, 0x7610, R38 ;  /* 0x000076100c267816 */ /* 0x000fe20000000026 */
[----:B------:R-:W-:Y:S01]  /*7c00*/  IMAD.MOV.U32 R14, RZ, RZ, R9 ;  /* 0x000000ffff0e7224 */ /* 0x000fe200078e0009 */
[----:B------:R-:W-:Y:S02]  /*7c10*/  MOV R12, R8 ;  /* 0x00000008000c7202 */ /* 0x000fe40000000f00 */
[----:B------:R-:W-:Y:S02]  /*7c20*/  PRMT R29, R0, 0x5410, R3 ;  /* 0x00005410001d7816 */ /* 0x000fe40000000003 */
[----:B------:R-:W-:-:S02]  /*7c30*/  PRMT R32, R12, 0x7610, R32 ;  /* 0x000076100c207816 */ /* 0x000fc40000000020 */
[----:B------:R-:W-:Y:S01]  /*7c40*/  PRMT R38, R38, 0x5410, R14 ;  /* 0x0000541026267816 */ /* 0x000fe2000000000e */
[----:B0-----:R-:W-:Y:S06]  /*7c50*/  @!P1 BRA `(.L_x_2332) ;  /* 0x0000010c00609947 */ /* 0x001fec0003800000 */
.L_x_2546:
[----:B------:R-:W-:Y:S05]  /*7c60*/  BSYNC B1 ;  /* 0x0000000000017941 */ /* 0x000fea0003800000 */
.L_x_2331:
        /* <DEDUP_REMOVED lines=27> */
[----:B------:R-:W-:Y:S02]  /*7e20*/  LOP3.LUT R12, R12, R15, RZ, 0x3c, !PT ;  /* 0x0000000f0c0c7212 */ /* 0x000fe400078e3cff */
[----:B------:R-:W-:-:S03]  /*7e30*/  LEA R41, R25, R24, 0x9 ;  /* 0x0000001819297211 */ /* 0x000fc600078e48ff */
        /* <DEDUP_REMOVED lines=76> */
.L_x_2334:
[----:B------:R-:W-:Y:S05]  /*8300*/  BSYNC B1 ;  /* 0x0000000000017941 */ /* 0x000fea0003800000 */
.L_x_2333:
        /* <DEDUP_REMOVED lines=17> */
[--C-:B------:R-:W-:Y:S02]  /*8420*/  SHF.R.U32.HI R21, RZ, 0x10, R9.reuse ;  /* 0x00000010ff157819 */ /* 0x100fe40000011609 */
[----:B------:R-:W-:-:S02]  /*8430*/  SHF.R.U64 R42, R8, 0x10, R9 ;  /* 0x00000010082a7819 */ /* 0x000fc40000001209 */
[----:B------:R-:W-:Y:S01]  /*8440*/  SHF.R.U32.HI R40, RZ, 0x10, R11 ;  /* 0x00000010ff287819 */ /* 0x000fe2000001160b */
[----:B------:R-:W-:Y:S01]  /*8450*/  HADD2.F32 R11, -RZ, R29.H0_H0 ;  /* 0x2000001dff0b7230 */ /* 0x000fe20000004100 */
        /* <DEDUP_REMOVED lines=8> */
[----:B-1----:R-:W-:-:S05]  /*84e0*/  HADD2.F32 R7, -RZ, R25.H0_H0 ;  /* 0x20000019ff077230 */ /* 0x002fca0000004100 */
[C---:B------:R-:W-:Y:S01]  /*84f0*/  FMUL.FTZ R30, R7.reuse, R38 ;  /* 0x00000026071e7220 */ /* 0x040fe20000410000 */
[-C--:B------:R-:W-:Y:S01]  /*8500*/  FMUL.FTZ R34, R7, R10.reuse ;  /* 0x0000000a07227220 */ /* 0x080fe20000410000 */
[----:B------:R-:W-:Y:S02]  /*8510*/  HADD2.F32 R25, -RZ, R25.H1_H1 ;  /* 0x30000019ff197230 */ /* 0x000fe40000004100 */
[C---:B------:R-:W-:Y:S01]  /*8520*/  FFMA.FTZ R30, R3.reuse, R10, -R30 ;  /* 0x0000000a031e7223 */ /* 0x040fe2000001081e */
[----:B------:R-:W-:Y:S02]  /*8530*/  HADD2.F32 R6, -RZ, R24.H0_H0 ;  /* 0x20000018ff067230 */ /* 0x000fe40000004100 */
[----:B------:R-:W-:Y:S01]  /*8540*/  FFMA.FTZ R34, R3, R38, R34 ;  /* 0x0000002603227223 */ /* 0x000fe20000010022 */
[----:B------:R-:W-:Y:S02]  /*8550*/  HADD2.F32 R10, -RZ, R21.H0_H0 ;  /* 0x20000015ff0a7230 */ /* 0x000fe40000004100 */
[----:B------:R-:W-:-:S02]  /*8560*/  HADD2.F32 R7, -RZ, R32.H1_H1 ;  /* 0x30000020ff077230 */ /* 0x000fc40000004100 */
[----:B------:R-:W-:Y:S02]  /*8570*/  HADD2.F32 R3, -RZ, R32.H0_H0 ;  /* 0x20000020ff037230 */ /* 0x000fe40000004100 */
[C---:B------:R-:W-:Y:S01]  /*8580*/  FMUL.FTZ R36, R25.reuse, R20 ;  /* 0x0000001419247220 */ /* 0x040fe20000410000 */
[----:B------:R-:W-:Y:S02]  /*8590*/  HADD2.F32 R13, -RZ, R13.H1_H1 ;  /* 0x3000000dff0d7230 */ /* 0x000fe40000004100 */
[-C--:B------:R-:W-:Y:S01]  /*85a0*/  FMUL.FTZ R32, R25, R10.reuse ;  /* 0x0000000a19207220 */ /* 0x080fe20000410000 */
[----:B------:R-:W-:Y:S02]  /*85b0*/  HADD2.F32 R0, -RZ, R12.H0_H0 ;  /* 0x2000000cff007230 */ /* 0x000fe40000004100 */
[C---:B------:R-:W-:Y:S01]  /*85c0*/  FMUL.FTZ R21, R6.reuse, R7 ;  /* 0x0000000706157220 */ /* 0x040fe20000410000 */
[-C--:B------:R-:W-:Y:S01]  /*85d0*/  FMUL.FTZ R6, R6, R3.reuse ;  /* 0x0000000306067220 */ /* 0x080fe20000410000 */
[C---:B------:R-:W-:Y:S01]  /*85e0*/  FFMA.FTZ R25, R13.reuse, R10, -R36 ;  /* 0x0000000a0d197223 */ /* 0x040fe20000010824 */
[----:B------:R-:W-:Y:S01]  /*85f0*/  FFMA.FTZ R31, R13, R20, R32 ;  /* 0x000000140d1f7223 */ /* 0x000fe20000010020 */
[----:B------:R-:W-:Y:S01]  /*8600*/  FFMA.FTZ R21, R0, R3, -R21 ;  /* 0x0000000300157223 */ /* 0x000fe20000010815 */
[----:B------:R-:W-:-:S02]  /*8610*/  HADD2.F32 R8, -RZ, R26.H0_H0 ;  /* 0x2000001aff087230 */ /* 0x000fc40000004100 */
[----:B------:R-:W-:Y:S01]  /*8620*/  FFMA.FTZ R13, R0, R7, R6 ;  /* 0x00000007000d7223 */ /* 0x000fe20000010006 */
[----:B------:R-:W-:Y:S02]  /*8630*/  HADD2.F32 R9, -RZ, R27.H0_H0 ;  /* 0x2000001bff097230 */ /* 0x000fe40000004100 */
[----:B------:R-:W-:Y:S02]  /*8640*/  HADD2.F32 R3, -RZ, R43.H0_H0 ;  /* 0x2000002bff037230 */ /* 0x000fe40000004100 */
[----:B------:R-:W-:Y:S02]  /*8650*/  HADD2.F32 R10, -RZ, R29.H1_H1 ;  /* 0x3000001dff0a7230 */ /* 0x000fe40000004100 */
[----:B------:R-:W-:Y:S02]  /*8660*/  HADD2.F32 R0, -RZ, R43.H1_H1 ;  /* 0x3000002bff007230 */ /* 0x000fe40000004100 */
[----:B------:R-:W-:Y:S01]  /*8670*/  FMUL.FTZ R7, R8, R11 ;  /* 0x0000000b08077220 */ /* 0x000fe20000410000 */
[----:B------:R-:W-:-:S02]  /*8680*/  HADD2.F32 R5, -RZ, R15.H0_H0 ;  /* 0x2000000fff057230 */ /* 0x000fc40000004100 */
[----:B------:R-:W-:Y:S01]  /*8690*/  FMUL.FTZ R29, R8, R3 ;  /* 0x00000003081d7220 */ /* 0x000fe20000410000 */
[----:B------:R-:W-:Y:S02]  /*86a0*/  HADD2.F32 R4, -RZ, R14.H0_H0 ;  /* 0x2000000eff047230 */ /* 0x000fe40000004100 */
[C---:B------:R-:W-:Y:S01]  /*86b0*/  FMUL.FTZ R32, R9.reuse, R10 ;  /* 0x0000000a09207220 */ /* 0x040fe20000410000 */
[----:B------:R-:W-:Y:S02]  /*86c0*/  HADD2.F32 R27, -RZ, R27.H1_H1 ;  /* 0x3000001bff1b7230 */ /* 0x000fe40000004100 */
[-C--:B------:R-:W-:Y:S01]  /*86d0*/  FMUL.FTZ R9, R9, R0.reuse ;  /* 0x0000000009097220 */ /* 0x080fe20000410000 */
[----:B------:R-:W-:Y:S02]  /*86e0*/  HADD2.F32 R8, -RZ, R33.H0_H0 ;  /* 0x20000021ff087230 */ /* 0x000fe40000004100 */
[----:B------:R-:W-:Y:S02]  /*86f0*/  HADD2.F32 R6, -RZ, R40.H0_H0 ;  /* 0x20000028ff067230 */ /* 0x000fe40000004100 */
[----:B------:R-:W-:Y:S01]  /*8700*/  FFMA.FTZ R32, R5, R0, -R32 ;  /* 0x0000000005207223 */ /* 0x000fe20000010820 */
[----:B------:R-:W-:-:S02]  /*8710*/  HADD2.F32 R15, -RZ, R15.H1_H1 ;  /* 0x3000000fff0f7230 */ /* 0x000fc40000004100 */
[C---:B------:R-:W-:Y:S01]  /*8720*/  FFMA.FTZ R20, R4.reuse, R3, -R7 ;  /* 0x0000000304147223 */ /* 0x040fe20000010807 */
[----:B------:R-:W-:Y:S01]  /*8730*/  FFMA.FTZ R29, R4, R11, R29 ;  /* 0x0000000b041d7223 */ /* 0x000fe2000001001d */
[----:B------:R-:W-:Y:S01]  /*8740*/  FFMA.FTZ R0, R5, R10, R9 ;  /* 0x0000000a05007223 */ /* 0x000fe20000010009 */
[----:B------:R-:W-:Y:S02]  /*8750*/  HADD2.F32 R24, -RZ, R24.H1_H1 ;  /* 0x30000018ff187230 */ /* 0x000fe40000004100 */
[C---:B------:R-:W-:Y:S01]  /*8760*/  FMUL.FTZ R4, R27.reuse, R8 ;  /* 0x000000081b047220 */ /* 0x040fe20000410000 */
[----:B------:R-:W-:Y:S02]  /*8770*/  HADD2.F32 R26, -RZ, R26.H1_H1 ;  /* 0x3000001aff1a7230 */ /* 0x000fe40000004100 */
[----:B------:R-:W-:Y:S01]  /*8780*/  FMUL.FTZ R10, R27, R6 ;  /* 0x000000061b0a7220 */ /* 0x000fe20000410000 */
[----:B------:R-:W-:Y:S02]  /*8790*/  HADD2.F32 R7, -RZ, R37.H0_H0 ;  /* 0x20000025ff077230 */ /* 0x000fe40000004100 */
[----:B------:R-:W-:-:S02]  /*87a0*/  HADD2.F32 R9, -RZ, R35.H0_H0 ;  /* 0x20000023ff097230 */ /* 0x000fc40000004100 */
[----:B------:R-:W-:Y:S02]  /*87b0*/  HADD2.F32 R3, -RZ, R42.H0_H0 ;  /* 0x2000002aff037230 */ /* 0x000fe40000004100 */
[----:B------:R-:W-:Y:S02]  /*87c0*/  HADD2.F32 R5, -RZ, R41.H0_H0 ;  /* 0x20000029ff057230 */ /* 0x000fe40000004100 */
[C---:B------:R-:W-:Y:S01]  /*87d0*/  FFMA.FTZ R27, R15.reuse, R6, -R4 ;  /* 0x000000060f1b7223 */ /* 0x040fe20000010804 */
[----:B------:R-:W-:Y:S02]  /*87e0*/  HADD2.F32 R12, -RZ, R12.H1_H1 ;  /* 0x3000000cff0c7230 */ /* 0x000fe40000004100 */
        /* <DEDUP_REMOVED lines=20> */
.L_x_2325:
[----:B------:R-:W-:Y:S05]  /*8930*/  BSYNC B0 ;  /* 0x0000000000007941 */ /* 0x000fea0003800000 */
.L_x_2311:
        /* <DEDUP_REMOVED lines=8> */
.L_x_2308:
[----:B------:R-:W-:-:S13]  /*89c0*/  ISETP.NE.AND P0, PT, R156, 0x3, PT ;  /* 0x000000039c00780c */ /* 0x000fda0003f05270 */
[----:B------:R-:W-:Y:S05]  /*89d0*/  @!P0 BRA `(.L_x_2335) ;  /* 0x0000000000048947 */ /* 0x000fea0003800000 */
[----:B------:R-:W-:Y:S01]  /*89e0*/  BPT.TRAP 0x1 ;  /* 0x000000040000795c */ /* 0x000fe20000300000 */
.L_x_2335:
[----:B-123--:R-:W-:Y:S01]  /*89f0*/  IMAD R4, R18, 0x8, R2 ;  /* 0x0000000812047824 */ /* 0x00efe200078e0202 */
[----:B0-----:R-:W-:-:S04]  /*8a00*/  SHF.L.U32 R3, R23, 0x1f, RZ ;  /* 0x0000001f17037819 */ /* 0x001fc800000006ff */
[----:B------:R0:W1:Y:S01]  /*8a10*/  SYNCS.PHASECHK.TRANS64.TRYWAIT P2, [R4+URZ+0x16830], R3 ;  /* 0x01683003040075a7 */ /* 0x000062000804017f */
[----:B------:R-:W-:Y:S05]  /*8a20*/  @!P0 BRA `(.L_x_2336) ;  /* 0x0000000000048947 */ /* 0x000fea0003800000 */
[----:B------:R-:W-:Y:S01]  /*8a30*/  BPT.TRAP 0x1 ;  /* 0x000000040000795c */ /* 0x000fe20000300000 */
.L_x_2336:
[----:B------:R-:W2:Y:S02]  /*8a40*/  S2R R0, SR_TID.X ;  /* 0x0000000000007919 */ /* 0x000ea40000002100 */
[----:B--2---:R-:W-:-:S04]  /*8a50*/  LOP3.LUT R0, R0, 0x7f, RZ, 0xc0, !PT ;  /* 0x0000007f00007812 */ /* 0x004fc800078ec0ff */
[----:B------:R-:W-:Y:S01]  /*8a60*/  ISETP.NE.AND P1, PT, R0, RZ, PT ;  /* 0x000000ff0000720c */ /* 0x000fe20003f25270 */
[----:B-1----:R-:W-:-:S12]  /*8a70*/  @P2 BRA `(.L_x_2337) ;  /* 0x0000000000082947 */ /* 0x002fd80003800000 */
[----:B------:R-:W1:Y:S02]  /*8a80*/  SYNCS.PHASECHK.TRANS64.TRYWAIT P2, [R4+URZ+0x16830], R3 ;  /* 0x01683003040075a7 */ /* 0x000e64000804017f */
[----:B-1----:R-:W-:Y:S05]  /*8a90*/  @!P2 BRA `(.L_x_2338) ;  /* 0x000000fc00e4a947 */ /* 0x002fea0003800000 */
.L_x_2337:
[----:B------:R-:W-:Y:S05]  /*8aa0*/  WARPSYNC.ALL ;  /* 0x0000000000007948 */ /* 0x000fea0003800000 */
[----:B------:R-:W-:Y:S02]  /*8ab0*/  IADD3 R0, R2, 0xe400, RZ ;  /* 0x0000e40002007810 */ /* 0x000fe40007ffe0ff */
[----:B------:R-:W-:Y:S02]  /*8ac0*/  LOP3.LUT R6, R28, 0x10000, RZ, 0xfc, !PT ;  /* 0x000100001c067812 */ /* 0x000fe400078efcff */
[----:B------:R-:W-:-:S04]  /*8ad0*/  SHF.R.U32.HI R0, RZ, 0x4, R0 ;  /* 0x00000004ff007819 */ /* 0x000fc80000011600 */
[----:B------:R-:W-:-:S04]  /*8ae0*/  LOP3.LUT R0, R0, 0x3fff, RZ, 0xc0, !PT ;  /* 0x00003fff00007812 */ /* 0x000fc800078ec0ff */
[----:B01----:R-:W-:Y:S01]  /*8af0*/  LOP3.LUT R3, R0, 0x10000, RZ, 0xfc, !PT ;  /* 0x0001000000037812 */ /* 0x003fe200078efcff */
[----:B------:R-:W-:Y:S02]  /*8b00*/  IMAD.MOV.U32 R7, RZ, RZ, 0x40000040 ;  /* 0x40000040ff077424 */ /* 0x000fe400078e00ff */
[----:B------:R-:W-:Y:S01]  /*8b10*/  IMAD.MOV.U32 R9, RZ, RZ, 0x40000040 ;  /* 0x40000040ff097424 */ /* 0x000fe200078e00ff */
[----:B------:R-:W-:Y:S01]  /*8b20*/  R2UR UR4, R6 ;  /* 0x00000000060472ca */ /* 0x000fe200000e0000 */
[----:B------:R-:W-:Y:S01]  /*8b30*/  IMAD R8, R18, 0x400, R3 ;  /* 0x0000040012087824 */ /* 0x000fe200078e0203 */
[----:B------:R-:W-:Y:S01]  /*8b40*/  R2UR UR5, R7 ;  /* 0x00000000070572ca */ /* 0x000fe200000e0000 */
[----:B-----5:R-:W-:Y:S01]  /*8b50*/  WARPGROUP.ARRIVE ;  /* 0x00000000000079c5 */ /* 0x020fe20000000000 */
[----:B------:R-:W-:Y:S01]  /*8b60*/  R2UR UR7, R9 ;  /* 0x00000000090772ca */ /* 0x000fe200000e0000 */
[----:B------:R-:W-:Y:S01]  /*8b70*/  VIADD R90, R6, 0x2 ;  /* 0x00000002065a7836 */ /* 0x000fe20000000000 */
[C---:B------:R-:W-:Y:S01]  /*8b80*/  R2UR UR6, R8.reuse ;  /* 0x00000000080672ca */ /* 0x040fe200000e0000 */
[----:B------:R-:W-:Y:S01]  /*8b90*/  IMAD.MOV.U32 R91, RZ, RZ, 0x40000040 ;  /* 0x40000040ff5b7424 */ /* 0x000fe200078e00ff */
[----:B------:R-:W-:Y:S01]  /*8ba0*/  STL [R1+0x4], R3 ;  /* 0x0000040301007387 */ /* 0x000fe20000100800 */
[----:B------:R-:W-:Y:S01]  /*8bb0*/  VIADD R10, R8, 0x2 ;  /* 0x00000002080a7836 */ /* 0x000fe20000000000 */
[----:B------:R-:W0:Y:S01]  /*8bc0*/  LDC R0, c[0x0][0x448] ;  /* 0x00011200ff007b82 */ /* 0x000e220000000800 */
[----:B------:R-:W-:Y:S01]  /*8bd0*/  IMAD.MOV.U32 R11, RZ, RZ, 0x40000040 ;  /* 0x40000040ff0b7424 */ /* 0x000fe200078e00ff */
[----:B------:R-:W2:Y:S04]  /*8be0*/  LDL R12, [R1+0x44] ;  /* 0x00004400010c7983 */ /* 0x000ea80000100800 */
[----:B------:R-:W2:Y:S03]  /*8bf0*/  LDL R94, [R1+0x24] ;  /* 0x00002400015e7983 */ /* 0x000ea60000100800 */
[----:B------:R-:W-:Y:S01]  /*8c00*/  HGMMA.64x128x16.F32 R24, gdesc[UR4], RZ, !UPT, gsb0 ;  /* 0x01e00000041879f0 */ /* 0x000fe2000c0008ff */
[----:B------:R-:W-:Y:S01]  /*8c10*/  R2UR UR4, R90 ;  /* 0x000000005a0472ca */ /* 0x000fe200000e0000 */
[----:B------:R-:W3:Y:S01]  /*8c20*/  LDL R88, [R1+0x2c] ;  /* 0x00002c0001587983 */ /* 0x000ee20000100800 */
[----:B------:R-:W-:-:S02]  /*8c30*/  R2UR UR5, R91 ;  /* 0x000000005b0572ca */ /* 0x000fc400000e0000 */
[----:B------:R-:W-:Y:S01]  /*8c40*/  R2UR UR6, R10 ;  /* 0x000000000a0672ca */ /* 0x000fe200000e0000 */
[----:B------:R1:W-:Y:S01]  /*8c50*/  STL.64 [R1+0x18], R90 ;  /* 0x0000185a01007387 */ /* 0x0003e20000100a00 */
[----:B------:R-:W-:-:S03]  /*8c60*/  R2UR UR7, R11 ;  /* 0x000000000b0772ca */ /* 0x000fc600000e0000 */
[----:B------:R-:W4:Y:S04]  /*8c70*/  LDL R13, [R1+0x40] ;  /* 0x00004000010d7983 */ /* 0x000f280000100800 */
[----:B-1----:R-:W4:Y:S01]  /*8c80*/  LDL R90, [R1+0x20] ;  /* 0x00002000015a7983 */ /* 0x002f220000100800 */
[----:B------:R-:W-:Y:S01]  /*8c90*/  VIADD R20, R6, 0x4 ;  /* 0x0000000406147836 */ /* 0x000fe20000000000 */
[----:B------:R-:W-:Y:S01]  /*8ca0*/  IADD3 R10, R8, 0x4, RZ ;  /* 0x00000004080a7810 */ /* 0x000fe20007ffe0ff */
[----:B------:R-:W-:Y:S02]  /*8cb0*/  IMAD.MOV.U32 R21, RZ, RZ, 0x40000040 ;  /* 0x40000040ff157424 */ /* 0x000fe400078e00ff */
[----:B------:R-:W-:Y:S01]  /*8cc0*/  IMAD.MOV.U32 R11, RZ, RZ, 0x40000040 ;  /* 0x40000040ff0b7424 */ /* 0x000fe200078e00ff */
[----:B------:R-:W-:-:S02]  /*8cd0*/  WARPGROUP.DEPBAR.LE gsb0, 0x0 ;  /* 0x00008000000079c5 */ /* 0x000fc40000010000 */
        /* <DEDUP_REMOVED lines=17> */
[----:B0-----:R-:W-:-:S13]  /*8df0*/  ISETP.NE.AND P2, PT, R0, 0x1, PT ;  /* 0x000000010000780c */ /* 0x001fda0003f45270 */
[----:B------:R-:W0:Y:S08]  /*8e00*/  @P2 LDC R3, c[0x0][0x44c] ;  /* 0x00011300ff032b82 */ /* 0x000e300000000800 */
[----:B------:R-:W1:Y:S01]  /*8e10*/  @P2 LDC R5, c[0x0][0x450] ;  /* 0x00011400ff052b82 */ /* 0x000e620000000800 */
[----:B--2---:R-:W-:-:S04]  /*8e20*/  IMAD.IADD R12, R12, 0x1, R94 ;  /* 0x000000010c0c7824 */ /* 0x004fc800078e025e */
[----:B0-----:R-:W-:-:S05]  /*8e30*/  @P2 IMAD.HI.U32 R0, R12, R3, RZ ;  /* 0x000000030c002227 */ /* 0x001fca00078e00ff */
[----:B-1----:R-:W-:Y:S01]  /*8e40*/  @P2 SHF.R.U32.HI R12, RZ, R5, R0 ;  /* 0x00000005ff0c2219 */ /* 0x002fe20000011600 */
[----:B------:R-:W-:Y:S02]  /*8e50*/  WARPGROUP.DEPBAR.LE gsb0, 0x0 ;  /* 0x00008000000079c5 */ /* 0x000fe40000010000 */
[----:B------:R-:W-:-:S06]  /*8e60*/  WARPGROUP.ARRIVE ;  /* 0x00000000000079c5 */ /* 0x000fcc0000000000 */
[----:B------:R-:W-:Y:S01]  /*8e70*/  HGMMA.64x128x16.F32 R24, gdesc[UR4], R24, gsb0 ;  /* 0x01e00000041879f0 */ /* 0x000fe20008000818 */
[----:B------:R-:W0:Y:S01]  /*8e80*/  SHFL.IDX PT, R5, R12, 0x1, 0x1c1f ;  /* 0x003c1f000c057f89 */ /* 0x000e2200000e0000 */
[----:B------:R-:W-:Y:S01]  /*8e90*/  IMAD.MOV.U32 R3, RZ, RZ, -0x80 ;  /* 0xffffff80ff037424 */ /* 0x000fe200078e00ff */
[----:B------:R-:W-:Y:S01]  /*8ea0*/  ULDC UR4, c[0x0][0x988] ;  /* 0x0002620000047ab9 */ /* 0x000fe20000000800 */
[----:B------:R-:W-:Y:S01]  /*8eb0*/  @!P1 VIADD R4, R4, 0x16840 ;  /* 0x0001684004049836 */ /* 0x000fe20000000000 */
[----:B------:R-:W-:Y:S01]  /*8ec0*/  STL.64 [R1+0x10], R20 ;  /* 0x0000101401007387 */ /* 0x000fe20000100a00 */
[----:B------:R-:W-:Y:S01]  /*8ed0*/  IMAD R0, R92, R3, 0x80 ;  /* 0x000000805c007424 */ /* 0x000fe200078e0203 */
[----:B------:R-:W-:-:S04]  /*8ee0*/  ULDC UR5, c[0x0][0x988] ;  /* 0x0002620000057ab9 */ /* 0x000fc80000000800 */
[----:B------:R-:W-:Y:S01]  /*8ef0*/  IADD3 R3, R0, 0x1, RZ ;  /* 0x0000000100037810 */ /* 0x000fe20007ffe0ff */
[----:B---3--:R-:W-:-:S04]  /*8f00*/  IMAD.IADD R8, R88, 0x1, R0 ;  /* 0x0000000158087824 */ /* 0x008fc800078e0200 */
[C---:B----4-:R-:W-:Y:S02]  /*8f10*/  IMAD R3, R13.reuse, -0x2, R3 ;  /* 0xfffffffe0d037824 */ /* 0x050fe400078e0203 */
[----:B------:R-:W-:-:S03]  /*8f20*/  IMAD R8, R13, -0x2, R8 ;  /* 0xfffffffe0d087824 */ /* 0x000fc600078e0208 */
[----:B------:R-:W-:-:S04]  /*8f30*/  IADD3 R89, -R90, R3, R88 ;  /* 0x000000035a597210 */ /* 0x000fc80007ffe158 */
[----:B0-----:R-:W-:-:S04]  /*8f40*/  VIADDMNMX R0, R5, R89, R8, PT ;  /* 0x0000005905007246 */ /* 0x001fc80003800108 */
[C---:B------:R-:W-:Y:S02]  /*8f50*/  ISETP.GT.AND P4, PT, R0.reuse, RZ, PT ;  /* 0x000000ff0000720c */ /* 0x040fe40003f84270 */
[C---:B------:R-:W-:Y:S02]  /*8f60*/  ISETP.GT.AND P5, PT, R0.reuse, 0x1, PT ;  /* 0x000000010000780c */ /* 0x040fe40003fa4270 */
[----:B------:R-:W-:Y:S01]  /*8f70*/  ISETP.GT.AND P3, PT, R0, 0x8, PT ;  /* 0x000000080000780c */ /* 0x000fe20003f64270 */
[----:B------:R0:W-:Y:S01]  /*8f80*/  STL.64 [R1+0x8], R14 ;  /* 0x0000080e01007387 */ /* 0x0001e20000100a00 */
[----:B------:R-:W-:Y:S02]  /*8f90*/  WARPGROUP.DEPBAR.LE gsb0, 0x0 ;  /* 0x00008000000079c5 */ /* 0x000fe40000010000 */
[----:B------:R-:W-:Y:S02]  /*8fa0*/  FSEL R109, R26, -INF , P4 ;  /* 0xff8000001a6d7808 */ /* 0x000fe40002000000 */
[----:B------:R-:W-:-:S02]  /*8fb0*/  FSEL R107, R27, -INF , P5 ;  /* 0xff8000001b6b7808 */ /* 0x000fc40002800000 */
        /* <DEDUP_REMOVED lines=49> */
[----:B0-----:R-:W-:Y:S02]  /*92d0*/  FSEL R15, R62, -INF , P3 ;  /* 0xff8000003e0f7808 */ /* 0x001fe40001800000 */
        /* <DEDUP_REMOVED lines=37> */
[----:B------:R-:W-:Y:S02]  /*9530*/  FSEL R87, R87, -INF , P4 ;  /* 0xff80000057577808 */ /* 0x000fe40002000000 */
[----:B------:R-:W-:-:S04]  /*9540*/  FMNMX.FTZ R10, R43, R10, !PT ;  /* 0x0000000a2b0a7209 */ /* 0x000fc80007810000 */
[----:B------:R-:W-:-:S05]  /*9550*/  FMNMX.FTZ R14, R87, R10, !PT ;  /* 0x0000000a570e7209 */ /* 0x000fca0007810000 */
[----:B------:R-:W0:Y:S04]  /*9560*/  SHFL.BFLY PT, R9, R14, 0x2, 0x1f ;  /* 0x0c401f000e097f89 */ /* 0x000e2800000e0000 */
[----:B------:R-:W1:Y:S01]  /*9570*/  SHFL.IDX PT, R26, R12, RZ, 0x1c1f ;  /* 0x001c1fff0c1a7589 */ /* 0x000e6200000e0000 */
[----:B0-----:R-:W-:-:S05]  /*9580*/  FMNMX.FTZ R20, R14, R9, !PT ;  /* 0x000000090e147209 */ /* 0x001fca0007810000 */
[----:B------:R-:W0:Y:S01]  /*9590*/  SHFL.BFLY PT, R9, R20, 0x1, 0x1f ;  /* 0x0c201f0014097f89 */ /* 0x000e2200000e0000 */
[----:B------:R-:W-:Y:S01]  /*95a0*/  IMAD.U32 R0, RZ, RZ, UR4 ;  /* 0x00000004ff007e24 */ /* 0x000fe2000f8e00ff */
[----:B-1----:R-:W-:Y:S01]  /*95b0*/  VIADDMNMX R26, R26, R89, R8, PT ;  /* 0x000000591a1a7246 */ /* 0x002fe20003800108 */
[----:B------:R-:W-:-:S03]  /*95c0*/  ULDC UR4, c[0x0][0x988] ;  /* 0x0002620000047ab9 */ /* 0x000fc60000000800 */
[C---:B------:R-:W-:Y:S02]  /*95d0*/  ISETP.GT.AND P4, PT, R26.reuse, RZ, PT ;  /* 0x000000ff1a00720c */ /* 0x040fe40003f84270 */
[----:B------:R-:W-:Y:S02]  /*95e0*/  ISETP.GT.AND P5, PT, R26, 0x1, PT ;  /* 0x000000011a00780c */ /* 0x000fe40003fa4270 */
[----:B------:R-:W-:Y:S02]  /*95f0*/  FSEL R89, R24, -INF , P4 ;  /* 0xff80000018597808 */ /* 0x000fe40002000000 */
[----:B------:R-:W-:Y:S02]  /*9600*/  FSEL R25, R25, -INF , P5 ;  /* 0xff80000019197808 */ /* 0x000fe40002800000 */
[----:B0-----:R-:W-:-:S04]  /*9610*/  FMNMX.FTZ R9, R20, R9, !PT ;  /* 0x0000000914097209 */ /* 0x001fc80007810000 */
[C---:B------:R-:W-:Y:S01]  /*9620*/  FSETP.NEU.FTZ.AND P3, PT, R9.reuse, -INF , PT ;  /* 0xff8000000900780b */ /* 0x040fe20003f7d000 */
[----:B------:R-:W-:-:S05]  /*9630*/  FMUL.FTZ R10, R9, R0 ;  /* 0x00000000090a7220 */ /* 0x000fca0000410000 */
[----:B------:R-:W-:Y:S02]  /*9640*/  FSEL R10, R10, RZ, P3 ;  /* 0x000000ff0a0a7208 */ /* 0x000fe40001800000 */
[C---:B------:R-:W-:Y:S02]  /*9650*/  ISETP.GT.AND P3, PT, R26.reuse, 0x8, PT ;  /* 0x000000081a00780c */ /* 0x040fe40003f64270 */
[----:B------:R-:W-:Y:S01]  /*9660*/  ISETP.GT.AND P4, PT, R26, 0x9, PT ;  /* 0x000000091a00780c */ /* 0x000fe20003f84270 */
[----:B------:R-:W-:Y:S01]  /*9670*/  FFMA.FTZ R151, R91, R0, -R10 ;  /* 0x000000005b977223 */ /* 0x000fe2000001080a */
[----:B------:R-:W-:Y:S02]  /*9680*/  FSEL R91, R28, -INF , P3 ;  /* 0xff8000001c5b7808 */ /* 0x000fe40001800000 */
[----:B------:R-:W-:Y:S02]  /*9690*/  FMNMX.FTZ R14, R89, R25, !PT ;  /* 0x00000019590e7209 */ /* 0x000fe40007810000 */
[----:B------:R-:W-:-:S02]  /*96a0*/  ISETP.GT.AND P3, PT, R26, 0x10, PT ;  /* 0x000000101a00780c */ /* 0x000fc40003f64270 */
[----:B------:R-:W-:Y:S02]  /*96b0*/  FSEL R29, R29, -INF , P4 ;  /* 0xff8000001d1d7808 */ /* 0x000fe40002000000 */
[----:B------:R-:W-:Y:S01]  /*96c0*/  FMNMX.FTZ R14, R91, R14, !PT ;  /* 0x0000000e5b0e7209 */ /* 0x000fe20007810000 */
[----:B------:R-:W-:Y:S01]  /*96d0*/  FFMA.FTZ R12, R93, R0, -R10 ;  /* 0x000000005d0c7223 */ /* 0x000fe2000001080a */
[----:B------:R-:W-:Y:S02]  /*96e0*/  ISETP.GT.AND P4, PT, R26, 0x11, PT ;  /* 0x000000111a00780c */ /* 0x000fe40003f84270 */
        /* <DEDUP_REMOVED lines=19> */
[----:B------:R0:W-:Y:S01]  /*9820*/  MUFU.EX2 R14, R24 ;  /* 0x00000018000e7308 */ /* 0x0001e20000000800 */
[----:B------:R-:W-:Y:S01]  /*9830*/  FFMA.FTZ R147, R103, R0, -R10 ;  /* 0x0000000067937223 */ /* 0x000fe2000001080a */
[----:B------:R-:W-:Y:S02]  /*9840*/  ISETP.GT.AND P4, PT, R26, 0x29, PT ;  /* 0x000000291a00780c */ /* 0x000fe40003f84270 */
[----:B------:R-:W-:Y:S02]  /*9850*/  FSEL R103, R44, -INF , P3 ;  /* 0xff8000002c677808 */ /* 0x000fe40001800000 */
[----:B0-----:R-:W-:Y:S02]  /*9860*/  FMNMX.FTZ R24, R41, R20, !PT ;  /* 0x0000001429187209 */ /* 0x001fe40007810000 */
        /* <DEDUP_REMOVED lines=11> */
[--C-:B------:R-:W-:Y:S01]  /*9920*/  FFMA.FTZ R141, R101, R0, -R10.reuse ;  /* 0x00000000658d7223 */ /* 0x100fe2000001080a */
[----:B------:R-:W-:Y:S02]  /*9930*/  ISETP.GT.AND P4, PT, R26, 0x39, PT ;  /* 0x000000391a00780c */ /* 0x000fe40003f84270 */
[----:B------:R-:W-:Y:S02]  /*9940*/  FSEL R101, R52, -INF , P3 ;  /* 0xff80000034657808 */ /* 0x000fe40001800000 */
[----:B0-----:R-:W-:Y:S01]  /*9950*/  FMNMX.FTZ R28, R49, R24, !PT ;  /* 0x00000018311c7209 */ /* 0x001fe20007810000 */
[-CC-:B------:R-:W-:Y:S01]  /*9960*/  FFMA.FTZ R30, R97, R0.reuse, -R10.reuse ;  /* 0x00000000611e7223 */ /* 0x180fe2000001080a */
[C---:B------:R-:W-:Y:S01]  /*9970*/  ISETP.GT.AND P3, PT, R26.reuse, 0x40, PT ;  /* 0x000000401a00780c */ /* 0x040fe20003f64270 */
[-CC-:B------:R-:W-:Y:S01]  /*9980*/  FFMA.FTZ R143, R5, R0.reuse, -R10.reuse ;  /* 0x00000000058f7223 */ /* 0x180fe2000001080a */
[----:B------:R-:W-:Y:S01]  /*9990*/  FSEL R53, R53, -INF , P4 ;  /* 0xff80000035357808 */ /* 0x000fe20002000000 */
[--C-:B------:R-:W-:Y:S01]  /*99a0*/  FFMA.FTZ R32, R47, R0, -R10.reuse ;  /* 0x000000002f207223 */ /* 0x100fe2000001080a */
[----:B------:R-:W-:Y:S01]  /*99b0*/  FMNMX.FTZ R28, R101, R28, !PT ;  /* 0x0000001c651c7209 */ /* 0x000fe20007810000 */
[-CC-:B------:R-:W-:Y:S01]  /*99c0*/  FFMA.FTZ R107, R107, R0.reuse, -R10.reuse ;  /* 0x000000006b6b7223 */ /* 0x180fe2000001080a */
[----:B------:R-:W-:Y:S01]  /*99d0*/  ISETP.GT.AND P4, PT, R26, 0x41, PT ;  /* 0x000000411a00780c */ /* 0x000fe20003f84270 */
[-CC-:B------:R-:W-:Y:S01]  /*99e0*/  FFMA.FTZ R137, R3, R0.reuse, -R10.reuse ;  /* 0x0000000003897223 */ /* 0x180fe2000001080a */
[----:B------:R-:W-:Y:S01]  /*99f0*/  FSEL R97, R56, -INF , P3 ;  /* 0xff80000038617808 */ /* 0x000fe20001800000 */
[--C-:B------:R-:W-:Y:S01]  /*9a00*/  FFMA.FTZ R139, R11, R0, -R10.reuse ;  /* 0x000000000b8b7223 */ /* 0x100fe2000001080a */
[----:B------:R-:W-:Y:S01]  /*9a10*/  FMNMX.FTZ R28, R53, R28, !PT ;  /* 0x0000001c351c7209 */ /* 0x000fe20007810000 */
[-CC-:B------:R-:W-:Y:S01]  /*9a20*/  FFMA.FTZ R133, R13, R0.reuse, -R10.reuse ;  /* 0x000000000d857223 */ /* 0x180fe2000001080a */
[C---:B------:R-:W-:Y:S01]  /*9a30*/  ISETP.GT.AND P3, PT, R26.reuse, 0x48, PT ;  /* 0x000000481a00780c */ /* 0x040fe20003f64270 */
[-CC-:B------:R-:W-:Y:S01]  /*9a40*/  FFMA.FTZ R135, R15, R0.reuse, -R10.reuse ;  /* 0x000000000f877223 */ /* 0x180fe2000001080a */
[----:B------:R-:W-:Y:S01]  /*9a50*/  FSEL R57, R57, -INF , P4 ;  /* 0xff80000039397808 */ /* 0x000fe20002000000 */
[--C-:B------:R-:W-:Y:S01]  /*9a60*/  FFMA.FTZ R149, R109, R0, -R10.reuse ;  /* 0x000000006d957223 */ /* 0x100fe2000001080a */
[----:B------:R-:W-:Y:S01]  /*9a70*/  FMNMX.FTZ R28, R97, R28, !PT ;  /* 0x0000001c611c7209 */ /* 0x000fe20007810000 */
[----:B------:R0:W-:Y:S01]  /*9a80*/  MUFU.EX2 R24, R30 ;  /* 0x0000001e00187308 */ /* 0x0001e20000000800 */
[----:B------:R-:W-:Y:S01]  /*9a90*/  ISETP.GT.AND P4, PT, R26, 0x49, PT ;  /* 0x000000491a00780c */ /* 0x000fe20003f84270 */
[-CC-:B------:R-:W-:Y:S01]  /*9aa0*/  FFMA.FTZ R129, R21, R0.reuse, -R10.reuse ;  /* 0x0000000015817223 */ /* 0x180fe2000001080a */
[----:B------:R-:W-:Y:S01]  /*9ab0*/  FSEL R5, R60, -INF , P3 ;  /* 0xff8000003c057808 */ /* 0x000fe20001800000 */
[-CC-:B------:R-:W-:Y:S01]  /*9ac0*/  FFMA.FTZ R36, R67, R0.reuse, -R10.reuse ;  /* 0x0000000043247223 */ /* 0x180fe2000001080a */
[C---:B------:R-:W-:Y:S01]  /*9ad0*/  ISETP.GT.AND P3, PT, R26.reuse, 0x50, PT ;  /* 0x000000501a00780c */ /* 0x040fe20003f64270 */
[-CC-:B------:R-:W-:Y:S01]  /*9ae0*/  FFMA.FTZ R131, R27, R0.reuse, -R10.reuse ;  /* 0x000000001b837223 */ /* 0x180fe2000001080a */
[--C-:B------:R-:W-:Y:S01]  /*9af0*/  FFMA.FTZ R38, R71, R0, -R10.reuse ;  /* 0x0000000047267223 */ /* 0x100fe2000001080a */
[----:B------:R-:W-:Y:S01]  /*9b00*/  MUFU.EX2 R151, R151 ;  /* 0x0000009700977308 */ /* 0x000fe20000000800 */
[----:B0-----:R-:W-:Y:S01]  /*9b10*/  FMNMX.FTZ R30, R57, R28, !PT ;  /* 0x0000001c391e7209 */ /* 0x001fe20007810000 */
        /* <DEDUP_REMOVED lines=12> */
[----:B------:R0:W-:Y:S01]  /*9be0*/  MUFU.EX2 R8, R107 ;  /* 0x0000006b00087308 */ /* 0x0001e20000000800 */
[----:B------:R-:W-:Y:S01]  /*9bf0*/  FSEL R65, R65, -INF , P4 ;  /* 0xff80000041417808 */ /* 0x000fe20002000000 */
[--C-:B------:R-:W-:Y:S01]  /*9c00*/  FFMA.FTZ R3, R51, R0, -R10.reuse ;  /* 0x0000000033037223 */ /* 0x100fe2000001080a */
[----:B------:R-:W-:Y:S01]  /*9c10*/  FMNMX.FTZ R30, R47, R30, !PT ;  /* 0x0000001e2f1e7209 */ /* 0x000fe20007810000 */
[----:B------:R-:W-:Y:S01]  /*9c20*/  FFMA.FTZ R46, R87, R0, -R10 ;  /* 0x00000000572e7223 */ /* 0x000fe2000001080a */
[----:B------:R-:W-:Y:S01]  /*9c30*/  ISETP.GT.AND P4, PT, R26, 0x59, PT ;  /* 0x000000591a00780c */ /* 0x000fe20003f84270 */
[----:B------:R-:W1:Y:S02]  /*9c40*/  @P2 LDC R43, c[0x0][0x44c] ;  /* 0x00011300ff2b2b82 */ /* 0x000e640000000800 */
[----:B------:R2:W-:Y:S01]  /*9c50*/  MUFU.EX2 R28, R32 ;  /* 0x00000020001c7308 */ /* 0x0005e20000000800 */
[----:B0-----:R-:W-:-:S02]  /*9c60*/  FSEL R107, R68, -INF , P3 ;  /* 0xff800000446b7808 */ /* 0x001fc40001800000 */
[----:B------:R-:W-:Y:S02]  /*9c70*/  ISETP.GT.AND P3, PT, R26, 0x60, PT ;  /* 0x000000601a00780c */ /* 0x000fe40003f64270 */
[----:B------:R-:W-:Y:S01]  /*9c80*/  FSEL R69, R69, -INF , P4 ;  /* 0xff80000045457808 */ /* 0x000fe20002000000 */
[----:B------:R-:W0:Y:S01]  /*9c90*/  @P2 LDC R52, c[0x0][0x450] ;  /* 0x00011400ff342b82 */ /* 0x000e220000000800 */
[----:B--2---:R-:W-:-:S04]  /*9ca0*/  FMNMX.FTZ R32, R65, R30, !PT ;  /* 0x0000001e41207209 */ /* 0x004fc80007810000 */
        /* <DEDUP_REMOVED lines=12> */
[----:B------:R-:W-:Y:S01]  /*9d70*/  FMNMX.FTZ R34, R11, R34, !PT ;  /* 0x000000220b227209 */ /* 0x000fe20007810000 */
[----:B------:R2:W-:Y:S01]  /*9d80*/  MUFU.EX2 R30, R3 ;  /* 0x00000003001e7308 */ /* 0x0005e20000000800 */
[----:B------:R-:W-:Y:S02]  /*9d90*/  ISETP.GT.AND P4, PT, R26, 0x71, PT ;  /* 0x000000711a00780c */ /* 0x000fe40003f84270 */
[----:B------:R-:W-:Y:S01]  /*9da0*/  FMNMX.FTZ R34, R77, R34, !PT ;  /* 0x000000224d227209 */ /* 0x000fe20007810000 */
[----:B--2---:R-:W-:Y:S01]  /*9db0*/  FFMA.FTZ R3, R55, R0, -R10 ;  /* 0x0000000037037223 */ /* 0x004fe2000001080a */
[----:B------:R-:W-:Y:S02]  /*9dc0*/  FSEL R55, R80, -INF , P3 ;  /* 0xff80000050377808 */ /* 0x000fe40001800000 */
[----:B------:R-:W-:Y:S02]  /*9dd0*/  ISETP.GT.AND P3, PT, R26, 0x78, PT ;  /* 0x000000781a00780c */ /* 0x000fe40003f64270 */
[----:B------:R-:W-:-:S02]  /*9de0*/  FSEL R81, R81, -INF , P4 ;  /* 0xff80000051517808 */ /* 0x000fc40002000000 */
[----:B------:R-:W-:Y:S02]  /*9df0*/  FMNMX.FTZ R34, R55, R34, !PT ;  /* 0x0000002237227209 */ /* 0x000fe40007810000 */
[----:B------:R-:W-:Y:S02]  /*9e00*/  ISETP.GT.AND P4, PT, R26, 0x79, PT ;  /* 0x000000791a00780c */ /* 0x000fe40003f84270 */
[----:B------:R-:W-:Y:S02]  /*9e10*/  FSEL R13, R84, -INF , P3 ;  /* 0xff800000540d7808 */ /* 0x000fe40001800000 */
[----:B------:R-:W-:Y:S02]  /*9e20*/  FMNMX.FTZ R34, R81, R34, !PT ;  /* 0x0000002251227209 */ /* 0x000fe40007810000 */
[----:B------:R-:W-:Y:S02]  /*9e30*/  FSEL R85, R85, -INF , P4 ;  /* 0xff80000055557808 */ /* 0x000fe40002000000 */
[----:B------:R-:W-:Y:S01]  /*9e40*/  FMNMX.FTZ R34, R13, R34, !PT ;  /* 0x000000220d227209 */ /* 0x000fe20007810000 */
[----:B------:R2:W-:Y:S03]  /*9e50*/  MUFU.EX2 R32, R3 ;  /* 0x0000000300207308 */ /* 0x0005e60000000800 */
[----:B--2---:R-:W-:-:S05]  /*9e60*/  FMNMX.FTZ R3, R85, R34, !PT ;  /* 0x0000002255037209 */ /* 0x004fca0007810000 */
[----:B------:R-:W2:Y:S02]  /*9e70*/  SHFL.BFLY PT, R40, R3, 0x2, 0x1f ;  /* 0x0c401f0003287f89 */ /* 0x000ea400000e0000 */
[----:B--2---:R-:W-:-:S05]  /*9e80*/  FMNMX.FTZ R15, R3, R40, !PT ;  /* 0x00000028030f7209 */ /* 0x004fca0007810000 */
[----:B------:R-:W2:Y:S01]  /*9e90*/  SHFL.BFLY PT, R44, R15, 0x1, 0x1f ;  /* 0x0c201f000f2c7f89 */ /* 0x000ea200000e0000 */
[----:B------:R-:W3:Y:S01]  /*9ea0*/  MUFU.EX2 R149, R149 ;  /* 0x0000009500957308 */ /* 0x000ee20000000800 */
[-CC-:B------:R-:W-:Y:S01]  /*9eb0*/  FFMA.FTZ R26, R59, R0.reuse, -R10.reuse ;  /* 0x000000003b1a7223 */ /* 0x180fe2000001080a */
[-CC-:B------:R-:W-:Y:S01]  /*9ec0*/  FFMA.FTZ R34, R63, R0.reuse, -R10.reuse ;  /* 0x000000003f227223 */ /* 0x180fe2000001080a */
[----:B------:R-:W-:-:S05]  /*9ed0*/  FFMA.FTZ R40, R75, R0, -R10 ;  /* 0x000000004b287223 */ /* 0x000fca000001080a */
[----:B------:R-:W4:Y:S01]  /*9ee0*/  MUFU.EX2 R12, R12 ;  /* 0x0000000c000c7308 */ /* 0x000f220000000800 */
[----:B--2---:R-:W-:-:S04]  /*9ef0*/  FMNMX.FTZ R3, R15, R44, !PT ;  /* 0x0000002c0f037209 */ /* 0x004fc80007810000 */
[C---:B------:R-:W-:Y:S01]  /*9f00*/  FSETP.NEU.FTZ.AND P3, PT, R3.reuse, -INF , PT ;  /* 0xff8000000300780b */ /* 0x040fe20003f7d000 */
[----:B------:R-:W-:-:S05]  /*9f10*/  FMUL.FTZ R15, R3, R0 ;  /* 0x00000000030f7220 */ /* 0x000fca0000410000 */
[----:B------:R-:W-:Y:S01]  /*9f20*/  FSEL R10, R15, RZ, P3 ;  /* 0x000000ff0f0a7208 */ /* 0x000fe20001800000 */
[----:B------:R-:W2:Y:S04]  /*9f30*/  MUFU.EX2 R145, R145 ;  /* 0x0000009100917308 */ /* 0x000ea80000000800 */
[-CC-:B------:R-:W-:Y:S01]  /*9f40*/  FFMA.FTZ R148, R89, R0.reuse, -R10.reuse ;  /* 0x0000000059947223 */ /* 0x180fe2000001080a */
[-CC-:B------:R-:W-:Y:S01]  /*9f50*/  FFMA.FTZ R15, R25, R0.reuse, -R10.reuse ;  /* 0x00000000190f7223 */ /* 0x180fe2000001080a */
[-C--:B------:R-:W-:Y:S01]  /*9f60*/  FFMA.FTZ R150, R91, R0.reuse, -R10 ;  /* 0x000000005b967223 */ /* 0x080fe2000001080a */
[----:B---3--:R-:W-:Y:S01]  /*9f70*/  FADD.FTZ R48, R149, R8 ;  /* 0x0000000895307221 */ /* 0x008fe20000010000 */
[-CC-:B------:R-:W-:Y:S02]  /*9f80*/  FFMA.FTZ R21, R29, R0.reuse, -R10.reuse ;  /* 0x000000001d157223 */ /* 0x180fe4000001080a */
[----:B------:R-:W-:Y:S01]  /*9f90*/  MUFU.EX2 R148, R148 ;  /* 0x0000009400947308 */ /* 0x000fe20000000800 */
[----:B------:R-:W-:Y:S01]  /*9fa0*/  FFMA.FTZ R27, R37, R0, -R10 ;  /* 0x00000000251b7223 */ /* 0x000fe2000001080a */
[----:B------:R-:W-:-:S06]  /*9fb0*/  FADD.FTZ R37, R151, R48 ;  /* 0x0000003097257221 */ /* 0x000fcc0000010000 */
[----:B------:R-:W3:Y:S01]  /*9fc0*/  MUFU.EX2 R15, R15 ;  /* 0x0000000f000f7308 */ /* 0x000ee20000000800 */
[----:B------:R-:W-:Y:S01]  /*9fd0*/  FFMA.FTZ R144, R93, R0, -R10 ;  /* 0x000000005d907223 */ /* 0x000fe2000001080a */
[----:B----4-:R-:W-:-:S06]  /*9fe0*/  FADD.FTZ R48, R12, R37 ;  /* 0x000000250c307221 */ /* 0x010fcc0000010000 */
[----:B------:R-:W4:Y:S01]  /*9ff0*/  MUFU.EX2 R147, R147 ;  /* 0x0000009300937308 */ /* 0x000f220000000800 */
[----:B------:R-:W-:-:S07]  /*a000*/  FFMA.FTZ R25, R33, R0, -R10 ;  /* 0x0000000021197223 */ /* 0x000fce000001080a */
[----:B------:R-:W1:Y:S01]  /*a010*/  MUFU.EX2 R150, R150 ;  /* 0x0000009600967308 */ /* 0x000e620000000800 */
[----:B--2---:R-:W-:Y:S01]  /*a020*/  FADD.FTZ R39, R145, R48 ;  /* 0x0000003091277221 */ /* 0x004fe20000010000 */
[----:B------:R-:W-:-:S06]  /*a030*/  FFMA.FTZ R146, R95, R0, -R10 ;  /* 0x000000005f927223 */ /* 0x000fcc000001080a */
[----:B------:R-:W2:Y:S01]  /*a040*/  MUFU.EX2 R21, R21 ;  /* 0x0000001500157308 */ /* 0x000ea20000000800 */
[----:B------:R-:W-:Y:S01]  /*a050*/  FADD.FTZ R48, R14, R39 ;  /* 0x000000270e307221 */ /* 0x000fe20000010000 */
[----:B---3--:R-:W-:-:S06]  /*a060*/  FADD.FTZ R39, R148, R15 ;  /* 0x0000000f94277221 */ /* 0x008fcc0000010000 */
[----:B------:R-:W3:Y:S01]  /*a070*/  MUFU.EX2 R141, R141 ;  /* 0x0000008d008d7308 */ /* 0x000ee20000000800 */
[----:B------:R-:W-:-:S07]  /*a080*/  FFMA.FTZ R134, R5, R0, -R10 ;  /* 0x0000000005867223 */ /* 0x000fce000001080a */
[----:B------:R-:W0:Y:S01]  /*a090*/  MUFU.EX2 R144, R144 ;  /* 0x0000009000907308 */ /* 0x000e220000000800 */
[----:B----4-:R-:W-:Y:S01]  /*a0a0*/  FADD.FTZ R5, R147, R48 ;  /* 0x0000003093057221 */ /* 0x010fe20000010000 */
[----:B-1----:R-:W-:-:S06]  /*a0b0*/  FADD.FTZ R48, R150, R39 ;  /* 0x0000002796307221 */ /* 0x002fcc0000010000 */
[----:B------:R-:W1:Y:S01]  /*a0c0*/  MUFU.EX2 R25, R25 ;  /* 0x0000001900197308 */ /* 0x000e620000000800 */
[----:B------:R-:W-:Y:S01]  /*a0d0*/  FFMA.FTZ R140, R99, R0, -R10 ;  /* 0x00000000638c7223 */ /* 0x000fe2000001080a */
[----:B------:R-:W-:Y:S01]  /*a0e0*/  FADD.FTZ R50, R20, R5 ;  /* 0x0000000514327221 */ /* 0x000fe20000010000 */
[----:B------:R-:W-:-:S05]  /*a0f0*/  @!P1 PRMT R4, RZ, 0x654, R4 ;  /* 0x00000654ff049816 */ /* 0x000fca0000000004 */
[----:B------:R-:W4:Y:S01]  /*a100*/  MUFU.EX2 R143, R143 ;  /* 0x0000008f008f7308 */ /* 0x000f220000000800 */
[----:B--2---:R-:W-:Y:S01]  /*a110*/  FADD.FTZ R39, R21, R48 ;  /* 0x0000003015277221 */ /* 0x004fe20000010000 */
[----:B------:R-:W-:-:S06]  /*a120*/  FFMA.FTZ R29, R41, R0, -R10 ;  /* 0x00000000291d7223 */ /* 0x000fcc000001080a */
[----:B------:R-:W2:Y:S01]  /*a130*/  MUFU.EX2 R146, R146 ;  /* 0x0000009200927308 */ /* 0x000ea20000000800 */
[----:B---3--:R-:W-:Y:S01]  /*a140*/  FADD.FTZ R41, R141, R50 ;  /* 0x000000328d297221 */ /* 0x008fe20000010000 */
[----:B------:R0:W-:Y:S06]  /*a150*/  @!P1 SYNCS.ARRIVE.TRANS64.RED.A1T0 RZ, [R4+URZ], RZ ;  /* 0x000000ff04ff99a7 */ /* 0x0001ec000810043f */
[----:B------:R-:W3:Y:S01]  /*a160*/  MUFU.EX2 R27, R27 ;  /* 0x0000001b001b7308 */ /* 0x000ee20000000800 */
[----:B------:R-:W-:Y:S01]  /*a170*/  FFMA.FTZ R142, R103, R0, -R10 ;  /* 0x00000000678e7223 */ /* 0x000fe2000001080a */
[----:B0-----:R-:W-:Y:S01]  /*a180*/  FADD.FTZ R4, R144, R39 ;  /* 0x0000002790047221 */ /* 0x001fe20000010000 */
[----:B------:R-:W-:-:S05]  /*a190*/  FADD.FTZ R48, R24, R41 ;  /* 0x0000002918307221 */ /* 0x000fca0000010000 */
[----:B------:R-:W0:Y:S01]  /*a1a0*/  MUFU.EX2 R137, R137 ;  /* 0x0000008900897308 */ /* 0x000e220000000800 */
[----:B-1----:R-:W-:Y:S01]  /*a1b0*/  FADD.FTZ R41, R25, R4 ;  /* 0x0000000419297221 */ /* 0x002fe20000010000 */
[----:B------:R-:W-:-:S06]  /*a1c0*/  FFMA.FTZ R31, R45, R0, -R10 ;  /* 0x000000002d1f7223 */ /* 0x000fcc000001080a */
[----:B------:R-:W1:Y:S01]  /*a1d0*/  MUFU.EX2 R140, R140 ;  /* 0x0000008c008c7308 */ /* 0x000e620000000800 */
[----:B----4-:R-:W-:Y:S01]  /*a1e0*/  FADD.FTZ R39, R143, R48 ;  /* 0x000000308f277221 */ /* 0x010fe20000010000 */
[----:B--2---:R-:W-:-:S06]  /*a1f0*/  FADD.FTZ R4, R146, R41 ;  /* 0x0000002992047221 */ /* 0x004fcc0000010000 */
[----:B------:R-:W2:Y:S01]  /*a200*/  MUFU.EX2 R29, R29 ;  /* 0x0000001d001d7308 */ /* 0x000ea20000000800 */
[----:B------:R-:W-:Y:S01]  /*a210*/  FFMA.FTZ R136, R105, R0, -R10 ;  /* 0x0000000069887223 */ /* 0x000fe2000001080a */
[----:B------:R-:W-:-:S04]  /*a220*/  @P2 IMAD.HI.U32 R43, R94, R43, RZ ;  /* 0x0000002b5e2b2227 */ /* 0x000fc800078e00ff */
[----:B------:R-:W-:Y:S02]  /*a230*/  FADD.FTZ R48, R28, R39 ;  /* 0x000000271c307221 */ /* 0x000fe40000010000 */
[----:B------:R-:W4:Y:S01]  /*a240*/  MUFU.EX2 R139, R139 ;  /* 0x0000008b008b7308 */ /* 0x000f220000000800 */
[----:B---3--:R-:W-:Y:S01]  /*a250*/  FADD.FTZ R41, R27, R4 ;  /* 0x000000041b297221 */ /* 0x008fe20000010000 */
[----:B------:R-:W-:-:S06]  /*a260*/  FFMA.FTZ R33, R49, R0, -R10 ;  /* 0x0000000031217223 */ /* 0x000fcc000001080a */
[----:B------:R-:W3:Y:S01]  /*a270*/  MUFU.EX2 R142, R142 ;  /* 0x0000008e008e7308 */ /* 0x000ee20000000800 */
[----:B------:R-:W-:Y:S01]  /*a280*/  IMAD.MOV.U32 R45, RZ, RZ, R94 ;  /* 0x000000ffff2d7224 */ /* 0x000fe200078e005e */
[----:B------:R-:W-:Y:S01]  /*a290*/  @P2 SHF.R.U32.HI R45, RZ, R52, R43 ;  /* 0x00000034ff2d2219 */ /* 0x000fe2000001162b */
[----:B0-----:R-:W-:-:S05]  /*a2a0*/  FADD.FTZ R43, R137, R48 ;  /* 0x00000030892b7221 */ /* 0x001fca0000010000 */
[----:B------:R-:W0:Y:S01]  /*a2b0*/  MUFU.EX2 R31, R31 ;  /* 0x0000001f001f7308 */ /* 0x000e220000000800 */
[----:B-1----:R-:W-:Y:S01]  /*a2c0*/  FADD.FTZ R4, R140, R41 ;  /* 0x000000298c047221 */ /* 0x002fe20000010000 */
[----:B------:R-:W-:Y:S01]  /*a2d0*/  FFMA.FTZ R138, R101, R0, -R10 ;  /* 0x00000000658a7223 */ /* 0x000fe2000001080a */
[----:B------:R-:W-:-:S05]  /*a2e0*/  FADD.FTZ R48, R30, R43 ;  /* 0x0000002b1e307221 */ /* 0x000fca0000010000 */
[----:B------:R-:W1:Y:S01]  /*a2f0*/  MUFU.EX2 R133, R133 ;  /* 0x0000008500857308 */ /* 0x000e620000000800 */
[----:B--2---:R-:W-:Y:S01]  /*a300*/  FADD.FTZ R41, R29, R4 ;  /* 0x000000041d297221 */ /* 0x004fe20000010000 */
[----:B------:R-:W-:-:S06]  /*a310*/  FFMA.FTZ R35, R53, R0, -R10 ;  /* 0x0000000035237223 */ /* 0x000fcc000001080a */
[----:B------:R-:W2:Y:S01]  /*a320*/  MUFU.EX2 R136, R136 ;  /* 0x0000008800887308 */ /* 0x000ea20000000800 */
[----:B----4-:R-:W-:Y:S01]  /*a330*/  FADD.FTZ R43, R139, R48 ;  /* 0x000000308b2b7221 */ /* 0x010fe20000010000 */
[----:B---3--:R-:W-:-:S06]  /*a340*/  FADD.FTZ R4, R142, R41 ;  /* 0x000000298e047221 */ /* 0x008fcc0000010000 */
[----:B------:R-:W3:Y:S01]  /*a350*/  MUFU.EX2 R26, R26 ;  /* 0x0000001a001a7308 */ /* 0x000ee20000000800 */
[----:B------:R-:W-:-:S07]  /*a360*/  FFMA.FTZ R132, R97, R0, -R10 ;  /* 0x0000000061847223 */ /* 0x000fce000001080a */
[----:B------:R-:W4:Y:S01]  /*a370*/  MUFU.EX2 R33, R33 ;  /* 0x0000002100217308 */ /* 0x000f220000000800 */
[----:B------:R-:W-:Y:S01]  /*a380*/  FADD.FTZ R48, R32, R43 ;  /* 0x0000002b20307221 */ /* 0x000fe20000010000 */
[----:B0-----:R-:W-:-:S06]  /*a390*/  FADD.FTZ R41, R31, R4 ;  /* 0x000000041f297221 */ /* 0x001fcc0000010000 */
[----:B------:R-:W0:Y:S01]  /*a3a0*/  MUFU.EX2 R135, R135 ;  /* 0x0000008700877308 */ /* 0x000e220000000800 */
[----:B------:R-:W-:-:S07]  /*a3b0*/  FFMA.FTZ R37, R57, R0, -R10 ;  /* 0x0000000039257223 */ /* 0x000fce000001080a */
[----:B------:R-:W0:Y:S01]  /*a3c0*/  MUFU.EX2 R138, R138 ;  /* 0x0000008a008a7308 */ /* 0x000e220000000800 */
[----:B-1----:R-:W-:Y:S01]  /*a3d0*/  FADD.FTZ R43, R133, R48 ;  /* 0x00000030852b7221 */ /* 0x002fe20000010000 */
[----:B--2---:R-:W-:-:S06]  /*a3e0*/  FADD.FTZ R4, R136, R41 ;  /* 0x0000002988047221 */ /* 0x004fcc0000010000 */
[----:B------:R-:W1:Y:S08]  /*a3f0*/  MUFU.EX2 R34, R34 ;  /* 0x0000002200227308 */ /* 0x000e700000000800 */
[----:B------:R-:W2:Y:S01]  /*a400*/  MUFU.EX2 R35, R35 ;  /* 0x0000002300237308 */ /* 0x000ea20000000800 */
[----:B------:R-:W-:Y:S01]  /*a410*/  IADD3 R49, R45, R88, -R90 ;  /* 0x000000582d317210 */ /* 0x000fe20007ffe85a */
[----:B---3--:R-:W-:-:S06]  /*a420*/  FADD.FTZ R48, R26, R43 ;  /* 0x0000002b1a307221 */ /* 0x008fcc0000010000 */
[----:B------:R-:W3:Y:S01]  /*a430*/  MUFU.EX2 R129, R129 ;  /* 0x0000008100817308 */ /* 0x000ee20000000800 */
[----:B----4-:R-:W-:Y:S01]  /*a440*/  FADD.FTZ R45, R33, R4 ;  /* 0x00000004212d7221 */ /* 0x010fe20000010000 */
[----:B------:R-:W-:-:S06]  /*a450*/  FFMA.FTZ R5, R61, R0, -R10 ;  /* 0x000000003d057223 */ /* 0x000fcc000001080a */
[----:B------:R-:W4:Y:S01]  /*a460*/  MUFU.EX2 R132, R132 ;  /* 0x0000008400847308 */ /* 0x000f220000000800 */
[----:B0-----:R-:W-:Y:S01]  /*a470*/  FADD.FTZ R41, R135, R48 ;  /* 0x0000003087297221 */ /* 0x001fe20000010000 */
[----:B------:R-:W-:-:S06]  /*a480*/  FADD.FTZ R4, R138, R45 ;  /* 0x0000002d8a047221 */ /* 0x000fcc0000010000 */
[----:B------:R-:W0:Y:S01]  /*a490*/  MUFU.EX2 R36, R36 ;  /* 0x0000002400247308 */ /* 0x000e220000000800 */
[----:B------:R-:W-:-:S07]  /*a4a0*/  FFMA.FTZ R128, R47, R0, -R10 ;  /* 0x000000002f807223 */ /* 0x000fce000001080a */
[----:B------:R-:W0:Y:S01]  /*a4b0*/  MUFU.EX2 R37, R37 ;  /* 0x0000002500257308 */ /* 0x000e220000000800 */
[----:B-1----:R-:W-:Y:S01]  /*a4c0*/  FADD.FTZ R48, R34, R41 ;  /* 0x0000002922307221 */ /* 0x002fe20000010000 */
[----:B--2---:R-:W-:-:S06]  /*a4d0*/  FADD.FTZ R45, R35, R4 ;  /* 0x00000004232d7221 */ /* 0x004fcc0000010000 */
[----:B------:R-:W1:Y:S01]  /*a4e0*/  MUFU.EX2 R131, R131 ;  /* 0x0000008300837308 */ /* 0x000e620000000800 */
[----:B------:R-:W-:-:S07]  /*a4f0*/  FFMA.FTZ R39, R65, R0, -R10 ;  /* 0x0000000041277223 */ /* 0x000fce000001080a */
[----:B------:R-:W2:Y:S01]  /*a500*/  MUFU.EX2 R134, R134 ;  /* 0x0000008600867308 */ /* 0x000ea20000000800 */
[----:B---3--:R-:W-:Y:S01]  /*a510*/  FADD.FTZ R47, R129, R48 ;  /* 0x00000030812f7221 */ /* 0x008fe20000010000 */
[----:B----4-:R-:W-:-:S06]  /*a520*/  FADD.FTZ R4, R132, R45 ;  /* 0x0000002d84047221 */ /* 0x010fcc0000010000 */
[----:B------:R-:W3:Y:S01]  /*a530*/  MUFU.EX2 R38, R38 ;  /* 0x0000002600267308 */ /* 0x000ee20000000800 */
[----:B------:R-:W-:-:S07]  /*a540*/  FFMA.FTZ R130, R107, R0, -R10 ;  /* 0x000000006b827223 */ /* 0x000fce000001080a */
[----:B------:R-:W4:Y:S01]  /*a550*/  MUFU.EX2 R5, R5 ;  /* 0x0000000500057308 */ /* 0x000f220000000800 */
[----:B0-----:R-:W-:Y:S01]  /*a560*/  FADD.FTZ R48, R36, R47 ;  /* 0x0000002f24307221 */ /* 0x001fe20000010000 */
[----:B------:R-:W-:-:S06]  /*a570*/  FADD.FTZ R45, R37, R4 ;  /* 0x00000004252d7221 */ /* 0x000fcc0000010000 */
[----:B------:R-:W0:Y:S08]  /*a580*/  MUFU.EX2 R125, R125 ;  /* 0x0000007d007d7308 */ /* 0x000e300000000800 */
[----:B------:R-:W0:Y:S01]  /*a590*/  MUFU.EX2 R128, R128 ;  /* 0x0000008000807308 */ /* 0x000e220000000800 */
[----:B------:R-:W-:Y:S01]  /*a5a0*/  FFMA.FTZ R69, R69, R0, -R10 ;  /* 0x0000000045457223 */ /* 0x000fe2000001080a */
[----:B-1----:R-:W-:-:S06]  /*a5b0*/  FADD.FTZ R47, R131, R48 ;  /* 0x00000030832f7221 */ /* 0x002fcc0000010000 */
[----:B------:R-:W1:Y:S01]  /*a5c0*/  MUFU.EX2 R40, R40 ;  /* 0x0000002800287308 */ /* 0x000e620000000800 */
[----:B--2---:R-:W-:Y:S01]  /*a5d0*/  FADD.FTZ R4, R134, R45 ;  /* 0x0000002d86047221 */ /* 0x004fe20000010000 */
[----:B------:R-:W-:-:S06]  /*a5e0*/  FFMA.FTZ R124, R51, R0, -R10 ;  /* 0x00000000337c7223 */ /* 0x000fcc000001080a */
[----:B------:R-:W2:Y:S01]  /*a5f0*/  MUFU.EX2 R39, R39 ;  /* 0x0000002700277308 */ /* 0x000ea20000000800 */
[----:B------:R-:W-:Y:S01]  /*a600*/  FFMA.FTZ R126, R11, R0, -R10 ;  /* 0x000000000b7e7223 */ /* 0x000fe2000001080a */
[----:B------:R-:W-:Y:S01]  /*a610*/  F2FP.F16.F32.PACK_AB R149, R8, R149 ;  /* 0x000000950895723e */ /* 0x000fe200000000ff */
[----:B---3--:R-:W-:-:S05]  /*a620*/  FADD.FTZ R8, R38, R47 ;  /* 0x0000002f26087221 */ /* 0x008fca0000010000 */
[----:B------:R-:W3:Y:S01]  /*a630*/  MUFU.EX2 R127, R127 ;  /* 0x0000007f007f7308 */ /* 0x000ee20000000800 */
[----:B----4-:R-:W-:-:S07]  /*a640*/  FADD.FTZ R45, R5, R4 ;  /* 0x00000004052d7221 */ /* 0x010fce0000010000 */
[----:B------:R-:W4:Y:S01]  /*a650*/  MUFU.EX2 R130, R130 ;  /* 0x0000008200827308 */ /* 0x000f220000000800 */
[----:B------:R-:W-:Y:S01]  /*a660*/  FFMA.FTZ R73, R73, R0, -R10 ;  /* 0x0000000049497223 */ /* 0x000fe2000001080a */
[----:B0-----:R-:W-:-:S06]  /*a670*/  FADD.FTZ R47, R125, R8 ;  /* 0x000000087d2f7221 */ /* 0x001fcc0000010000 */
[----:B------:R-:W0:Y:S01]  /*a680*/  MUFU.EX2 R42, R42 ;  /* 0x0000002a002a7308 */ /* 0x000e220000000800 */
[----:B------:R-:W-:-:S07]  /*a690*/  FADD.FTZ R4, R128, R45 ;  /* 0x0000002d80047221 */ /* 0x000fce0000010000 */
[----:B------:R-:W0:Y:S01]  /*a6a0*/  MUFU.EX2 R11, R69 ;  /* 0x00000045000b7308 */ /* 0x000e220000000800 */
[----:B------:R-:W-:Y:S01]  /*a6b0*/  FFMA.FTZ R41, R13, R0, -R10 ;  /* 0x000000000d297223 */ /* 0x000fe2000001080a */
[----:B-1----:R-:W-:-:S06]  /*a6c0*/  FADD.FTZ R8, R40, R47 ;  /* 0x0000002f28087221 */ /* 0x002fcc0000010000 */
[----:B------:R-:W1:Y:S01]  /*a6d0*/  MUFU.EX2 R121, R121 ;  /* 0x0000007900797308 */ /* 0x000e620000000800 */
[----:B--2---:R-:W-:Y:S01]  /*a6e0*/  FADD.FTZ R45, R39, R4 ;  /* 0x00000004272d7221 */ /* 0x004fe20000010000 */
[----:B------:R-:W-:-:S06]  /*a6f0*/  FFMA.FTZ R43, R77, R0, -R10 ;  /* 0x000000004d2b7223 */ /* 0x000fcc000001080a */
[----:B------:R-:W2:Y:S01]  /*a700*/  MUFU.EX2 R124, R124 ;  /* 0x0000007c007c7308 */ /* 0x000ea20000000800 */
[----:B---3--:R-:W-:Y:S01]  /*a710*/  FADD.FTZ R47, R127, R8 ;  /* 0x000000087f2f7221 */ /* 0x008fe20000010000 */
[----:B------:R-:W-:-:S06]  /*a720*/  SHF.R.S32.HI R50, RZ, 0x1f, R49 ;  /* 0x0000001fff327819 */ /* 0x000fcc0000011431 */
[----:B------:R-:W3:Y:S01]  /*a730*/  MUFU.EX2 R44, R83 ;  /* 0x00000053002c7308 */ /* 0x000ee20000000800 */
[----:B----4-:R-:W-:Y:S01]  /*a740*/  FADD.FTZ R4, R130, R45 ;  /* 0x0000002d82047221 */ /* 0x010fe20000010000 */
[----:B------:R-:W-:-:S06]  /*a750*/  FFMA.FTZ R55, R55, R0, -R10 ;  /* 0x0000000037377223 */ /* 0x000fcc000001080a */
[----:B------:R-:W4:Y:S01]  /*a760*/  MUFU.EX2 R13, R73 ;  /* 0x00000049000d7308 */ /* 0x000f220000000800 */
[-CC-:B------:R-:W-:Y:S01]  /*a770*/  FFMA.FTZ R81, R81, R0.reuse, -R10.reuse ;  /* 0x0000000051517223 */ /* 0x180fe2000001080a */
[----:B------:R-:W-:Y:S01]  /*a780*/  FFMA.FTZ R85, R85, R0, -R10 ;  /* 0x0000000055557223 */ /* 0x000fe2000001080a */
[----:B0-----:R-:W-:-:S05]  /*a790*/  FADD.FTZ R8, R42, R47 ;  /* 0x0000002f2a087221 */ /* 0x001fca0000010000 */
[----:B------:R-:W0:Y:S01]  /*a7a0*/  MUFU.EX2 R123, R123 ;  /* 0x0000007b007b7308 */ /* 0x000e220000000800 */
[----:B------:R-:W-:Y:S01]  /*a7b0*/  LEA.HI R10, R50, R49, RZ, 0x7 ;  /* 0x00000031320a7211 */ /* 0x000fe200078f38ff */
[----:B------:R-:W-:-:S06]  /*a7c0*/  FADD.FTZ R45, R11, R4 ;  /* 0x000000040b2d7221 */ /* 0x000fcc0000010000 */
[----:B------:R-:W0:Y:S01]  /*a7d0*/  MUFU.EX2 R126, R126 ;  /* 0x0000007e007e7308 */ /* 0x000e220000000800 */
[----:B-1----:R-:W-:Y:S01]  /*a7e0*/  FADD.FTZ R47, R121, R8 ;  /* 0x00000008792f7221 */ /* 0x002fe20000010000 */
[----:B--2---:R-:W-:Y:S01]  /*a7f0*/  FADD.FTZ R4, R124, R45 ;  /* 0x0000002d7c047221 */ /* 0x004fe20000010000 */
[----:B------:R-:W-:-:S05]  /*a800*/  SHF.R.S32.HI R10, RZ, 0x7, R10 ;  /* 0x00000007ff0a7819 */ /* 0x000fca000001140a */
[----:B------:R-:W1:Y:S01]  /*a810*/  MUFU.EX2 R43, R43 ;  /* 0x0000002b002b7308 */ /* 0x000e620000000800 */
[----:B---3--:R-:W-:Y:S01]  /*a820*/  FADD.FTZ R8, R44, R47 ;  /* 0x0000002f2c087221 */ /* 0x008fe20000010000 */
[----:B----4-:R-:W-:Y:S01]  /*a830*/  FADD.FTZ R45, R13, R4 ;  /* 0x000000040d2d7221 */ /* 0x010fe20000010000 */
[----:B------:R-:W-:-:S05]  /*a840*/  VIMNMX R52, RZ, R10, !PT ;  /* 0x0000000aff347248 */ /* 0x000fca0007fe0100 */
[----:B------:R-:W2:Y:S01]  /*a850*/  MUFU.EX2 R55, R55 ;  /* 0x0000003700377308 */ /* 0x000ea20000000800 */
[----:B0-----:R-:W-:Y:S01]  /*a860*/  FADD.FTZ R47, R123, R8 ;  /* 0x000000087b2f7221 */ /* 0x001fe20000010000 */
[----:B------:R-:W-:Y:S01]  /*a870*/  F2FP.F16.F32.PACK_AB R145, R14, R145 ;  /* 0x000000910e91723e */ /* 0x000fe200000000ff */
[----:B------:R-:W-:-:S05]  /*a880*/  FADD.FTZ R8, R126, R45 ;  /* 0x0000002d7e087221 */ /* 0x000fca0000010000 */
[----:B------:R-:W0:Y:S01]  /*a890*/  MUFU.EX2 R120, R81 ;  /* 0x0000005100787308 */ /* 0x000e220000000800 */
[----:B------:R-:W-:Y:S01]  /*a8a0*/  VIADD R14, R92, 0xfffffffe ;  /* 0xfffffffe5c0e7836 */ /* 0x000fe20000000000 */
[----:B------:R3:W-:Y:S01]  /*a8b0*/  STL [R1+0x28], R52 ;  /* 0x0000283401007387 */ /* 0x0007e20000100800 */
[----:B-1----:R-:W-:-:S05]  /*a8c0*/  FADD.FTZ R8, R43, R8 ;  /* 0x000000082b087221 */ /* 0x002fca0000010000 */
[----:B------:R-:W1:Y:S01]  /*a8d0*/  MUFU.EX2 R41, R41 ;  /* 0x0000002900297308 */ /* 0x000e620000000800 */
[----:B------:R-:W-:Y:S02]  /*a8e0*/  ISETP.GE.AND P3, PT, R14, R52, PT ;  /* 0x000000340e00720c */ /* 0x000fe40003f66270 */
[----:B------:R-:W-:-:S05]  /*a8f0*/  F2FP.F16.F32.PACK_AB R148, R15, R148 ;  /* 0x000000940f94723e */ /* 0x000fca00000000ff */
[----:B------:R-:W4:Y:S01]  /*a900*/  MUFU.EX2 R122, R85 ;  /* 0x00000055007a7308 */ /* 0x000f220000000800 */
[----:B--2---:R-:W-:-:S07]  /*a910*/  FADD.FTZ R15, R55, R8 ;  /* 0x00000008370f7221 */ /* 0x004fce0000010000 */
[----:B------:R-:W2:Y:S01]  /*a920*/  MUFU.EX2 R46, R46 ;  /* 0x0000002e002e7308 */ /* 0x000ea20000000800 */
[----:B0-----:R-:W-:Y:S01]  /*a930*/  FADD.FTZ R8, R120, R15 ;  /* 0x0000000f78087221 */ /* 0x001fe20000010000 */
[----:B------:R-:W-:-:S03]  /*a940*/  F2FP.F16.F32.PACK_AB R134, R5, R134 ;  /* 0x000000860586723e */ /* 0x000fc600000000ff */
[----:B-1----:R-:W-:Y:S01]  /*a950*/  FADD.FTZ R5, R41, R8 ;  /* 0x0000000829057221 */ /* 0x002fe20000010000 */
[----:B------:R-:W-:Y:S02]  /*a960*/  F2FP.F16.F32.PACK_AB R151, R12, R151 ;  /* 0x000000970c97723e */ /* 0x000fe400000000ff */
[----:B------:R-:W-:Y:S02]  /*a970*/  CS2R R118, SRZ ;  /* 0x0000000000767805 */ /* 0x000fe4000001ff00 */
[----:B------:R-:W-:Y:S01]  /*a980*/  F2FP.F16.F32.PACK_AB R147, R20, R147 ;  /* 0x000000931493723e */ /* 0x000fe200000000ff */
[----:B----4-:R-:W-:Y:S01]  /*a990*/  FADD.FTZ R5, R122, R5 ;  /* 0x000000057a057221 */ /* 0x010fe20000010000 */
[----:B------:R-:W-:Y:S02]  /*a9a0*/  F2FP.F16.F32.PACK_AB R141, R24, R141 ;  /* 0x0000008d188d723e */ /* 0x000fe400000000ff */
[----:B------:R-:W-:Y:S02]  /*a9b0*/  CS2R R116, SRZ ;  /* 0x0000000000747805 */ /* 0x000fe4000001ff00 */
[----:B------:R-:W-:-:S02]  /*a9c0*/  F2FP.F16.F32.PACK_AB R143, R28, R143 ;  /* 0x0000008f1c8f723e */ /* 0x000fc400000000ff */
[----:B------:R-:W-:Y:S02]  /*a9d0*/  CS2R R114, SRZ ;  /* 0x0000000000727805 */ /* 0x000fe4000001ff00 */
[----:B------:R-:W-:Y:S02]  /*a9e0*/  F2FP.F16.F32.PACK_AB R137, R30, R137 ;  /* 0x000000891e89723e */ /* 0x000fe400000000ff */
[----:B------:R-:W-:Y:S02]  /*a9f0*/  CS2R R112, SRZ ;  /* 0x0000000000707805 */ /* 0x000fe4000001ff00 */
[----:B------:R-:W-:Y:S01]  /*aa00*/  F2FP.F16.F32.PACK_AB R139, R32, R139 ;  /* 0x0000008b208b723e */ /* 0x000fe200000000ff */
[----:B--2---:R-:W-:Y:S01]  /*aa10*/  FADD.FTZ R4, R46, R47 ;  /* 0x0000002f2e047221 */ /* 0x004fe20000010000 */
[----:B------:R-:W-:Y:S02]  /*aa20*/  F2FP.F16.F32.PACK_AB R133, R26, R133 ;  /* 0x000000851a85723e */ /* 0x000fe400000000ff */
[----:B------:R-:W-:-:S02]  /*aa30*/  CS2R R110, SRZ ;  /* 0x00000000006e7805 */ /* 0x000fc4000001ff00 */
[----:B------:R-:W-:Y:S02]  /*aa40*/  F2FP.F16.F32.PACK_AB R135, R34, R135 ;  /* 0x000000872287723e */ /* 0x000fe400000000ff */
[----:B------:R-:W-:Y:S02]  /*aa50*/  CS2R R108, SRZ ;  /* 0x00000000006c7805 */ /* 0x000fe4000001ff00 */
[----:B------:R-:W-:Y:S02]  /*aa60*/  F2FP.F16.F32.PACK_AB R129, R36, R129 ;  /* 0x000000812481723e */ /* 0x000fe400000000ff */
[----:B------:R-:W-:Y:S02]  /*aa70*/  CS2R R106, SRZ ;  /* 0x00000000006a7805 */ /* 0x000fe4000001ff00 */
        /* <DEDUP_REMOVED lines=28> */
[----:B---3--:R-:W-:Y:S06]  /*ac40*/  @!P3 BRA `(.L_x_2339) ;  /* 0x000000280038b947 */ /* 0x008fec0003800000 */
[----:B------:R-:W-:Y:S01]  /*ac50*/  IMAD.MOV.U32 R10, RZ, RZ, R9 ;  /* 0x000000ffff0a7224 */ /* 0x000fe200078e0009 */
[----:B------:R-:W-:Y:S01]  /*ac60*/  MOV R15, R18 ;  /* 0x00000012000f7202 */ /* 0x000fe20000000f00 */
[----:B------:R-:W-:Y:S02]  /*ac70*/  IMAD.MOV.U32 R11, RZ, RZ, R3 ;  /* 0x000000ffff0b7224 */ /* 0x000fe400078e0003 */
[----:B------:R-:W-:Y:S02]  /*ac80*/  IMAD.MOV.U32 R8, RZ, RZ, R23 ;  /* 0x000000ffff087224 */ /* 0x000fe400078e0017 */
[----:B------:R-:W-:-:S07]  /*ac90*/  IMAD.MOV.U32 R119, RZ, RZ, RZ ;  /* 0x000000ffff777224 */ /* 0x000fce00078e00ff */
.L_x_2349:
[----:B------:R-:W-:Y:S01]  /*aca0*/  ISETP.NE.AND P3, PT, R157, RZ, PT ;  /* 0x000000ff9d00720c */ /* 0x000fe20003f65270 */
[----:B------:R-:W-:Y:S01]  /*acb0*/  VIADD R18, R15, 0x1 ;  /* 0x000000010f127836 */ /* 0x000fe20000000000 */
[----:B------:R-:W-:Y:S05]  /*acc0*/  YIELD ;  /* 0x0000000000007946 */ /* 0x000fea0003800000 */
[----:B------:R-:W-:-:S04]  /*acd0*/  ISETP.NE.AND P4, PT, R18, 0x2, PT ;  /* 0x000000021200780c */ /* 0x000fc80003f85270 */
[----:B------:R-:W-:Y:S02]  /*ace0*/  SEL R23, RZ, 0x1, P4 ;  /* 0x00000001ff177807 */ /* 0x000fe40002000000 */
[----:B------:R-:W-:Y:S02]  /*acf0*/  SEL R18, R18, RZ, P4 ;  /* 0x000000ff12127207 */ /* 0x000fe40002000000 */
[----:B------:R-:W-:Y:S01]  /*ad00*/  LOP3.LUT R23, R8, R23, RZ, 0x3c, !PT ;  /* 0x0000001708177212 */ /* 0x000fe200078e3cff */
[----:B------:R-:W-:Y:S06]  /*ad10*/  @P3 BRA `(.L_x_2340) ;  /* 0x0000000000303947 */ /* 0x000fec0003800000 */
[----:B------:R-:W-:Y:S05]  /*ad20*/  @!P0 BRA `(.L_x_2341) ;  /* 0x0000000000048947 */ /* 0x000fea0003800000 */
[----:B------:R-:W-:Y:S01]  /*ad30*/  BPT.TRAP 0x1 ;  /* 0x000000040000795c */ /* 0x000fe20000300000 */
.L_x_2341:
[----:B------:R-:W-:Y:S01]  /*ad40*/  IMAD R0, R18, 0x8, R2 ;  /* 0x0000000812007824 */ /* 0x000fe200078e0202 */
[----:B------:R-:W-:-:S04]  /*ad50*/  SHF.L.U32 R3, R23, 0x1f, RZ ;  /* 0x0000001f17037819 */ /* 0x000fc800000006ff */
[----:B------:R0:W1:Y:S01]  /*ad60*/  SYNCS.PHASECHK.TRANS64.TRYWAIT P4, [R0+URZ+0x16830], R3 ;  /* 0x01683003000075a7 */ /* 0x000062000808017f */
[----:B------:R-:W-:Y:S05]  /*ad70*/  @!P0 BRA `(.L_x_2342) ;  /* 0x0000000000048947 */ /* 0x000fea0003800000 */
[----:B------:R-:W-:Y:S01]  /*ad80*/  BPT.TRAP 0x1 ;  /* 0x000000040000795c */ /* 0x000fe20000300000 */
.L_x_2342:
[----:B------:R-:W-:Y:S04]  /*ad90*/  BSSY B0, `(.L_x_2340) ;  /* 0x0000004000007945 */ /* 0x000fe80003800000 */
[----:B-1----:R-:W-:Y:S05]  /*ada0*/  @P4 BRA `(.L_x_2343) ;  /* 0x0000000000084947 */ /* 0x002fea0003800000 */
[----:B------:R-:W1:Y:S02]  /*adb0*/  SYNCS.PHASECHK.TRANS64.TRYWAIT P4, [R0+URZ+0x16830], R3 ;  /* 0x01683003000075a7 */ /* 0x000e64000808017f */
[----:B-1----:R-:W-:Y:S05]  /*adc0*/  @!P4 BRA `(.L_x_2344) ;  /* 0x000000dc002cc947 */ /* 0x002fea0003800000 */
.L_x_2343:
[----:B------:R-:W-:Y:S05]  /*add0*/  BSYNC B0 ;  /* 0x0000000000007941 */ /* 0x000fea0003800000 */
.L_x_2340:
[----:B------:R-:W2:Y:S04]  /*ade0*/  LDL R9, [R1+0x4] ;  /* 0x0000040001097983 */ /* 0x000ea80000100800 */
[----:B------:R3:W-:Y:S01]  /*adf0*/  STL [R1+0x60], R2 ;  /* 0x0000600201007387 */ /* 0x0007e20000100800 */
[----:B01----:R-:W0:Y:S03]  /*ae00*/  S2R R0, SR_TID.X ;  /* 0x0000000000007919 */ /* 0x003e260000002100 */
[----:B---3--:R-:W3:Y:S01]  /*ae10*/  LDL.64 R2, [R1+0x18] ;  /* 0x0000180001027983 */ /* 0x008ee20000100a00 */
[----:B------:R-:W-:Y:S01]  /*ae20*/  IMAD.MOV.U32 R13, RZ, RZ, 0x40000040 ;  /* 0x40000040ff0d7424 */ /* 0x000fe200078e00ff */
[----:B------:R-:W-:Y:S05]  /*ae30*/  WARPSYNC.ALL ;  /* 0x0000000000007948 */ /* 0x000fea0003800000 */
[----:B------:R-:W-:-:S02]  /*ae40*/  R2UR UR19, R13 ;  /* 0x000000000d1372ca */ /* 0x000fc400000e0000 */
[----:B0-----:R-:W-:-:S05]  /*ae50*/  SHF.R.U32.HI R0, RZ, 0x7, R0 ;  /* 0x00000007ff007819 */ /* 0x001fca0000011600 */
[----:B------:R-:W-:Y:S02]  /*ae60*/  VIADD R0, R0, 0x8 ;  /* 0x0000000800007836 */ /* 0x000fe40000000000 */
[----:B------:R-:W-:Y:S01]  /*ae70*/  IMAD.MOV.U32 R25, RZ, RZ, 0x40000040 ;  /* 0x40000040ff197424 */ /* 0x000fe200078e00ff */
[----:B------:R-:W-:Y:S02]  /*ae80*/  R2UR UR8, R6 ;  /* 0x00000000060872ca */ /* 0x000fe400000e0000 */
[----:B------:R-:W-:Y:S02]  /*ae90*/  R2UR UR9, R7 ;  /* 0x00000000070972ca */ /* 0x000fe400000e0000 */
[C---:B------:R-:W-:Y:S02]  /*aea0*/  R2UR UR11, R25.reuse ;  /* 0x00000000190b72ca */ /* 0x040fe400000e0000 */
[----:B------:R-:W-:Y:S01]  /*aeb0*/  R2UR UR23, R25 ;  /* 0x00000000191772ca */ /* 0x000fe200000e0000 */
[----:B------:R-:W-:-:S05]  /*aec0*/  IMAD.MOV.U32 R21, RZ, RZ, 0x40000040 ;  /* 0x40000040ff157424 */ /* 0x000fca00078e00ff */
[----:B------:R-:W-:Y:S01]  /*aed0*/  R2UR UR15, R21 ;  /* 0x00000000150f72ca */ /* 0x000fe200000e0000 */
[----:B------:R0:W-:Y:S01]  /*aee0*/  BAR.SYNC.DEFER_BLOCKING R0, 0x100 ;  /* 0x000400000000751d */ /* 0x0001e20000010000 */
[----:B--2---:R-:W-:-:S04]  /*aef0*/  IMAD R24, R18, 0x400, R9 ;  /* 0x0000040012187824 */ /* 0x004fc800078e0209 */
[----:B------:R-:W-:-:S05]  /*af00*/  VIADD R12, R24, 0x4 ;  /* 0x00000004180c7836 */ /* 0x000fca0000000000 */
[----:B------:R-:W-:Y:S02]  /*af10*/  R2UR UR18, R12 ;  /* 0x000000000c1272ca */ /* 0x000fe400000e0000 */
[----:B------:R-:W2:Y:S01]  /*af20*/  LDL.64 R12, [R1+0x10] ;  /* 0x00001000010c7983 */ /* 0x000ea20000100a00 */
[C---:B------:R-:W-:Y:S01]  /*af30*/  R2UR UR10, R24.reuse ;  /* 0x00000000180a72ca */ /* 0x040fe200000e0000 */
[C---:B------:R-:W-:Y:S01]  /*af40*/  VIADD R20, R24.reuse, 0x2 ;  /* 0x0000000218147836 */ /* 0x040fe20000000000 */
[----:B------:R-:W-:-:S04]  /*af50*/  IADD3 R24, R24, 0x6, RZ ;  /* 0x0000000618187810 */ /* 0x000fc80007ffe0ff */
[----:B------:R-:W-:Y:S02]  /*af60*/  R2UR UR22, R24 ;  /* 0x00000000181672ca */ /* 0x000fe400000e0000 */
[----:B------:R-:W-:-:S06]  /*af70*/  WARPGROUP.ARRIVE ;  /* 0x00000000000079c5 */ /* 0x000fcc0000000000 */
[----:B------:R-:W-:Y:S01]  /*af80*/  HGMMA.64x128x16.F32 R24, gdesc[UR8], RZ, !UPT, gsb0 ;  /* 0x01e00000081879f0 */ /* 0x000fe2000c0008ff */
[----:B------:R-:W-:Y:S02]  /*af90*/  R2UR UR14, R20 ;  /* 0x00000000140e72ca */ /* 0x000fe400000e0000 */
[----:B------:R-:W4:Y:S01]  /*afa0*/  LDL.64 R20, [R1+0x8] ;  /* 0x0000080001147983 */ /* 0x000f220000100a00 */
[----:B---3--:R-:W-:Y:S02]  /*afb0*/  R2UR UR12, R2 ;  /* 0x00000000020c72ca */ /* 0x008fe400000e0000 */
[----:B------:R-:W-:Y:S01]  /*afc0*/  R2UR UR13, R3 ;  /* 0x00000000030d72ca */ /* 0x000fe200000e0000 */
[----:B------:R0:W5:Y:S01]  /*afd0*/  LDL.LU R2, [R1+0x60] ;  /* 0x0000600001027983 */ /* 0x0001620000300800 */
[----:B------:R-:W-:Y:S02]  /*afe0*/  WARPGROUP.DEPBAR.LE gsb0, 0x0 ;  /* 0x00008000000079c5 */ /* 0x000fe40000010000 */
[----:B------:R-:W-:-:S09]  /*aff0*/  WARPGROUP.ARRIVE ;  /* 0x00000000000079c5 */ /* 0x000fd20000000000 */
[----:B------:R-:W-:Y:S03]  /*b000*/  HGMMA.64x128x16.F32 R24, gdesc[UR12], R24, gsb0 ;  /* 0x01e000000c1879f0 */ /* 0x000fe60008000818 */
[----:B------:R-:W-:Y:S02]  /*b010*/  WARPGROUP.DEPBAR.LE gsb0, 0x0 ;  /* 0x00008000000079c5 */ /* 0x000fe40000010000 */
[----:B------:R-:W-:Y:S01]  /*b020*/  WARPGROUP.ARRIVE ;  /* 0x00000000000079c5 */ /* 0x000fe20000000000 */
[----:B--2---:R-:W-:Y:S02]  /*b030*/  R2UR UR16, R12 ;  /* 0x000000000c1072ca */ /* 0x004fe400000e0000 */
[----:B------:R-:W-:-:S13]  /*b040*/  R2UR UR17, R13 ;  /* 0x000000000d1172ca */ /* 0x000fda00000e0000 */
[----:B------:R-:W-:Y:S01]  /*b050*/  HGMMA.64x128x16.F32 R24, gdesc[UR16], R24, gsb0 ;  /* 0x01e00000101879f0 */ /* 0x000fe20008000818 */
[----:B----4-:R-:W-:Y:S02]  /*b060*/  R2UR UR20, R20 ;  /* 0x00000000141472ca */ /* 0x010fe400000e0000 */
[----:B------:R-:W-:Y:S01]  /*b070*/  R2UR UR21, R21 ;  /* 0x00000000151572ca */ /* 0x000fe200000e0000 */
[----:B------:R-:W-:Y:S02]  /*b080*/  WARPGROUP.DEPBAR.LE gsb0, 0x0 ;  /* 0x00008000000079c5 */ /* 0x000fe40000010000 */
[----:B------:R-:W-:-:S10]  /*b090*/  WARPGROUP.ARRIVE ;  /* 0x00000000000079c5 */ /* 0x000fd40000000000 */
[----:B------:R-:W-:Y:S03]  /*b0a0*/  HGMMA.64x128x16.F32 R24, gdesc[UR20], R24, gsb0 ;  /* 0x01e00000141879f0 */ /* 0x000fe60008000818 */
[----:B------:R-:W-:Y:S02]  /*b0b0*/  WARPGROUP.DEPBAR.LE gsb0, 0x0 ;  /* 0x00008000000079c5 */ /* 0x000fe40000010000 */
[----:B0-----:R-:W-:Y:S05]  /*b0c0*/  @P3 BRA `(.L_x_2345) ;  /* 0x0000000000283947 */ /* 0x001fea0003800000 */
[----:B------:R-:W-:Y:S05]  /*b0d0*/  @!P0 BRA `(.L_x_2346) ;  /* 0x0000000000048947 */ /* 0x000fea0003800000 */
[----:B------:R-:W-:Y:S01]  /*b0e0*/  BPT.TRAP 0x1 ;  /* 0x000000040000795c */ /* 0x000fe20000300000 */
.L_x_2346:
[----:B------:R-:W-:Y:S01]  /*b0f0*/  SHF.L.U32 R0, R8, 0x1f, RZ ;  /* 0x0000001f08007819 */ /* 0x000fe200000006ff */
[----:B-----5:R-:W-:-:S04]  /*b100*/  IMAD R3, R15, 0x8, R2 ;  /* 0x000000080f037824 */ /* 0x020fc800078e0202 */
[----:B------:R0:W1:Y:S01]  /*b110*/  SYNCS.PHASECHK.TRANS64.TRYWAIT P3, [R3+URZ+0x16850], R0 ;  /* 0x01685000030075a7 */ /* 0x000062000806017f */
[----:B------:R-:W-:Y:S05]  /*b120*/  @!P0 BRA `(.L_x_2347) ;  /* 0x0000000000048947 */ /* 0x000fea0003800000 */
[----:B------:R-:W-:Y:S01]  /*b130*/  BPT.TRAP 0x1 ;  /* 0x000000040000795c */ /* 0x000fe20000300000 */
.L_x_2347:
[----:B-1----:R-:W-:Y:S05]  /*b140*/  @P3 BRA `(.L_x_2345) ;  /* 0x0000000000083947 */ /* 0x002fea0003800000 */
[----:B------:R-:W1:Y:S02]  /*b150*/  SYNCS.PHASECHK.TRANS64.TRYWAIT P3, [R3+URZ+0x16850], R0 ;  /* 0x01685000030075a7 */ /* 0x000e64000806017f */
[----:B-1----:R-:W-:Y:S05]  /*b160*/  @!P3 BRA `(.L_x_2348) ;  /* 0x000000d80058b947 */ /* 0x002fea0003800000 */
.L_x_2345:
[----:B01---5:R-:W-:Y:S01]  /*b170*/  VIADD R0, R2, 0x400 ;  /* 0x0000040002007836 */ /* 0x023fe20000000000 */
[----:B------:R-:W-:Y:S05]  /*b180*/  WARPSYNC.ALL ;  /* 0x0000000000007948 */ /* 0x000fea0003800000 */
[----:B------:R-:W-:Y:S01]  /*b190*/  SHF.R.U32.HI R0, RZ, 0x4, R0 ;  /* 0x00000004ff007819 */ /* 0x000fe20000011600 */
[----:B------:R-:W-:Y:S01]  /*b1a0*/  IMAD.MOV.U32 R9, RZ, RZ, 0x40000040 ;  /* 0x40000040ff097424 */ /* 0x000fe200078e00ff */
[----:B------:R-:W2:Y:S04]  /*b1b0*/  LDL R21, [R1+0x2c] ;  /* 0x00002c0001157983 */ /* 0x000ea80000100800 */
[----:B------:R-:W2:Y:S01]  /*b1c0*/  LDL R20, [R1+0x20] ;  /* 0x0000200001147983 */ /* 0x000ea20000100800 */
[----:B------:R-:W-:Y:S01]  /*b1d0*/  LOP3.LUT R0, R0, 0x3fff, RZ, 0xc0, !PT ;  /* 0x00003fff00007812 */ /* 0x000fe200078ec0ff */
[----:B------:R-:W-:Y:S01]  /*b1e0*/  WARPGROUP.ARRIVE ;  /* 0x00000000000079c5 */ /* 0x000fe20000000000 */
[----:B------:R-:W-:Y:S01]  /*b1f0*/  R2UR UR7, R9 ;  /* 0x00000000090772ca */ /* 0x000fe200000e0000 */
[----:B------:R-:W-:Y:S01]  /*b200*/  IMAD.MOV.U32 R13, RZ, RZ, 0x40000040 ;  /* 0x40000040ff0d7424 */ /* 0x000fe200078e00ff */
[----:B------:R-:W0:Y:S01]  /*b210*/  @P2 LDC R3, c[0x0][0x450] ;  /* 0x00011400ff032b82 */ /* 0x000e220000000800 */
[----:B------:R-:W-:-:S05]  /*b220*/  IMAD R8, R15, 0x400, R0 ;  /* 0x000004000f087824 */ /* 0x000fca00078e0200 */
[----:B------:R-:W-:Y:S02]  /*b230*/  R2UR UR6, R8 ;  /* 0x00000000080672ca */ /* 0x000fe400000e0000 */
[----:B------:R-:W1:Y:S11]  /*b240*/  @P2 LDC R0, c[0x0][0x44c] ;  /* 0x00011300ff002b82 */ /* 0x000e760000000800 */
[----:B------:R-:W-:Y:S03]  /*b250*/  HGMMA.64x64x16.F32 R88, R148, gdesc[UR4].tnspB, R88, gsb0 ;  /* 0x40e0000494587df0 */ /* 0x000fe60008000858 */
[----:B------:R-:W-:-:S02]  /*b260*/  WARPGROUP.DEPBAR.LE gsb0, 0x0 ;  /* 0x00008000000079c5 */ /* 0x000fc40000010000 */
[----:B------:R-:W3:Y:S04]  /*b270*/  LDL R149, [R1+0x24] ;  /* 0x0000240001957983 */ /* 0x000ee80000100800 */
[----:B------:R-:W3:Y:S04]  /*b280*/  LDL R150, [R1+0x44] ;  /* 0x0000440001967983 */ /* 0x000ee80000100800 */
[----:B------:R-:W4:Y:S01]  /*b290*/  LDL R151, [R1+0x40] ;  /* 0x0000400001977983 */ /* 0x000f220000100800 */
[----:B------:R-:W-:Y:S01]  /*b2a0*/  VIADD R12, R8, 0x80 ;  /* 0x00000080080c7836 */ /* 0x000fe20000000000 */
[----:B------:R-:W-:Y:S01]  /*b2b0*/  R2UR UR7, R13 ;  /* 0x000000000d0772ca */ /* 0x000fe200000e0000 */
[----:B------:R-:W-:Y:S01]  /*b2c0*/  WARPGROUP.ARRIVE ;  /* 0x00000000000079c5 */ /* 0x000fe20000000000 */
[----:B------:R-:W-:-:S02]  /*b2d0*/  IMAD.MOV.U32 R13, RZ, RZ, 0x40000040 ;  /* 0x40000040ff0d7424 */ /* 0x000fc400078e00ff */
[----:B------:R-:W-:Y:S02]  /*b2e0*/  R2UR UR6, R12 ;  /* 0x000000000c0672ca */ /* 0x000fe400000e0000 */
[----:B------:R-:W-:-:S11]  /*b2f0*/  IADD3 R12, R8, 0x100, RZ ;  /* 0x00000100080c7810 */ /* 0x000fd60007ffe0ff */
[----:B------:R-:W-:Y:S01]  /*b300*/  HGMMA.64x64x16.F32 R88, R144, gdesc[UR4].tnspB, R88, gsb0 ;  /* 0x40e0000490587df0 */ /* 0x000fe20008000858 */
[----:B------:R-:W-:Y:S02]  /*b310*/  R2UR UR6, R12 ;  /* 0x000000000c0672ca */ /* 0x000fe400000e0000 */
[----:B------:R-:W-:Y:S01]  /*b320*/  R2UR UR7, R13 ;  /* 0x000000000d0772ca */ /* 0x000fe200000e0000 */
[----:B------:R-:W-:Y:S01]  /*b330*/  IMAD.MOV.U32 R13, RZ, RZ, 0x40000040 ;  /* 0x40000040ff0d7424 */ /* 0x000fe200078e00ff */
[----:B------:R-:W-:Y:S02]  /*b340*/  WARPGROUP.DEPBAR.LE gsb0, 0x0 ;  /* 0x00008000000079c5 */ /* 0x000fe40000010000 */
[----:B------:R-:W-:-:S09]  /*b350*/  WARPGROUP.ARRIVE ;  /* 0x00000000000079c5 */ /* 0x000fd20000000000 */
[----:B------:R-:W-:Y:S01]  /*b360*/  HGMMA.64x64x16.F32 R88, R140, gdesc[UR4].tnspB, R88, gsb0 ;  /* 0x40e000048c587df0 */ /* 0x000fe20008000858 */
[----:B------:R-:W-:Y:S02]  /*b370*/  R2UR UR7, R13 ;  /* 0x000000000d0772ca */ /* 0x000fe400000e0000 */
[----:B------:R-:W-:Y:S01]  /*b380*/  MOV R13, 0x40000040 ;  /* 0x40000040000d7802 */ /* 0x000fe20000000f00 */
[----:B------:R-:W-:Y:S02]  /*b390*/  WARPGROUP.DEPBAR.LE gsb0, 0x0 ;  /* 0x00008000000079c5 */ /* 0x000fe40000010000 */
[----:B------:R-:W-:Y:S01]  /*b3a0*/  WARPGROUP.ARRIVE ;  /* 0x00000000000079c5 */ /* 0x000fe20000000000 */
[----:B---3--:R-:W-:-:S04]  /*b3b0*/  IMAD.IADD R9, R150, 0x1, R149 ;  /* 0x0000000196097824 */ /* 0x008fc800078e0295 */
[----:B-1----:R-:W-:-:S04]  /*b3c0*/  @P2 IMAD.HI.U32 R12, R9, R0, RZ ;  /* 0x00000000090c2227 */ /* 0x002fc800078e00ff */
[----:B------:R-:W-:Y:S01]  /*b3d0*/  IMAD.MOV.U32 R0, RZ, RZ, R9 ;  /* 0x000000ffff007224 */ /* 0x000fe200078e0009 */
[----:B0-----:R-:W-:Y:S01]  /*b3e0*/  @P2 SHF.R.U32.HI R0, RZ, R3, R12 ;  /* 0x00000003ff002219 */ /* 0x001fe2000001160c */
[----:B------:R-:W-:Y:S02]  /*b3f0*/  IMAD.MOV.U32 R9, RZ, RZ, -0x80 ;  /* 0xffffff80ff097424 */ /* 0x000fe400078e00ff */
[----:B------:R-:W-:Y:S02]  /*b400*/  VIADD R12, R8, 0x180 ;  /* 0x00000180080c7836 */ /* 0x000fe40000000000 */
[----:B------:R-:W0:Y:S01]  /*b410*/  SHFL.IDX PT, R3, R0, RZ, 0x1c1f ;  /* 0x001c1fff00037589 */ /* 0x000e2200000e0000 */
[----:B------:R-:W-:Y:S02]  /*b420*/  IMAD R9, R14, R9, 0x1 ;  /* 0x000000010e097424 */ /* 0x000fe400078e0209 */
[----:B------:R-:W-:Y:S02]  /*b430*/  R2UR UR6, R12 ;  /* 0x000000000c0672ca */ /* 0x000fe400000e0000 */
[----:B----4-:R-:W-:-:S05]  /*b440*/  IMAD R9, R151, -0x2, R9 ;  /* 0xfffffffe97097824 */ /* 0x010fca00078e0209 */
[----:B--2---:R-:W-:-:S06]  /*b450*/  IADD3 R9, -R20, R9, R21 ;  /* 0x0000000914097210 */ /* 0x004fcc0007ffe115 */
[----:B------:R-:W-:Y:S01]  /*b460*/  HGMMA.64x64x16.F32 R88, R136, gdesc[UR4].tnspB, R88, gsb0 ;  /* 0x40e0000488587df0 */ /* 0x000fe20008000858 */
[----:B------:R-:W-:Y:S01]  /*b470*/  R2UR UR7, R13 ;  /* 0x000000000d0772ca */ /* 0x000fe200000e0000 */
[----:B0-----:R-:W-:-:S05]  /*b480*/  IMAD.IADD R3, R9, 0x1, R3 ;  /* 0x0000000109037824 */ /* 0x001fca00078e0203 */
[C---:B------:R-:W-:Y:S02]  /*b490*/  ISETP.GT.AND P3, PT, R3.reuse, RZ, PT ;  /* 0x000000ff0300720c */ /* 0x040fe40003f64270 */
[C---:B------:R-:W-:Y:S02]  /*b4a0*/  ISETP.GT.AND P4, PT, R3.reuse, 0x1, PT ;  /* 0x000000010300780c */ /* 0x040fe40003f84270 */
        /* <DEDUP_REMOVED lines=30> */
[----:B------:R-:W-:Y:S01]  /*b690*/  FMNMX.FTZ R12, R41, R12, !PT ;  /* 0x0000000c290c7209 */ /* 0x000fe20007810000 */
[----:B------:R-:W-:Y:S02]  /*b6a0*/  WARPGROUP.DEPBAR.LE gsb0, 0x0 ;  /* 0x00008000000079c5 */ /* 0x000fe40000010000 */
[----:B------:R-:W-:Y:S01]  /*b6b0*/  ISETP.GT.AND P3, PT, R3, 0x30, PT ;  /* 0x000000300300780c */ /* 0x000fe20003f64270 */
[----:B------:R-:W-:Y:S01]  /*b6c0*/  WARPGROUP.ARRIVE ;  /* 0x00000000000079c5 */ /* 0x000fe20000000000 */
        /* <DEDUP_REMOVED lines=62> */
[----:B------:R-:W0:Y:S02]  /*bab0*/  SHFL.BFLY PT, R12, R3, 0x2, 0x1f ;  /* 0x0c401f00030c7f89 */ /* 0x000e2400000e0000 */
[----:B0-----:R-:W-:Y:S01]  /*bac0*/  FMNMX.FTZ R3, R3, R12, !PT ;  /* 0x0000000c03037209 */ /* 0x001fe20007810000 */
[----:B------:R-:W-:-:S04]  /*bad0*/  VIADD R12, R8, 0x200 ;  /* 0x00000200080c7836 */ /* 0x000fc80000000000 */
[----:B------:R-:W0:Y:S01]  /*bae0*/  SHFL.BFLY PT, R20, R3, 0x1, 0x1f ;  /* 0x0c201f0003147f89 */ /* 0x000e2200000e0000 */
[----:B------:R-:W-:-:S03]  /*baf0*/  R2UR UR6, R12 ;  /* 0x000000000c0672ca */ /* 0x000fc600000e0000 */
[----:B------:R1:W2:Y:S02]  /*bb00*/  SHFL.IDX PT, R12, R0, 0x1, 0x1c1f ;  /* 0x003c1f00000c7f89 */ /* 0x0002a400000e0000 */
[----:B-1----:R-:W-:-:S08]  /*bb10*/  IMAD.U32 R0, RZ, RZ, UR5 ;  /* 0x00000005ff007e24 */ /* 0x002fd0000f8e00ff */
[----:B------:R-:W-:Y:S01]  /*bb20*/  HGMMA.64x64x16.F32 R88, R132, gdesc[UR4].tnspB, R88, gsb0 ;  /* 0x40e0000484587df0 */ /* 0x000fe20008000858 */
[----:B0-----:R-:W-:Y:S01]  /*bb30*/  FMNMX.FTZ R3, R3, R20, !PT ;  /* 0x0000001403037209 */ /* 0x001fe20007810000 */
[----:B--2---:R-:W-:-:S04]  /*bb40*/  IMAD.IADD R9, R9, 0x1, R12 ;  /* 0x0000000109097824 */ /* 0x004fc800078e020c */
[C---:B------:R-:W-:Y:S01]  /*bb50*/  FMUL.FTZ R13, R3.reuse, R0 ;  /* 0x00000000030d7220 */ /* 0x040fe20000410000 */
[----:B------:R-:W-:Y:S02]  /*bb60*/  FSETP.NEU.FTZ.AND P3, PT, R3, -INF , PT ;  /* 0xff8000000300780b */ /* 0x000fe40003f7d000 */
[C---:B------:R-:W-:Y:S02]  /*bb70*/  ISETP.GT.AND P5, PT, R9.reuse, RZ, PT ;  /* 0x000000ff0900720c */ /* 0x040fe40003fa4270 */
[C---:B------:R-:W-:Y:S02]  /*bb80*/  ISETP.GT.AND P4, PT, R9.reuse, 0x1, PT ;  /* 0x000000010900780c */ /* 0x040fe40003f84270 */
[----:B------:R-:W-:Y:S02]  /*bb90*/  FSEL R26, R26, -INF , P5 ;  /* 0xff8000001a1a7808 */ /* 0x000fe40002800000 */
        /* <DEDUP_REMOVED lines=9> */
[----:B------:R-:W-:Y:S02]  /*bc30*/  FSEL R13, R13, RZ, P3 ;  /* 0x000000ff0d0d7208 */ /* 0x000fe40001800000 */
[----:B------:R-:W-:Y:S02]  /*bc40*/  ISETP.GT.AND P4, PT, R9, 0x11, PT ;  /* 0x000000110900780c */ /* 0x000fe40003f84270 */
[----:B------:R-:W-:Y:S01]  /*bc50*/  FSEL R34, R34, -INF , P5 ;  /* 0xff80000022227808 */ /* 0x000fe20002800000 */
[-CC-:B------:R-:W-:Y:S01]  /*bc60*/  FFMA.FTZ R148, R24, R0.reuse, -R13.reuse ;  /* 0x0000000018947223 */ /* 0x180fe2000001080d */
[----:B------:R-:W-:Y:S01]  /*bc70*/  FMNMX.FTZ R21, R31, R21, !PT ;  /* 0x000000151f157209 */ /* 0x000fe20007810000 */
[-CC-:B------:R-:W-:Y:S01]  /*bc80*/  FFMA.FTZ R25, R25, R0.reuse, -R13.reuse ;  /* 0x0000000019197223 */ /* 0x180fe2000001080d */
[----:B------:R-:W-:Y:S01]  /*bc90*/  ISETP.GT.AND P5, PT, R9, 0x18, PT ;  /* 0x000000180900780c */ /* 0x000fe20003fa4270 */
[-CC-:B------:R-:W-:Y:S01]  /*bca0*/  FFMA.FTZ R150, R28, R0.reuse, -R13.reuse ;  /* 0x000000001c967223 */ /* 0x180fe2000001080d */
[----:B------:R-:W-:Y:S01]  /*bcb0*/  FSEL R35, R35, -INF , P4 ;  /* 0xff80000023237808 */ /* 0x000fe20002000000 */
[----:B------:R-:W-:Y:S01]  /*bcc0*/  MUFU.EX2 R12, R25 ;  /* 0x00000019000c7308 */ /* 0x000fe20000000800 */
        /* <DEDUP_REMOVED lines=8> */
[----:B------:R-:W-:Y:S01]  /*bd50*/  ISETP.GT.AND P5, PT, R9, 0x20, PT ;  /* 0x000000200900780c */ /* 0x000fe20003fa4270 */
[----:B------:R0:W-:Y:S01]  /*bd60*/  MUFU.EX2 R21, R33 ;  /* 0x0000002100157308 */ /* 0x0001e20000000800 */
[----:B------:R-:W-:Y:S01]  /*bd70*/  FSEL R39, R39, -INF , P4 ;  /* 0xff80000027277808 */ /* 0x000fe20002000000 */
[--C-:B------:R-:W-:Y:S01]  /*bd80*/  FFMA.FTZ R140, R40, R0, -R13.reuse ;  /* 0x00000000288c7223 */ /* 0x100fe2000001080d */
[----:B------:R-:W-:Y:S01]  /*bd90*/  FMNMX.FTZ R24, R38, R24, !PT ;  /* 0x0000001826187209 */ /* 0x000fe20007810000 */
[--C-:B------:R-:W-:Y:S01]  /*bda0*/  FFMA.FTZ R40, R64, R0, -R13.reuse ;  /* 0x0000000040287223 */ /* 0x100fe2000001080d */
[----:B------:R-:W-:Y:S01]  /*bdb0*/  ISETP.GT.AND P4, PT, R9, 0x21, PT ;  /* 0x000000210900780c */ /* 0x000fe20003f84270 */
[----:B------:R-:W1:Y:S01]  /*bdc0*/  S2R R64, SR_TID.X ;  /* 0x0000000000407919 */ /* 0x000e620000002100 */
[----:B------:R-:W-:Y:S01]  /*bdd0*/  FSEL R42, R42, -INF , P5 ;  /* 0xff8000002a2a7808 */ /* 0x000fe20002800000 */
[----:B------:R-:W-:Y:S01]  /*bde0*/  MUFU.EX2 R148, R148 ;  /* 0x0000009400947308 */ /* 0x000fe20000000800 */
[----:B------:R-:W-:Y:S01]  /*bdf0*/  FMNMX.FTZ R24, R39, R24, !PT ;  /* 0x0000001827187209 */ /* 0x000fe20007810000 */
[----:B0-----:R-:W-:Y:S01]  /*be00*/  IMAD.MOV.U32 R33, RZ, RZ, 0x40000040 ;  /* 0x40000040ff217424 */ /* 0x001fe200078e00ff */
[----:B------:R-:W-:Y:S01]  /*be10*/  ISETP.GT.AND P5, PT, R9, 0x28, PT ;  /* 0x000000280900780c */ /* 0x000fe20003fa4270 */
[----:B------:R-:W-:Y:S01]  /*be20*/  FFMA.FTZ R146, R36, R0, -R13 ;  /* 0x0000000024927223 */ /* 0x000fe2000001080d */
[----:B------:R-:W-:Y:S01]  /*be30*/  FSEL R43, R43, -INF , P4 ;  /* 0xff8000002b2b7808 */ /* 0x000fe20002000000 */
[----:B------:R-:W-:-:S02]  /*be40*/  WARPGROUP.DEPBAR.LE gsb0, 0x0 ;  /* 0x00008000000079c5 */ /* 0x000fc40000010000 */
[----:B------:R-:W-:Y:S01]  /*be50*/  FMNMX.FTZ R25, R42, R24, !PT ;  /* 0x000000182a197209 */ /* 0x000fe20007810000 */
[-CC-:B------:R-:W-:Y:S01]  /*be60*/  FFMA.FTZ R132, R56, R0.reuse, -R13.reuse ;  /* 0x0000000038847223 */ /* 0x180fe2000001080d */
[----:B------:R-:W-:Y:S01]  /*be70*/  ISETP.GT.AND P4, PT, R9, 0x29, PT ;  /* 0x000000290900780c */ /* 0x000fe20003f84270 */
[----:B------:R-:W-:Y:S01]  /*be80*/  WARPGROUP.ARRIVE ;  /* 0x00000000000079c5 */ /* 0x000fe20000000000 */
[----:B------:R-:W-:Y:S01]  /*be90*/  FSEL R46, R46, -INF , P5 ;  /* 0xff8000002e2e7808 */ /* 0x000fe20002800000 */
[-CC-:B------:R-:W-:Y:S01]  /*bea0*/  FFMA.FTZ R134, R60, R0.reuse, -R13.reuse ;  /* 0x000000003c867223 */ /* 0x180fe2000001080d */
[----:B------:R-:W-:Y:S01]  /*beb0*/  FMNMX.FTZ R25, R43, R25, !PT ;  /* 0x000000192b197209 */ /* 0x000fe20007810000 */
[----:B------:R-:W-:Y:S01]  /*bec0*/  MUFU.EX2 R150, R150 ;  /* 0x0000009600967308 */ /* 0x000fe20000000800 */
[----:B------:R-:W-:Y:S01]  /*bed0*/  ISETP.GT.AND P5, PT, R9, 0x30, PT ;  /* 0x000000300900780c */ /* 0x000fe20003fa4270 */
[-CC-:B------:R-:W-:Y:S01]  /*bee0*/  FFMA.FTZ R37, R37, R0.reuse, -R13.reuse ;  /* 0x0000000025257223 */ /* 0x180fe2000001080d */
[----:B------:R-:W-:Y:S01]  /*bef0*/  FSEL R47, R47, -INF , P4 ;  /* 0xff8000002f2f7808 */ /* 0x000fe20002000000 */
[-CC-:B------:R-:W-:Y:S01]  /*bf00*/  FFMA.FTZ R142, R44, R0.reuse, -R13.reuse ;  /* 0x000000002c8e7223 */ /* 0x180fe2000001080d */
[----:B------:R-:W-:Y:S01]  /*bf10*/  FMNMX.FTZ R25, R46, R25, !PT ;  /* 0x000000192e197209 */ /* 0x000fe20007810000 */
[-CC-:B------:R-:W-:Y:S01]  /*bf20*/  FFMA.FTZ R45, R45, R0.reuse, -R13.reuse ;  /* 0x000000002d2d7223 */ /* 0x180fe2000001080d */
[----:B------:R-:W-:Y:S01]  /*bf30*/  ISETP.GT.AND P4, PT, R9, 0x31, PT ;  /* 0x000000310900780c */ /* 0x000fe20003f84270 */
[----:B------:R-:W-:Y:S01]  /*bf40*/  MUFU.EX2 R20, R20 ;  /* 0x0000001400147308 */ /* 0x000fe20000000800 */
        /* <DEDUP_REMOVED lines=19> */
[--C-:B------:R-:W-:Y:S01]  /*c080*/  FFMA.FTZ R53, R80, R0, -R13.reuse ;  /* 0x0000000050357223 */ /* 0x100fe2000001080d */
[----:B------:R-:W-:Y:S01]  /*c090*/  FMNMX.FTZ R28, R54, R28, !PT ;  /* 0x0000001c361c7209 */ /* 0x000fe20007810000 */
[-CC-:B------:R-:W-:Y:S01]  /*c0a0*/  FFMA.FTZ R81, R81, R0.reuse, -R13.reuse ;  /* 0x0000000051517223 */ /* 0x180fe2000001080d */
[----:B------:R-:W-:Y:S01]  /*c0b0*/  ISETP.GT.AND P4, PT, R9, 0x41, PT ;  /* 0x000000410900780c */ /* 0x000fe20003f84270 */
[----:B------:R-:W-:Y:S01]  /*c0c0*/  MUFU.EX2 R146, R146 ;  /* 0x0000009200927308 */ /* 0x000fe20000000800 */
[----:B------:R-:W-:Y:S01]  /*c0d0*/  FSEL R58, R58, -INF , P5 ;  /* 0xff8000003a3a7808 */ /* 0x000fe20002800000 */
[----:B0-----:R-:W-:Y:S01]  /*c0e0*/  FFMA.FTZ R41, R61, R0, -R13 ;  /* 0x000000003d297223 */ /* 0x001fe2000001080d */
[----:B------:R-:W-:-:S02]  /*c0f0*/  FMNMX.FTZ R28, R55, R28, !PT ;  /* 0x0000001c371c7209 */ /* 0x000fc40007810000 */
[----:B------:R-:W-:Y:S02]  /*c100*/  ISETP.GT.AND P5, PT, R9, 0x48, PT ;  /* 0x000000480900780c */ /* 0x000fe40003fa4270 */
[----:B------:R-:W-:Y:S01]  /*c110*/  FSEL R59, R59, -INF , P4 ;  /* 0xff8000003b3b7808 */ /* 0x000fe20002000000 */
[----:B------:R0:W-:Y:S01]  /*c120*/  MUFU.EX2 R24, R37 ;  /* 0x0000002500187308 */ /* 0x0001e20000000800 */
[----:B------:R-:W-:Y:S02]  /*c130*/  FMNMX.FTZ R29, R58, R28, !PT ;  /* 0x0000001c3a1d7209 */ /* 0x000fe40007810000 */
[----:B------:R-:W-:Y:S02]  /*c140*/  ISETP.GT.AND P4, PT, R9, 0x49, PT ;  /* 0x000000490900780c */ /* 0x000fe40003f84270 */
[----:B------:R-:W-:Y:S02]  /*c150*/  FSEL R62, R62, -INF , P5 ;  /* 0xff8000003e3e7808 */ /* 0x000fe40002800000 */
[----:B------:R-:W-:Y:S01]  /*c160*/  FMNMX.FTZ R29, R59, R29, !PT ;  /* 0x0000001d3b1d7209 */ /* 0x000fe20007810000 */
[----:B------:R-:W-:Y:S01]  /*c170*/  MUFU.EX2 R140, R140 ;  /* 0x0000008c008c7308 */ /* 0x000fe20000000800 */
[----:B------:R-:W-:Y:S01]  /*c180*/  ISETP.GT.AND P5, PT, R9, 0x50, PT ;  /* 0x000000500900780c */ /* 0x000fe20003fa4270 */
[-CC-:B0-----:R-:W-:Y:S01]  /*c190*/  FFMA.FTZ R37, R57, R0.reuse, -R13.reuse ;  /* 0x0000000039257223 */ /* 0x181fe2000001080d */
[----:B------:R-:W-:Y:S01]  /*c1a0*/  FSEL R63, R63, -INF , P4 ;  /* 0xff8000003f3f7808 */ /* 0x000fe20002000000 */
[----:B------:R-:W-:Y:S01]  /*c1b0*/  FFMA.FTZ R57, R84, R0, -R13 ;  /* 0x0000000054397223 */ /* 0x000fe2000001080d */
[----:B------:R-:W-:-:S02]  /*c1c0*/  FMNMX.FTZ R29, R62, R29, !PT ;  /* 0x0000001d3e1d7209 */ /* 0x000fc40007810000 */
[----:B------:R-:W-:Y:S01]  /*c1d0*/  ISETP.GT.AND P4, PT, R9, 0x51, PT ;  /* 0x000000510900780c */ /* 0x000fe20003f84270 */
[----:B------:R-:W-:Y:S01]  /*c1e0*/  MUFU.EX2 R142, R142 ;  /* 0x0000008e008e7308 */ /* 0x000fe20000000800 */
[----:B------:R-:W-:Y:S02]  /*c1f0*/  FSEL R66, R66, -INF , P5 ;  /* 0xff80000042427808 */ /* 0x000fe40002800000 */
[----:B------:R-:W-:Y:S02]  /*c200*/  FMNMX.FTZ R29, R63, R29, !PT ;  /* 0x0000001d3f1d7209 */ /* 0x000fe40007810000 */
[----:B------:R-:W-:Y:S02]  /*c210*/  ISETP.GT.AND P5, PT, R9, 0x58, PT ;  /* 0x000000580900780c */ /* 0x000fe40003fa4270 */
[----:B------:R-:W-:Y:S01]  /*c220*/  FSEL R67, R67, -INF , P4 ;  /* 0xff80000043437808 */ /* 0x000fe20002000000 */
[----:B------:R0:W-:Y:S01]  /*c230*/  MUFU.EX2 R28, R45 ;  /* 0x0000002d001c7308 */ /* 0x0001e20000000800 */
[----:B------:R-:W-:-:S02]  /*c240*/  FMNMX.FTZ R32, R66, R29, !PT ;  /* 0x0000001d42207209 */ /* 0x000fc40007810000 */
[----:B------:R-:W-:Y:S02]  /*c250*/  ISETP.GT.AND P4, PT, R9, 0x59, PT ;  /* 0x000000590900780c */ /* 0x000fe40003f84270 */
[----:B------:R-:W-:Y:S02]  /*c260*/  FSEL R70, R70, -INF , P5 ;  /* 0xff80000046467808 */ /* 0x000fe40002800000 */
[----:B------:R-:W-:Y:S01]  /*c270*/  FMNMX.FTZ R32, R67, R32, !PT ;  /* 0x0000002043207209 */ /* 0x000fe20007810000 */
[----:B------:R-:W-:Y:S01]  /*c280*/  MUFU.EX2 R136, R136 ;  /* 0x0000008800887308 */ /* 0x000fe20000000800 */
[----:B------:R-:W-:Y:S01]  /*c290*/  ISETP.GT.AND P5, PT, R9, 0x60, PT ;  /* 0x000000600900780c */ /* 0x000fe20003fa4270 */
[----:B0-----:R-:W-:Y:S01]  /*c2a0*/  FFMA.FTZ R45, R68, R0, -R13 ;  /* 0x00000000442d7223 */ /* 0x001fe2000001080d */
[----:B------:R-:W-:Y:S02]  /*c2b0*/  FSEL R71, R71, -INF , P4 ;  /* 0xff80000047477808 */ /* 0x000fe40002000000 */
[----:B------:R-:W-:-:S02]  /*c2c0*/  FMNMX.FTZ R32, R70, R32, !PT ;  /* 0x0000002046207209 */ /* 0x000fc40007810000 */
[----:B------:R-:W-:Y:S01]  /*c2d0*/  ISETP.GT.AND P4, PT, R9, 0x61, PT ;  /* 0x000000610900780c */ /* 0x000fe20003f84270 */
[----:B------:R0:W-:Y:S01]  /*c2e0*/  MUFU.EX2 R29, R49 ;  /* 0x00000031001d7308 */ /* 0x0001e20000000800 */
[----:B------:R-:W-:Y:S02]  /*c2f0*/  FSEL R74, R74, -INF , P5 ;  /* 0xff8000004a4a7808 */ /* 0x000fe40002800000 */
[----:B------:R-:W-:Y:S02]  /*c300*/  FMNMX.FTZ R32, R71, R32, !PT ;  /* 0x0000002047207209 */ /* 0x000fe40007810000 */
[----:B------:R-:W-:Y:S02]  /*c310*/  ISETP.GT.AND P5, PT, R9, 0x68, PT ;  /* 0x000000680900780c */ /* 0x000fe40003fa4270 */
[----:B------:R-:W-:Y:S01]  /*c320*/  FSEL R75, R75, -INF , P4 ;  /* 0xff8000004b4b7808 */ /* 0x000fe20002000000 */
[----:B------:R-:W-:Y:S01]  /*c330*/  MUFU.EX2 R138, R138 ;  /* 0x0000008a008a7308 */ /* 0x000fe20000000800 */
[----:B------:R-:W-:Y:S01]  /*c340*/  FMNMX.FTZ R32, R74, R32, !PT ;  /* 0x000000204a207209 */ /* 0x000fe20007810000 */
[----:B0-----:R-:W-:Y:S01]  /*c350*/  FFMA.FTZ R49, R72, R0, -R13 ;  /* 0x0000000048317223 */ /* 0x001fe2000001080d */
[----:B------:R-:W-:-:S02]  /*c360*/  ISETP.GT.AND P4, PT, R9, 0x69, PT ;  /* 0x000000690900780c */ /* 0x000fc40003f84270 */
[----:B------:R-:W-:Y:S02]  /*c370*/  FSEL R78, R78, -INF , P5 ;  /* 0xff8000004e4e7808 */ /* 0x000fe40002800000 */
        /* <DEDUP_REMOVED lines=17> */
[----:B------:R-:W-:Y:S02]  /*c490*/  FSEL R87, R87, -INF , P4 ;  /* 0xff80000057577808 */ /* 0x000fe40002000000 */
[----:B------:R-:W-:Y:S02]  /*c4a0*/  FMNMX.FTZ R9, R86, R32, !PT ;  /* 0x0000002056097209 */ /* 0x000fe40007810000 */
[----:B------:R-:W-:Y:S01]  /*c4b0*/  R2UR UR7, R33 ;  /* 0x00000000210772ca */ /* 0x000fe200000e0000 */
[----:B------:R-:W-:Y:S01]  /*c4c0*/  FFMA.FTZ R33, R77, R0, -R13 ;  /* 0x000000004d217223 */ /* 0x000fe2000001080d */
[----:B------:R-:W-:Y:S01]  /*c4d0*/  FMNMX.FTZ R9, R87, R9, !PT ;  /* 0x0000000957097209 */ /* 0x000fe20007810000 */
[----:B------:R-:W-:Y:S01]  /*c4e0*/  MUFU.EX2 R41, R41 ;  /* 0x0000002900297308 */ /* 0x000fe20000000800 */
[----:B-1----:R-:W-:-:S03]  /*c4f0*/  SHF.R.U32.HI R135, RZ, 0x7, R64 ;  /* 0x00000007ff877819 */ /* 0x002fc60000011640 */
[----:B------:R-:W0:Y:S04]  /*c500*/  SHFL.BFLY PT, R32, R9, 0x2, 0x1f ;  /* 0x0c401f0009207f89 */ /* 0x000e2800000e0000 */
[----:B------:R-:W-:Y:S08]  /*c510*/  MUFU.EX2 R40, R40 ;  /* 0x0000002800287308 */ /* 0x000ff00000000800 */
[----:B------:R-:W-:Y:S08]  /*c520*/  MUFU.EX2 R44, R44 ;  /* 0x0000002c002c7308 */ /* 0x000ff00000000800 */
[----:B------:R-:W-:Y:S01]  /*c530*/  MUFU.EX2 R45, R45 ;  /* 0x0000002d002d7308 */ /* 0x000fe20000000800 */
[----:B0-----:R-:W-:Y:S01]  /*c540*/  FMNMX.FTZ R9, R9, R32, !PT ;  /* 0x0000002009097209 */ /* 0x001fe20007810000 */
[----:B------:R-:W-:-:S06]  /*c550*/  VIADD R32, R8, 0x280 ;  /* 0x0000028008207836 */ /* 0x000fcc0000000000 */
[----:B------:R-:W-:Y:S01]  /*c560*/  MUFU.EX2 R48, R48 ;  /* 0x0000003000307308 */ /* 0x000fe20000000800 */
[----:B------:R-:W0:Y:S01]  /*c570*/  SHFL.BFLY PT, R56, R9, 0x1, 0x1f ;  /* 0x0c201f0009387f89 */ /* 0x000e2200000e0000 */
[----:B------:R-:W-:Y:S01]  /*c580*/  R2UR UR6, R32 ;  /* 0x00000000200672ca */ /* 0x000fe200000e0000 */
[-CC-:B------:R-:W-:Y:S01]  /*c590*/  FFMA.FTZ R32, R76, R0.reuse, -R13.reuse ;  /* 0x000000004c207223 */ /* 0x180fe2000001080d */
[----:B------:R-:W-:-:S04]  /*c5a0*/  FFMA.FTZ R13, R85, R0, -R13 ;  /* 0x00000000550d7223 */ /* 0x000fc8000001080d */
[----:B------:R-:W-:Y:S07]  /*c5b0*/  MUFU.EX2 R49, R49 ;  /* 0x0000003100317308 */ /* 0x000fee0000000800 */
[----:B------:R-:W-:Y:S01]  /*c5c0*/  HGMMA.64x64x16.F32 R88, R128, gdesc[UR4].tnspB, R88, gsb0 ;  /* 0x40e0000480587df0 */ /* 0x000fe20008000858 */
[----:B------:R-:W-:Y:S08]  /*c5d0*/  MUFU.EX2 R52, R52 ;  /* 0x0000003400347308 */ /* 0x000ff00000000800 */
[----:B------:R-:W-:Y:S01]  /*c5e0*/  MUFU.EX2 R32, R32 ;  /* 0x0000002000207308 */ /* 0x000fe20000000800 */
[----:B0-----:R-:W-:-:S04]  /*c5f0*/  FMNMX.FTZ R9, R9, R56, !PT ;  /* 0x0000003809097209 */ /* 0x001fc80007810000 */
[C---:B------:R-:W-:Y:S01]  /*c600*/  FSETP.NEU.FTZ.AND P4, PT, R9.reuse, -INF , PT ;  /* 0xff8000000900780b */ /* 0x040fe20003f9d000 */
[----:B------:R-:W-:Y:S02]  /*c610*/  FMUL.FTZ R61, R9, R0 ;  /* 0x00000000093d7220 */ /* 0x000fe40000410000 */
[----:B------:R-:W-:Y:S03]  /*c620*/  MUFU.EX2 R33, R33 ;  /* 0x0000002100217308 */ /* 0x000fe60000000800 */
[----:B------:R-:W-:-:S05]  /*c630*/  FSEL R61, R61, RZ, P4 ;  /* 0x000000ff3d3d7208 */ /* 0x000fca0002000000 */
[-CC-:B------:R-:W-:Y:S01]  /*c640*/  FFMA.FTZ R147, R38, R0.reuse, -R61.reuse ;  /* 0x0000000026937223 */ /* 0x180fe2000001083d */
[-CC-:B------:R-:W-:Y:S01]  /*c650*/  FFMA.FTZ R38, R47, R0.reuse, -R61.reuse ;  /* 0x000000002f267223 */ /* 0x180fe2000001083d */
[-CC-:B------:R-:W-:Y:S01]  /*c660*/  FFMA.FTZ R149, R26, R0.reuse, -R61.reuse ;  /* 0x000000001a957223 */ /* 0x180fe2000001083d */
[----:B------:R-:W2:Y:S01]  /*c670*/  LDL R47, [R1+0x28] ;  /* 0x00002800012f7983 */ /* 0x000ea20000100800 */
[-CC-:B------:R-:W-:Y:S01]  /*c680*/  FFMA.FTZ R60, R27, R0.reuse, -R61.reuse ;  /* 0x000000001b3c7223 */ /* 0x180fe2000001083d */
[----:B------:R-:W-:Y:S02]  /*c690*/  VIADD R26, R8, 0x300 ;  /* 0x00000300081a7836 */ /* 0x000fe40000000000 */
[-CC-:B------:R-:W-:Y:S01]  /*c6a0*/  FFMA.FTZ R151, R30, R0.reuse, -R61.reuse ;  /* 0x000000001e977223 */ /* 0x180fe2000001083d */
[----:B------:R-:W-:Y:S02]  /*c6b0*/  IMAD.MOV.U32 R27, RZ, RZ, 0x40000040 ;  /* 0x40000040ff1b7424 */ /* 0x000fe400078e00ff */
[-CC-:B------:R-:W-:Y:S01]  /*c6c0*/  FFMA.FTZ R30, R31, R0.reuse, -R61.reuse ;  /* 0x000000001f1e7223 */ /* 0x180fe2000001083d */
[-CC-:B------:R-:W-:Y:S01]  /*c6d0*/  FFMA.FTZ R31, R35, R0.reuse, -R61.reuse ;  /* 0x00000000231f7223 */ /* 0x180fe2000001083d */
[----:B------:R-:W-:Y:S01]  /*c6e0*/  R2UR UR6, R26 ;  /* 0x000000001a0672ca */ /* 0x000fe200000e0000 */
[----:B------:R-:W-:Y:S01]  /*c6f0*/  VIADD R26, R8, 0x380 ;  /* 0x00000380081a7836 */ /* 0x000fe20000000000 */
[----:B------:R-:W-:Y:S01]  /*c700*/  R2UR UR7, R27 ;  /* 0x000000001b0772ca */ /* 0x000fe200000e0000 */
[-CC-:B------:R-:W-:Y:S01]  /*c710*/  FFMA.FTZ R35, R43, R0.reuse, -R61.reuse ;  /* 0x000000002b237223 */ /* 0x180fe2000001083d */
[----:B------:R-:W-:Y:S01]  /*c720*/  FSEL R27, R9, RZ, P4 ;  /* 0x000000ff091b7208 */ /* 0x000fe20002000000 */
[----:B------:R-:W-:Y:S01]  /*c730*/  MUFU.EX2 R149, R149 ;  /* 0x0000009500957308 */ /* 0x000fe20000000800 */
[----:B------:R-:W-:Y:S01]  /*c740*/  FSEL R43, R3, RZ, P3 ;  /* 0x000000ff032b7208 */ /* 0x000fe20001800000 */
[----:B------:R-:W-:Y:S01]  /*c750*/  FFMA.FTZ R145, R34, R0, -R61 ;  /* 0x0000000022917223 */ /* 0x000fe2000001083d */
[----:B------:R-:W-:Y:S01]  /*c760*/  ISETP.GE.U32.AND P3, PT, R64, 0x180, PT ;  /* 0x000001804000780c */ /* 0x000fe20003f66070 */
[----:B------:R-:W-:Y:S01]  /*c770*/  FADD.FTZ R10, -R27, R10 ;  /* 0x0000000a1b0a7221 */ /* 0x000fe20000010100 */
[----:B------:R-:W-:-:S02]  /*c780*/  IMAD.MOV.U32 R27, RZ, RZ, 0x40000040 ;  /* 0x40000040ff1b7424 */ /* 0x000fc400078e00ff */
[----:B------:R-:W-:Y:S01]  /*c790*/  FADD.FTZ R43, -R43, R11 ;  /* 0x0000000b2b2b7221 */ /* 0x000fe20000010100 */
[----:B------:R-:W-:Y:S02]  /*c7a0*/  VIADD R11, R135, 0x9 ;  /* 0x00000009870b7836 */ /* 0x000fe40000000000 */
[-C--:B------:R-:W-:Y:S01]  /*c7b0*/  FMUL.FTZ R10, R10, R0.reuse ;  /* 0x000000000a0a7220 */ /* 0x080fe20000410000 */
[----:B------:R-:W-:Y:S01]  /*c7c0*/  MUFU.EX2 R60, R60 ;  /* 0x0000003c003c7308 */ /* 0x000fe20000000800 */
[-C--:B------:R-:W-:Y:S01]  /*c7d0*/  FMUL.FTZ R8, R43, R0.reuse ;  /* 0x000000002b087220 */ /* 0x080fe20000410000 */
[-CC-:B------:R-:W-:Y:S01]  /*c7e0*/  FFMA.FTZ R34, R39, R0.reuse, -R61.reuse ;  /* 0x0000000027227223 */ /* 0x180fe2000001083d */
[-CC-:B------:R-:W-:Y:S01]  /*c7f0*/  FFMA.FTZ R141, R42, R0.reuse, -R61.reuse ;  /* 0x000000002a8d7223 */ /* 0x180fe2000001083d */
[-CC-:B------:R-:W-:Y:S01]  /*c800*/  FFMA.FTZ R143, R46, R0.reuse, -R61.reuse ;  /* 0x000000002e8f7223 */ /* 0x180fe2000001083d */
[-CC-:B------:R-:W-:Y:S01]  /*c810*/  FFMA.FTZ R137, R50, R0.reuse, -R61.reuse ;  /* 0x0000000032897223 */ /* 0x180fe2000001083d */
[-CC-:B------:R-:W-:Y:S01]  /*c820*/  FFMA.FTZ R39, R51, R0.reuse, -R61.reuse ;  /* 0x0000000033277223 */ /* 0x180fe2000001083d */
[-CC-:B------:R-:W-:Y:S01]  /*c830*/  FFMA.FTZ R139, R54, R0.reuse, -R61.reuse ;  /* 0x00000000368b7223 */ /* 0x180fe2000001083d */
[----:B------:R-:W0:Y:S01]  /*c840*/  MUFU.EX2 R8, R8 ;  /* 0x0000000800087308 */ /* 0x000e220000000800 */
[-CC-:B------:R-:W-:Y:S01]  /*c850*/  FFMA.FTZ R42, R55, R0.reuse, -R61.reuse ;  /* 0x00000000372a7223 */ /* 0x180fe2000001083d */
[----:B------:R-:W-:-:S06]  /*c860*/  FFMA.FTZ R133, R58, R0, -R61 ;  /* 0x000000003a857223 */ /* 0x000fcc000001083d */
[----:B------:R-:W1:Y:S08]  /*c870*/  MUFU.EX2 R10, R10 ;  /* 0x0000000a000a7308 */ /* 0x000e700000000800 */
[----:B------:R-:W3:Y:S01]  /*c880*/  MUFU.EX2 R151, R151 ;  /* 0x0000009700977308 */ /* 0x000ee20000000800 */
[----:B------:R-:W-:Y:S02]  /*c890*/  WARPGROUP.DEPBAR.LE gsb0, 0x0 ;  /* 0x00008000000079c5 */ /* 0x000fe40000010000 */
[----:B------:R-:W-:-:S05]  /*c8a0*/  WARPGROUP.ARRIVE ;  /* 0x00000000000079c5 */ /* 0x000fca0000000000 */
[----:B------:R-:W4:Y:S01]  /*c8b0*/  MUFU.EX2 R30, R30 ;  /* 0x0000001e001e7308 */ /* 0x000f220000000800 */
[----:B------:R-:W-:Y:S01]  /*c8c0*/  HGMMA.64x64x16.F32 R88, R124, gdesc[UR4].tnspB, R88, gsb0 ;  /* 0x40e000047c587df0 */ /* 0x000fe20008000858 */
[----:B------:R-:W-:Y:S02]  /*c8d0*/  R2UR UR6, R26 ;  /* 0x000000001a0672ca */ /* 0x000fe400000e0000 */
[----:B------:R-:W-:-:S04]  /*c8e0*/  R2UR UR7, R27 ;  /* 0x000000001b0772ca */ /* 0x000fc800000e0000 */
[----:B------:R-:W4:Y:S01]  /*c8f0*/  MUFU.EX2 R145, R145 ;  /* 0x0000009100917308 */ /* 0x000f220000000800 */
[----:B------:R-:W-:Y:S02]  /*c900*/  @!P1 LEA R26, R18, R2, 0x3 ;  /* 0x00000002121a9211 */ /* 0x000fe400078e18ff */
[----:B------:R-:W-:-:S03]  /*c910*/  SEL R27, R11, 0x9, !P3 ;  /* 0x000000090b1b7807 */ /* 0x000fc60005800000 */
[----:B------:R-:W-:Y:S02]  /*c920*/  @!P1 VIADD R26, R26, 0x16840 ;  /* 0x000168401a1a9836 */ /* 0x000fe40000000000 */
[----:B0-----:R-:W-:Y:S01]  /*c930*/  FFMA.FTZ R5, R8, R5, R148 ;  /* 0x0000000508057223 */ /* 0x001fe20000010094 */
[----:B------:R-:W0:Y:S08]  /*c940*/  MUFU.EX2 R31, R31 ;  /* 0x0000001f001f7308 */ /* 0x000e300000000800 */
[----:B------:R-:W0:Y:S08]  /*c950*/  MUFU.EX2 R147, R147 ;  /* 0x0000009300937308 */ /* 0x000e300000000800 */
[----:B------:R-:W0:Y:S08]  /*c960*/  MUFU.EX2 R34, R34 ;  /* 0x0000002200227308 */ /* 0x000e300000000800 */
[----:B------:R-:W0:Y:S08]  /*c970*/  MUFU.EX2 R141, R141 ;  /* 0x0000008d008d7308 */ /* 0x000e300000000800 */
[----:B------:R-:W0:Y:S08]  /*c980*/  MUFU.EX2 R35, R35 ;  /* 0x0000002300237308 */ /* 0x000e300000000800 */
[----:B------:R-:W0:Y:S08]  /*c990*/  MUFU.EX2 R143, R143 ;  /* 0x0000008f008f7308 */ /* 0x000e300000000800 */
[----:B------:R-:W0:Y:S08]  /*c9a0*/  MUFU.EX2 R38, R38 ;  /* 0x0000002600267308 */ /* 0x000e300000000800 */
[----:B------:R-:W0:Y:S08]  /*c9b0*/  MUFU.EX2 R137, R137 ;  /* 0x0000008900897308 */ /* 0x000e300000000800 */
[----:B------:R-:W0:Y:S01]  /*c9c0*/  MUFU.EX2 R39, R39 ;  /* 0x0000002700277308 */ /* 0x000e220000000800 */
[----:B------:R-:W-:-:S02]  /*c9d0*/  WARPGROUP.DEPBAR.LE gsb0, 0x0 ;  /* 0x00008000000079c5 */ /* 0x000fc40000010000 */
[----:B------:R-:W-:-:S05]  /*c9e0*/  WARPGROUP.ARRIVE ;  /* 0x00000000000079c5 */ /* 0x000fca0000000000 */
[----:B------:R-:W0:Y:S01]  /*c9f0*/  MUFU.EX2 R139, R139 ;  /* 0x0000008b008b7308 */ /* 0x000e220000000800 */
[----:B------:R-:W-:Y:S01]  /*ca00*/  HGMMA.64x64x16.F32 R88, R120, gdesc[UR4].tnspB, R88, gsb0 ;  /* 0x40e0000478587df0 */ /* 0x000fe20008000858 */
[----:B------:R-:W-:Y:S01]  /*ca10*/  @!P1 PRMT R26, RZ, 0x654, R26 ;  /* 0x00000654ff1a9816 */ /* 0x000fe2000000001a */
[----:B-1----:R-:W-:Y:S01]  /*ca20*/  FFMA.FTZ R43, R10, R4, R149 ;  /* 0x000000040a2b7223 */ /* 0x002fe20000010095 */
[----:B------:R-:W-:Y:S02]  /*ca30*/  @!P1 IMAD R4, R15, 0x8, R2 ;  /* 0x000000080f049824 */ /* 0x000fe400078e0202 */
[----:B------:R-:W-:Y:S02]  /*ca40*/  FADD.FTZ R5, R12, R5 ;  /* 0x000000050c057221 */ /* 0x000fe40000010000 */
[----:B------:R-:W1:Y:S01]  /*ca50*/  MUFU.EX2 R42, R42 ;  /* 0x0000002a002a7308 */ /* 0x000e620000000800 */
[----:B------:R-:W-:Y:S02]  /*ca60*/  @!P1 VIADD R4, R4, 0x16860 ;  /* 0x0001686004049836 */ /* 0x000fe40000000000 */
[----:B------:R-:W-:-:S04]  /*ca70*/  FADD.FTZ R5, R150, R5 ;  /* 0x0000000596057221 */ /* 0x000fc80000010000 */
[----:B------:R-:W-:Y:S01]  /*ca80*/  FADD.FTZ R5, R20, R5 ;  /* 0x0000000514057221 */ /* 0x000fe20000010000 */
[-CC-:B------:R-:W-:Y:S01]  /*ca90*/  FFMA.FTZ R59, R59, R0.reuse, -R61.reuse ;  /* 0x000000003b3b7223 */ /* 0x180fe2000001083d */
[----:B------:R-:W1:Y:S01]  /*caa0*/  MUFU.EX2 R133, R133 ;  /* 0x0000008500857308 */ /* 0x000e620000000800 */
[-CC-:B------:R-:W-:Y:S01]  /*cab0*/  FFMA.FTZ R135, R62, R0.reuse, -R61.reuse ;  /* 0x000000003e877223 */ /* 0x180fe2000001083d */
[----:B------:R-:W-:-:S06]  /*cac0*/  FFMA.FTZ R63, R63, R0, -R61 ;  /* 0x000000003f3f7223 */ /* 0x000fcc000001083d */
[----:B------:R-:W1:Y:S08]  /*cad0*/  MUFU.EX2 R11, R59 ;  /* 0x0000003b000b7308 */ /* 0x000e700000000800 */
[----:B------:R-:W-:Y:S08]  /*cae0*/  MUFU.EX2 R53, R53 ;  /* 0x0000003500357308 */ /* 0x000ff00000000800 */
[----:B------:R-:W-:Y:S08]  /*caf0*/  MUFU.EX2 R56, R81 ;  /* 0x0000005100387308 */ /* 0x000ff00000000800 */
[----:B------:R-:W-:Y:S08]  /*cb00*/  MUFU.EX2 R57, R57 ;  /* 0x0000003900397308 */ /* 0x000ff00000000800 */
[----:B------:R-:W-:Y:S01]  /*cb10*/  MUFU.EX2 R13, R13 ;  /* 0x0000000d000d7308 */ /* 0x000fe20000000800 */
[----:B------:R-:W-:-:S02]  /*cb20*/  WARPGROUP.DEPBAR.LE gsb0, 0x0 ;  /* 0x00008000000079c5 */ /* 0x000fc40000010000 */
[----:B------:R1:W-:Y:S06]  /*cb30*/  BAR.ARV R27, 0x100 ;  /* 0x0004001b0000751d */ /* 0x0003ec0000002000 */
[----:B------:R3:W-:Y:S02]  /*cb40*/  @!P1 SYNCS.ARRIVE.TRANS64.RED.A1T0 RZ, [R26+URZ], RZ ;  /* 0x000000ff1aff99a7 */ /* 0x0007e4000810043f */
[----:B---3--:R-:W-:-:S04]  /*cb50*/  FADD.FTZ R26, R60, R43 ;  /* 0x0000002b3c1a7221 */ /* 0x008fc80000010000 */
[----:B------:R-:W-:Y:S01]  /*cb60*/  FADD.FTZ R15, R151, R26 ;  /* 0x0000001a970f7221 */ /* 0x000fe20000010000 */
[----:B------:R-:W-:-:S03]  /*cb70*/  @!P1 PRMT R26, RZ, 0x654, R4 ;  /* 0x00000654ff1a9816 */ /* 0x000fc60000000004 */
[----:B----4-:R-:W-:Y:S01]  /*cb80*/  FADD.FTZ R46, R30, R15 ;  /* 0x0000000f1e2e7221 */ /* 0x010fe20000010000 */
[----:B------:R3:W-:Y:S03]  /*cb90*/  @!P1 SYNCS.ARRIVE.TRANS64.RED.A1T0 RZ, [R26+URZ], RZ ;  /* 0x000000ff1aff99a7 */ /* 0x0007e6000810043f */
[----:B------:R-:W-:Y:S01]  /*cba0*/  FADD.FTZ R46, R145, R46 ;  /* 0x0000002e912e7221 */ /* 0x000fe20000010000 */
[----:B---3--:R-:W-:-:S03]  /*cbb0*/  FADD.FTZ R26, R144, R5 ;  /* 0x00000005901a7221 */ /* 0x008fc60000010000 */
[----:B0-----:R-:W-:Y:S01]  /*cbc0*/  FADD.FTZ R46, R31, R46 ;  /* 0x0000002e1f2e7221 */ /* 0x001fe20000010000 */
[----:B------:R-:W-:-:S03]  /*cbd0*/  FADD.FTZ R15, R21, R26 ;  /* 0x0000001a150f7221 */ /* 0x000fc60000010000 */
[----:B------:R-:W-:Y:S01]  /*cbe0*/  FADD.FTZ R43, R147, R46 ;  /* 0x0000002e932b7221 */ /* 0x000fe20000010000 */
[----:B-1----:R-:W-:-:S03]  /*cbf0*/  FADD.FTZ R27, R146, R15 ;  /* 0x0000000f921b7221 */ /* 0x002fc60000010000 */
[----:B------:R-:W-:Y:S01]  /*cc00*/  FADD.FTZ R26, R34, R43 ;  /* 0x0000002b221a7221 */ /* 0x000fe20000010000 */
[----:B------:R-:W-:-:S03]  /*cc10*/  FADD.FTZ R27, R24, R27 ;  /* 0x0000001b181b7221 */ /* 0x000fc60000010000 */
        /* <DEDUP_REMOVED lines=11> */
[----:B------:R-:W-:Y:S01]  /*ccd0*/  FADD.FTZ R27, R29, R46 ;  /* 0x0000002e1d1b7221 */ /* 0x000fe20000010000 */
[----:B------:R-:W0:Y:S02]  /*cce0*/  MUFU.EX2 R135, R135 ;  /* 0x0000008700877308 */ /* 0x000e240000000800 */
[----:B------:R-:W-:Y:S01]  /*ccf0*/  FADD.FTZ R43, R139, R26 ;  /* 0x0000001a8b2b7221 */ /* 0x000fe20000010000 */
[----:B------:R-:W-:Y:S01]  /*cd00*/  FADD.FTZ R27, R138, R27 ;  /* 0x0000001b8a1b7221 */ /* 0x000fe20000010000 */
[----:B------:R-:W-:Y:S01]  /*cd10*/  FFMA.FTZ R129, R66, R0, -R61 ;  /* 0x0000000042817223 */ /* 0x000fe2000001083d */
[----:B------:R-:W-:Y:S01]  /*cd20*/  F2FP.F16.F32.PACK_AB R150, R20, R150 ;  /* 0x000000961496723e */ /* 0x000fe200000000ff */
[----:B------:R-:W-:Y:S01]  /*cd30*/  FADD.FTZ R20, R42, R43 ;  /* 0x0000002b2a147221 */ /* 0x000fe20000010000 */
[----:B------:R-:W-:Y:S01]  /*cd40*/  FADD.FTZ R27, R36, R27 ;  /* 0x0000001b241b7221 */ /* 0x000fe20000010000 */
[----:B------:R-:W1:Y:S01]  /*cd50*/  MUFU.EX2 R4, R63 ;  /* 0x0000003f00047308 */ /* 0x000e620000000800 */
[-C--:B------:R-:W-:Y:S01]  /*cd60*/  FFMA.FTZ R5, R67, R0.reuse, -R61 ;  /* 0x0000000043057223 */ /* 0x080fe2000001083d */
[----:B------:R-:W-:Y:S01]  /*cd70*/  FADD.FTZ R20, R133, R20 ;  /* 0x0000001485147221 */ /* 0x000fe20000010000 */
[----:B------:R-:W-:Y:S01]  /*cd80*/  FADD.FTZ R26, R132, R27 ;  /* 0x0000001b841a7221 */ /* 0x000fe20000010000 */
[----:B------:R-:W-:Y:S01]  /*cd90*/  FFMA.FTZ R131, R70, R0, -R61 ;  /* 0x0000000046837223 */ /* 0x000fe2000001083d */
[----:B------:R-:W-:-:S03]  /*cda0*/  F2FP.F16.F32.PACK_AB R144, R21, R144 ;  /* 0x000000901590723e */ /* 0x000fc600000000ff */
[----:B------:R-:W3:Y:S01]  /*cdb0*/  MUFU.EX2 R129, R129 ;  /* 0x0000008100817308 */ /* 0x000ee20000000800 */
[----:B------:R-:W-:Y:S01]  /*cdc0*/  FADD.FTZ R21, R37, R26 ;  /* 0x0000001a25157221 */ /* 0x000fe20000010000 */
[----:B------:R-:W-:Y:S01]  /*cdd0*/  FADD.FTZ R20, R11, R20 ;  /* 0x000000140b147221 */ /* 0x000fe20000010000 */
[----:B------:R-:W-:Y:S01]  /*cde0*/  FFMA.FTZ R15, R71, R0, -R61 ;  /* 0x00000000470f7223 */ /* 0x000fe2000001083d */
[----:B------:R-:W-:-:S04]  /*cdf0*/  F2FP.F16.F32.PACK_AB R146, R24, R146 ;  /* 0x000000921892723e */ /* 0x000fc800000000ff */
[----:B------:R-:W4:Y:S01]  /*ce00*/  MUFU.EX2 R5, R5 ;  /* 0x0000000500057308 */ /* 0x000f220000000800 */
[----:B------:R-:W-:Y:S01]  /*ce10*/  FADD.FTZ R24, R134, R21 ;  /* 0x0000001586187221 */ /* 0x000fe20000010000 */
[----:B0-----:R-:W-:Y:S01]  /*ce20*/  FADD.FTZ R21, R135, R20 ;  /* 0x0000001487157221 */ /* 0x001fe20000010000 */
[----:B------:R-:W-:Y:S01]  /*ce30*/  FFMA.FTZ R125, R74, R0, -R61 ;  /* 0x000000004a7d7223 */ /* 0x000fe2000001083d */
[----:B------:R-:W-:-:S04]  /*ce40*/  F2FP.F16.F32.PACK_AB R140, R25, R140 ;  /* 0x0000008c198c723e */ /* 0x000fc800000000ff */
[----:B------:R-:W0:Y:S01]  /*ce50*/  MUFU.EX2 R131, R131 ;  /* 0x0000008300837308 */ /* 0x000e220000000800 */
[----:B------:R-:W-:Y:S01]  /*ce60*/  FADD.FTZ R25, R41, R24 ;  /* 0x0000001829197221 */ /* 0x000fe20000010000 */
[----:B-1----:R-:W-:Y:S01]  /*ce70*/  FADD.FTZ R20, R4, R21 ;  /* 0x0000001504147221 */ /* 0x002fe20000010000 */
[----:B------:R-:W-:-:S05]  /*ce80*/  FFMA.FTZ R75, R75, R0, -R61 ;  /* 0x000000004b4b7223 */ /* 0x000fca000001083d */
[----:B------:R-:W1:Y:S01]  /*ce90*/  MUFU.EX2 R15, R15 ;  /* 0x0000000f000f7308 */ /* 0x000e620000000800 */
[----:B------:R-:W-:Y:S01]  /*cea0*/  FADD.FTZ R25, R40, R25 ;  /* 0x0000001928197221 */ /* 0x000fe20000010000 */
[----:B---3--:R-:W-:Y:S01]  /*ceb0*/  FADD.FTZ R20, R129, R20 ;  /* 0x0000001481147221 */ /* 0x008fe20000010000 */
[----:B------:R-:W-:Y:S01]  /*cec0*/  FFMA.FTZ R78, R78, R0, -R61 ;  /* 0x000000004e4e7223 */ /* 0x000fe2000001083d */
[----:B------:R-:W-:-:S04]  /*ced0*/  F2FP.F16.F32.PACK_AB R148, R12, R148 ;  /* 0x000000940c94723e */ /* 0x000fc800000000ff */
[----:B------:R-:W3:Y:S01]  /*cee0*/  MUFU.EX2 R125, R125 ;  /* 0x0000007d007d7308 */ /* 0x000ee20000000800 */
[----:B------:R-:W-:Y:S01]  /*cef0*/  FADD.FTZ R24, R44, R25 ;  /* 0x000000192c187221 */ /* 0x000fe20000010000 */
[----:B----4-:R-:W-:Y:S01]  /*cf00*/  FADD.FTZ R20, R5, R20 ;  /* 0x0000001405147221 */ /* 0x010fe20000010000 */
[----:B------:R-:W-:-:S05]  /*cf10*/  FFMA.FTZ R79, R79, R0, -R61 ;  /* 0x000000004f4f7223 */ /* 0x000fca000001083d */
[----:B------:R-:W4:Y:S01]  /*cf20*/  MUFU.EX2 R12, R75 ;  /* 0x0000004b000c7308 */ /* 0x000f220000000800 */
[----:B------:R-:W-:Y:S01]  /*cf30*/  FADD.FTZ R21, R45, R24 ;  /* 0x000000182d157221 */ /* 0x000fe20000010000 */
[----:B0-----:R-:W-:Y:S01]  /*cf40*/  FADD.FTZ R20, R131, R20 ;  /* 0x0000001483147221 */ /* 0x001fe20000010000 */
[----:B------:R-:W-:-:S05]  /*cf50*/  FFMA.FTZ R82, R82, R0, -R61 ;  /* 0x0000000052527223 */ /* 0x000fca000001083d */
[----:B------:R-:W0:Y:S01]  /*cf60*/  MUFU.EX2 R78, R78 ;  /* 0x0000004e004e7308 */ /* 0x000e220000000800 */
[----:B------:R-:W-:Y:S01]  /*cf70*/  FADD.FTZ R24, R48, R21 ;  /* 0x0000001530187221 */ /* 0x000fe20000010000 */
[----:B-1----:R-:W-:Y:S01]  /*cf80*/  FADD.FTZ R20, R15, R20 ;  /* 0x000000140f147221 */ /* 0x002fe20000010000 */
[----:B------:R-:W-:Y:S01]  /*cf90*/  FFMA.FTZ R83, R83, R0, -R61 ;  /* 0x0000000053537223 */ /* 0x000fe2000001083d */
[----:B------:R-:W-:-:S04]  /*cfa0*/  F2FP.F16.F32.PACK_AB R133, R11, R133 ;  /* 0x000000850b85723e */ /* 0x000fc800000000ff */
[----:B------:R-:W1:Y:S01]  /*cfb0*/  MUFU.EX2 R79, R79 ;  /* 0x0000004f004f7308 */ /* 0x000e620000000800 */
[----:B------:R-:W-:Y:S01]  /*cfc0*/  FADD.FTZ R11, R49, R24 ;  /* 0x00000018310b7221 */ /* 0x000fe20000010000 */
[----:B---3--:R-:W-:Y:S01]  /*cfd0*/  FADD.FTZ R21, R125, R20 ;  /* 0x000000147d157221 */ /* 0x008fe20000010000 */
[----:B------:R-:W-:-:S05]  /*cfe0*/  FFMA.FTZ R86, R86, R0, -R61 ;  /* 0x0000000056567223 */ /* 0x000fca000001083d */
[----:B------:R-:W3:Y:S01]  /*cff0*/  MUFU.EX2 R82, R82 ;  /* 0x0000005200527308 */ /* 0x000ee20000000800 */
[----:B------:R-:W-:Y:S01]  /*d000*/  FADD.FTZ R11, R52, R11 ;  /* 0x0000000b340b7221 */ /* 0x000fe20000010000 */
[----:B----4-:R-:W-:Y:S01]  /*d010*/  FADD.FTZ R21, R12, R21 ;  /* 0x000000150c157221 */ /* 0x010fe20000010000 */
[----:B------:R-:W-:Y:S01]  /*d020*/  FFMA.FTZ R61, R87, R0, -R61 ;  /* 0x00000000573d7223 */ /* 0x000fe2000001083d */
[----:B------:R-:W-:-:S04]  /*d030*/  F2FP.F16.F32.PACK_AB R135, R4, R135 ;  /* 0x000000870487723e */ /* 0x000fc800000000ff */
[----:B------:R-:W4:Y:S01]  /*d040*/  MUFU.EX2 R83, R83 ;  /* 0x0000005300537308 */ /* 0x000f220000000800 */
[----:B------:R-:W-:Y:S01]  /*d050*/  FADD.FTZ R4, R32, R11 ;  /* 0x0000000b20047221 */ /* 0x000fe20000010000 */
[----:B0-----:R-:W-:Y:S01]  /*d060*/  FADD.FTZ R20, R78, R21 ;  /* 0x000000154e147221 */ /* 0x001fe20000010000 */
[----:B------:R-:W-:-:S05]  /*d070*/  F2FP.F16.F32.PACK_AB R129, R5, R129 ;  /* 0x000000810581723e */ /* 0x000fca00000000ff */
[----:B------:R-:W0:Y:S01]  /*d080*/  MUFU.EX2 R86, R86 ;  /* 0x0000005600567308 */ /* 0x000e220000000800 */
[----:B------:R-:W-:Y:S01]  /*d090*/  FADD.FTZ R4, R33, R4 ;  /* 0x0000000421047221 */ /* 0x000fe20000010000 */
[----:B-1----:R-:W-:Y:S01]  /*d0a0*/  FADD.FTZ R5, R79, R20 ;  /* 0x000000144f057221 */ /* 0x002fe20000010000 */
[----:B--2---:R-:W-:-:S05]  /*d0b0*/  ISETP.GT.AND P3, PT, R14, R47, PT ;  /* 0x0000002f0e00720c */ /* 0x004fca0003f64270 */
[----:B------:R-:W1:Y:S01]  /*d0c0*/  MUFU.EX2 R61, R61 ;  /* 0x0000003d003d7308 */ /* 0x000e620000000800 */
[----:B------:R-:W-:Y:S01]  /*d0d0*/  FADD.FTZ R11, R53, R4 ;  /* 0x00000004350b7221 */ /* 0x000fe20000010000 */
[----:B---3--:R-:W-:Y:S01]  /*d0e0*/  FADD.FTZ R4, R82, R5 ;  /* 0x0000000552047221 */ /* 0x008fe20000010000 */
[----:B------:R-:W-:Y:S02]  /*d0f0*/  F2FP.F16.F32.PACK_AB R125, R12, R125 ;  /* 0x0000007d0c7d723e */ /* 0x000fe400000000ff */
[----:B------:R-:W-:Y:S01]  /*d100*/  FADD.FTZ R12, R56, R11 ;  /* 0x0000000b380c7221 */ /* 0x000fe20000010000 */
[----:B----4-:R-:W-:-:S03]  /*d110*/  FADD.FTZ R5, R83, R4 ;  /* 0x0000000453057221 */ /* 0x010fc60000010000 */
[----:B------:R-:W-:Y:S01]  /*d120*/  FADD.FTZ R12, R57, R12 ;  /* 0x0000000c390c7221 */ /* 0x000fe20000010000 */
[----:B0-----:R-:W-:Y:S01]  /*d130*/  FADD.FTZ R4, R86, R5 ;  /* 0x0000000556047221 */ /* 0x001fe20000010000 */
        /* <DEDUP_REMOVED lines=34> */
[----:B------:R-:W-:Y:S01]  /*d360*/  FADD.FTZ R5, R13, R12 ;  /* 0x0000000c0d057221 */ /* 0x000fe20000010000 */
        /* <DEDUP_REMOVED lines=26> */
[----:B------:R-:W-:Y:S01]  /*d510*/  MOV R11, R3 ;  /* 0x00000003000b7202 */ /* 0x000fe20000000f00 */
[----:B------:R-:W-:Y:S06]  /*d520*/  @P3 BRA `(.L_x_2349) ;  /* 0xffffffd400dc3947 */ /* 0x000fec000383ffff */
.L_x_2339:
[----:B------:R-:W-:-:S13]  /*d530*/  ISETP.GE.AND P2, PT, R14, RZ, PT ;  /* 0x000000ff0e00720c */ /* 0x000fda0003f46270 */
[----:B------:R-:W-:Y:S05]  /*d540*/  @!P2 BRA `(.L_x_2350) ;  /* 0x0000001c00cca947 */ /* 0x000fea0003800000 */
[----:B------:R-:W-:Y:S02]  /*d550*/  IMAD.MOV.U32 R12, RZ, RZ, R9 ;  /* 0x000000ffff0c7224 */ /* 0x000fe400078e0009 */
[----:B------:R-:W-:Y:S02]  /*d560*/  IMAD.MOV.U32 R13, RZ, RZ, R3 ;  /* 0x000000ffff0d7224 */ /* 0x000fe400078e0003 */
[----:B------:R-:W-:Y:S02]  /*d570*/  IMAD.MOV.U32 R8, RZ, RZ, R23 ;  /* 0x000000ffff087224 */ /* 0x000fe400078e0017 */
[----:B------:R-:W-:-:S07]  /*d580*/  IMAD.MOV.U32 R15, RZ, RZ, R18 ;  /* 0x000000ffff0f7224 */ /* 0x000fce00078e0012 */
.L_x_2360:
        /* <DEDUP_REMOVED lines=10> */
.L_x_2352:
[----:B------:R-:W-:Y:S01]  /*d630*/  IMAD R0, R18, 0x8, R2 ;  /* 0x0000000812007824 */ /* 0x000fe200078e0202 */
[----:B------:R-:W-:-:S04]  /*d640*/  SHF.L.U32 R3, R23, 0x1f, RZ ;  /* 0x0000001f17037819 */ /* 0x000fc800000006ff */
[----:B------:R0:W1:Y:S01]  /*d650*/  SYNCS.PHASECHK.TRANS64.TRYWAIT P3, [R0+URZ+0x16830], R3 ;  /* 0x01683003000075a7 */ /* 0x000062000806017f */
[----:B------:R-:W-:Y:S05]  /*d660*/  @!P0 BRA `(.L_x_2353) ;  /* 0x0000000000048947 */ /* 0x000fea0003800000 */
[----:B------:R-:W-:Y:S01]  /*d670*/  BPT.TRAP 0x1 ;  /* 0x000000040000795c */ /* 0x000fe20000300000 */
.L_x_2353:
[----:B------:R-:W-:Y:S04]  /*d680*/  BSSY B0, `(.L_x_2351) ;  /* 0x0000004000007945 */ /* 0x000fe80003800000 */
[----:B-1----:R-:W-:Y:S05]  /*d690*/  @P3 BRA `(.L_x_2354) ;  /* 0x0000000000083947 */ /* 0x002fea0003800000 */
[----:B------:R-:W1:Y:S02]  /*d6a0*/  SYNCS.PHASECHK.TRANS64.TRYWAIT P3, [R0+URZ+0x16830], R3 ;  /* 0x01683003000075a7 */ /* 0x000e64000806017f */
[----:B-1----:R-:W-:Y:S05]  /*d6b0*/  @!P3 BRA `(.L_x_2355) ;  /* 0x000000b40018b947 */ /* 0x002fea0003800000 */
.L_x_2354:
[----:B------:R-:W-:Y:S05]  /*d6c0*/  BSYNC B0 ;  /* 0x0000000000007941 */ /* 0x000fea0003800000 */
.L_x_2351:
        /* <DEDUP_REMOVED lines=8> */
[----:B------:R-:W-:Y:S01]  /*d750*/  VIADD R0, R0, 0x8 ;  /* 0x0000000800007836 */ /* 0x000fe20000000000 */
[----:B------:R-:W-:Y:S02]  /*d760*/  MOV R25, 0x40000040 ;  /* 0x4000004000197802 */ /* 0x000fe40000000f00 */
        /* <DEDUP_REMOVED lines=12> */
[C---:B------:R-:W-:Y:S02]  /*d830*/  VIADD R20, R24.reuse, 0x2 ;  /* 0x0000000218147836 */ /* 0x040fe40000000000 */
[----:B------:R-:W-:-:S05]  /*d840*/  VIADD R24, R24, 0x6 ;  /* 0x0000000618187836 */ /* 0x000fca0000000000 */
        /* <DEDUP_REMOVED lines=12> */
[----:B--2---:R-:W-:Y:S02]  /*d910*/  R2UR UR16, R10 ;  /* 0x000000000a1072ca */ /* 0x004fe400000e0000 */
[----:B------:R-:W-:Y:S01]  /*d920*/  R2UR UR17, R11 ;  /* 0x000000000b1172ca */ /* 0x000fe200000e0000 */
[----:B------:R-:W-:-:S12]  /*d930*/  WARPGROUP.ARRIVE ;  /* 0x00000000000079c5 */ /* 0x000fd80000000000 */
        /* <DEDUP_REMOVED lines=10> */
.L_x_2357:
[----:B------:R-:W-:Y:S01]  /*d9e0*/  SHF.L.U32 R0, R8, 0x1f, RZ ;  /* 0x0000001f08007819 */ /* 0x000fe200000006ff */
[----:B-----5:R-:W-:-:S04]  /*d9f0*/  IMAD R3, R15, 0x8, R2 ;  /* 0x000000080f037824 */ /* 0x020fc800078e0202 */
[----:B------:R0:W1:Y:S01]  /*da00*/  SYNCS.PHASECHK.TRANS64.TRYWAIT P2, [R3+URZ+0x16850], R0 ;  /* 0x01685000030075a7 */ /* 0x000062000804017f */
[----:B------:R-:W-:Y:S05]  /*da10*/  @!P0 BRA `(.L_x_2358) ;  /* 0x0000000000048947 */ /* 0x000fea0003800000 */
[----:B------:R-:W-:Y:S01]  /*da20*/  BPT.TRAP 0x1 ;  /* 0x000000040000795c */ /* 0x000fe20000300000 */
.L_x_2358:
[----:B-1----:R-:W-:Y:S05]  /*da30*/  @P2 BRA `(.L_x_2356) ;  /* 0x0000000000082947 */ /* 0x002fea0003800000 */
[----:B------:R-:W1:Y:S02]  /*da40*/  SYNCS.PHASECHK.TRANS64.TRYWAIT P2, [R3+URZ+0x16850], R0 ;  /* 0x01685000030075a7 */ /* 0x000e64000804017f */
[----:B-1----:R-:W-:Y:S05]  /*da50*/  @!P2 BRA `(.L_x_2359) ;  /* 0x000000b00044a947 */ /* 0x002fea0003800000 */
.L_x_2356:
[----:B01---5:R-:W-:Y:S01]  /*da60*/  VIADD R0, R2, 0x400 ;  /* 0x0000040002007836 */ /* 0x023fe20000000000 */
[----:B------:R-:W-:Y:S01]  /*da70*/  MOV R9, 0x40000040 ;  /* 0x4000004000097802 */ /* 0x000fe20000000f00 */
[----:B------:R-:W-:Y:S05]  /*da80*/  WARPSYNC.ALL ;  /* 0x0000000000007948 */ /* 0x000fea0003800000 */
[----:B------:R-:W-:Y:S01]  /*da90*/  SHF.R.U32.HI R0, RZ, 0x4, R0 ;  /* 0x00000004ff007819 */ /* 0x000fe20000011600 */
[----:B------:R-:W-:Y:S01]  /*daa0*/  WARPGROUP.ARRIVE ;  /* 0x00000000000079c5 */ /* 0x000fe20000000000 */
[----:B------:R-:W-:Y:S01]  /*dab0*/  R2UR UR7, R9 ;  /* 0x00000000090772ca */ /* 0x000fe200000e0000 */
[----:B------:R-:W-:Y:S01]  /*dac0*/  IMAD.MOV.U32 R11, RZ, RZ, 0x40000040 ;  /* 0x40000040ff0b7424 */ /* 0x000fe200078e00ff */
[----:B------:R-:W-:Y:S01]  /*dad0*/  LOP3.LUT R0, R0, 0x3fff, RZ, 0xc0, !PT ;  /* 0x00003fff00007812 */ /* 0x000fe200078ec0ff */
[----:B------:R-:W-:-:S04]  /*dae0*/  IMAD.MOV.U32 R21, RZ, RZ, 0x40000040 ;  /* 0x40000040ff157424 */ /* 0x000fc800078e00ff */
[----:B------:R-:W-:Y:S01]  /*daf0*/  IMAD R8, R15, 0x400, R0 ;  /* 0x000004000f087824 */ /* 0x000fe200078e0200 */
[----:B------:R-:W-:-:S03]  /*db00*/  FMNMX.FTZ R0, R24, R13, !PT ;  /* 0x0000000d18007209 */ /* 0x000fc60007810000 */
[C---:B------:R-:W-:Y:S01]  /*db10*/  VIADD R10, R8.reuse, 0x80 ;  /* 0x00000080080a7836 */ /* 0x040fe20000000000 */
[C---:B------:R-:W-:Y:S01]  /*db20*/  R2UR UR6, R8.reuse ;  /* 0x00000000080672ca */ /* 0x040fe200000e0000 */
[----:B------:R-:W-:Y:S01]  /*db30*/  VIADD R20, R8, 0x280 ;  /* 0x0000028008147836 */ /* 0x000fe20000000000 */
[----:B------:R-:W-:-:S04]  /*db40*/  FMNMX.FTZ R0, R25, R0, !PT ;  /* 0x0000000019007209 */ /* 0x000fc80007810000 */
[----:B------:R-:W-:-:S04]  /*db50*/  FMNMX.FTZ R0, R28, R0, !PT ;  /* 0x000000001c007209 */ /* 0x000fc80007810000 */
[----:B------:R-:W-:-:S03]  /*db60*/  FMNMX.FTZ R0, R29, R0, !PT ;  /* 0x000000001d007209 */ /* 0x000fc60007810000 */
[----:B------:R-:W-:Y:S01]  /*db70*/  HGMMA.64x64x16.F32 R88, R148, gdesc[UR4].tnspB, R88, gsb0 ;  /* 0x40e0000494587df0 */ /* 0x000fe20008000858 */
[----:B------:R-:W-:Y:S02]  /*db80*/  FMNMX.FTZ R0, R32, R0, !PT ;  /* 0x0000000020007209 */ /* 0x000fe40007810000 */
[----:B------:R-:W-:Y:S01]  /*db90*/  R2UR UR6, R10 ;  /* 0x000000000a0672ca */ /* 0x000fe200000e0000 */
[----:B------:R-:W-:Y:S01]  /*dba0*/  VIADD R10, R8, 0x100 ;  /* 0x00000100080a7836 */ /* 0x000fe20000000000 */
        /* <DEDUP_REMOVED lines=40> */
[----:B------:R-:W-:-:S06]  /*de30*/  WARPGROUP.ARRIVE ;  /* 0x00000000000079c5 */ /* 0x000fcc0000000000 */
[----:B------:R-:W-:Y:S01]  /*de40*/  HGMMA.64x64x16.F32 R88, R140, gdesc[UR4].tnspB, R88, gsb0 ;  /* 0x40e000048c587df0 */ /* 0x000fe20008000858 */
[----:B------:R-:W-:Y:S01]  /*de50*/  R2UR UR6, R10 ;  /* 0x000000000a0672ca */ /* 0x000fe200000e0000 */
[----:B------:R-:W-:Y:S01]  /*de60*/  VIADD R10, R8, 0x200 ;  /* 0x00000200080a7836 */ /* 0x000fe20000000000 */
[----:B------:R-:W-:Y:S02]  /*de70*/  R2UR UR7, R11 ;  /* 0x000000000b0772ca */ /* 0x000fe400000e0000 */
[----:B0-----:R-:W-:Y:S01]  /*de80*/  FMNMX.FTZ R3, R3, R0, !PT ;  /* 0x0000000003037209 */ /* 0x001fe20007810000 */
[----:B------:R-:W-:Y:S01]  /*de90*/  IMAD.U32 R0, RZ, RZ, UR4 ;  /* 0x00000004ff007e24 */ /* 0x000fe2000f8e00ff */
[----:B------:R-:W-:-:S03]  /*dea0*/  MOV R11, 0x40000040 ;  /* 0x40000040000b7802 */ /* 0x000fc60000000f00 */
[----:B------:R-:W-:-:S04]  /*deb0*/  FADD.FTZ R9, -R3, R13 ;  /* 0x0000000d03097221 */ /* 0x000fc80000010100 */
[----:B------:R-:W-:Y:S01]  /*dec0*/  FMUL.FTZ R9, R9, R0 ;  /* 0x0000000009097220 */ /* 0x000fe20000410000 */
[----:B------:R-:W-:Y:S02]  /*ded0*/  WARPGROUP.DEPBAR.LE gsb0, 0x0 ;  /* 0x00008000000079c5 */ /* 0x000fe40000010000 */
[----:B------:R-:W-:-:S06]  /*dee0*/  WARPGROUP.ARRIVE ;  /* 0x00000000000079c5 */ /* 0x000fcc0000000000 */
[----:B------:R-:W-:Y:S01]  /*def0*/  HGMMA.64x64x16.F32 R88, R136, gdesc[UR4].tnspB, R88, gsb0 ;  /* 0x40e0000488587df0 */ /* 0x000fe20008000858 */
[----:B------:R-:W-:Y:S02]  /*df00*/  R2UR UR6, R10 ;  /* 0x000000000a0672ca */ /* 0x000fe400000e0000 */
[----:B------:R0:W-:Y:S01]  /*df10*/  MUFU.EX2 R10, R9 ;  /* 0x00000009000a7308 */ /* 0x0001e20000000800 */
[----:B------:R-:W-:Y:S01]  /*df20*/  R2UR UR7, R11 ;  /* 0x000000000b0772ca */ /* 0x000fe200000e0000 */
[----:B------:R-:W-:-:S04]  /*df30*/  FMUL.FTZ R11, R3, R0 ;  /* 0x00000000030b7220 */ /* 0x000fc80000410000 */
[-CC-:B------:R-:W-:Y:S01]  /*df40*/  FFMA.FTZ R141, R40, R0.reuse, -R11.reuse ;  /* 0x00000000288d7223 */ /* 0x180fe2000001080b */
[-CC-:B------:R-:W-:Y:S01]  /*df50*/  FFMA.FTZ R145, R32, R0.reuse, -R11.reuse ;  /* 0x0000000020917223 */ /* 0x180fe2000001080b */
[--C-:B------:R-:W-:Y:S01]  /*df60*/  FFMA.FTZ R32, R57, R0, -R11.reuse ;  /* 0x0000000039207223 */ /* 0x100fe2000001080b */
[----:B0-----:R-:W-:Y:S01]  /*df70*/  FMNMX.FTZ R9, R26, R12, !PT ;  /* 0x0000000c1a097209 */ /* 0x001fe20007810000 */
[----:B------:R-:W0:Y:S01]  /*df80*/  S2R R57, SR_TID.X ;  /* 0x0000000000397919 */ /* 0x000e220000002100 */
[-CC-:B------:R-:W-:Y:S01]  /*df90*/  FFMA.FTZ R13, R53, R0.reuse, -R11.reuse ;  /* 0x00000000350d7223 */ /* 0x180fe2000001080b */
[-CC-:B------:R-:W-:Y:S01]  /*dfa0*/  FFMA.FTZ R147, R24, R0.reuse, -R11.reuse ;  /* 0x0000000018937223 */ /* 0x180fe2000001080b */
[----:B------:R-:W-:Y:S01]  /*dfb0*/  FMNMX.FTZ R9, R27, R9, !PT ;  /* 0x000000091b097209 */ /* 0x000fe20007810000 */
[-CC-:B------:R-:W-:Y:S01]  /*dfc0*/  FFMA.FTZ R148, R25, R0.reuse, -R11.reuse ;  /* 0x0000000019947223 */ /* 0x180fe2000001080b */
[-CC-:B------:R-:W-:Y:S01]  /*dfd0*/  FFMA.FTZ R150, R28, R0.reuse, -R11.reuse ;  /* 0x000000001c967223 */ /* 0x180fe2000001080b */
[-CC-:B------:R-:W-:Y:S01]  /*dfe0*/  FFMA.FTZ R24, R29, R0.reuse, -R11.reuse ;  /* 0x000000001d187223 */ /* 0x180fe2000001080b */
[----:B------:R-:W-:Y:S01]  /*dff0*/  FMNMX.FTZ R9, R30, R9, !PT ;  /* 0x000000091e097209 */ /* 0x000fe20007810000 */
[----:B------:R-:W1:Y:S01]  /*e000*/  MUFU.EX2 R147, R147 ;  /* 0x0000009300937308 */ /* 0x000e620000000800 */
[-CC-:B------:R-:W-:Y:S01]  /*e010*/  FFMA.FTZ R144, R33, R0.reuse, -R11.reuse ;  /* 0x0000000021907223 */ /* 0x180fe2000001080b */
[-CC-:B------:R-:W-:Y:S01]  /*e020*/  FFMA.FTZ R143, R36, R0.reuse, -R11.reuse ;  /* 0x00000000248f7223 */ /* 0x180fe2000001080b */
[----:B------:R-:W-:Y:S01]  /*e030*/  FMNMX.FTZ R9, R31, R9, !PT ;  /* 0x000000091f097209 */ /* 0x000fe20007810000 */
[-CC-:B------:R-:W-:Y:S01]  /*e040*/  FFMA.FTZ R146, R37, R0.reuse, -R11.reuse ;  /* 0x0000000025927223 */ /* 0x180fe2000001080b */
[-CC-:B------:R-:W-:Y:S01]  /*e050*/  FFMA.FTZ R140, R41, R0.reuse, -R11.reuse ;  /* 0x00000000298c7223 */ /* 0x180fe2000001080b */
[-CC-:B------:R-:W-:Y:S01]  /*e060*/  FFMA.FTZ R142, R45, R0.reuse, -R11.reuse ;  /* 0x000000002d8e7223 */ /* 0x180fe2000001080b */
[----:B------:R-:W-:Y:S01]  /*e070*/  FMNMX.FTZ R9, R34, R9, !PT ;  /* 0x0000000922097209 */ /* 0x000fe20007810000 */
[----:B------:R-:W2:Y:S01]  /*e080*/  MUFU.EX2 R148, R148 ;  /* 0x0000009400947308 */ /* 0x000ea20000000800 */
[-CC-:B------:R-:W-:Y:S01]  /*e090*/  FFMA.FTZ R28, R61, R0.reuse, -R11.reuse ;  /* 0x000000003d1c7223 */ /* 0x180fe2000001080b */
[-CC-:B------:R-:W-:Y:S01]  /*e0a0*/  FFMA.FTZ R25, R64, R0.reuse, -R11.reuse ;  /* 0x0000000040197223 */ /* 0x180fe2000001080b */
[----:B------:R-:W-:Y:S01]  /*e0b0*/  FMNMX.FTZ R9, R35, R9, !PT ;  /* 0x0000000923097209 */ /* 0x000fe20007810000 */
[-CC-:B------:R-:W-:Y:S01]  /*e0c0*/  FFMA.FTZ R29, R65, R0.reuse, -R11.reuse ;  /* 0x00000000411d7223 */ /* 0x180fe2000001080b */
[-CC-:B------:R-:W-:Y:S01]  /*e0d0*/  FFMA.FTZ R33, R68, R0.reuse, -R11.reuse ;  /* 0x0000000044217223 */ /* 0x180fe2000001080b */
[-C--:B------:R-:W-:Y:S01]  /*e0e0*/  FFMA.FTZ R36, R69, R0.reuse, -R11 ;  /* 0x0000000045247223 */ /* 0x080fe2000001080b */
[----:B------:R-:W-:Y:S01]  /*e0f0*/  FMNMX.FTZ R9, R38, R9, !PT ;  /* 0x0000000926097209 */ /* 0x000fe20007810000 */
[----:B------:R-:W3:Y:S01]  /*e100*/  MUFU.EX2 R150, R150 ;  /* 0x0000009600967308 */ /* 0x000ee20000000800 */
[----:B-1----:R-:W-:Y:S01]  /*e110*/  FFMA.FTZ R5, R10, R5, R147 ;  /* 0x000000050a057223 */ /* 0x002fe20000010093 */
[-CC-:B------:R-:W-:Y:S01]  /*e120*/  FFMA.FTZ R37, R72, R0.reuse, -R11.reuse ;  /* 0x0000000048257223 */ /* 0x180fe2000001080b */
[----:B------:R-:W-:Y:S01]  /*e130*/  FMNMX.FTZ R9, R39, R9, !PT ;  /* 0x0000000927097209 */ /* 0x000fe20007810000 */
[-CC-:B------:R-:W-:Y:S01]  /*e140*/  FFMA.FTZ R41, R76, R0.reuse, -R11.reuse ;  /* 0x000000004c297223 */ /* 0x180fe2000001080b */
[----:B------:R-:W-:-:S02]  /*e150*/  FFMA.FTZ R45, R80, R0, -R11 ;  /* 0x00000000502d7223 */ /* 0x000fc4000001080b */
[----:B------:R-:W-:Y:S01]  /*e160*/  FMNMX.FTZ R9, R42, R9, !PT ;  /* 0x000000092a097209 */ /* 0x000fe20007810000 */
[----:B------:R-:W1:Y:S01]  /*e170*/  MUFU.EX2 R24, R24 ;  /* 0x0000001800187308 */ /* 0x000e620000000800 */
[----:B0-----:R-:W-:Y:S01]  /*e180*/  ISETP.GE.U32.AND P2, PT, R57, 0x180, PT ;  /* 0x000001803900780c */ /* 0x001fe20003f46070 */
[C---:B--2---:R-:W-:Y:S01]  /*e190*/  FADD.FTZ R5, R148.reuse, R5 ;  /* 0x0000000594057221 */ /* 0x044fe20000010000 */
[----:B------:R-:W-:Y:S02]  /*e1a0*/  FMNMX.FTZ R9, R43, R9, !PT ;  /* 0x000000092b097209 */ /* 0x000fe40007810000 */
[----:B------:R-:W-:Y:S02]  /*e1b0*/  F2FP.F16.F32.PACK_AB R148, R148, R147 ;  /* 0x000000939494723e */ /* 0x000fe400000000ff */
[----:B------:R-:W-:Y:S01]  /*e1c0*/  FMNMX.FTZ R9, R46, R9, !PT ;  /* 0x000000092e097209 */ /* 0x000fe20007810000 */
[----:B------:R-:W-:Y:S01]  /*e1d0*/  MUFU.EX2 R145, R145 ;  /* 0x0000009100917308 */ /* 0x000fe20000000800 */
[----:B---3--:R-:W-:-:S02]  /*e1e0*/  FADD.FTZ R5, R150, R5 ;  /* 0x0000000596057221 */ /* 0x008fc40000010000 */
[----:B------:R-:W-:-:S04]  /*e1f0*/  FMNMX.FTZ R9, R47, R9, !PT ;  /* 0x000000092f097209 */ /* 0x000fc80007810000 */
[----:B------:R-:W-:Y:S01]  /*e200*/  FMNMX.FTZ R9, R50, R9, !PT ;  /* 0x0000000932097209 */ /* 0x000fe20007810000 */
[----:B------:R-:W-:Y:S01]  /*e210*/  MUFU.EX2 R144, R144 ;  /* 0x0000009000907308 */ /* 0x000fe20000000800 */
[----:B-1----:R-:W-:Y:S02]  /*e220*/  F2FP.F16.F32.PACK_AB R150, R24, R150 ;  /* 0x000000961896723e */ /* 0x002fe400000000ff */
[----:B------:R-:W-:-:S04]  /*e230*/  FMNMX.FTZ R9, R51, R9, !PT ;  /* 0x0000000933097209 */ /* 0x000fc80007810000 */
[----:B------:R-:W-:Y:S01]  /*e240*/  FMNMX.FTZ R9, R54, R9, !PT ;  /* 0x0000000936097209 */ /* 0x000fe20007810000 */
[----:B------:R-:W-:Y:S03]  /*e250*/  MUFU.EX2 R143, R143 ;  /* 0x0000008f008f7308 */ /* 0x000fe60000000800 */
[----:B------:R-:W-:-:S04]  /*e260*/  FMNMX.FTZ R9, R55, R9, !PT ;  /* 0x0000000937097209 */ /* 0x000fc80007810000 */
[----:B------:R-:W-:Y:S01]  /*e270*/  FMNMX.FTZ R9, R58, R9, !PT ;  /* 0x000000093a097209 */ /* 0x000fe20007810000 */
[----:B------:R-:W-:Y:S01]  /*e280*/  MUFU.EX2 R146, R146 ;  /* 0x0000009200927308 */ /* 0x000fe20000000800 */
[----:B------:R-:W-:Y:S02]  /*e290*/  WARPGROUP.DEPBAR.LE gsb0, 0x0 ;  /* 0x00008000000079c5 */ /* 0x000fe40000010000 */
[----:B------:R-:W-:Y:S01]  /*e2a0*/  WARPGROUP.ARRIVE ;  /* 0x00000000000079c5 */ /* 0x000fe20000000000 */
[----:B------:R-:W-:Y:S01]  /*e2b0*/  FMNMX.FTZ R9, R59, R9, !PT ;  /* 0x000000093b097209 */ /* 0x000fe20007810000 */
[-CC-:B------:R-:W-:Y:S01]  /*e2c0*/  FFMA.FTZ R138, R52, R0.reuse, -R11.reuse ;  /* 0x00000000348a7223 */ /* 0x180fe2000001080b */
[-CC-:B------:R-:W-:Y:S01]  /*e2d0*/  FFMA.FTZ R139, R44, R0.reuse, -R11.reuse ;  /* 0x000000002c8b7223 */ /* 0x180fe2000001080b */
[-CC-:B------:R-:W-:Y:S01]  /*e2e0*/  FFMA.FTZ R137, R48, R0.reuse, -R11.reuse ;  /* 0x0000000030897223 */ /* 0x180fe2000001080b */
[----:B------:R-:W-:Y:S01]  /*e2f0*/  FMNMX.FTZ R9, R62, R9, !PT ;  /* 0x000000093e097209 */ /* 0x000fe20007810000 */
[----:B------:R-:W-:Y:S01]  /*e300*/  HGMMA.64x64x16.F32 R88, R132, gdesc[UR4].tnspB, R88, gsb0 ;  /* 0x40e0000484587df0 */ /* 0x000fe20008000858 */
[----:B------:R-:W-:Y:S01]  /*e310*/  R2UR UR6, R20 ;  /* 0x00000000140672ca */ /* 0x000fe200000e0000 */
[----:B------:R-:W-:Y:S01]  /*e320*/  MUFU.EX2 R141, R141 ;  /* 0x0000008d008d7308 */ /* 0x000fe20000000800 */
[----:B------:R-:W-:Y:S01]  /*e330*/  FMNMX.FTZ R9, R63, R9, !PT ;  /* 0x000000093f097209 */ /* 0x000fe20007810000 */
[-CC-:B------:R-:W-:Y:S01]  /*e340*/  FFMA.FTZ R136, R49, R0.reuse, -R11.reuse ;  /* 0x0000000031887223 */ /* 0x180fe2000001080b */
[----:B------:R-:W-:Y:S01]  /*e350*/  R2UR UR7, R21 ;  /* 0x00000000150772ca */ /* 0x000fe200000e0000 */
[----:B------:R-:W-:Y:S01]  /*e360*/  IMAD.MOV.U32 R21, RZ, RZ, 0x40000040 ;  /* 0x40000040ff157424 */ /* 0x000fe200078e00ff */
[----:B------:R-:W-:Y:S01]  /*e370*/  FMNMX.FTZ R9, R66, R9, !PT ;  /* 0x0000000942097209 */ /* 0x000fe20007810000 */
[-CC-:B------:R-:W-:Y:S01]  /*e380*/  FFMA.FTZ R44, R77, R0.reuse, -R11.reuse ;  /* 0x000000004d2c7223 */ /* 0x180fe2000001080b */
[-CC-:B------:R-:W-:Y:S01]  /*e390*/  FFMA.FTZ R48, R81, R0.reuse, -R11.reuse ;  /* 0x0000000051307223 */ /* 0x180fe2000001080b */
[----:B------:R-:W-:Y:S01]  /*e3a0*/  MUFU.EX2 R140, R140 ;  /* 0x0000008c008c7308 */ /* 0x000fe20000000800 */
[----:B------:R-:W-:Y:S01]  /*e3b0*/  FMNMX.FTZ R9, R67, R9, !PT ;  /* 0x0000000943097209 */ /* 0x000fe20007810000 */
[----:B------:R-:W-:-:S03]  /*e3c0*/  FFMA.FTZ R49, R84, R0, -R11 ;  /* 0x0000000054317223 */ /* 0x000fc6000001080b */
        /* <DEDUP_REMOVED lines=14> */
[----:B------:R-:W-:-:S05]  /*e4b0*/  FMNMX.FTZ R9, R87, R9, !PT ;  /* 0x0000000957097209 */ /* 0x000fca0007810000 */
[----:B------:R-:W0:Y:S02]  /*e4c0*/  SHFL.BFLY PT, R40, R9, 0x2, 0x1f ;  /* 0x0c401f0009287f89 */ /* 0x000e2400000e0000 */
[----:B------:R-:W-:Y:S08]  /*e4d0*/  MUFU.EX2 R13, R13 ;  /* 0x0000000d000d7308 */ /* 0x000ff00000000800 */
[----:B------:R-:W-:Y:S08]  /*e4e0*/  MUFU.EX2 R32, R32 ;  /* 0x0000002000207308 */ /* 0x000ff00000000800 */
[----:B------:R-:W-:Y:S01]  /*e4f0*/  MUFU.EX2 R28, R28 ;  /* 0x0000001c001c7308 */ /* 0x000fe20000000800 */
[----:B------:R-:W-:-:S02]  /*e500*/  WARPGROUP.DEPBAR.LE gsb0, 0x0 ;  /* 0x00008000000079c5 */ /* 0x000fc40000010000 */
[----:B------:R-:W-:Y:S01]  /*e510*/  WARPGROUP.ARRIVE ;  /* 0x00000000000079c5 */ /* 0x000fe20000000000 */
[----:B0-----:R-:W-:Y:S01]  /*e520*/  FMNMX.FTZ R9, R9, R40, !PT ;  /* 0x0000002809097209 */ /* 0x001fe20007810000 */
[-C--:B------:R-:W-:Y:S01]  /*e530*/  FFMA.FTZ R132, R56, R0.reuse, -R11 ;  /* 0x0000000038847223 */ /* 0x080fe2000001080b */
[----:B------:R-:W-:Y:S01]  /*e540*/  SHF.R.U32.HI R135, RZ, 0x7, R57 ;  /* 0x00000007ff877819 */ /* 0x000fe20000011639 */
[-CC-:B------:R-:W-:Y:S01]  /*e550*/  FFMA.FTZ R134, R60, R0.reuse, -R11.reuse ;  /* 0x000000003c867223 */ /* 0x180fe2000001080b */
[----:B------:R-:W-:Y:S01]  /*e560*/  MUFU.EX2 R25, R25 ;  /* 0x0000001900197308 */ /* 0x000fe20000000800 */
[----:B------:R-:W-:Y:S01]  /*e570*/  HGMMA.64x64x16.F32 R88, R128, gdesc[UR4].tnspB, R88, gsb0 ;  /* 0x40e0000480587df0 */ /* 0x000fe20008000858 */
[----:B------:R-:W0:Y:S01]  /*e580*/  SHFL.BFLY PT, R20, R9, 0x1, 0x1f ;  /* 0x0c201f0009147f89 */ /* 0x000e2200000e0000 */
[----:B------:R-:W-:Y:S01]  /*e590*/  R2UR UR7, R21 ;  /* 0x00000000150772ca */ /* 0x000fe200000e0000 */
[----:B------:R-:W-:Y:S02]  /*e5a0*/  IMAD.MOV.U32 R21, RZ, RZ, 0x40000040 ;  /* 0x40000040ff157424 */ /* 0x000fe400078e00ff */
[-CC-:B------:R-:W-:Y:S01]  /*e5b0*/  FFMA.FTZ R40, R73, R0.reuse, -R11.reuse ;  /* 0x0000000049287223 */ /* 0x180fe2000001080b */
[----:B------:R-:W-:Y:S01]  /*e5c0*/  FFMA.FTZ R11, R85, R0, -R11 ;  /* 0x00000000550b7223 */ /* 0x000fe2000001080b */
[----:B------:R-:W-:Y:S08]  /*e5d0*/  MUFU.EX2 R132, R132 ;  /* 0x0000008400847308 */ /* 0x000ff00000000800 */
[----:B------:R-:W-:Y:S08]  /*e5e0*/  MUFU.EX2 R134, R134 ;  /* 0x0000008600867308 */ /* 0x000ff00000000800 */
[----:B------:R-:W-:Y:S01]  /*e5f0*/  MUFU.EX2 R29, R29 ;  /* 0x0000001d001d7308 */ /* 0x000fe20000000800 */
[----:B0-----:R-:W-:Y:S01]  /*e600*/  FMNMX.FTZ R9, R9, R20, !PT ;  /* 0x0000001409097209 */ /* 0x001fe20007810000 */
[----:B------:R-:W-:-:S04]  /*e610*/  VIADD R20, R8, 0x300 ;  /* 0x0000030008147836 */ /* 0x000fc80000000000 */
[C---:B------:R-:W-:Y:S01]  /*e620*/  FADD.FTZ R12, -R9.reuse, R12 ;  /* 0x0000000c090c7221 */ /* 0x040fe20000010100 */
[----:B------:R-:W-:Y:S01]  /*e630*/  R2UR UR6, R20 ;  /* 0x00000000140672ca */ /* 0x000fe200000e0000 */
[----:B------:R-:W-:Y:S02]  /*e640*/  VIADD R20, R8, 0x380 ;  /* 0x0000038008147836 */ /* 0x000fe40000000000 */
[-C--:B------:R-:W-:Y:S01]  /*e650*/  FMUL.FTZ R53, R9, R0.reuse ;  /* 0x0000000009357220 */ /* 0x080fe20000410000 */
[-C--:B------:R-:W-:Y:S01]  /*e660*/  FMUL.FTZ R12, R12, R0.reuse ;  /* 0x000000000c0c7220 */ /* 0x080fe20000410000 */
[----:B------:R-:W-:Y:S02]  /*e670*/  MUFU.EX2 R33, R33 ;  /* 0x0000002100217308 */ /* 0x000fe40000000800 */
[-CC-:B------:R-:W-:Y:S01]  /*e680*/  FFMA.FTZ R149, R26, R0.reuse, -R53.reuse ;  /* 0x000000001a957223 */ /* 0x180fe20000010835 */
[-CC-:B------:R-:W-:Y:S01]  /*e690*/  FFMA.FTZ R26, R27, R0.reuse, -R53.reuse ;  /* 0x000000001b1a7223 */ /* 0x180fe20000010835 */
[-CC-:B------:R-:W-:Y:S01]  /*e6a0*/  FFMA.FTZ R151, R30, R0.reuse, -R53.reuse ;  /* 0x000000001e977223 */ /* 0x180fe20000010835 */
[-CC-:B------:R-:W-:Y:S01]  /*e6b0*/  FFMA.FTZ R52, R35, R0.reuse, -R53.reuse ;  /* 0x0000000023347223 */ /* 0x180fe20000010835 */
[-CC-:B------:R-:W-:Y:S01]  /*e6c0*/  FFMA.FTZ R30, R31, R0.reuse, -R53.reuse ;  /* 0x000000001f1e7223 */ /* 0x180fe20000010835 */
[----:B------:R-:W-:Y:S01]  /*e6d0*/  FFMA.FTZ R35, R46, R0, -R53 ;  /* 0x000000002e237223 */ /* 0x000fe20000010835 */
[----:B------:R-:W-:Y:S01]  /*e6e0*/  MUFU.EX2 R12, R12 ;  /* 0x0000000c000c7308 */ /* 0x000fe20000000800 */
[----:B------:R-:W-:-:S02]  /*e6f0*/  @!P1 IMAD R46, R18, 0x8, R2 ;  /* 0x00000008122e9824 */ /* 0x000fc400078e0202 */
[-CC-:B------:R-:W-:Y:S01]  /*e700*/  FFMA.FTZ R27, R34, R0.reuse, -R53.reuse ;  /* 0x00000000221b7223 */ /* 0x180fe20000010835 */
[-CC-:B------:R-:W-:Y:S01]  /*e710*/  FFMA.FTZ R31, R38, R0.reuse, -R53.reuse ;  /* 0x00000000261f7223 */ /* 0x180fe20000010835 */
[-CC-:B------:R-:W-:Y:S01]  /*e720*/  FFMA.FTZ R38, R50, R0.reuse, -R53.reuse ;  /* 0x0000000032267223 */ /* 0x180fe20000010835 */
[-CC-:B------:R-:W-:Y:S01]  /*e730*/  FFMA.FTZ R34, R42, R0.reuse, -R53.reuse ;  /* 0x000000002a227223 */ /* 0x180fe20000010835 */
[----:B------:R-:W-:Y:S01]  /*e740*/  @!P1 IADD3 R46, R46, 0x16840, RZ ;  /* 0x000168402e2e9810 */ /* 0x000fe20007ffe0ff */
[-CC-:B------:R-:W-:Y:S01]  /*e750*/  FFMA.FTZ R42, R47, R0.reuse, -R53.reuse ;  /* 0x000000002f2a7223 */ /* 0x180fe20000010835 */
[----:B------:R-:W0:Y:S01]  /*e760*/  MUFU.EX2 R149, R149 ;  /* 0x0000009500957308 */ /* 0x000e220000000800 */
[-CC-:B------:R-:W-:Y:S01]  /*e770*/  FFMA.FTZ R56, R39, R0.reuse, -R53.reuse ;  /* 0x0000000027387223 */ /* 0x180fe20000010835 */
[----:B------:R-:W-:Y:S01]  /*e780*/  @!P1 PRMT R46, RZ, 0x654, R46 ;  /* 0x00000654ff2e9816 */ /* 0x000fe2000000002e */
        /* <DEDUP_REMOVED lines=12> */
[----:B------:R-:W-:Y:S01]  /*e850*/  FFMA.FTZ R86, R86, R0, -R53 ;  /* 0x0000000056567223 */ /* 0x000fe20000010835 */
[----:B------:R-:W-:Y:S01]  /*e860*/  MUFU.EX2 R151, R151 ;  /* 0x0000009700977308 */ /* 0x000fe20000000800 */
[----:B0-----:R-:W-:Y:S01]  /*e870*/  FFMA.FTZ R47, R12, R4, R149 ;  /* 0x000000040c2f7223 */ /* 0x001fe20000010095 */
[----:B------:R-:W-:-:S06]  /*e880*/  @!P1 IMAD R4, R15, 0x8, R2 ;  /* 0x000000080f049824 */ /* 0x000fcc00078e0202 */
[----:B------:R-:W-:Y:S01]  /*e890*/  MUFU.EX2 R30, R30 ;  /* 0x0000001e001e7308 */ /* 0x000fe20000000800 */
[----:B-1----:R-:W-:Y:S01]  /*e8a0*/  F2FP.F16.F32.PACK_AB R149, R26, R149 ;  /* 0x000000951a95723e */ /* 0x002fe200000000ff */
[----:B------:R-:W-:Y:S02]  /*e8b0*/  WARPGROUP.DEPBAR.LE gsb0, 0x0 ;  /* 0x00008000000079c5 */ /* 0x000fe40000010000 */
[----:B------:R-:W-:Y:S01]  /*e8c0*/  WARPGROUP.ARRIVE ;  /* 0x00000000000079c5 */ /* 0x000fe20000000000 */
[-CC-:B------:R-:W-:Y:S01]  /*e8d0*/  FFMA.FTZ R129, R66, R0.reuse, -R53.reuse ;  /* 0x0000000042817223 */ /* 0x180fe20000010835 */
[----:B------:R-:W-:Y:S02]  /*e8e0*/  FFMA.FTZ R131, R70, R0, -R53 ;  /* 0x0000000046837223 */ /* 0x000fe40000010835 */
[----:B------:R-:W-:Y:S01]  /*e8f0*/  MUFU.EX2 R27, R27 ;  /* 0x0000001b001b7308 */ /* 0x000fe20000000800 */
[----:B------:R-:W-:Y:S01]  /*e900*/  F2FP.F16.F32.PACK_AB R128, R29, R25 ;  /* 0x000000191d80723e */ /* 0x000fe200000000ff */
[----:B------:R-:W-:Y:S01]  /*e910*/  HGMMA.64x64x16.F32 R88, R124, gdesc[UR4].tnspB, R88, gsb0 ;  /* 0x40e000047c587df0 */ /* 0x000fe20008000858 */
[----:B------:R-:W-:-:S02]  /*e920*/  R2UR UR6, R20 ;  /* 0x00000000140672ca */ /* 0x000fc400000e0000 */
[----:B------:R-:W-:Y:S01]  /*e930*/  R2UR UR7, R21 ;  /* 0x00000000150772ca */ /* 0x000fe200000e0000 */
[----:B------:R-:W-:Y:S02]  /*e940*/  VIADD R21, R135, 0x9 ;  /* 0x0000000987157836 */ /* 0x000fe40000000000 */
[----:B------:R-:W-:Y:S01]  /*e950*/  MUFU.EX2 R52, R52 ;  /* 0x0000003400347308 */ /* 0x000fe20000000800 */
[----:B------:R-:W-:Y:S02]  /*e960*/  FFMA.FTZ R135, R62, R0, -R53 ;  /* 0x000000003e877223 */ /* 0x000fe40000010835 */
[----:B------:R-:W-:Y:S02]  /*e970*/  SEL R50, R21, 0x9, !P2 ;  /* 0x0000000915327807 */ /* 0x000fe40005000000 */
[C---:B------:R-:W-:Y:S01]  /*e980*/  ISETP.GT.AND P2, PT, R14.reuse, RZ, PT ;  /* 0x000000ff0e00720c */ /* 0x040fe20003f44270 */
[----:B------:R-:W-:Y:S02]  /*e990*/  VIADD R14, R14, 0xffffffff ;  /* 0xffffffff0e0e7836 */ /* 0x000fe40000000000 */
[----:B------:R-:W-:Y:S08]  /*e9a0*/  MUFU.EX2 R31, R31 ;  /* 0x0000001f001f7308 */ /* 0x000ff00000000800 */
[----:B------:R-:W0:Y:S08]  /*e9b0*/  MUFU.EX2 R56, R56 ;  /* 0x0000003800387308 */ /* 0x000e300000000800 */
[----:B------:R-:W-:Y:S08]  /*e9c0*/  MUFU.EX2 R34, R34 ;  /* 0x0000002200227308 */ /* 0x000ff00000000800 */
[----:B------:R-:W-:Y:S01]  /*e9d0*/  MUFU.EX2 R39, R39 ;  /* 0x0000002700277308 */ /* 0x000fe20000000800 */
[----:B0-----:R-:W-:-:S07]  /*e9e0*/  F2FP.F16.F32.PACK_AB R147, R56, R31 ;  /* 0x0000001f3893723e */ /* 0x001fce00000000ff */
[----:B------:R-:W-:Y:S08]  /*e9f0*/  MUFU.EX2 R35, R35 ;  /* 0x0000002300237308 */ /* 0x000ff00000000800 */
[----:B------:R-:W-:Y:S08]  /*ea00*/  MUFU.EX2 R42, R42 ;  /* 0x0000002a002a7308 */ /* 0x000ff00000000800 */
[----:B------:R-:W-:Y:S08]  /*ea10*/  MUFU.EX2 R38, R38 ;  /* 0x0000002600267308 */ /* 0x000ff00000000800 */
[----:B------:R-:W-:Y:S08]  /*ea20*/  MUFU.EX2 R43, R43 ;  /* 0x0000002b002b7308 */ /* 0x000ff00000000800 */
[----:B------:R-:W-:Y:S01]  /*ea30*/  MUFU.EX2 R8, R8 ;  /* 0x0000000800087308 */ /* 0x000fe20000000800 */
[----:B------:R-:W-:-:S02]  /*ea40*/  WARPGROUP.DEPBAR.LE gsb0, 0x0 ;  /* 0x00008000000079c5 */ /* 0x000fc40000010000 */
[----:B------:R-:W-:Y:S01]  /*ea50*/  WARPGROUP.ARRIVE ;  /* 0x00000000000079c5 */ /* 0x000fe20000000000 */
[----:B------:R-:W-:-:S04]  /*ea60*/  FFMA.FTZ R125, R74, R0, -R53 ;  /* 0x000000004a7d7223 */ /* 0x000fc80000010835 */
[----:B------:R-:W-:Y:S01]  /*ea70*/  MUFU.EX2 R20, R55 ;  /* 0x0000003700147308 */ /* 0x000fe20000000800 */
[----:B------:R-:W-:Y:S07]  /*ea80*/  HGMMA.64x64x16.F32 R88, R120, gdesc[UR4].tnspB, R88, gsb0 ;  /* 0x40e0000478587df0 */ /* 0x000fee0008000858 */
[----:B------:R-:W-:Y:S08]  /*ea90*/  MUFU.EX2 R133, R133 ;  /* 0x0000008500857308 */ /* 0x000ff00000000800 */
[----:B------:R-:W-:Y:S08]  /*eaa0*/  MUFU.EX2 R21, R59 ;  /* 0x0000003b00157308 */ /* 0x000ff00000000800 */
[----:B------:R-:W-:Y:S08]  /*eab0*/  MUFU.EX2 R135, R135 ;  /* 0x0000008700877308 */ /* 0x000ff00000000800 */
[----:B------:R-:W-:Y:S08]  /*eac0*/  MUFU.EX2 R129, R129 ;  /* 0x0000008100817308 */ /* 0x000ff00000000800 */
[----:B------:R-:W-:Y:S08]  /*ead0*/  MUFU.EX2 R131, R131 ;  /* 0x0000008300837308 */ /* 0x000ff00000000800 */
[----:B------:R-:W0:Y:S08]  /*eae0*/  MUFU.EX2 R36, R36 ;  /* 0x0000002400247308 */ /* 0x000e300000000800 */
[----:B------:R-:W-:Y:S08]  /*eaf0*/  MUFU.EX2 R37, R37 ;  /* 0x0000002500257308 */ /* 0x000ff00000000800 */
[----:B------:R-:W-:Y:S01]  /*eb00*/  MUFU.EX2 R125, R125 ;  /* 0x0000007d007d7308 */ /* 0x000fe20000000800 */
[----:B0-----:R-:W-:-:S07]  /*eb10*/  F2FP.F16.F32.PACK_AB R130, R36, R33 ;  /* 0x000000212482723e */ /* 0x001fce00000000ff */
[----:B------:R-:W-:Y:S01]  /*eb20*/  MUFU.EX2 R40, R40 ;  /* 0x0000002800287308 */ /* 0x000fe20000000800 */
        /* <DEDUP_REMOVED lines=9> */
[----:B------:R-:W-:Y:S01]  /*ebc0*/  FMUL.FTZ R99, R99, R12 ;  /* 0x0000000c63637220 */ /* 0x000fe20000410000 */
[----:B-1----:R-:W-:Y:S01]  /*ebd0*/  FADD.FTZ R46, R26, R47 ;  /* 0x0000002f1a2e7221 */ /* 0x002fe20000010000 */
[----:B------:R-:W-:-:S02]  /*ebe0*/  @!P1 VIADD R47, R4, 0x16860 ;  /* 0x00016860042f9836 */ /* 0x000fc40000000000 */
[-C--:B------:R-:W-:Y:S01]  /*ebf0*/  FFMA.FTZ R4, R63, R0.reuse, -R53 ;  /* 0x000000003f047223 */ /* 0x080fe20000010835 */
[----:B------:R-:W-:Y:S01]  /*ec00*/  MUFU.EX2 R78, R78 ;  /* 0x0000004e004e7308 */ /* 0x000fe20000000800 */
[----:B------:R-:W-:Y:S01]  /*ec10*/  FADD.FTZ R15, R151, R46 ;  /* 0x0000002e970f7221 */ /* 0x000fe20000010000 */
[----:B------:R-:W-:Y:S01]  /*ec20*/  FADD.FTZ R46, R24, R5 ;  /* 0x00000005182e7221 */ /* 0x000fe20000010000 */
[----:B------:R-:W-:Y:S01]  /*ec30*/  @!P1 PRMT R47, RZ, 0x654, R47 ;  /* 0x00000654ff2f9816 */ /* 0x000fe2000000002f */
[-C--:B------:R-:W-:Y:S01]  /*ec40*/  FFMA.FTZ R5, R67, R0.reuse, -R53 ;  /* 0x0000000043057223 */ /* 0x080fe20000010835 */
[C---:B0-----:R-:W-:Y:S01]  /*ec50*/  FADD.FTZ R50, R30.reuse, R15 ;  /* 0x0000000f1e327221 */ /* 0x041fe20000010000 */
[----:B------:R-:W-:Y:S01]  /*ec60*/  FADD.FTZ R15, R145, R46 ;  /* 0x0000002e910f7221 */ /* 0x000fe20000010000 */
[----:B------:R0:W-:Y:S01]  /*ec70*/  @!P1 SYNCS.ARRIVE.TRANS64.RED.A1T0 RZ, [R47+URZ], RZ ;  /* 0x000000ff2fff99a7 */ /* 0x0001e2000810043f */
[----:B------:R-:W1:Y:S01]  /*ec80*/  MUFU.EX2 R4, R4 ;  /* 0x0000000400047308 */ /* 0x000e620000000800 */
[----:B------:R-:W-:Y:S01]  /*ec90*/  F2FP.F16.F32.PACK_AB R151, R30, R151 ;  /* 0x000000971e97723e */ /* 0x000fe200000000ff */
[C---:B------:R-:W-:Y:S01]  /*eca0*/  FADD.FTZ R46, R144.reuse, R15 ;  /* 0x0000000f902e7221 */ /* 0x040fe20000010000 */
[-CC-:B------:R-:W-:Y:S01]  /*ecb0*/  FFMA.FTZ R15, R71, R0.reuse, -R53.reuse ;  /* 0x00000000470f7223 */ /* 0x180fe20000010835 */
[----:B------:R-:W-:Y:S01]  /*ecc0*/  F2FP.F16.F32.PACK_AB R144, R144, R145 ;  /* 0x000000919090723e */ /* 0x000fe200000000ff */
[----:B------:R-:W-:Y:S01]  /*ecd0*/  FFMA.FTZ R53, R87, R0, -R53 ;  /* 0x0000000057357223 */ /* 0x000fe20000010835 */
[----:B------:R-:W-:Y:S01]  /*ece0*/  F2FP.F16.F32.PACK_AB R145, R52, R27 ;  /* 0x0000001b3491723e */ /* 0x000fe200000000ff */
[----:B0-----:R-:W-:Y:S01]  /*ecf0*/  FADD.FTZ R47, R27, R50 ;  /* 0x000000321b2f7221 */ /* 0x001fe20000010000 */
[----:B------:R-:W0:Y:S01]  /*ed00*/  MUFU.EX2 R5, R5 ;  /* 0x0000000500057308 */ /* 0x000e220000000800 */
[-C--:B------:R-:W-:Y:S01]  /*ed10*/  FMUL.FTZ R102, R102, R12.reuse ;  /* 0x0000000c66667220 */ /* 0x080fe20000410000 */
[-C--:B------:R-:W-:Y:S01]  /*ed20*/  FMUL.FTZ R103, R103, R12.reuse ;  /* 0x0000000c67677220 */ /* 0x080fe20000410000 */
[----:B------:R-:W-:Y:S01]  /*ed30*/  FADD.FTZ R50, R52, R47 ;  /* 0x0000002f34327221 */ /* 0x000fe20000010000 */
[----:B------:R-:W-:Y:S01]  /*ed40*/  FADD.FTZ R47, R143, R46 ;  /* 0x0000002e8f2f7221 */ /* 0x000fe20000010000 */
[-C--:B------:R-:W-:Y:S01]  /*ed50*/  FMUL.FTZ R106, R106, R12.reuse ;  /* 0x0000000c6a6a7220 */ /* 0x080fe20000410000 */
[-C--:B------:R-:W-:Y:S01]  /*ed60*/  FMUL.FTZ R107, R107, R12.reuse ;  /* 0x0000000c6b6b7220 */ /* 0x080fe20000410000 */
[----:B------:R-:W-:Y:S01]  /*ed70*/  FADD.FTZ R51, R31, R50 ;  /* 0x000000321f337221 */ /* 0x000fe20000010000 */
[C---:B------:R-:W-:Y:S01]  /*ed80*/  FADD.FTZ R46, R146.reuse, R47 ;  /* 0x0000002f922e7221 */ /* 0x040fe20000010000 */
[----:B------:R-:W2:Y:S01]  /*ed90*/  MUFU.EX2 R15, R15 ;  /* 0x0000000f000f7308 */ /* 0x000ea20000000800 */
[----:B------:R-:W-:Y:S01]  /*eda0*/  F2FP.F16.F32.PACK_AB R146, R146, R143 ;  /* 0x0000008f9292723e */ /* 0x000fe200000000ff */
[----:B------:R-:W-:Y:S01]  /*edb0*/  FADD.FTZ R51, R56, R51 ;  /* 0x0000003338337221 */ /* 0x000fe20000010000 */
[----:B------:R-:W-:Y:S01]  /*edc0*/  FADD.FTZ R47, R141, R46 ;  /* 0x0000002e8d2f7221 */ /* 0x000fe20000010000 */
[-C--:B------:R-:W-:Y:S01]  /*edd0*/  FMUL.FTZ R110, R110, R12.reuse ;  /* 0x0000000c6e6e7220 */ /* 0x080fe20000410000 */
[-C--:B------:R-:W-:Y:S01]  /*ede0*/  FMUL.FTZ R111, R111, R12.reuse ;  /* 0x0000000c6f6f7220 */ /* 0x080fe20000410000 */
[----:B------:R-:W-:Y:S01]  /*edf0*/  FADD.FTZ R46, R34, R51 ;  /* 0x00000033222e7221 */ /* 0x000fe20000010000 */
[C---:B------:R-:W-:Y:S01]  /*ee00*/  FADD.FTZ R50, R140.reuse, R47 ;  /* 0x0000002f8c327221 */ /* 0x040fe20000010000 */
[----:B------:R-:W-:Y:S01]  /*ee10*/  MUFU.EX2 R44, R44 ;  /* 0x0000002c002c7308 */ /* 0x000fe20000000800 */
[----:B------:R-:W-:Y:S01]  /*ee20*/  F2FP.F16.F32.PACK_AB R140, R140, R141 ;  /* 0x0000008d8c8c723e */ /* 0x000fe200000000ff */
[----:B------:R-:W-:Y:S01]  /*ee30*/  FADD.FTZ R46, R39, R46 ;  /* 0x0000002e272e7221 */ /* 0x000fe20000010000 */
[----:B------:R-:W-:Y:S01]  /*ee40*/  FADD.FTZ R47, R139, R50 ;  /* 0x000000328b2f7221 */ /* 0x000fe20000010000 */
[-C--:B------:R-:W-:Y:S01]  /*ee50*/  FMUL.FTZ R114, R114, R12.reuse ;  /* 0x0000000c72727220 */ /* 0x080fe20000410000 */
[----:B------:R-:W-:Y:S01]  /*ee60*/  FMUL.FTZ R115, R115, R12 ;  /* 0x0000000c73737220 */ /* 0x000fe20000410000 */
[----:B------:R-:W-:Y:S01]  /*ee70*/  FADD.FTZ R51, R35, R46 ;  /* 0x0000002e23337221 */ /* 0x000fe20000010000 */
[C---:B------:R-:W-:Y:S01]  /*ee80*/  FADD.FTZ R46, R142.reuse, R47 ;  /* 0x0000002f8e2e7221 */ /* 0x040fe20000010000 */
[----:B------:R-:W-:Y:S01]  /*ee90*/  F2FP.F16.F32.PACK_AB R142, R142, R139 ;  /* 0x0000008b8e8e723e */ /* 0x000fe200000000ff */
[----:B------:R-:W-:Y:S01]  /*eea0*/  MUFU.EX2 R79, R79 ;  /* 0x0000004f004f7308 */ /* 0x000fe20000000800 */
[----:B------:R-:W-:Y:S01]  /*eeb0*/  FADD.FTZ R51, R42, R51 ;  /* 0x000000332a337221 */ /* 0x000fe20000010000 */
[----:B------:R-:W-:Y:S01]  /*eec0*/  FADD.FTZ R47, R137, R46 ;  /* 0x0000002e892f7221 */ /* 0x000fe20000010000 */
[----:B------:R-:W-:Y:S01]  /*eed0*/  F2FP.F16.F32.PACK_AB R139, R20, R8 ;  /* 0x00000008148b723e */ /* 0x000fe200000000ff */
        /* <DEDUP_REMOVED lines=10> */
[----:B------:R-:W-:Y:S01]  /*ef80*/  FADD.FTZ R47, R13, R24 ;  /* 0x000000180d2f7221 */ /* 0x000fe20000010000 */
[----:B------:R-:W-:Y:S01]  /*ef90*/  F2FP.F16.F32.PACK_AB R141, R39, R34 ;  /* 0x00000022278d723e */ /* 0x000fe200000000ff */
[----:B------:R-:W3:Y:S01]  /*efa0*/  MUFU.EX2 R24, R75 ;  /* 0x0000004b00187308 */ /* 0x000ee20000000800 */
[----:B------:R-:W-:Y:S01]  /*efb0*/  FADD.FTZ R26, R20, R51 ;  /* 0x00000033141a7221 */ /* 0x000fe20000010000 */
[----:B------:R-:W-:Y:S01]  /*efc0*/  FADD.FTZ R47, R132, R47 ;  /* 0x0000002f842f7221 */ /* 0x000fe20000010000 */
[----:B------:R-:W-:Y:S01]  /*efd0*/  F2FP.F16.F32.PACK_AB R143, R42, R35 ;  /* 0x000000232a8f723e */ /* 0x000fe200000000ff */
[----:B------:R-:W-:Y:S01]  /*efe0*/  FMUL.FTZ R88, R88, R10 ;  /* 0x0000000a58587220 */ /* 0x000fe20000410000 */
[----:B------:R-:W-:Y:S01]  /*eff0*/  FADD.FTZ R26, R133, R26 ;  /* 0x0000001a851a7221 */ /* 0x000fe20000010000 */
[----:B------:R-:W-:Y:S01]  /*f000*/  FADD.FTZ R47, R32, R47 ;  /* 0x0000002f202f7221 */ /* 0x000fe20000010000 */
[C---:B------:R-:W-:Y:S01]  /*f010*/  F2FP.F16.F32.PACK_AB R133, R21.reuse, R133 ;  /* 0x000000851585723e */ /* 0x040fe200000000ff */
[----:B------:R-:W-:Y:S01]  /*f020*/  MUFU.EX2 R82, R82 ;  /* 0x0000005200527308 */ /* 0x000fe20000000800 */
[----:B------:R-:W-:Y:S01]  /*f030*/  FADD.FTZ R26, R21, R26 ;  /* 0x0000001a151a7221 */ /* 0x000fe20000010000 */
[----:B------:R-:W-:Y:S01]  /*f040*/  FADD.FTZ R47, R134, R47 ;  /* 0x0000002f862f7221 */ /* 0x000fe20000010000 */
[----:B------:R-:W-:Y:S01]  /*f050*/  F2FP.F16.F32.PACK_AB R137, R43, R38 ;  /* 0x000000262b89723e */ /* 0x000fe200000000ff */
[----:B------:R-:W-:Y:S01]  /*f060*/  FMUL.FTZ R89, R89, R10 ;  /* 0x0000000a59597220 */ /* 0x000fe20000410000 */
[----:B------:R-:W-:Y:S01]  /*f070*/  FADD.FTZ R27, R135, R26 ;  /* 0x0000001a871b7221 */ /* 0x000fe20000010000 */
[----:B------:R-:W-:Y:S01]  /*f080*/  FADD.FTZ R26, R28, R47 ;  /* 0x0000002f1c1a7221 */ /* 0x000fe20000010000 */
[C---:B-1----:R-:W-:Y:S01]  /*f090*/  F2FP.F16.F32.PACK_AB R135, R4.reuse, R135 ;  /* 0x000000870487723e */ /* 0x042fe200000000ff */
[----:B------:R-:W1:Y:S01]  /*f0a0*/  MUFU.EX2 R48, R48 ;  /* 0x0000003000307308 */ /* 0x000e620000000800 */
[----:B------:R-:W-:Y:S01]  /*f0b0*/  FADD.FTZ R30, R4, R27 ;  /* 0x0000001b041e7221 */ /* 0x000fe20000010000 */
[----:B------:R-:W-:Y:S01]  /*f0c0*/  FADD.FTZ R26, R25, R26 ;  /* 0x0000001a191a7221 */ /* 0x000fe20000010000 */
[----:B------:R-:W-:Y:S01]  /*f0d0*/  F2FP.F16.F32.PACK_AB R132, R32, R132 ;  /* 0x000000842084723e */ /* 0x000fe200000000ff */
[----:B------:R-:W-:Y:S01]  /*f0e0*/  FMUL.FTZ R92, R92, R10 ;  /* 0x0000000a5c5c7220 */ /* 0x000fe20000410000 */
[----:B------:R-:W-:Y:S01]  /*f0f0*/  FADD.FTZ R30, R129, R30 ;  /* 0x0000001e811e7221 */ /* 0x000fe20000010000 */
[----:B------:R-:W-:Y:S01]  /*f100*/  FADD.FTZ R26, R29, R26 ;  /* 0x0000001a1d1a7221 */ /* 0x000fe20000010000 */
[C---:B0-----:R-:W-:Y:S01]  /*f110*/  F2FP.F16.F32.PACK_AB R129, R5.reuse, R129 ;  /* 0x000000810581723e */ /* 0x041fe200000000ff */
[----:B------:R-:W0:Y:S01]  /*f120*/  MUFU.EX2 R83, R83 ;  /* 0x0000005300537308 */ /* 0x000e220000000800 */
[----:B------:R-:W-:Y:S01]  /*f130*/  FADD.FTZ R30, R5, R30 ;  /* 0x0000001e051e7221 */ /* 0x000fe20000010000 */
[----:B------:R-:W-:Y:S01]  /*f140*/  FADD.FTZ R13, R33, R26 ;  /* 0x0000001a210d7221 */ /* 0x000fe20000010000 */
[----:B------:R-:W-:Y:S01]  /*f150*/  F2FP.F16.F32.PACK_AB R134, R28, R134 ;  /* 0x000000861c86723e */ /* 0x000fe200000000ff */
[-C--:B------:R-:W-:Y:S01]  /*f160*/  FMUL.FTZ R93, R93, R10.reuse ;  /* 0x0000000a5d5d7220 */ /* 0x080fe20000410000 */
[----:B------:R-:W-:Y:S01]  /*f170*/  FADD.FTZ R30, R131, R30 ;  /* 0x0000001e831e7221 */ /* 0x000fe20000010000 */
[----:B------:R-:W-:Y:S01]  /*f180*/  FADD.FTZ R8, R36, R13 ;  /* 0x0000000d24087221 */ /* 0x000fe20000010000 */
[C---:B--2---:R-:W-:Y:S01]  /*f190*/  F2FP.F16.F32.PACK_AB R131, R15.reuse, R131 ;  /* 0x000000830f83723e */ /* 0x044fe200000000ff */
[----:B------:R-:W2:Y:S01]  /*f1a0*/  MUFU.EX2 R49, R49 ;  /* 0x0000003100317308 */ /* 0x000ea20000000800 */
[----:B------:R-:W-:Y:S01]  /*f1b0*/  FADD.FTZ R30, R15, R30 ;  /* 0x0000001e0f1e7221 */ /* 0x000fe20000010000 */
[----:B------:R-:W-:Y:S01]  /*f1c0*/  FADD.FTZ R13, R37, R8 ;  /* 0x00000008250d7221 */ /* 0x000fe20000010000 */
[----:B------:R-:W-:Y:S01]  /*f1d0*/  F2FP.F16.F32.PACK_AB R124, R40, R37 ;  /* 0x00000025287c723e */ /* 0x000fe200000000ff */
[-C--:B------:R-:W-:Y:S01]  /*f1e0*/  FMUL.FTZ R96, R96, R10.reuse ;  /* 0x0000000a60607220 */ /* 0x080fe20000410000 */
[----:B------:R-:W-:Y:S01]  /*f1f0*/  FADD.FTZ R21, R125, R30 ;  /* 0x0000001e7d157221 */ /* 0x000fe20000010000 */
[----:B------:R-:W-:Y:S01]  /*f200*/  FADD.FTZ R4, R40, R13 ;  /* 0x0000000d28047221 */ /* 0x000fe20000010000 */
[C---:B---3--:R-:W-:Y:S01]  /*f210*/  F2FP.F16.F32.PACK_AB R125, R24.reuse, R125 ;  /* 0x0000007d187d723e */ /* 0x048fe200000000ff */
        /* <DEDUP_REMOVED lines=8> */
[----:B------:R-:W4:Y:S01]  /*f2a0*/  MUFU.EX2 R11, R11 ;  /* 0x0000000b000b7308 */ /* 0x000f220000000800 */
[----:B------:R-:W-:Y:S01]  /*f2b0*/  FADD.FTZ R5, R79, R4 ;  /* 0x000000044f057221 */ /* 0x000fe20000010000 */
[----:B------:R-:W-:Y:S01]  /*f2c0*/  FADD.FTZ R13, R45, R8 ;  /* 0x000000082d0d7221 */ /* 0x000fe20000010000 */
[----:B-1----:R-:W-:Y:S01]  /*f2d0*/  F2FP.F16.F32.PACK_AB R120, R48, R45 ;  /* 0x0000002d3078723e */ /* 0x002fe200000000ff */
[----:B------:R-:W-:Y:S01]  /*f2e0*/  FMUL.FTZ R100, R100, R10 ;  /* 0x0000000a64647220 */ /* 0x000fe20000410000 */
[----:B------:R-:W-:Y:S01]  /*f2f0*/  FADD.FTZ R4, R82, R5 ;  /* 0x0000000552047221 */ /* 0x000fe20000010000 */
[----:B------:R-:W-:Y:S01]  /*f300*/  FADD.FTZ R8, R48, R13 ;  /* 0x0000000d30087221 */ /* 0x000fe20000010000 */
[C---:B0-----:R-:W-:Y:S01]  /*f310*/  F2FP.F16.F32.PACK_AB R121, R83.reuse, R82 ;  /* 0x000000525379723e */ /* 0x041fe200000000ff */
[----:B------:R-:W0:Y:S01]  /*f320*/  MUFU.EX2 R53, R53 ;  /* 0x0000003500357308 */ /* 0x000e220000000800 */
[----:B------:R-:W-:Y:S01]  /*f330*/  FADD.FTZ R4, R83, R4 ;  /* 0x0000000453047221 */ /* 0x000fe20000010000 */
[----:B--2---:R-:W-:Y:S01]  /*f340*/  FADD.FTZ R8, R49, R8 ;  /* 0x0000000831087221 */ /* 0x004fe20000010000 */
[-C--:B------:R-:W-:Y:S01]  /*f350*/  FMUL.FTZ R101, R101, R10.reuse ;  /* 0x0000000a65657220 */ /* 0x080fe20000410000 */
[-C--:B------:R-:W-:Y:S01]  /*f360*/  FMUL.FTZ R104, R104, R10.reuse ;  /* 0x0000000a68687220 */ /* 0x080fe20000410000 */
[----:B---3--:R-:W-:Y:S01]  /*f370*/  FADD.FTZ R4, R123, R4 ;  /* 0x000000047b047221 */ /* 0x008fe20000010000 */
[-C--:B------:R-:W-:Y:S01]  /*f380*/  FMUL.FTZ R105, R105, R10.reuse ;  /* 0x0000000a69697220 */ /* 0x080fe20000410000 */
[-C--:B------:R-:W-:Y:S01]  /*f390*/  FMUL.FTZ R108, R108, R10.reuse ;  /* 0x0000000a6c6c7220 */ /* 0x080fe20000410000 */
[-C--:B------:R-:W-:Y:S01]  /*f3a0*/  FMUL.FTZ R109, R109, R10.reuse ;  /* 0x0000000a6d6d7220 */ /* 0x080fe20000410000 */
[C---:B----4-:R-:W-:Y:S01]  /*f3b0*/  FADD.FTZ R5, R11.reuse, R8 ;  /* 0x000000080b057221 */ /* 0x050fe20000010000 */
[----:B------:R-:W-:Y:S01]  /*f3c0*/  F2FP.F16.F32.PACK_AB R122, R11, R49 ;  /* 0x000000310b7a723e */ /* 0x000fe200000000ff */
[-C--:B------:R-:W-:Y:S01]  /*f3d0*/  FMUL.FTZ R112, R112, R10.reuse ;  /* 0x0000000a70707220 */ /* 0x080fe20000410000 */
[-C--:B------:R-:W-:Y:S01]  /*f3e0*/  FMUL.FTZ R113, R113, R10.reuse ;  /* 0x0000000a71717220 */ /* 0x080fe20000410000 */
[-C--:B------:R-:W-:Y:S01]  /*f3f0*/  FMUL.FTZ R116, R116, R10.reuse ;  /* 0x0000000a74747220 */ /* 0x080fe20000410000 */
[----:B------:R-:W-:Y:S01]  /*f400*/  FMUL.FTZ R117, R117, R10 ;  /* 0x0000000a75757220 */ /* 0x000fe20000410000 */
[----:B------:R-:W-:-:S02]  /*f410*/  IMAD.MOV.U32 R8, RZ, RZ, R23 ;  /* 0x000000ffff087224 */ /* 0x000fc400078e0017 */
[C---:B0-----:R-:W-:Y:S01]  /*f420*/  FADD.FTZ R4, R53.reuse, R4 ;  /* 0x0000000435047221 */ /* 0x041fe20000010000 */
[----:B------:R-:W-:Y:S01]  /*f430*/  F2FP.F16.F32.PACK_AB R123, R53, R123 ;  /* 0x0000007b357b723e */ /* 0x000fe200000000ff */
[----:B------:R-:W-:Y:S02]  /*f440*/  IMAD.MOV.U32 R15, RZ, RZ, R18 ;  /* 0x000000ffff0f7224 */ /* 0x000fe400078e0012 */
[----:B------:R-:W-:Y:S02]  /*f450*/  IMAD.MOV.U32 R12, RZ, RZ, R9 ;  /* 0x000000ffff0c7224 */ /* 0x000fe400078e0009 */
[----:B------:R-:W-:Y:S01]  /*f460*/  IMAD.MOV.U32 R13, RZ, RZ, R3 ;  /* 0x000000ffff0d7224 */ /* 0x000fe200078e0003 */
[----:B------:R-:W-:Y:S06]  /*f470*/  @P2 BRA `(.L_x_2360) ;  /* 0xffffffe000442947 */ /* 0x000fec000383ffff */
.L_x_2350:
[----:B------:R-:W-:Y:S05]  /*f480*/  WARPSYNC.ALL ;  /* 0x0000000000007948 */ /* 0x000fea0003800000 */
[----:B------:R-:W-:Y:S06]  /*f490*/  BAR.ARV 0x8, 0x200 ;  /* 0x0208000000007b1d */ /* 0x000fec0000002000 */
[----:B------:R-:W-:Y:S05]  /*f4a0*/  @!P0 BRA `(.L_x_2361) ;  /* 0x0000000000048947 */ /* 0x000fea0003800000 */
[----:B------:R-:W-:Y:S01]  /*f4b0*/  BPT.TRAP 0x1 ;  /* 0x000000040000795c */ /* 0x000fe20000300000 */
.L_x_2361:
[----:B------:R-:W-:Y:S01]  /*f4c0*/  IMAD R13, R18, 0x8, R2 ;  /* 0x00000008120d7824 */ /* 0x000fe200078e0202 */
[----:B------:R-:W-:-:S04]  /*f4d0*/  SHF.L.U32 R6, R23, 0x1f, RZ ;  /* 0x0000001f17067819 */ /* 0x000fc800000006ff */
[----:B------:R0:W1:Y:S01]  /*f4e0*/  SYNCS.PHASECHK.TRANS64.TRYWAIT P2, [R13+URZ+0x16850], R6 ;  /* 0x016850060d0075a7 */ /* 0x000062000804017f */
[----:B------:R-:W-:Y:S05]  /*f4f0*/  @!P0 BRA `(.L_x_2362) ;  /* 0x0000000000048947 */ /* 0x000fea0003800000 */
[----:B------:R-:W-:Y:S01]  /*f500*/  BPT.TRAP 0x1 ;  /* 0x000000040000795c */ /* 0x000fe20000300000 */
.L_x_2362:
[----:B------:R-:W-:-:S04]  /*f510*/  IADD3 R2, R2, 0x400, RZ ;  /* 0x0000040002027810 */ /* 0x000fc80007ffe0ff */
[----:B------:R-:W-:-:S04]  /*f520*/  SHF.R.U32.HI R2, RZ, 0x4, R2 ;  /* 0x00000004ff027819 */ /* 0x000fc80000011602 */
[----:B------:R-:W-:Y:S01]  /*f530*/  LOP3.LUT R7, R2, 0x3fff, RZ, 0xc0, !PT ;  /* 0x00003fff02077812 */ /* 0x000fe200078ec0ff */
[----:B-1----:R-:W-:Y:S06]  /*f540*/  @P2 BRA `(.L_x_2363) ;  /* 0x0000000000082947 */ /* 0x002fec0003800000 */
[----:B------:R-:W1:Y:S02]  /*f550*/  SYNCS.PHASECHK.TRANS64.TRYWAIT P0, [R13+URZ+0x16850], R6 ;  /* 0x016850060d0075a7 */ /* 0x000e64000800017f */
[----:B-1----:R-:W-:Y:S05]  /*f560*/  @!P0 BRA `(.L_x_2364) ;  /* 0x0000009400948947 */ /* 0x002fea0003800000 */
.L_x_2363:
[----:B01----:R-:W-:Y:S01]  /*f570*/  IMAD R6, R18, 0x400, R7 ;  /* 0x0000040012067824 */ /* 0x003fe200078e0207 */
        /* <DEDUP_REMOVED lines=8> */
[----:B------:R-:W-:-:S02]  /*f600*/  IMAD.MOV.U32 R11, RZ, RZ, 0x40000040 ;  /* 0x40000040ff0b7424 */ /* 0x000fc400078e00ff */
[----:B------:R-:W-:Y:S02]  /*f610*/  IMAD.MOV.U32 R7, RZ, RZ, 0x40000040 ;  /* 0x40000040ff077424 */ /* 0x000fe400078e00ff */
[----:B------:R-:W-:Y:S02]  /*f620*/  VIADD R18, R18, 0x1 ;  /* 0x0000000112127836 */ /* 0x000fe40000000000 */
[----:B------:R-:W-:Y:S02]  /*f630*/  @!P1 VIADD R8, R13, 0x16860 ;  /* 0x000168600d089836 */ /* 0x000fe40000000000 */
[----:B------:R-:W-:Y:S01]  /*f640*/  IMAD.MOV.U32 R36, RZ, RZ, -0x800000 ;  /* 0xff800000ff247424 */ /* 0x000fe200078e00ff */
[----:B------:R-:W-:Y:S01]  /*f650*/  ISETP.NE.AND P0, PT, R18, 0x2, PT ;  /* 0x000000021200780c */ /* 0x000fe20003f05270 */
[----:B------:R-:W-:Y:S01]  /*f660*/  HGMMA.64x64x16.F32 R88, R148, gdesc[UR4].tnspB, R88, gsb0 ;  /* 0x40e0000494587df0 */ /* 0x000fe20008000858 */
[----:B------:R-:W-:Y:S01]  /*f670*/  R2UR UR6, R10 ;  /* 0x000000000a0672ca */ /* 0x000fe200000e0000 */
[----:B------:R-:W-:Y:S01]  /*f680*/  VIADD R10, R6, 0x100 ;  /* 0x00000100060a7836 */ /* 0x000fe20000000000 */
[----:B------:R-:W-:Y:S01]  /*f690*/  R2UR UR7, R11 ;  /* 0x000000000b0772ca */ /* 0x000fe200000e0000 */
[----:B------:R-:W-:Y:S01]  /*f6a0*/  IMAD.MOV.U32 R11, RZ, RZ, 0x40000040 ;  /* 0x40000040ff0b7424 */ /* 0x000fe200078e00ff */
[----:B------:R-:W-:Y:S01]  /*f6b0*/  @!P1 PRMT R8, RZ, 0x654, R8 ;  /* 0x00000654ff089816 */ /* 0x000fe20000000008 */
[----:B------:R-:W-:Y:S01]  /*f6c0*/  IMAD.MOV.U32 R35, RZ, RZ, -0x800000 ;  /* 0xff800000ff237424 */ /* 0x000fe200078e00ff */
[----:B------:R-:W-:Y:S01]  /*f6d0*/  SEL R18, R18, RZ, P0 ;  /* 0x000000ff12127207 */ /* 0x000fe20000000000 */
[----:B0-----:R-:W-:Y:S01]  /*f6e0*/  FADD.FTZ R2, R2, R5 ;  /* 0x0000000502027221 */ /* 0x001fe20000010000 */
[----:B------:R-:W-:-:S02]  /*f6f0*/  WARPGROUP.DEPBAR.LE gsb0, 0x0 ;  /* 0x00008000000079c5 */ /* 0x000fc40000010000 */
        /* <DEDUP_REMOVED lines=9> */
[----:B------:R-:W-:Y:S02]  /*f790*/  R2UR UR6, R10 ;  /* 0x000000000a0672ca */ /* 0x000fe400000e0000 */
[----:B------:R-:W-:Y:S01]  /*f7a0*/  R2UR UR7, R11 ;  /* 0x000000000b0772ca */ /* 0x000fe200000e0000 */
[----:B------:R-:W-:Y:S01]  /*f7b0*/  IMAD.MOV.U32 R11, RZ, RZ, 0x40000040 ;  /* 0x40000040ff0b7424 */ /* 0x000fe200078e00ff */
[----:B------:R-:W-:Y:S01]  /*f7c0*/  IADD3 R10, R6, 0x200, RZ ;  /* 0x00000200060a7810 */ /* 0x000fe20007ffe0ff */
[----:B------:R-:W-:Y:S02]  /*f7d0*/  WARPGROUP.DEPBAR.LE gsb0, 0x0 ;  /* 0x00008000000079c5 */ /* 0x000fe40000010000 */
[----:B------:R-:W-:-:S08]  /*f7e0*/  WARPGROUP.ARRIVE ;  /* 0x00000000000079c5 */ /* 0x000fd00000000000 */
        /* <DEDUP_REMOVED lines=19> */
[----:B------:R-:W-:Y:S02]  /*f920*/  R2UR UR7, R11 ;  /* 0x000000000b0772ca */ /* 0x000fe400000e0000 */
[----:B------:R-:W0:Y:S02]  /*f930*/  SHFL.BFLY PT, R11, R4, 0x2, 0x1f ;  /* 0x0c401f00040b7f89 */ /* 0x000e2400000e0000 */
[----:B0-----:R-:W-:Y:S01]  /*f940*/  FADD.FTZ R11, R11, R4 ;  /* 0x000000040b0b7221 */ /* 0x001fe20000010000 */
[----:B------:R-:W-:-:S04]  /*f950*/  SEL R4, RZ, 0x1, P0 ;  /* 0x00000001ff047807 */ /* 0x000fc80000000000 */
[----:B------:R-:W-:Y:S01]  /*f960*/  LOP3.LUT R23, R23, R4, RZ, 0x3c, !PT ;  /* 0x0000000417177212 */ /* 0x000fe200078e3cff */
[----:B------:R-:W-:Y:S02]  /*f970*/  WARPGROUP.DEPBAR.LE gsb0, 0x0 ;  /* 0x00008000000079c5 */ /* 0x000fe40000010000 */
[----:B------:R-:W-:-:S06]  /*f980*/  WARPGROUP.ARRIVE ;  /* 0x00000000000079c5 */ /* 0x000fcc0000000000 */
[----:B------:R-:W-:Y:S01]  /*f990*/  HGMMA.64x64x16.F32 R88, R124, gdesc[UR4].tnspB, R88, gsb0 ;  /* 0x40e000047c587df0 */ /* 0x000fe20008000858 */
[----:B------:R-:W-:Y:S02]  /*f9a0*/  R2UR UR6, R6 ;  /* 0x00000000060672ca */ /* 0x000fe400000e0000 */
[----:B------:R-:W-:Y:S01]  /*f9b0*/  R2UR UR7, R7 ;  /* 0x00000000070772ca */ /* 0x000fe200000e0000 */
[----:B------:R-:W0:Y:S04]  /*f9c0*/  SHFL.BFLY PT, R6, R11, 0x1, 0x1f ;  /* 0x0c201f000b067f89 */ /* 0x000e2800000e0000 */
[----:B------:R-:W1:Y:S01]  /*f9d0*/  SHFL.BFLY PT, R7, R2, 0x1, 0x1f ;  /* 0x0c201f0002077f89 */ /* 0x000e6200000e0000 */
[----:B0-----:R-:W-:Y:S01]  /*f9e0*/  FADD.FTZ R15, R11, R6 ;  /* 0x000000060b0f7221 */ /* 0x001fe20000010000 */
[----:B------:R-:W-:-:S02]  /*f9f0*/  IMAD.MOV.U32 R6, RZ, RZ, RZ ;  /* 0x000000ffff067224 */ /* 0x000fc400078e00ff */
[----:B-1----:R-:W-:Y:S02]  /*fa00*/  FADD.FTZ R10, R2, R7 ;  /* 0x00000007020a7221 */ /* 0x002fe40000010000 */
[----:B------:R-:W-:Y:S02]  /*fa10*/  FSETP.NE.FTZ.AND P3, PT, R15, RZ, PT ;  /* 0x000000ff0f00720b */ /* 0x000fe40003f75000 */
[----:B------:R-:W-:Y:S02]  /*fa20*/  MOV R2, RZ ;  /* 0x000000ff00027202 */ /* 0x000fe40000000f00 */
[----:B------:R-:W-:-:S09]  /*fa30*/  FSETP.NE.FTZ.AND P2, PT, R10, RZ, PT ;  /* 0x000000ff0a00720b */ /* 0x000fd20003f55000 */
[----:B------:R-:W0:Y:S01]  /*fa40*/  @P3 MUFU.LG2 R7, R15 ;  /* 0x0000000f00073308 */ /* 0x000e220000000c00 */
[----:B------:R-:W-:-:S03]  /*fa50*/  @P3 FMUL.FTZ R11, R0, 0.69314718246459960938 ;  /* 0x3f317218000b3820 */ /* 0x000fc60000410000 */
[----:B------:R-:W-:-:S04]  /*fa60*/  @P2 FMUL.FTZ R4, R0, 0.69314718246459960938 ;  /* 0x3f31721800042820 */ /* 0x000fc80000410000 */
[----:B------:R-:W1:Y:S08]  /*fa70*/  @P2 MUFU.LG2 R5, R10 ;  /* 0x0000000a00052308 */ /* 0x000e700000000c00 */
[----:B------:R-:W2:Y:S01]  /*fa80*/  @P2 MUFU.RCP R2, R10 ;  /* 0x0000000a00022308 */ /* 0x000ea20000001000 */
[----:B0-----:R-:W-:-:S04]  /*fa90*/  @P3 FMUL.FTZ R0, R7, 0.69314718246459960938 ;  /* 0x3f31721807003820 */ /* 0x001fc80000410000 */
[----:B------:R-:W-:-:S03]  /*faa0*/  @P3 FFMA.FTZ R35, R11, R9, R0 ;  /* 0x000000090b233223 */ /* 0x000fc60000010000 */
[----:B------:R-:W0:Y:S01]  /*fab0*/  @P3 MUFU.RCP R6, R15 ;  /* 0x0000000f00063308 */ /* 0x000e220000001000 */
[----:B-1----:R-:W-:-:S04]  /*fac0*/  @P2 FMUL.FTZ R5, R5, 0.69314718246459960938 ;  /* 0x3f31721805052820 */ /* 0x002fc80000410000 */
[----:B------:R-:W-:Y:S01]  /*fad0*/  @P2 FFMA.FTZ R36, R4, R3, R5 ;  /* 0x0000000304242223 */ /* 0x000fe20000010005 */
        /* <DEDUP_REMOVED lines=38> */
.L_x_2300:
[----:B------:R-:W2:Y:S01]  /*fd40*/  LDL R45, [R1+0x48] ;  /* 0x00004800012d7983 */ /* 0x000ea20000100800 */
[----:B------:R-:W-:Y:S05]  /*fd50*/  WARPSYNC.ALL ;  /* 0x0000000000007948 */ /* 0x000fea0003800000 */
[----:B------:R-:W0:Y:S01]  /*fd60*/  S2R R0, SR_TID.X ;  /* 0x0000000000007919 */ /* 0x000e220000002100 */
[----:B------:R-:W1:Y:S01]  /*fd70*/  S2UR UR5, SR_CgaCtaId ;  /* 0x00000000000579c3 */ /* 0x000e620000008800 */
[----:B------:R-:W-:Y:S01]  /*fd80*/  UMOV UR4, 0x400 ;  /* 0x0000040000047882 */ /* 0x000fe20000000000 */
[----:B------:R-:W-:Y:S01]  /*fd90*/  BSSY B0, `(.L_x_2365) ;  /* 0x000018d000007945 */ /* 0x000fe20003800000 */
[----:B-1----:R-:W-:-:S06]  /*fda0*/  ULEA UR4, UR5, UR4, 0x18 ;  /* 0x0000000405047291 */ /* 0x002fcc000f8ec03f */
[----:B------:R-:W-:Y:S01]  /*fdb0*/  IMAD.U32 R2, RZ, RZ, UR4 ;  /* 0x00000004ff027e24 */ /* 0x000fe2000f8e00ff */
[----:B------:R-:W-:Y:S01]  /*fdc0*/  BAR.SYNC.DEFER_BLOCKING 0x5, 0x200 ;  /* 0x0148000000007b1d */ /* 0x000fe20000010000 */
[----:B0-----:R-:W-:-:S05]  /*fdd0*/  VIADD R46, R0, 0xffffff80 ;  /* 0xffffff80002e7836 */ /* 0x001fca0000000000 */
[--C-:B------:R-:W-:Y:S02]  /*fde0*/  SHF.R.S32.HI R44, RZ, 0x1f, R46.reuse ;  /* 0x0000001fff2c7819 */ /* 0x100fe4000001142e */
[----:B------:R-:W-:Y:S02]  /*fdf0*/  SHF.R.S32.HI R0, RZ, 0x1f, R46 ;  /* 0x0000001fff007819 */ /* 0x000fe4000001142e */
[-C--:B------:R-:W-:Y:S02]  /*fe00*/  LEA.HI R44, R44, R46.reuse, RZ, 0x3 ;  /* 0x0000002e2c2c7211 */ /* 0x080fe400078f18ff */
[----:B------:R-:W-:Y:S02]  /*fe10*/  LEA.HI R0, R0, R46, RZ, 0x3 ;  /* 0x0000002e00007211 */ /* 0x000fe400078f18ff */
[----:B------:R-:W-:Y:S02]  /*fe20*/  LOP3.LUT R44, R44, 0xfffffff8, RZ, 0xc0, !PT ;  /* 0xfffffff82c2c7812 */ /* 0x000fe400078ec0ff */
[----:B------:R-:W-:-:S03]  /*fe30*/  SHF.R.S32.HI R34, RZ, 0x3, R0 ;  /* 0x00000003ff227819 */ /* 0x000fc60000011400 */
[----:B------:R-:W-:Y:S01]  /*fe40*/  IMAD.IADD R44, R46, 0x1, -R44 ;  /* 0x000000012e2c7824 */ /* 0x000fe200078e0a2c */
[----:B------:R0:W1:Y:S04]  /*fe50*/  LDS.128 R28, [R2+0x168d0] ;  /* 0x0168d000021c7984 */ /* 0x0000680000000c00 */
[----:B------:R-:W-:-:S04]  /*fe60*/  SHF.L.U32 R33, R44, 0x3, RZ ;  /* 0x000000032c217819 */ /* 0x000fc800000006ff */
[----:B------:R-:W-:Y:S01]  /*fe70*/  SHF.R.S32.HI R32, RZ, 0x1f, R33 ;  /* 0x0000001fff207819 */ /* 0x000fe20000011421 */
[----:B------:R-:W-:Y:S06]  /*fe80*/  BAR.ARV 0x4, 0x200 ;  /* 0x0108000000007b1d */ /* 0x000fec0000002000 */
[----:B--2---:R-:W-:Y:S01]  /*fe90*/  SHF.R.S32.HI R3, RZ, 0x1f, R45 ;  /* 0x0000001fff037819 */ /* 0x004fe2000001142d */
[----:B------:R-:W-:-:S03]  /*fea0*/  IMAD.SHL.U32 R42, R45, 0x4, RZ ;  /* 0x000000042d2a7824 */ /* 0x000fc600078e00ff */
        /* <DEDUP_REMOVED lines=8> */
[----:B------:R-:W3:Y:S04]  /*ff30*/  LDL R43, [R1+0x44] ;  /* 0x00004400012b7983 */ /* 0x000ee80000100800 */
[----:B------:R-:W3:Y:S01]  /*ff40*/  LDL R46, [R1+0x24] ;  /* 0x00002400012e7983 */ /* 0x000ee20000100800 */
[----:B------:R-:W-:-:S02]  /*ff50*/  MOV R20, R2 ;  /* 0x0000000200147202 */ /* 0x000fc40000000f00 */
[----:B0-----:R-:W-:Y:S02]  /*ff60*/  MOV R21, R5 ;  /* 0x0000000500157202 */ /* 0x001fe40000000f00 */
[----:B------:R-:W-:Y:S02]  /*ff70*/  F2FP.F16.F32.PACK_AB R14, R14, R25 ;  /* 0x000000190e0e723e */ /* 0x000fe400000000ff */
[----:B------:R-:W-:Y:S01]  /*ff80*/  F2FP.F16.F32.PACK_AB R15, R15, R94 ;  /* 0x0000005e0f0f723e */ /* 0x000fe200000000ff */
[----:B------:R-:W-:Y:S01]  /*ff90*/  IMAD.MOV.U32 R38, RZ, RZ, RZ ;  /* 0x000000ffff267224 */ /* 0x000fe200078e00ff */
[----:B------:R-:W-:Y:S01]  /*ffa0*/  BAR.SYNC.DEFER_BLOCKING 0x1, 0x180 ;  /* 0x0046000000007b1d */ /* 0x000fe20000010000 */
[----:B--2---:R-:W-:-:S03]  /*ffb0*/  IMAD.WIDE R10, R4, 0x2, R20 ;  /* 0x00000002040a7825 */ /* 0x004fc600078e0214 */
[C---:B------:R-:W-:Y:S02]  /*ffc0*/  IADD3 R39, P1, R10.reuse, 0x40, RZ ;  /* 0x000000400a277810 */ /* 0x040fe40007f3e0ff */
[C---:B------:R-:W-:Y:S02]  /*ffd0*/  LOP3.LUT R9, R10.reuse, 0x380, RZ, 0xc0, !PT ;  /* 0x000003800a097812 */ /* 0x040fe400078ec0ff */
[C---:B------:R-:W-:Y:S02]  /*ffe0*/  IADD3 R41, P0, R10.reuse, 0x60, RZ ;  /* 0x000000600a297810 */ /* 0x040fe40007f1e0ff */
[----:B------:R-:W-:Y:S02]  /*fff0*/  IADD3 R37, P2, R10, 0x20, RZ ;  /* 0x000000200a257810 */ /* 0x000fe40007f5e0ff */
[----:B------:R-:W-:Y:S02]  /*10000*/  LOP3.LUT R4, R39, 0x380, RZ, 0xc0, !PT ;  /* 0x0000038027047812 */ /* 0x000fe400078ec0ff */
[----:B------:R-:W-:-:S02]  /*10010*/  SHF.R.U64 R9, R9, 0x3, RZ ;  /* 0x0000000309097819 */ /* 0x000fc400000012ff */
[----:B-----5:R-:W-:Y:S02]  /*10020*/  LOP3.LUT R24, R41, 0x380, RZ, 0xc0, !PT ;  /* 0x0000038029187812 */ /* 0x020fe400078ec0ff */
[----:B------:R-:W-:Y:S02]  /*10030*/  LOP3.LUT R0, R37, 0x380, RZ, 0xc0, !PT ;  /* 0x0000038025007812 */ /* 0x000fe400078ec0ff */
[----:B------:R-:W-:Y:S02]  /*10040*/  SHF.R.U64 R4, R4, 0x3, RZ ;  /* 0x0000000304047819 */ /* 0x000fe400000012ff */
[----:B------:R-:W-:Y:S02]  /*10050*/  LOP3.LUT R10, R9, R10, RZ, 0x3c, !PT ;  /* 0x0000000a090a7212 */ /* 0x000fe400078e3cff */
[----:B------:R-:W-:Y:S02]  /*10060*/  SHF.R.U64 R24, R24, 0x3, RZ ;  /* 0x0000000318187819 */ /* 0x000fe400000012ff */
[----:B------:R-:W-:Y:S01]  /*10070*/  SHF.R.U64 R0, R0, 0x3, RZ ;  /* 0x0000000300007819 */ /* 0x000fe200000012ff */
[--C-:B------:R-:W-:Y:S01]  /*10080*/  IMAD.X R5, RZ, RZ, R11.reuse, P0 ;  /* 0x000000ffff057224 */ /* 0x100fe200000e060b */
[----:B------:R-:W-:Y:S01]  /*10090*/  LOP3.LUT R6, R4, R39, RZ, 0x3c, !PT ;  /* 0x0000002704067212 */ /* 0x000fe200078e3cff */
[--C-:B------:R-:W-:Y:S01]  /*100a0*/  IMAD.X R7, RZ, RZ, R11.reuse, P1 ;  /* 0x000000ffff077224 */ /* 0x100fe200008e060b */
[----:B------:R-:W-:Y:S01]  /*100b0*/  LOP3.LUT R4, R24, R41, RZ, 0x3c, !PT ;  /* 0x0000002918047212 */ /* 0x000fe200078e3cff */
[----:B------:R-:W-:Y:S01]  /*100c0*/  IMAD.X R9, RZ, RZ, R11, P2 ;  /* 0x000000ffff097224 */ /* 0x000fe200010e060b */
[----:B------:R-:W-:-:S02]  /*100d0*/  MOV R10, R10 ;  /* 0x0000000a000a7202 */ /* 0x000fc40000000f00 */
[----:B------:R-:W-:Y:S02]  /*100e0*/  LOP3.LUT R8, R0, R37, RZ, 0x3c, !PT ;  /* 0x0000002500087212 */ /* 0x000fe400078e3cff */
[----:B------:R-:W-:Y:S01]  /*100f0*/  MOV R27, R6 ;  /* 0x00000006001b7202 */ /* 0x000fe20000000f00 */
[----:B------:R0:W-:Y:S01]  /*10100*/  STSM.16.M88.4 [R10], R12 ;  /* 0x0000000c0a007844 */ /* 0x0001e20000000200 */
[----:B------:R-:W-:Y:S01]  /*10110*/  MOV R26, R4 ;  /* 0x00000004001a7202 */ /* 0x000fe20000000f00 */
[----:B------:R-:W1:Y:S01]  /*10120*/  LDC R0, c[0x0][0xbe8] ;  /* 0x0002fa00ff007b82 */ /* 0x000e620000000800 */
[----:B------:R-:W-:Y:S02]  /*10130*/  ISETP.NE.U32.AND P0, PT, RZ, UR4, PT ;  /* 0x00000004ff007c0c */ /* 0x000fe4000bf05070 */
[----:B------:R-:W-:Y:S02]  /*10140*/  IADD3 R24, P1, R42, UR4, RZ ;  /* 0x000000042a187c10 */ /* 0x000fe4000ff3e0ff */
[----:B------:R-:W-:-:S02]  /*10150*/  MOV R28, R8 ;  /* 0x00000008001c7202 */ /* 0x000fc40000000f00 */
[----:B------:R-:W-:Y:S02]  /*10160*/  F2FP.F16.F32.PACK_AB R4, R97, R96 ;  /* 0x000000606104723e */ /* 0x000fe400000000ff */
[----:B------:R-:W-:Y:S02]  /*10170*/  F2FP.F16.F32.PACK_AB R5, R99, R98 ;  /* 0x000000626305723e */ /* 0x000fe400000000ff */
[----:B------:R-:W-:Y:S02]  /*10180*/  F2FP.F16.F32.PACK_AB R6, R101, R100 ;  /* 0x000000646506723e */ /* 0x000fe400000000ff */
[----:B------:R-:W-:Y:S02]  /*10190*/  F2FP.F16.F32.PACK_AB R7, R103, R102 ;  /* 0x000000666707723e */ /* 0x000fe400000000ff */
[----:B------:R-:W-:Y:S02]  /*101a0*/  F2FP.F16.F32.PACK_AB R8, R105, R104 ;  /* 0x000000686908723e */ /* 0x000fe400000000ff */
[----:B------:R-:W-:-:S02]  /*101b0*/  F2FP.F16.F32.PACK_AB R9, R107, R106 ;  /* 0x0000006a6b09723e */ /* 0x000fc400000000ff */
[----:B0-----:R-:W-:Y:S02]  /*101c0*/  F2FP.F16.F32.PACK_AB R10, R109, R108 ;  /* 0x0000006c6d0a723e */ /* 0x001fe400000000ff */
[----:B------:R-:W-:Y:S02]  /*101d0*/  F2FP.F16.F32.PACK_AB R11, R111, R110 ;  /* 0x0000006e6f0b723e */ /* 0x000fe400000000ff */
[----:B------:R-:W-:Y:S02]  /*101e0*/  F2FP.F16.F32.PACK_AB R12, R113, R112 ;  /* 0x00000070710c723e */ /* 0x000fe400000000ff */
[----:B------:R-:W-:Y:S02]  /*101f0*/  F2FP.F16.F32.PACK_AB R13, R115, R114 ;  /* 0x00000072730d723e */ /* 0x000fe400000000ff */
[----:B------:R-:W-:Y:S02]  /*10200*/  F2FP.F16.F32.PACK_AB R14, R117, R116 ;  /* 0x00000074750e723e */ /* 0x000fe400000000ff */
[----:B------:R-:W-:-:S02]  /*10210*/  F2FP.F16.F32.PACK_AB R15, R119, R118 ;  /* 0x00000076770f723e */ /* 0x000fc400000000ff */
[----:B------:R-:W-:Y:S02]  /*10220*/  ISETP.NE.AND.EX P0, PT, RZ, UR5, PT, P0 ;  /* 0x00000005ff007c0c */ /* 0x000fe4000bf05300 */
[----:B------:R-:W-:Y:S01]  /*10230*/  IADD3.X R25, R40, UR5, RZ, P1, !PT ;  /* 0x0000000528197c10 */ /* 0x000fe20008ffe4ff */
[----:B------:R-:W-:Y:S01]  /*10240*/  ULDC.64 UR4, c[0x0][0xc08] ;  /* 0x0003020000047ab9 */ /* 0x000fe20000000a00 */
[----:B------:R0:W-:Y:S01]  /*10250*/  STSM.16.M88.4 [R28], R4 ;  /* 0x000000041c007844 */ /* 0x0001e20000000200 */
[----:B------:R-:W-:-:S03]  /*10260*/  ISETP.NE.U32.AND P1, PT, RZ, UR4, PT ;  /* 0x00000004ff007c0c */ /* 0x000fc6000bf25070 */
[----:B------:R2:W-:Y:S01]  /*10270*/  STSM.16.M88.4 [R27], R8 ;  /* 0x000000081b007844 */ /* 0x0005e20000000200 */
[----:B------:R-:W-:-:S03]  /*10280*/  ISETP.NE.AND.EX P1, PT, RZ, UR5, PT, P1 ;  /* 0x00000005ff007c0c */ /* 0x000fc6000bf25310 */
[----:B------:R3:W-:Y:S01]  /*10290*/  STSM.16.M88.4 [R26], R12 ;  /* 0x0000000c1a007844 */ /* 0x0007e20000000200 */
[----:B------:R-:W-:Y:S09]  /*102a0*/  BAR.SYNC.DEFER_BLOCKING 0x1, 0x180 ;  /* 0x0046000000007b1d */ /* 0x000ff20000010000 */
[----:B0-----:R-:W-:Y:S01]  /*102b0*/  @P1 IADD3 R4, P3, R42, UR4, RZ ;  /* 0x000000042a041c10 */ /* 0x001fe2000ff7e0ff */
[----:B------:R-:W-:-:S02]  /*102c0*/  ULDC UR4, c[0x0][0xa88] ;  /* 0x0002a20000047ab9 */ /* 0x000fc40000000800 */
[----:B--2---:R-:W-:Y:S01]  /*102d0*/  IMAD.U32 R9, RZ, RZ, UR4 ;  /* 0x00000004ff097e24 */ /* 0x004fe2000f8e00ff */
[----:B------:R-:W-:Y:S01]  /*102e0*/  @P1 IADD3.X R5, R40, UR5, RZ, P3, !PT ;  /* 0x0000000528051c10 */ /* 0x000fe20009ffe4ff */
[----:B------:R0:W5:Y:S04]  /*102f0*/  @P0 LDG.E R38, desc[UR40][R24.64] ;  /* 0x0000002818260981 */ /* 0x000168000c1e1900 */
[----:B------:R0:W5:Y:S01]  /*10300*/  @P1 LDG.E R9, desc[UR40][R4.64] ;  /* 0x0000002804091981 */ /* 0x000162000c1e1900 */
[----:B-1----:R-:W-:-:S13]  /*10310*/  ISETP.NE.AND P2, PT, R0, 0x1, PT ;  /* 0x000000010000780c */ /* 0x002fda0003f45270 */
[----:B------:R-:W1:Y:S08]  /*10320*/  @P2 LDC R6, c[0x0][0xbec] ;  /* 0x0002fb00ff062b82 */ /* 0x000e700000000800 */
[----:B------:R-:W2:Y:S01]  /*10330*/  @P2 LDC R37, c[0x0][0xbf0] ;  /* 0x0002fc00ff252b82 */ /* 0x000ea20000000800 */
[----:B---3--:R-:W-:Y:S01]  /*10340*/  IMAD.IADD R15, R43, 0x1, R46 ;  /* 0x000000012b0f7824 */ /* 0x008fe200078e022e */
[----:B0-----:R-:W-:Y:S06]  /*10350*/  @P1 BRA `(.L_x_2367) ;  /* 0x0000000000101947 */ /* 0x001fec0003800000 */
[----:B------:R-:W-:Y:S05]  /*10360*/  @!P0 BRA `(.L_x_2367) ;  /* 0x00000000000c8947 */ /* 0x000fea0003800000 */
[----:B------:R-:W3:Y:S04]  /*10370*/  LDG.E R4, desc[UR40][R24.64] ;  /* 0x0000002818047981 */ /* 0x000ee8000c1e1900 */
[----:B-----5:R-:W3:Y:S02]  /*10380*/  LDG.E R9, desc[UR40][R24.64+0x4] ;  /* 0x0000042818097981 */ /* 0x020ee4000c1e1900 */
[----:B---3--:R-:W-:-:S07]  /*10390*/  IMAD.IADD R9, R9, 0x1, -R4 ;  /* 0x0000000109097824 */ /* 0x008fce00078e0a04 */
.L_x_2367:
[----:B------:R-:W3:Y:S01]  /*103a0*/  LDL R12, [R1+0x58] ;  /* 0x00005800010c7983 */ /* 0x000ee20000100800 */
[----:B-1----:R-:W-:Y:S01]  /*103b0*/  @P2 IMAD.HI.U32 R4, R15, R6, RZ ;  /* 0x000000060f042227 */ /* 0x002fe200078e00ff */
[----:B------:R-:W-:Y:S01]  /*103c0*/  ULDC.64 UR4, c[0x0][0xb90] ;  /* 0x0002e40000047ab9 */ /* 0x000fe20000000a00 */
[----:B-----5:R-:W-:Y:S01]  /*103d0*/  SHF.R.S32.HI R39, RZ, 0x1f, R38 ;  /* 0x0000001fff277819 */ /* 0x020fe20000011426 */
[----:B------:R-:W4:Y:S01]  /*103e0*/  LDL.LU R42, [R1+0x4c] ;  /* 0x00004c00012a7983 */ /* 0x000f220000300800 */
[----:B------:R-:W-:Y:S01]  /*103f0*/  MOV R7, R15 ;  /* 0x0000000f00077202 */ /* 0x000fe20000000f00 */
[----:B------:R-:W-:Y:S01]  /*10400*/  IMAD R41, R9, R0, RZ ;  /* 0x0000000009297224 */ /* 0x000fe200078e02ff */
[----:B--2---:R-:W-:Y:S01]  /*10410*/  @P2 SHF.R.U32.HI R7, RZ, R37, R4 ;  /* 0x00000025ff072219 */ /* 0x004fe20000011604 */
[----:B------:R-:W0:Y:S01]  /*10420*/  S2R R14, SR_TID.X ;  /* 0x00000000000e7919 */ /* 0x000e220000002100 */
[----:B------:R-:W-:Y:S01]  /*10430*/  SEL R40, R3, RZ, !P0 ;  /* 0x000000ff03287207 */ /* 0x000fe20004000000 */
[----:B------:R-:W1:Y:S01]  /*10440*/  @P2 LDC R43, c[0x0][0xbec] ;  /* 0x0002fb00ff2b2b82 */ /* 0x000e620000000800 */
[----:B------:R-:W-:Y:S01]  /*10450*/  SEL R37, R45, RZ, !P0 ;  /* 0x000000ff2d257207 */ /* 0x000fe20004000000 */
[----:B------:R-:W-:-:S04]  /*10460*/  IMAD.MOV R13, RZ, RZ, -R7 ;  /* 0x000000ffff0d7224 */ /* 0x000fc800078e0a07 */
[----:B------:R-:W-:Y:S02]  /*10470*/  IMAD R3, R0, R13, R15 ;  /* 0x0000000d00037224 */ /* 0x000fe400078e020f */
[----:B0-----:R-:W-:-:S05]  /*10480*/  VIADD R24, R14, 0xffffff80 ;  /* 0xffffff800e187836 */ /* 0x001fca0000000000 */
[----:B------:R-:W-:-:S04]  /*10490*/  SHF.R.S32.HI R14, RZ, 0x1f, R24 ;  /* 0x0000001fff0e7819 */ /* 0x000fc80000011418 */
[----:B------:R-:W-:-:S04]  /*104a0*/  LEA.HI R14, R14, R24, RZ, 0x7 ;  /* 0x000000180e0e7211 */ /* 0x000fc800078f38ff */
[----:B------:R-:W-:-:S05]  /*104b0*/  LOP3.LUT R14, R14, 0xffffff80, RZ, 0xc0, !PT ;  /* 0xffffff800e0e7812 */ /* 0x000fca00078ec0ff */
[----:B------:R-:W-:Y:S02]  /*104c0*/  IMAD.IADD R14, R24, 0x1, -R14 ;  /* 0x00000001180e7824 */ /* 0x000fe400078e0a0e */
[----:B---3--:R-:W-:Y:S01]  /*104d0*/  IMAD.IADD R12, R12, 0x1, R46 ;  /* 0x000000010c0c7824 */ /* 0x008fe200078e022e */
[----:B----4-:R-:W-:Y:S01]  /*104e0*/  SHF.R.S32.HI R28, RZ, 0x1f, R42 ;  /* 0x0000001fff1c7819 */ /* 0x010fe2000001142a */
[----:B------:R-:W-:-:S04]  /*104f0*/  IMAD.WIDE.U32 R4, R42, UR4, R38 ;  /* 0x000000042a047c25 */ /* 0x000fc8000f8e0026 */
[----:B------:R-:W-:-:S04]  /*10500*/  IMAD R6, R28, UR4, RZ ;  /* 0x000000041c067c24 */ /* 0x000fc8000f8e02ff */
[----:B------:R-:W-:Y:S01]  /*10510*/  IMAD R11, R42, UR5, R6 ;  /* 0x000000052a0b7c24 */ /* 0x000fe2000f8e0206 */
[----:B------:R-:W-:Y:S01]  /*10520*/  ULDC.64 UR4, c[0x0][0xb98] ;  /* 0x0002e60000047ab9 */ /* 0x000fe20000000a00 */
[----:B------:R-:W-:Y:S01]  /*10530*/  SHF.R.S32.HI R6, RZ, 0x1f, R3 ;  /* 0x0000001fff067819 */ /* 0x000fe20000011403 */
[----:B------:R-:W-:Y:S02]  /*10540*/  IMAD R8, R40, UR4, RZ ;  /* 0x0000000428087c24 */ /* 0x000fe4000f8e02ff */
[----:B------:R-:W-:Y:S01]  /*10550*/  IMAD.IADD R5, R5, 0x1, R11 ;  /* 0x0000000105057824 */ /* 0x000fe200078e020b */
[----:B------:R-:W-:Y:S01]  /*10560*/  SHF.R.S32.HI R11, RZ, 0x1f, R7 ;  /* 0x0000001fff0b7819 */ /* 0x000fe20000011407 */
[C---:B------:R-:W-:Y:S02]  /*10570*/  IMAD R8, R37.reuse, UR5, R8 ;  /* 0x0000000525087c24 */ /* 0x040fe4000f8e0208 */
[----:B------:R-:W-:Y:S01]  /*10580*/  IMAD.WIDE.U32 R4, R37, UR4, R4 ;  /* 0x0000000425047c25 */ /* 0x000fe2000f8e0004 */
[----:B------:R-:W-:-:S03]  /*10590*/  ULDC.64 UR4, c[0x0][0xb88] ;  /* 0x0002e20000047ab9 */ /* 0x000fc60000000a00 */
[----:B------:R-:W-:Y:S01]  /*105a0*/  IMAD R6, R6, UR4, RZ ;  /* 0x0000000406067c24 */ /* 0x000fe2000f8e02ff */
[----:B------:R-:W-:-:S03]  /*105b0*/  IADD3 R4, P0, R7, R4, RZ ;  /* 0x0000000407047210 */ /* 0x000fc60007f1e0ff */
[----:B------:R-:W-:Y:S01]  /*105c0*/  IMAD R7, R3, UR5, R6 ;  /* 0x0000000503077c24 */ /* 0x000fe2000f8e0206 */
[----:B------:R-:W-:-:S03]  /*105d0*/  IADD3.X R5, R11, R5, R8, P0, !PT ;  /* 0x000000050b057210 */ /* 0x000fc600007fe408 */
        /* <DEDUP_REMOVED lines=11> */
[C---:B------:R-:W-:Y:S02]  /*10690*/  IADD3 R3, R12.reuse, 0x8, RZ ;  /* 0x000000080c037810 */ /* 0x040fe40007ffe0ff */
[----:B------:R-:W-:Y:S01]  /*106a0*/  ISETP.GE.OR P1, PT, R12, R41, P0 ;  /* 0x000000290c00720c */ /* 0x000fe20000726670 */
[----:B------:R2:W-:Y:S01]  /*106b0*/  SHFL.IDX PT, R6, R8, 0x1, 0x1c1f ;  /* 0x003c1f0008067f89 */ /* 0x0005e200000e0000 */
[----:B------:R-:W-:-:S02]  /*106c0*/  IADD3 R13, P3, R20, 0x1800, RZ ;  /* 0x00001800140d7810 */ /* 0x000fc40007f7e0ff */
[C---:B------:R-:W-:Y:S01]  /*106d0*/  IADD3 R25, P4, R20.reuse, 0x3000, RZ ;  /* 0x0000300014197810 */ /* 0x040fe20007f9e0ff */
[----:B------:R-:W3:Y:S01]  /*106e0*/  SHFL.IDX PT, R7, R10, 0x1, 0x1c1f ;  /* 0x003c1f000a077f89 */ /* 0x000ee200000e0000 */
[----:B------:R-:W-:Y:S02]  /*106f0*/  LOP3.LUT R9, R20, 0x380, RZ, 0xc0, !PT ;  /* 0x0000038014097812 */ /* 0x000fe400078ec0ff */
[----:B------:R-:W-:Y:S02]  /*10700*/  LOP3.LUT R12, R13, 0x380, RZ, 0xc0, !PT ;  /* 0x000003800d0c7812 */ /* 0x000fe400078ec0ff */
[----:B------:R-:W-:Y:S02]  /*10710*/  ISETP.GE.OR P0, PT, R3, R41, P0 ;  /* 0x000000290300720c */ /* 0x000fe40000706670 */
[----:B------:R-:W-:Y:S02]  /*10720*/  LOP3.LUT R24, R25, 0x380, RZ, 0xc0, !PT ;  /* 0x0000038019187812 */ /* 0x000fe400078ec0ff */
[----:B------:R-:W-:-:S02]  /*10730*/  SHF.R.U64 R9, R9, 0x3, RZ ;  /* 0x0000000309097819 */ /* 0x000fc400000012ff */
[----:B------:R-:W-:Y:S02]  /*10740*/  SHF.R.U64 R12, R12, 0x3, RZ ;  /* 0x000000030c0c7819 */ /* 0x000fe400000012ff */
[----:B------:R-:W-:Y:S02]  /*10750*/  SHF.R.U64 R24, R24, 0x3, RZ ;  /* 0x0000000318187819 */ /* 0x000fe400000012ff */
[----:B--2---:R-:W-:Y:S01]  /*10760*/  LOP3.LUT R8, R9, R20, RZ, 0x3c, !PT ;  /* 0x0000001409087212 */ /* 0x004fe200078e3cff */
[--C-:B------:R-:W-:Y:S01]  /*10770*/  IMAD.MOV.U32 R9, RZ, RZ, R21.reuse ;  /* 0x000000ffff097224 */ /* 0x100fe200078e0015 */
[----:B------:R-:W-:Y:S01]  /*10780*/  LOP3.LUT R12, R12, R13, RZ, 0x3c, !PT ;  /* 0x0000000d0c0c7212 */ /* 0x000fe200078e3cff */
[--C-:B------:R-:W-:Y:S01]  /*10790*/  IMAD.X R13, RZ, RZ, R21.reuse, P3 ;  /* 0x000000ffff0d7224 */ /* 0x100fe200018e0615 */
[----:B------:R-:W-:Y:S01]  /*107a0*/  LOP3.LUT R24, R24, R25, RZ, 0x3c, !PT ;  /* 0x0000001918187212 */ /* 0x000fe200078e3cff */
[----:B------:R-:W-:Y:S01]  /*107b0*/  IMAD.X R25, RZ, RZ, R21, P4 ;  /* 0x000000ffff197224 */ /* 0x000fe200020e0615 */
[----:B0-----:R0:W-:Y:S04]  /*107c0*/  @!P1 ST.E desc[UR40][R4.64], R36 ;  /* 0x0000002404009985 */ /* 0x0011e8000c101928 */
[----:B---3--:R2:W-:Y:S04]  /*107d0*/  @!P0 ST.E desc[UR40][R6.64], R35 ;  /* 0x0000002306008985 */ /* 0x0085e8000c101928 */
[----:B------:R-:W3:Y:S04]  /*107e0*/  LD.E.128 R8, desc[UR40][R8.64] ;  /* 0x0000002808087980 */ /* 0x000ee8000c101d00 */
[----:B------:R-:W4:Y:S04]  /*107f0*/  LD.E.128 R12, desc[UR40][R12.64] ;  /* 0x000000280c0c7980 */ /* 0x000f28000c101d00 */
[----:B------:R-:W4:Y:S01]  /*10800*/  LD.E.128 R24, desc[UR40][R24.64] ;  /* 0x0000002818187980 */ /* 0x000f22000c101d00 */
[----:B------:R-:W-:-:S04]  /*10810*/  IADD3 R20, P0, R20, 0x4800, RZ ;  /* 0x0000480014147810 */ /* 0x000fc80007f1e0ff */
[----:B------:R-:W-:Y:S01]  /*10820*/  LOP3.LUT R3, R20, 0x380, RZ, 0xc0, !PT ;  /* 0x0000038014037812 */ /* 0x000fe200078ec0ff */
[----:B0-----:R-:W-:-:S03]  /*10830*/  IMAD.X R5, RZ, RZ, R21, P0 ;  /* 0x000000ffff057224 */ /* 0x001fc600000e0615 */
[----:B------:R-:W-:-:S04]  /*10840*/  SHF.R.U64 R3, R3, 0x3, RZ ;  /* 0x0000000303037819 */ /* 0x000fc800000012ff */
[----:B------:R-:W-:Y:S01]  /*10850*/  LOP3.LUT R4, R3, R20, RZ, 0x3c, !PT ;  /* 0x0000001403047212 */ /* 0x000fe200078e3cff */
[----:B------:R-:W-:Y:S02]  /*10860*/  IMAD R3, R39, UR4, RZ ;  /* 0x0000000427037c24 */ /* 0x000fe4000f8e02ff */
[----:B------:R-:W0:Y:S01]  /*10870*/  @P2 LDC R39, c[0x0][0xbf0] ;  /* 0x0002fc00ff272b82 */ /* 0x000e220000000800 */
[C---:B------:R-:W-:Y:S02]  /*10880*/  IMAD.WIDE.U32 R20, R38.reuse, UR4, RZ ;  /* 0x0000000426147c25 */ /* 0x040fe4000f8e00ff */
[----:B--2---:R-:W5:Y:S02]  /*10890*/  LD.E.128 R4, desc[UR40][R4.64] ;  /* 0x0000002804047980 */ /* 0x004f64000c101d00 */
[----:B------:R-:W-:Y:S01]  /*108a0*/  IMAD R35, R38, UR5, R3 ;  /* 0x0000000526237c24 */ /* 0x000fe2000f8e0203 */
[----:B------:R-:W-:Y:S01]  /*108b0*/  ULDC.64 UR4, c[0x0][0xae8] ;  /* 0x0002ba0000047ab9 */ /* 0x000fe20000000a00 */
[----:B------:R-:W-:Y:S01]  /*108c0*/  IMAD R3, R44, 0x30, R34 ;  /* 0x000000302c037824 */ /* 0x000fe200078e0222 */
[----:B------:R-:W-:Y:S01]  /*108d0*/  @!PT LDS RZ, [RZ] ;  /* 0x00000000fffff984 */ /* 0x000fe20000000800 */
[----:B------:R-:W-:Y:S01]  /*108e0*/  @!PT LDS RZ, [RZ] ;  /* 0x00000000fffff984 */ /* 0x000fe20000000800 */
[----:B------:R-:W-:Y:S01]  /*108f0*/  @!PT LDS RZ, [RZ] ;  /* 0x00000000fffff984 */ /* 0x000fe20000000800 */
[----:B------:R-:W-:Y:S01]  /*10900*/  @!PT LDS RZ, [RZ] ;  /* 0x00000000fffff984 */ /* 0x000fe20000000800 */
[----:B------:R2:W-:Y:S06]  /*10910*/  MEMBAR.ALL.CTA ;  /* 0x0000000000007992 */ /* 0x0005ec0000008000 */
[----:B--2---:R-:W2:Y:S01]  /*10920*/  FENCE.VIEW.ASYNC.S ;  /* 0x00000000000073c6 */ /* 0x004ea20000000000 */
[----:B------:R-:W-:-:S02]  /*10930*/  IMAD.IADD R21, R21, 0x1, R35 ;  /* 0x0000000115157824 */ /* 0x000fc400078e0223 */
[----:B------:R-:W-:Y:S02]  /*10940*/  IMAD R28, R28, UR4, RZ ;  /* 0x000000041c1c7c24 */ /* 0x000fe4000f8e02ff */
[----:B------:R-:W-:Y:S02]  /*10950*/  IMAD.IADD R36, R46, 0x1, R3 ;  /* 0x000000012e247824 */ /* 0x000fe400078e0203 */
[C---:B------:R-:W-:Y:S02]  /*10960*/  IMAD R3, R42.reuse, UR5, R28 ;  /* 0x000000052a037c24 */ /* 0x040fe4000f8e021c */
[----:B------:R-:W-:Y:S01]  /*10970*/  IMAD.WIDE.U32 R20, R42, UR4, R20 ;  /* 0x000000042a147c25 */ /* 0x000fe2000f8e0014 */
[----:B------:R-:W-:-:S03]  /*10980*/  ULDC.64 UR4, c[0x0][0xaf0] ;  /* 0x0002bc0000047ab9 */ /* 0x000fc60000000a00 */
[----:B-1----:R-:W-:-:S04]  /*10990*/  @P2 IMAD.HI.U32 R28, R36, R43, RZ ;  /* 0x0000002b241c2227 */ /* 0x002fc800078e00ff */
[----:B------:R-:W-:Y:S01]  /*109a0*/  IMAD.IADD R21, R21, 0x1, R3 ;  /* 0x0000000115157824 */ /* 0x000fe200078e0203 */
[----:B------:R-:W-:Y:S01]  /*109b0*/  MOV R3, R36 ;  /* 0x0000002400037202 */ /* 0x000fe20000000f00 */
[----:B------:R-:W-:Y:S01]  /*109c0*/  IMAD R35, R40, UR4, RZ ;  /* 0x0000000428237c24 */ /* 0x000fe2000f8e02ff */
[----:B0-----:R-:W-:Y:S01]  /*109d0*/  @P2 SHF.R.U32.HI R3, RZ, R39, R28 ;  /* 0x00000027ff032219 */ /* 0x001fe2000001161c */
[----:B------:R-:W-:-:S03]  /*109e0*/  IMAD.WIDE.U32 R20, R37, UR4, R20 ;  /* 0x0000000425147c25 */ /* 0x000fc6000f8e0014 */
[----:B------:R-:W-:Y:S01]  /*109f0*/  SHF.R.S32.HI R28, RZ, 0x1f, R3 ;  /* 0x0000001fff1c7819 */ /* 0x000fe20000011403 */
[----:B------:R-:W-:Y:S01]  /*10a00*/  IMAD R35, R37, UR5, R35 ;  /* 0x0000000525237c24 */ /* 0x000fe2000f8e0223 */
[----:B------:R-:W-:Y:S01]  /*10a10*/  ULDC.64 UR4, c[0x0][0xae0] ;  /* 0x0002b80000047ab9 */ /* 0x000fe20000000a00 */
[----:B------:R-:W-:Y:S02]  /*10a20*/  IMAD.MOV R37, RZ, RZ, -R3 ;  /* 0x000000ffff257224 */ /* 0x000fe400078e0a03 */
[----:B------:R-:W-:Y:S02]  /*10a30*/  IMAD.IADD R21, R21, 0x1, R35 ;  /* 0x0000000115157824 */ /* 0x000fe400078e0223 */
[----:B------:R-:W-:Y:S02]  /*10a40*/  IMAD R35, R0, R37, R36 ;  /* 0x0000002500237224 */ /* 0x000fe400078e0224 */
[----:B------:R-:W-:Y:S02]  /*10a50*/  IMAD R28, R28, UR4, RZ ;  /* 0x000000041c1c7c24 */ /* 0x000fe4000f8e02ff */
[----:B------:R-:W-:Y:S01]  /*10a60*/  IMAD.WIDE.U32 R20, R3, UR4, R20 ;  /* 0x0000000403147c25 */ /* 0x000fe2000f8e0014 */
[----:B------:R-:W-:-:S03]  /*10a70*/  SHF.R.S32.HI R0, RZ, 0x1f, R35 ;  /* 0x0000001fff007819 */ /* 0x000fc60000011423 */
[----:B------:R-:W-:Y:S01]  /*10a80*/  IMAD R37, R3, UR5, R28 ;  /* 0x0000000503257c24 */ /* 0x000fe2000f8e021c */
[----:B------:R-:W-:Y:S01]  /*10a90*/  ULDC.64 UR4, c[0x0][0xad8] ;  /* 0x0002b60000047ab9 */ /* 0x000fe20000000a00 */
[----:B------:R-:W-:Y:S02]  /*10aa0*/  IMAD.IADD R40, R34, 0x1, R46 ;  /* 0x0000000122287824 */ /* 0x000fe400078e022e */
[----:B------:R-:W-:Y:S02]  /*10ab0*/  IMAD.IADD R21, R21, 0x1, R37 ;  /* 0x0000000115157824 */ /* 0x000fe400078e0225 */
[----:B------:R-:W-:Y:S02]  /*10ac0*/  IMAD R0, R0, UR4, RZ ;  /* 0x0000000400007c24 */ /* 0x000fe4000f8e02ff */
[----:B------:R-:W-:-:S04]  /*10ad0*/  IMAD.WIDE.U32 R20, R35, UR4, R20 ;  /* 0x0000000423147c25 */ /* 0x000fc8000f8e0014 */
[----:B------:R-:W-:Y:S01]  /*10ae0*/  IMAD R3, R35, UR5, R0 ;  /* 0x0000000523037c24 */ /* 0x000fe2000f8e0200 */
[----:B------:R-:W-:Y:S01]  /*10af0*/  ULDC.64 UR4, c[0x0][0xa80] ;  /* 0x0002a00000047ab9 */ /* 0x000fe20000000a00 */
[----:B------:R-:W-:Y:S01]  /*10b00*/  VIADD R0, R40, 0x30 ;  /* 0x0000003028007836 */ /* 0x000fe20000000000 */
[----:B------:R-:W-:Y:S01]  /*10b10*/  LEA R28, P0, R20, UR4, 0x1 ;  /* 0x00000004141c7c11 */ /* 0x000fe2000f8008ff */
[----:B------:R-:W-:Y:S01]  /*10b20*/  IMAD.IADD R3, R21, 0x1, R3 ;  /* 0x0000000115037824 */ /* 0x000fe200078e0203 */
[----:B------:R-:W-:-:S03]  /*10b30*/  ULDC UR4, c[0x0][0xac8] ;  /* 0x0002b20000047ab9 */ /* 0x000fc60000000800 */
[----:B--2---:R-:W0:Y:S01]  /*10b40*/  SHFL.IDX PT, R36, R28, 0x1, 0x181f ;  /* 0x00381f001c247f89 */ /* 0x004e2200000e0000 */
[----:B------:R-:W-:Y:S01]  /*10b50*/  LEA.HI.X R38, R20, UR5, R3, 0x1, P0 ;  /* 0x0000000514267c11 */ /* 0x000fe200080f0c03 */
[C---:B------:R-:W-:Y:S01]  /*10b60*/  VIADD R3, R40.reuse, 0x60 ;  /* 0x0000006028037836 */ /* 0x040fe20000000000 */
[----:B------:R-:W-:Y:S01]  /*10b70*/  ISETP.GE.AND P0, PT, R33, UR4, PT ;  /* 0x0000000421007c0c */ /* 0x000fe2000bf06270 */
[----:B------:R-:W1:Y:S03]  /*10b80*/  SHFL.IDX PT, R20, R28, RZ, 0x181f ;  /* 0x00181fff1c147589 */ /* 0x000e6600000e0000 */
[-C--:B------:R-:W-:Y:S01]  /*10b90*/  ISETP.GE.OR P3, PT, R40, R41.reuse, P0 ;  /* 0x000000292800720c */ /* 0x080fe20000766670 */
[----:B------:R-:W2:Y:S01]  /*10ba0*/  SHFL.IDX PT, R21, R38, RZ, 0x181f ;  /* 0x00181fff26157589 */ /* 0x000ea200000e0000 */
[-C--:B------:R-:W-:Y:S02]  /*10bb0*/  ISETP.GE.OR P2, PT, R0, R41.reuse, P0 ;  /* 0x000000290000720c */ /* 0x080fe40000746670 */
[----:B------:R-:W-:Y:S01]  /*10bc0*/  ISETP.GE.OR P1, PT, R3, R41, P0 ;  /* 0x000000290300720c */ /* 0x000fe20000726670 */
[----:B------:R-:W2:Y:S01]  /*10bd0*/  SHFL.IDX PT, R42, R28, 0x2, 0x181f ;  /* 0x00581f001c2a7f89 */ /* 0x000ea200000e0000 */
[----:B------:R-:W-:-:S03]  /*10be0*/  IADD3 R0, R2, 0x16820, RZ ;  /* 0x0001682002007810 */ /* 0x000fc60007ffe0ff */
[----:B------:R-:W2:Y:S01]  /*10bf0*/  SHFL.IDX PT, R35, R38, 0x1, 0x181f ;  /* 0x00381f0026237f89 */ /* 0x000ea200000e0000 */
[----:B------:R-:W-:-:S03]  /*10c00*/  PRMT R0, RZ, 0x654, R0 ;  /* 0x00000654ff007816 */ /* 0x000fc60000000000 */
[----:B------:R-:W2:Y:S01]  /*10c10*/  SHFL.IDX PT, R37, R38, 0x2, 0x181f ;  /* 0x00581f0026257f89 */ /* 0x000ea200000e0000 */
[----:B------:R1:W-:Y:S01]  /*10c20*/  SYNCS.ARRIVE.TRANS64.RED.A1T0 RZ, [R0+URZ], RZ ;  /* 0x000000ff00ff79a7 */ /* 0x0003e2000810043f */
[C---:B0-----:R-:W-:Y:S02]  /*10c30*/  @!P2 LEA R34, P4, R33.reuse, R36, 0x1 ;  /* 0x000000242122a211 */ /* 0x041fe400078808ff */
[----:B------:R-:W0:Y:S01]  /*10c40*/  SHFL.IDX PT, R28, R28, 0x3, 0x181f ;  /* 0x00781f001c1c7f89 */ /* 0x000e2200000e0000 */
[C---:B-1----:R-:W-:Y:S01]  /*10c50*/  @!P3 LEA R20, P5, R33.reuse, R20, 0x1 ;  /* 0x000000142114b211 */ /* 0x042fe200078a08ff */
[----:B------:R-:W-:Y:S02]  /*10c60*/  VIADD R0, R40, 0x90 ;  /* 0x0000009028007836 */ /* 0x000fe40000000000 */
[----:B------:R-:W1:Y:S01]  /*10c70*/  SHFL.IDX PT, R38, R38, 0x3, 0x181f ;  /* 0x00781f0026267f89 */ /* 0x000e6200000e0000 */
[----:B--2---:R-:W-:Y:S02]  /*10c80*/  @!P3 LEA.HI.X R21, R33, R21, R32, 0x1, P5 ;  /* 0x000000152115b211 */ /* 0x004fe400028f0c20 */
[----:B------:R-:W-:-:S02]  /*10c90*/  ISETP.GE.OR P0, PT, R0, R41, P0 ;  /* 0x000000290000720c */ /* 0x000fc40000706670 */
[C---:B------:R-:W-:Y:S02]  /*10ca0*/  @!P1 LEA R36, P5, R33.reuse, R42, 0x1 ;  /* 0x0000002a21249211 */ /* 0x040fe400078a08ff */
        /* <DEDUP_REMOVED lines=10> */
.L_x_2366:
[----:B------:R-:W-:Y:S01]  /*10d50*/  ULDC.64 UR4, c[0x0][0xc00] ;  /* 0x0003000000047ab9 */ /* 0x000fe20000000a00 */
[----:B------:R-:W-:Y:S01]  /*10d60*/  IMAD.MOV.U32 R0, RZ, RZ, RZ ;  /* 0x000000ffff007224 */ /* 0x000fe200078e00ff */
[----:B------:R-:W-:Y:S01]  /*10d70*/  ISETP.NE.U32.AND P0, PT, RZ, UR4, PT ;  /* 0x00000004ff007c0c */ /* 0x000fe2000bf05070 */
[----:B------:R-:W0:Y:S01]  /*10d80*/  LDC R25, c[0x0][0xbe8] ;  /* 0x0002fa00ff197b82 */ /* 0x000e220000000800 */
[----:B------:R-:W-:Y:S02]  /*10d90*/  IADD3 R4, P1, R42, UR4, RZ ;  /* 0x000000042a047c10 */ /* 0x000fe4000ff3e0ff */
[----:B------:R-:W-:Y:S02]  /*10da0*/  ISETP.NE.AND.EX P0, PT, RZ, UR5, PT, P0 ;  /* 0x00000005ff007c0c */ /* 0x000fe4000bf05300 */
[----:B------:R-:W-:Y:S01]  /*10db0*/  IADD3.X R5, R40, UR5, RZ, P1, !PT ;  /* 0x0000000528057c10 */ /* 0x000fe20008ffe4ff */
[----:B------:R-:W-:Y:S02]  /*10dc0*/  ULDC.64 UR4, c[0x0][0xc08] ;  /* 0x0003020000047ab9 */ /* 0x000fe40000000a00 */
        /* <DEDUP_REMOVED lines=16> */
.L_x_2369:
        /* <DEDUP_REMOVED lines=10> */
[----:B--2---:R-:W-:Y:S01]  /*10f70*/  IMAD R3, R8, R9, RZ ;  /* 0x0000000908037224 */ /* 0x004fe200078e02ff */
[----:B-1----:R-:W-:-:S04]  /*10f80*/  IADD3 R10, R26, -0x80, R4 ;  /* 0xffffff801a0a7810 */ /* 0x002fc80007ffe004 */
[----:B------:R-:W-:-:S13]  /*10f90*/  ISETP.GE.AND P0, PT, R10, R3, PT ;  /* 0x000000030a00720c */ /* 0x000fda0003f06270 */
[----:B------:R-:W-:Y:S05]  /*10fa0*/  @P0 BRA `(.L_x_2371) ;  /* 0x0000000000840947 */ /* 0x000fea0003800000 */
[----:B------:R-:W-:Y:S01]  /*10fb0*/  ISETP.NE.AND P0, PT, R9, 0x1, PT ;  /* 0x000000010900780c */ /* 0x000fe20003f05270 */
[----:B------:R-:W-:Y:S01]  /*10fc0*/  ULDC.64 UR4, c[0x0][0xb90] ;  /* 0x0002e40000047ab9 */ /* 0x000fe20000000a00 */
[----:B------:R-:W-:Y:S02]  /*10fd0*/  IMAD.MOV.U32 R4, RZ, RZ, R0 ;  /* 0x000000ffff047224 */ /* 0x000fe400078e0000 */
[----:B------:R-:W-:Y:S02]  /*10fe0*/  IMAD R7, R12, UR4, RZ ;  /* 0x000000040c077c24 */ /* 0x000fe4000f8e02ff */
[----:B------:R-:W-:Y:S02]  /*10ff0*/  IMAD.MOV.U32 R5, RZ, RZ, R11 ;  /* 0x000000ffff057224 */ /* 0x000fe400078e000b */
[C---:B------:R-:W-:Y:S02]  /*11000*/  IMAD R7, R20.reuse, UR5, R7 ;  /* 0x0000000514077c24 */ /* 0x040fe4000f8e0207 */
[----:B------:R-:W-:Y:S01]  /*11010*/  IMAD.WIDE.U32 R4, R20, UR4, R4 ;  /* 0x0000000414047c25 */ /* 0x000fe2000f8e0004 */
[----:B------:R-:W-:-:S02]  /*11020*/  ULDC.64 UR4, c[0x0][0xb98] ;  /* 0x0002e60000047ab9 */ /* 0x000fc40000000a00 */
[----:B------:R-:W1:Y:S01]  /*11030*/  @P0 LDC R15, c[0x0][0xbec] ;  /* 0x0002fb00ff0f0b82 */ /* 0x000e620000000800 */
[----:B------:R-:W-:Y:S01]  /*11040*/  IMAD.MOV.U32 R3, RZ, RZ, R10 ;  /* 0x000000ffff037224 */ /* 0x000fe200078e000a */
[----:B------:R-:W-:-:S03]  /*11050*/  IADD3 R5, R5, R7, RZ ;  /* 0x0000000705057210 */ /* 0x000fc60007ffe0ff */
[----:B------:R-:W-:-:S03]  /*11060*/  IMAD.WIDE.U32 R4, R13, UR4, R4 ;  /* 0x000000040d047c25 */ /* 0x000fc6000f8e0004 */
[----:B------:R-:W2:Y:S01]  /*11070*/  @P0 LDC R21, c[0x0][0xbf0] ;  /* 0x0002fc00ff150b82 */ /* 0x000ea20000000800 */
[----:B-1----:R-:W-:-:S05]  /*11080*/  @P0 IMAD.HI.U32 R6, R10, R15, RZ ;  /* 0x0000000f0a060227 */ /* 0x002fca00078e00ff */
[----:B--2---:R-:W-:Y:S01]  /*11090*/  @P0 SHF.R.U32.HI R3, RZ, R21, R6 ;  /* 0x00000015ff030219 */ /* 0x004fe20000011606 */
[----:B------:R-:W-:-:S03]  /*110a0*/  IMAD R6, R14, UR4, RZ ;  /* 0x000000040e067c24 */ /* 0x000fc6000f8e02ff */
[----:B------:R-:W-:Y:S01]  /*110b0*/  IADD3 R4, P0, R3, R4, RZ ;  /* 0x0000000403047210 */ /* 0x000fe20007f1e0ff */
[--C-:B------:R-:W-:Y:S02]  /*110c0*/  IMAD.MOV R7, RZ, RZ, -R3.reuse ;  /* 0x000000ffff077224 */ /* 0x100fe400078e0a03 */
[----:B------:R-:W-:Y:S01]  /*110d0*/  IMAD R6, R13, UR5, R6 ;  /* 0x000000050d067c24 */ /* 0x000fe2000f8e0206 */
[----:B------:R-:W-:Y:S01]  /*110e0*/  ULDC.64 UR4, c[0x0][0xb88] ;  /* 0x0002e20000047ab9 */ /* 0x000fe20000000a00 */
[----:B------:R-:W-:Y:S01]  /*110f0*/  IMAD R7, R9, R7, R10 ;  /* 0x0000000709077224 */ /* 0x000fe200078e020a */
[----:B------:R-:W-:-:S04]  /*11100*/  SHF.R.S32.HI R9, RZ, 0x1f, R3 ;  /* 0x0000001fff097819 */ /* 0x000fc80000011403 */
        /* <DEDUP_REMOVED lines=11> */
.L_x_2371:
[----:B------:R-:W-:Y:S05]  /*111c0*/  BSYNC B1 ;  /* 0x0000000000017941 */ /* 0x000fea0003800000 */
.L_x_2370:
[----:B------:R-:W2:Y:S01]  /*111d0*/  @P2 LDC R9, c[0x0][0xbf0] ;  /* 0x0002fc00ff092b82 */ /* 0x000ea20000000800 */
[----:B------:R-:W-:Y:S01]  /*111e0*/  ULDC.64 UR4, c[0x0][0xaa0] ;  /* 0x0002a80000047ab9 */ /* 0x000fe20000000a00 */
[----:B-1----:R-:W-:Y:S01]  /*111f0*/  IMAD R6, R44, 0x30, R34 ;  /* 0x000000302c067824 */ /* 0x002fe200078e0222 */
[----:B------:R-:W-:Y:S01]  /*11200*/  ULDC.64 UR6, c[0x0][0xa80] ;  /* 0x0002a00000067ab9 */ /* 0x000fe20000000a00 */
[----:B------:R-:W-:Y:S02]  /*11210*/  IMAD R3, R11, UR4, RZ ;  /* 0x000000040b037c24 */ /* 0x000fe4000f8e02ff */
[----:B------:R-:W-:-:S04]  /*11220*/  IMAD.WIDE.U32 R4, R0, UR4, RZ ;  /* 0x0000000400047c25 */ /* 0x000fc8000f8e00ff */
[----:B------:R-:W-:Y:S01]  /*11230*/  IMAD R3, R0, UR5, R3 ;  /* 0x0000000500037c24 */ /* 0x000fe2000f8e0203 */
[----:B------:R-:W-:Y:S01]  /*11240*/  ULDC.64 UR4, c[0x0][0xae8] ;  /* 0x0002ba0000047ab9 */ /* 0x000fe20000000a00 */
[----:B------:R-:W-:Y:S02]  /*11250*/  IMAD.IADD R10, R26, 0x1, R6 ;  /* 0x000000011a0a7824 */ /* 0x000fe400078e0206 */
[----:B------:R-:W-:Y:S02]  /*11260*/  IMAD R0, R12, UR4, RZ ;  /* 0x000000040c007c24 */ /* 0x000fe4000f8e02ff */
[----:B------:R-:W-:Y:S02]  /*11270*/  IMAD.IADD R5, R5, 0x1, R3 ;  /* 0x0000000105057824 */ /* 0x000fe400078e0203 */
[----:B------:R-:W-:Y:S02]  /*11280*/  IMAD R7, R20, UR5, R0 ;  /* 0x0000000514077c24 */ /* 0x000fe4000f8e0200 */
[----:B0-----:R-:W-:-:S04]  /*11290*/  @P2 IMAD.HI.U32 R0, R10, R27, RZ ;  /* 0x0000001b0a002227 */ /* 0x001fc800078e00ff */
[----:B------:R-:W-:Y:S01]  /*112a0*/  IMAD.MOV.U32 R3, RZ, RZ, R10 ;  /* 0x000000ffff037224 */ /* 0x000fe200078e000a */
[----:B--2---:R-:W-:Y:S01]  /*112b0*/  @P2 SHF.R.U32.HI R3, RZ, R9, R0 ;  /* 0x00000009ff032219 */ /* 0x004fe20000011600 */
[----:B------:R-:W-:Y:S01]  /*112c0*/  IMAD.WIDE.U32 R4, R20, UR4, R4 ;  /* 0x0000000414047c25 */ /* 0x000fe2000f8e0004 */
[----:B------:R-:W-:Y:S02]  /*112d0*/  ULDC.64 UR4, c[0x0][0xaf0] ;  /* 0x0002bc0000047ab9 */ /* 0x000fe40000000a00 */
[----:B------:R-:W-:Y:S01]  /*112e0*/  IADD3 R21, -R3, RZ, RZ ;  /* 0x000000ff03157210 */ /* 0x000fe20007ffe1ff */
[----:B------:R-:W-:Y:S01]  /*112f0*/  IMAD.IADD R5, R5, 0x1, R7 ;  /* 0x0000000105057824 */ /* 0x000fe200078e0207 */
[----:B------:R-:W-:Y:S01]  /*11300*/  SHF.R.S32.HI R0, RZ, 0x1f, R3 ;  /* 0x0000001fff007819 */ /* 0x000fe20000011403 */
[----:B------:R-:W-:Y:S02]  /*11310*/  IMAD R6, R14, UR4, RZ ;  /* 0x000000040e067c24 */ /* 0x000fe4000f8e02ff */
[----:B------:R-:W-:-:S04]  /*11320*/  IMAD.WIDE.U32 R4, R13, UR4, R4 ;  /* 0x000000040d047c25 */ /* 0x000fc8000f8e0004 */
[----:B------:R-:W-:Y:S01]  /*11330*/  IMAD R7, R13, UR5, R6 ;  /* 0x000000050d077c24 */ /* 0x000fe2000f8e0206 */
[----:B------:R-:W-:Y:S01]  /*11340*/  ULDC.64 UR4, c[0x0][0xae0] ;  /* 0x0002b80000047ab9 */ /* 0x000fe20000000a00 */
        /* <DEDUP_REMOVED lines=21> */
[----:B------:R-:W1:Y:S03]  /*114a0*/  SHFL.IDX PT, R0, R20, RZ, 0x181f ;  /* 0x00181fff14007589 */ /* 0x000e6600000e0000 */
[C---:B------:R-:W-:Y:S01]  /*114b0*/  VIADD R8, R24.reuse, 0x30 ;  /* 0x0000003018087836 */ /* 0x040fe20000000000 */
[----:B------:R-:W2:Y:S01]  /*114c0*/  SHFL.IDX PT, R5, R7, 0x1, 0x181f ;  /* 0x00381f0007057f89 */ /* 0x000ea200000e0000 */
[C---:B------:R-:W-:Y:S01]  /*114d0*/  ISETP.GE.OR P2, PT, R24.reuse, R21, P0 ;  /* 0x000000151800720c */ /* 0x040fe20000746670 */
[----:B------:R-:W-:-:S02]  /*114e0*/  VIADD R10, R24, 0x60 ;  /* 0x00000060180a7836 */ /* 0x000fc40000000000 */
[----:B------:R-:W3:Y:S01]  /*114f0*/  SHFL.IDX PT, R14, R7, 0x2, 0x181f ;  /* 0x00581f00070e7f89 */ /* 0x000ee200000e0000 */
[-C--:B------:R-:W-:Y:S02]  /*11500*/  ISETP.GE.OR P3, PT, R8, R21.reuse, P0 ;  /* 0x000000150800720c */ /* 0x080fe40000766670 */
        /* <DEDUP_REMOVED lines=10> */
[C-C-:B----4-:R-:W-:Y:S02]  /*115b0*/  @!P3 LEA.HI.X R9, R33.reuse, R4, R32.reuse, 0x1, P1 ;  /* 0x000000042109b211 */ /* 0x150fe400008f0c20 */
[----:B------:R-:W-:Y:S01]  /*115c0*/  @!P4 MOV R4, R25 ;  /* 0x000000190004c202 */ /* 0x000fe20000000f00 */
[----:B------:R0:W2:Y:S01]  /*115d0*/  SHFL.IDX PT, R14, R7, 0x3, 0x181f ;  /* 0x00781f00070e7f89 */ /* 0x0000a200000e0000 */
[----:B-----5:R-:W-:-:S03]  /*115e0*/  @!P4 LEA.HI.X R5, R33, R6, R32, 0x1, P5 ;  /* 0x000000062105c211 */ /* 0x020fc600028f0c20 */
[----:B------:R0:W-:Y:S04]  /*115f0*/  @!P3 ST.E.128 desc[UR40][R8.64], RZ ;  /* 0x000000ff0800b985 */ /* 0x0001e8000c101d28 */
[----:B------:R0:W-:Y:S02]  /*11600*/  @!P4 ST.E.128 desc[UR40][R4.64], RZ ;  /* 0x000000ff0400c985 */ /* 0x0001e4000c101d28 */
.L_x_2555:
[----:B------:R-:W-:-:S05]  /*11610*/  VIADD R24, R24, 0x90 ;  /* 0x0000009018187836 */ /* 0x000fca0000000000 */
[----:B------:R-:W-:-:S13]  /*11620*/  ISETP.GE.OR P0, PT, R24, R21, P0 ;  /* 0x000000151800720c */ /* 0x000fda0000706670 */
[----:B--2---:R-:W-:-:S04]  /*11630*/  @!P0 LEA R14, P1, R33, R14, 0x1 ;  /* 0x0000000e210e8211 */ /* 0x004fc800078208ff */
[----:B-1----:R-:W-:-:S05]  /*11640*/  @!P0 LEA.HI.X R15, R33, R0, R32, 0x1, P1 ;  /* 0x00000000210f8211 */ /* 0x002fca00008f0c20 */
[----:B------:R1:W-:Y:S04]  /*11650*/  @!P0 ST.E.128 desc[UR40][R14.64], RZ ;  /* 0x000000ff0e008985 */ /* 0x0003e8000c101d28 */
.L_x_2368:
[----:B------:R-:W-:Y:S05]  /*11660*/  BSYNC B0 ;  /* 0x0000000000007941 */ /* 0x000fea0003800000 */
.L_x_2365:
[----:B------:R-:W-:Y:S02]  /*11670*/  ULDC UR4, c[0x0][0xc3c] ;  /* 0x00030f0000047ab9 */ /* 0x000fe40000000800 */
[----:B------:R-:W-:-:S13]  /*11680*/  ISETP.GE.AND P0, PT, R31, UR4, PT ;  /* 0x000000041f007c0c */ /* 0x000fda000bf06270 */
[----:B------:R-:W-:Y:S05]  /*11690*/  @!P0 BRA `(.L_x_2373) ;  /* 0xfffffef800608947 */ /* 0x000fea000383ffff */
[----:B------:R-:W-:Y:S05]  /*116a0*/  BRA `(.L_x_2240) ;  /* 0x0000006400d47947 */ /* 0x000fea0003800000 */
.L_x_2238:
        /* <DEDUP_REMOVED lines=18> */
.L_x_2374:
        /* <DEDUP_REMOVED lines=12> */
[C---:B------:R-:W-:Y:S02]  /*11890*/  ISETP.GE.U32.AND P2, PT, R5.reuse, 0x2, PT ;  /* 0x000000020500780c */ /* 0x040fe40003f46070 */
[C---:B------:R-:W-:Y:S02]  /*118a0*/  ISETP.GE.U32.AND P3, PT, R5.reuse, 0x4, PT ;  /* 0x000000040500780c */ /* 0x040fe40003f66070 */
[C---:B------:R-:W-:Y:S02]  /*118b0*/  ISETP.GE.U32.AND P4, PT, R5.reuse, 0x8, PT ;  /* 0x000000080500780c */ /* 0x040fe40003f86070 */
[----:B------:R-:W-:Y:S02]  /*118c0*/  ISETP.GE.U32.AND P5, PT, R5, 0x10, PT ;  /* 0x000000100500780c */ /* 0x000fe40003fa6070 */
[----:B------:R-:W-:Y:S01]  /*118d0*/  MOV R16, RZ ;  /* 0x000000ff00107202 */ /* 0x000fe20000000f00 */
        /* <DEDUP_REMOVED lines=25> */
.L_x_2380:
        /* <DEDUP_REMOVED lines=12> */
.L_x_2379:
[----:B------:R-:W-:Y:S05]  /*11b30*/  BSYNC B0 ;  /* 0x0000000000007941 */ /* 0x000fea0003800000 */
.L_x_2378:
[----:B0----5:R-:W0:Y:S02]  /*11b40*/  SHFL.UP PT, R2, R0, 0x1, RZ ;  /* 0x0420000000027989 */ /* 0x021e2400000e00ff */
[----:B0-----:R-:W-:-:S05]  /*11b50*/  SEL R3, R2, RZ, P1 ;  /* 0x000000ff02037207 */ /* 0x001fca0000800000 */
[----:B------:R-:W-:-:S05]  /*11b60*/  IMAD.IADD R3, R0, 0x1, R3 ;  /* 0x0000000100037824 */ /* 0x000fca00078e0203 */
[----:B------:R-:W0:Y:S02]  /*11b70*/  SHFL.UP PT, R2, R3, 0x2, RZ ;  /* 0x0440000003027989 */ /* 0x000e2400000e00ff */
        /* <DEDUP_REMOVED lines=16> */
[----:B------:R-:W-:Y:S02]  /*11c80*/  IMAD.MOV.U32 R6, RZ, RZ, R9 ;  /* 0x000000ffff067224 */ /* 0x000fe400078e0009 */
[----:B------:R-:W-:-:S07]  /*11c90*/  IMAD.MOV.U32 R9, RZ, RZ, R3 ;  /* 0x000000ffff097224 */ /* 0x000fce00078e0003 */
.L_x_2376:
        /* <DEDUP_REMOVED lines=15> */
[----:B0-----:R-:W-:-:S06]  /*11d90*/  IADD3 R12, R11, 0xffffffe, RZ ;  /* 0x0ffffffe0b0c7810 */ /* 0x001fcc0007ffe0ff */
[----:B------:R-:W0:Y:S02]  /*11da0*/  F2I.FTZ.U32.TRUNC.NTZ R3, R12 ;  /* 0x0000000c00037305 */ /* 0x000e24000021f000 */
[----:B0-----:R-:W-:Y:S01]  /*11db0*/  IMAD.MOV R15, RZ, RZ, -R3 ;  /* 0x000000ffff0f7224 */ /* 0x001fe200078e0a03 */
[----:B------:R-:W-:Y:S06]  /*11dc0*/  @!P0 BRA `(.L_x_2381) ;  /* 0x0000000000088947 */ /* 0x000fec0003800000 */
[----:B------:R-:W-:-:S05]  /*11dd0*/  VIADD R11, R13, 0xffffffff ;  /* 0xffffffff0d0b7836 */ /* 0x000fca0000000000 */
[----:B------:R0:W1:Y:S02]  /*11de0*/  SHFL.IDX PT, R16, R6, R11, 0x1f ;  /* 0x00001f0b06107589 */ /* 0x00006400000e0000 */
.L_x_2381:
[----:B-1----:R-:W-:Y:S01]  /*11df0*/  IMAD R16, R16, UR5, R9 ;  /* 0x0000000510107c24 */ /* 0x002fe2000f8e0209 */
[----:B0-----:R-:W-:Y:S01]  /*11e00*/  IABS R6, R4 ;  /* 0x0000000400067213 */ /* 0x001fe20000000000 */
[----:B------:R-:W-:Y:S02]  /*11e10*/  IMAD R11, R15, R8, RZ ;  /* 0x000000080f0b7224 */ /* 0x000fe400078e02ff */
[----:B------:R-:W-:Y:S01]  /*11e20*/  IMAD.MOV.U32 R2, RZ, RZ, RZ ;  /* 0x000000ffff027224 */ /* 0x000fe200078e00ff */
[----:B------:R-:W-:Y:S01]  /*11e30*/  IADD3 R9, -R16, UR6, RZ ;  /* 0x0000000610097c10 */ /* 0x000fe2000fffe1ff */
[----:B------:R-:W-:Y:S02]  /*11e40*/  IMAD.MOV R6, RZ, RZ, -R6 ;  /* 0x000000ffff067224 */ /* 0x000fe400078e0a06 */
        /* <DEDUP_REMOVED lines=12> */
[----:B------:R-:W-:Y:S02]  /*11f10*/  @!P2 IADD3 R2, -R2, RZ, RZ ;  /* 0x000000ff0202a210 */ /* 0x000fe40007ffe1ff */
[----:B------:R-:W-:-:S05]  /*11f20*/  @!P1 LOP3.LUT R2, RZ, R4, RZ, 0x33, !PT ;  /* 0x00000004ff029212 */ /* 0x000fca00078e33ff */
[----:B------:R-:W-:Y:S02]  /*11f30*/  IMAD R6, R7, R2, RZ ;  /* 0x0000000207067224 */ /* 0x000fe400078e02ff */
[----:B------:R-:W-:Y:S02]  /*11f40*/  IMAD.MOV R2, RZ, RZ, -R2 ;  /* 0x000000ffff027224 */ /* 0x000fe400078e0a02 */
[----:B------:R-:W-:Y:S02]  /*11f50*/  IMAD.MOV R8, RZ, RZ, -R6 ;  /* 0x000000ffff087224 */ /* 0x000fe400078e0a06 */
[----:B------:R-:W-:Y:S02]  /*11f60*/  IMAD R4, R4, R2, R9 ;  /* 0x0000000204047224 */ /* 0x000fe400078e0209 */
[----:B------:R-:W-:Y:S01]  /*11f70*/  IMAD.MOV.U32 R2, RZ, RZ, RZ ;  /* 0x000000ffff027224 */ /* 0x000fe200078e00ff */
[----:B------:R-:W-:-:S04]  /*11f80*/  VIADDMNMX R7, R8, UR5, R7, PT ;  /* 0x0000000508077c46 */ /* 0x000fc8000b800107 */
[----:B------:R-:W-:-:S04]  /*11f90*/  IABS R8, R7 ;  /* 0x0000000700087213 */ /* 0x000fc80000000000 */
[----:B------:R-:W0:Y:S08]  /*11fa0*/  I2F.RP R10, R8 ;  /* 0x00000008000a7306 */ /* 0x000e300000209400 */
[----:B0-----:R-:W0:Y:S02]  /*11fb0*/  MUFU.RCP R10, R10 ;  /* 0x0000000a000a7308 */ /* 0x001e240000001000 */
[----:B0-----:R-:W-:Y:S01]  /*11fc0*/  VIADD R3, R10, 0xffffffe ;  /* 0x0ffffffe0a037836 */ /* 0x001fe20000000000 */
[----:B------:R-:W-:-:S05]  /*11fd0*/  IABS R10, R7 ;  /* 0x00000007000a7213 */ /* 0x000fca0000000000 */
[----:B------:R-:W0:Y:S02]  /*11fe0*/  F2I.FTZ.U32.TRUNC.NTZ R3, R3 ;  /* 0x0000000300037305 */ /* 0x000e24000021f000 */
[----:B0-----:R-:W-:-:S04]  /*11ff0*/  IMAD.MOV R11, RZ, RZ, -R3 ;  /* 0x000000ffff0b7224 */ /* 0x001fc800078e0a03 */
[----:B------:R-:W-:-:S04]  /*12000*/  IMAD R9, R11, R8, RZ ;  /* 0x000000080b097224 */ /* 0x000fc800078e02ff */
[----:B------:R-:W-:Y:S01]  /*12010*/  IMAD.HI.U32 R2, R3, R9, R2 ;  /* 0x0000000903027227 */ /* 0x000fe200078e0002 */
[----:B------:R-:W-:-:S03]  /*12020*/  IABS R9, R4 ;  /* 0x0000000400097213 */ /* 0x000fc60000000000 */
[----:B------:R-:W-:Y:S02]  /*12030*/  IMAD.MOV R3, RZ, RZ, -R10 ;  /* 0x000000ffff037224 */ /* 0x000fe400078e0a0a */
[----:B------:R-:W-:-:S04]  /*12040*/  IMAD.HI.U32 R2, R2, R9, RZ ;  /* 0x0000000902027227 */ /* 0x000fc800078e00ff */
[----:B------:R-:W-:-:S05]  /*12050*/  IMAD R3, R2, R3, R9 ;  /* 0x0000000302037224 */ /* 0x000fca00078e0209 */
[----:B------:R-:W-:-:S13]  /*12060*/  ISETP.GT.U32.AND P1, PT, R8, R3, PT ;  /* 0x000000030800720c */ /* 0x000fda0003f24070 */
[----:B------:R-:W-:Y:S01]  /*12070*/  @!P1 IMAD.IADD R3, R3, 0x1, -R8 ;  /* 0x0000000103039824 */ /* 0x000fe200078e0a08 */
[----:B------:R-:W-:Y:S02]  /*12080*/  @!P1 IADD3 R2, R2, 0x1, RZ ;  /* 0x0000000102029810 */ /* 0x000fe40007ffe0ff */
        /* <DEDUP_REMOVED lines=13> */
.L_x_2377:
[----:B------:R-:W-:Y:S01]  /*12160*/  IMAD.MOV.U32 R17, RZ, RZ, RZ ;  /* 0x000000ffff117224 */ /* 0x000fe200078e00ff */
[----:B------:R-:W-:Y:S01]  /*12170*/  MOV R18, RZ ;  /* 0x000000ff00127202 */ /* 0x000fe20000000f00 */
[----:B------:R-:W-:-:S07]  /*12180*/  IMAD.U32 R16, RZ, RZ, UR6 ;  /* 0x00000006ff107e24 */ /* 0x000fce000f8e00ff */
.L_x_2382:
[----:B------:R-:W-:-:S13]  /*12190*/  ISETP.NE.AND P0, PT, R5, RZ, PT ;  /* 0x000000ff0500720c */ /* 0x000fda0003f05270 */
[----:B------:R-:W0:Y:S01]  /*121a0*/  @!P0 S2R R3, SR_CgaCtaId ;  /* 0x0000000000038919 */ /* 0x000e220000008800 */
[----:B------:R-:W-:-:S04]  /*121b0*/  @!P0 MOV R0, 0x400 ;  /* 0x0000040000008802 */ /* 0x000fc80000000f00 */
[----:B0-----:R-:W-:-:S05]  /*121c0*/  @!P0 LEA R0, R3, R0, 0x18 ;  /* 0x0000000003008211 */ /* 0x001fca00078ec0ff */
[----:B------:R0:W-:Y:S01]  /*121d0*/  @!P0 STS.128 [R0+0x168d0], R16 ;  /* 0x0168d01000008388 */ /* 0x0001e20000000c00 */
[----:B------:R-:W-:Y:S06]  /*121e0*/  BAR.ARV 0x5, 0x200 ;  /* 0x0148000000007b1d */ /* 0x000fec0000002000 */
.L_x_2375:
[----:B------:R2:W-:Y:S01]  /*121f0*/  STL [R1+0x24], RZ ;  /* 0x000024ff01007387 */ /* 0x0005e20000100800 */
[----:B------:R-:W-:Y:S01]  /*12200*/  ULDC UR4, c[0x0][0xc3c] ;  /* 0x00030f0000047ab9 */ /* 0x000fe20000000800 */
[----:B------:R-:W-:Y:S01]  /*12210*/  IMAD.MOV.U32 R27, RZ, RZ, 0x1 ;  /* 0x00000001ff1b7424 */ /* 0x000fe200078e00ff */
[----:B-1----:R-:W-:Y:S01]  /*12220*/  ISETP.GE.AND P0, PT, R19, UR4, PT ;  /* 0x0000000413007c0c */ /* 0x002fe2000bf06270 */
[----:B------:R-:W-:-:S12]  /*12230*/  IMAD.MOV.U32 R23, RZ, RZ, RZ ;  /* 0x000000ffff177224 */ /* 0x000fd800078e00ff */
[----:B--2---:R-:W-:Y:S05]  /*12240*/  @P0 BRA `(.L_x_2383) ;  /* 0x0000005800100947 */ /* 0x004fea0003800000 */
[----:B------:R-:W0:Y:S01]  /*12250*/  S2R R5, SR_TID.X ;  /* 0x0000000000057919 */ /* 0x000e220000002100 */
[----:B------:R-:W1:Y:S01]  /*12260*/  S2UR UR5, SR_CgaCtaId ;  /* 0x00000000000579c3 */ /* 0x000e620000008800 */
[----:B------:R-:W-:Y:S01]  /*12270*/  UMOV UR4, 0x400 ;  /* 0x0000040000047882 */ /* 0x000fe20000000000 */
[----:B------:R-:W-:Y:S01]  /*12280*/  BSSY B8, `(.L_x_2383) ;  /* 0x0000580000087945 */ /* 0x000fe20003800000 */
[----:B------:R2:W-:Y:S01]  /*12290*/  STL [R1+0x24], RZ ;  /* 0x000024ff01007387 */ /* 0x0005e20000100800 */
[----:B------:R-:W-:Y:S01]  /*122a0*/  IMAD.MOV.U32 R27, RZ, RZ, 0x1 ;  /* 0x00000001ff1b7424 */ /* 0x000fe200078e00ff */
[----:B------:R-:W-:Y:S01]  /*122b0*/  ULDC.64 UR38, c[0x0][0x198] ;  /* 0x0000660000267ab9 */ /* 0x000fe20000000a00 */
[----:B------:R-:W-:Y:S01]  /*122c0*/  IMAD.MOV.U32 R23, RZ, RZ, RZ ;  /* 0x000000ffff177224 */ /* 0x000fe200078e00ff */
[----:B------:R-:W-:Y:S01]  /*122d0*/  ULDC UR36, c[0x0][0xc] ;  /* 0x0000030000247ab9 */ /* 0x000fe20000000800 */
[----:B------:R-:W-:Y:S01]  /*122e0*/  IMAD.MOV.U32 R28, RZ, RZ, RZ ;  /* 0x000000ffff1c7224 */ /* 0x000fe200078e00ff */
[----:B-1----:R-:W-:-:S06]  /*122f0*/  ULEA UR4, UR5, UR4, 0x18 ;  /* 0x0000000405047291 */ /* 0x002fcc000f8ec03f */
[----:B------:R-:W-:Y:S01]  /*12300*/  MOV R22, UR4 ;  /* 0x0000000400167c02 */ /* 0x000fe20008000f00 */
[C---:B0-----:R-:W-:Y:S01]  /*12310*/  IMAD.SHL.U32 R0, R5.reuse, 0x8, RZ ;  /* 0x0000000805007824 */ /* 0x041fe200078e00ff */
[----:B------:R-:W-:-:S04]  /*12320*/  LOP3.LUT R4, R5, 0x7f, RZ, 0xc0, !PT ;  /* 0x0000007f05047812 */ /* 0x000fc800078ec0ff */
[----:B------:R-:W-:Y:S01]  /*12330*/  LOP3.LUT R2, R0, 0x1f8, RZ, 0xc0, !PT ;  /* 0x000001f800027812 */ /* 0x000fe200078ec0ff */
[----:B------:R-:W-:Y:S01]  /*12340*/  IMAD.SHL.U32 R3, R4, 0x8, RZ ;  /* 0x0000000804037824 */ /* 0x000fe200078e00ff */
[----:B------:R-:W-:Y:S02]  /*12350*/  SHF.R.U32.HI R4, RZ, 0x3, R4 ;  /* 0x00000003ff047819 */ /* 0x000fe40000011604 */
[----:B------:R-:W-:-:S04]  /*12360*/  LOP3.LUT R2, R2, 0x38, R5, 0x78, !PT ;  /* 0x0000003802027812 */ /* 0x000fc800078e7805 */
[----:B------:R-:W-:Y:S01]  /*12370*/  LOP3.LUT R3, R2, 0x200, R3, 0xf8, !PT ;  /* 0x0000020002037812 */ /* 0x000fe200078ef803 */
[----:B------:R-:W-:-:S05]  /*12380*/  IMAD.SHL.U32 R2, R5, 0x10, RZ ;  /* 0x0000001005027824 */ /* 0x000fca00078e00ff */
[----:B------:R-:W-:Y:S01]  /*12390*/  LOP3.LUT R0, R4, 0x70, R2, 0xf8, !PT ;  /* 0x0000007004007812 */ /* 0x000fe200078ef802 */
[----:B------:R-:W-:Y:S02]  /*123a0*/  IMAD R2, R3, 0x2, R22 ;  /* 0x0000000203027824 */ /* 0x000fe400078e0216 */
[----:B------:R-:W-:-:S03]  /*123b0*/  IMAD.MOV.U32 R0, RZ, RZ, 0x1 ;  /* 0x00000001ff007424 */ /* 0x000fc600078e00ff */
[----:B------:R2:W-:Y:S04]  /*123c0*/  STL [R1+0xc], R2 ;  /* 0x00000c0201007387 */ /* 0x0005e80000100800 */
[----:B------:R2:W-:Y:S02]  /*123d0*/  STL [R1+0x4], R0 ;  /* 0x0000040001007387 */ /* 0x0005e40000100800 */
.L_x_2505:
[----:B0-2---:R-:W0:Y:S02]  /*123e0*/  LDC.64 R2, c[0x0][0xc88] ;  /* 0x00032200ff027b82 */ /* 0x005e240000000a00 */
[----:B0-----:R-:W-:-:S05]  /*123f0*/  IMAD.WIDE R2, R19, 0x4, R2 ;  /* 0x0000000413027825 */ /* 0x001fca00078e0202 */
[----:B------:R-:W2:Y:S01]  /*12400*/  LDG.E R13, desc[UR40][R2.64] ;  /* 0x00000028020d7981 */ /* 0x000ea2000c1e1900 */
[----:B------:R-:W-:Y:S05]  /*12410*/  YIELD ;  /* 0x0000000000007946 */ /* 0x000fea0003800000 */
[----:B------:R-:W-:Y:S01]  /*12420*/  ULDC.64 UR4, c[0x0][0xa28] ;  /* 0x00028a0000047ab9 */ /* 0x000fe20000000a00 */
[----:B------:R-:W-:Y:S01]  /*12430*/  ULDC.64 UR6, c[0x0][0xa00] ;  /* 0x0002800000067ab9 */ /* 0x000fe20000000a00 */
[----:B------:R-:W-:Y:S02]  /*12440*/  ISETP.NE.U32.AND P0, PT, RZ, UR4, PT ;  /* 0x00000004ff007c0c */ /* 0x000fe4000bf05070 */
[----:B-1----:R-:W-:Y:S01]  /*12450*/  CS2R R8, SRZ ;  /* 0x0000000000087805 */ /* 0x002fe2000001ff00 */
[----:B------:R-:W-:Y:S01]  /*12460*/  ULDC.64 UR8, c[0x0][0xa18] ;  /* 0x0002860000087ab9 */ /* 0x000fe20000000a00 */
[----:B------:R-:W-:-:S02]  /*12470*/  ISETP.NE.AND.EX P1, PT, RZ, UR5, PT, P0 ;  /* 0x00000005ff007c0c */ /* 0x000fc4000bf25300 */
[----:B------:R-:W-:-:S04]  /*12480*/  ISETP.NE.U32.AND P0, PT, RZ, UR6, PT ;  /* 0x00000006ff007c0c */ /* 0x000fc8000bf05070 */
[----:B------:R-:W-:Y:S02]  /*12490*/  ISETP.NE.AND.EX P0, PT, RZ, UR7, PT, P0 ;  /* 0x00000007ff007c0c */ /* 0x000fe4000bf05300 */
[----:B--2---:R-:W-:Y:S01]  /*124a0*/  SHF.R.S32.HI R0, RZ, 0x1f, R13 ;  /* 0x0000001fff007819 */ /* 0x004fe2000001140d */
[----:B------:R-:W-:-:S04]  /*124b0*/  IMAD.SHL.U32 R24, R13, 0x4, RZ ;  /* 0x000000040d187824 */ /* 0x000fc800078e00ff */
[C---:B------:R-:W-:Y:S01]  /*124c0*/  @P1 LEA R4, P2, R13.reuse, UR4, 0x2 ;  /* 0x000000040d041c11 */ /* 0x040fe2000f8410ff */
[----:B------:R-:W-:Y:S01]  /*124d0*/  STL [R1+0x10], R13 ;  /* 0x0000100d01007387 */ /* 0x000fe20000100800 */
[C-C-:B------:R-:W-:Y:S02]  /*124e0*/  SHF.L.U64.HI R25, R13.reuse, 0x2, R0.reuse ;  /* 0x000000020d197819 */ /* 0x140fe40000010200 */
[----:B------:R-:W-:Y:S01]  /*124f0*/  @P1 LEA.HI.X R5, R13, UR5, R0, 0x2, P2 ;  /* 0x000000050d051c11 */ /* 0x000fe200090f1400 */
[----:B------:R-:W-:Y:S01]  /*12500*/  ULDC.64 UR4, c[0x0][0xa08] ;  /* 0x0002820000047ab9 */ /* 0x000fe20000000a00 */
[C---:B------:R-:W-:Y:S01]  /*12510*/  IADD3 R2, P2, R24.reuse, UR6, RZ ;  /* 0x0000000618027c10 */ /* 0x040fe2000ff5e0ff */
[----:B------:R0:W-:Y:S03]  /*12520*/  STL [R1+0x30], R0 ;  /* 0x0000300001007387 */ /* 0x0001e60000100800 */
[C---:B------:R-:W-:Y:S01]  /*12530*/  IADD3.X R3, R25.reuse, UR7, RZ, P2, !PT ;  /* 0x0000000719037c10 */ /* 0x040fe200097fe4ff */
[----:B------:R-:W-:Y:S01]  /*12540*/  ULDC.64 UR6, c[0x0][0xa10] ;  /* 0x0002840000067ab9 */ /* 0x000fe20000000a00 */
[----:B------:R-:W-:Y:S01]  /*12550*/  ISETP.NE.U32.AND P3, PT, RZ, UR8, PT ;  /* 0x00000008ff007c0c */ /* 0x000fe2000bf65070 */
[----:B------:R1:W5:Y:S01]  /*12560*/  @P1 LDG.E R8, desc[UR40][R4.64] ;  /* 0x0000002804081981 */ /* 0x000362000c1e1900 */
[----:B------:R-:W-:Y:S01]  /*12570*/  IADD3 R6, P4, R24, UR4, RZ ;  /* 0x0000000418067c10 */ /* 0x000fe2000ff9e0ff */
[----:B------:R-:W-:Y:S01]  /*12580*/  IMAD.MOV.U32 R29, RZ, RZ, RZ ;  /* 0x000000ffff1d7224 */ /* 0x000fe200078e00ff */
[----:B------:R-:W-:Y:S01]  /*12590*/  ISETP.NE.AND.EX P3, PT, RZ, UR9, PT, P3 ;  /* 0x00000009ff007c0c */ /* 0x000fe2000bf65330 */
[----:B------:R-:W2:Y:S01]  /*125a0*/  @P0 LDG.E R9, desc[UR40][R2.64] ;  /* 0x0000002802090981 */ /* 0x000ea2000c1e1900 */
[----:B------:R-:W-:Y:S01]  /*125b0*/  IADD3.X R7, R25, UR5, RZ, P4, !PT ;  /* 0x0000000519077c10 */ /* 0x000fe2000a7fe4ff */
[----:B0-----:R-:W-:Y:S01]  /*125c0*/  IMAD.MOV.U32 R0, RZ, RZ, RZ ;  /* 0x000000ffff007224 */ /* 0x001fe200078e00ff */
[----:B------:R-:W-:-:S02]  /*125d0*/  ISETP.NE.U32.AND P1, PT, RZ, UR4, PT ;  /* 0x00000004ff007c0c */ /* 0x000fc4000bf25070 */
[----:B------:R-:W-:Y:S02]  /*125e0*/  ISETP.NE.U32.AND P2, PT, RZ, UR6, PT ;  /* 0x00000006ff007c0c */ /* 0x000fe4000bf45070 */
[C---:B-1----:R-:W-:Y:S01]  /*125f0*/  IADD3 R4, P4, R24.reuse, UR6, RZ ;  /* 0x0000000618047c10 */ /* 0x042fe2000ff9e0ff */
[----:B------:R-:W-:Y:S01]  /*12600*/  ULDC UR4, c[0x0][0x288] ;  /* 0x0000a20000047ab9 */ /* 0x000fe20000000800 */
[----:B------:R-:W-:Y:S02]  /*12610*/  ISETP.NE.AND.EX P1, PT, RZ, UR5, PT, P1 ;  /* 0x00000005ff007c0c */ /* 0x000fe4000bf25310 */
[----:B------:R-:W-:Y:S02]  /*12620*/  IADD3.X R5, R25, UR7, RZ, P4, !PT ;  /* 0x0000000719057c10 */ /* 0x000fe4000a7fe4ff */
[----:B------:R-:W-:Y:S02]  /*12630*/  @P3 IADD3 R10, P4, R24, UR8, RZ ;  /* 0x00000008180a3c10 */ /* 0x000fe4000ff9e0ff */
[----:B------:R-:W-:-:S02]  /*12640*/  ISETP.NE.AND.EX P2, PT, RZ, UR7, PT, P2 ;  /* 0x00000007ff007c0c */ /* 0x000fc4000bf45320 */
[----:B------:R-:W-:-:S05]  /*12650*/  @P3 IADD3.X R11, R25, UR9, RZ, P4, !PT ;  /* 0x00000009190b3c10 */ /* 0x000fca000a7fe4ff */
[----:B------:R-:W5:Y:S06]  /*12660*/  @P1 LDG.E R29, desc[UR40][R6.64] ;  /* 0x00000028061d1981 */ /* 0x000f6c000c1e1900 */
        /* <DEDUP_REMOVED lines=14> */
[----:B------:R-:W-:Y:S01]  /*12750*/  MOV R12, R9 ;  /* 0x00000009000c7202 */ /* 0x000fe20000000f00 */
[----:B0-----:R-:W-:Y:S01]  /*12760*/  IMAD.U32 R9, RZ, RZ, UR5 ;  /* 0x00000005ff097e24 */ /* 0x001fe2000f8e00ff */
[----:B----4-:R-:W-:Y:S06]  /*12770*/  @P3 BRA `(.L_x_2384) ;  /* 0x0000000000143947 */ /* 0x010fec0003800000 */
[----:B------:R-:W-:Y:S05]  /*12780*/  @!P0 BRA `(.L_x_2384) ;  /* 0x0000000000108947 */ /* 0x000fea0003800000 */
[----:B------:R-:W2:Y:S04]  /*12790*/  LDG.E R11, desc[UR40][R2.64] ;  /* 0x00000028020b7981 */ /* 0x000ea8000c1e1900 */
[----:B------:R-:W2:Y:S02]  /*127a0*/  LDG.E R2, desc[UR40][R2.64+0x4] ;  /* 0x0000042802027981 */ /* 0x000ea4000c1e1900 */
[----:B--2---:R-:W-:-:S05]  /*127b0*/  IMAD.IADD R12, R2, 0x1, -R11 ;  /* 0x00000001020c7824 */ /* 0x004fca00078e0a0b */
[----:B------:R0:W-:Y:S02]  /*127c0*/  STL [R1+0x20], R12 ;  /* 0x0000200c01007387 */ /* 0x0001e40000100800 */
.L_x_2384:
        /* <DEDUP_REMOVED lines=10> */
.L_x_2385:
[----:B------:R-:W-:Y:S05]  /*12870*/  @!P1 BRA `(.L_x_2386) ;  /* 0x00000000000c9947 */ /* 0x000fea0003800000 */
[----:B------:R-:W2:Y:S04]  /*12880*/  LDG.E R10, desc[UR40][R6.64] ;  /* 0x00000028060a7981 */ /* 0x000ea8000c1e1900 */
[----:B------:R-:W2:Y:S02]  /*12890*/  LDG.E R6, desc[UR40][R6.64+0x4] ;  /* 0x0000042806067981 */ /* 0x000ea4000c1e1900 */
[----:B--2---:R-:W-:-:S07]  /*128a0*/  IMAD.IADD R10, R6, 0x1, -R10 ;  /* 0x00000001060a7824 */ /* 0x004fce00078e0a0a */
.L_x_2386:
[----:B-1----:R-:W2:Y:S01]  /*128b0*/  @P2 LDG.E R2, desc[UR40][R4.64] ;  /* 0x0000002804022981 */ /* 0x002ea2000c1e1900 */
[----:B------:R-:W1:Y:S01]  /*128c0*/  LDC R3, c[0x0][0x448] ;  /* 0x00011200ff037b82 */ /* 0x000e620000000800 */
[----:B-----5:R-:W-:Y:S02]  /*128d0*/  IMAD.IADD R10, R10, 0x1, -R8 ;  /* 0x000000010a0a7824 */ /* 0x020fe400078e0a08 */
[----:B------:R-:W2:Y:S01]  /*128e0*/  @P2 LDG.E R4, desc[UR40][R4.64+0x4] ;  /* 0x0000042804042981 */ /* 0x000ea2000c1e1900 */
[----:B-1----:R-:W-:-:S13]  /*128f0*/  ISETP.NE.AND P0, PT, R3, 0x1, PT ;  /* 0x000000010300780c */ /* 0x002fda0003f05270 */
[----:B------:R-:W1:Y:S01]  /*12900*/  @P0 LDC R3, c[0x0][0x450] ;  /* 0x00011400ff030b82 */ /* 0x000e620000000800 */
[----:B------:R-:W-:Y:S01]  /*12910*/  BSSY B0, `(.L_x_2387) ;  /* 0x00000ec000007945 */ /* 0x000fe20003800000 */
[----:B--2---:R-:W-:-:S06]  /*12920*/  @P2 IADD3 R9, -R2, R4, RZ ;  /* 0x0000000402092210 */ /* 0x004fcc0007ffe1ff */
[----:B------:R-:W2:Y:S01]  /*12930*/  @P0 LDC R4, c[0x0][0x44c] ;  /* 0x00011300ff040b82 */ /* 0x000ea20000000800 */
[----:B------:R-:W-:-:S04]  /*12940*/  IMAD R2, R17, 0xc0, RZ ;  /* 0x000000c011027824 */ /* 0x000fc800078e02ff */
[----:B------:R-:W-:-:S04]  /*12950*/  VIADD R2, R2, 0xbf ;  /* 0x000000bf02027836 */ /* 0x000fc80000000000 */
[----:B--2---:R-:W-:-:S05]  /*12960*/  @P0 IMAD.HI.U32 R4, R2, R4, RZ ;  /* 0x0000000402040227 */ /* 0x004fca00078e00ff */
[----:B-1----:R-:W-:Y:S01]  /*12970*/  @P0 SHF.R.U32.HI R2, RZ, R3, R4 ;  /* 0x00000003ff020219 */ /* 0x002fe20000011604 */
[----:B------:R-:W-:-:S05]  /*12980*/  IMAD.IADD R3, R10, 0x1, R9 ;  /* 0x000000010a037824 */ /* 0x000fca00078e0209 */
[C---:B------:R-:W-:Y:S01]  /*12990*/  IADD3 R20, R3.reuse, 0x80, -R12 ;  /* 0x0000008003147810 */ /* 0x040fe20007ffe80c */
[----:B------:R-:W-:-:S04]  /*129a0*/  VIADD R3, R3, 0x7f ;  /* 0x0000007f03037836 */ /* 0x000fc80000000000 */
[----:B------:R-:W-:Y:S01]  /*129b0*/  IMAD.IADD R2, R20, 0x1, R2 ;  /* 0x0000000114027824 */ /* 0x000fe200078e0202 */
[----:B------:R-:W-:-:S04]  /*129c0*/  SHF.R.S32.HI R4, RZ, 0x1f, R3 ;  /* 0x0000001fff047819 */ /* 0x000fc80000011403 */
[----:B------:R-:W-:Y:S02]  /*129d0*/  LEA.HI R4, R4, R3, RZ, 0x7 ;  /* 0x0000000304047211 */ /* 0x000fe400078f38ff */
[----:B------:R-:W-:-:S04]  /*129e0*/  SHF.R.S32.HI R3, RZ, 0x1f, R2 ;  /* 0x0000001fff037819 */ /* 0x000fc80000011402 */
[----:B------:R-:W-:Y:S02]  /*129f0*/  LEA.HI R3, R3, R2, RZ, 0x7 ;  /* 0x0000000203037211 */ /* 0x000fe400078f38ff */
[----:B------:R-:W-:Y:S02]  /*12a00*/  SHF.R.S32.HI R21, RZ, 0x7, R4 ;  /* 0x00000007ff157819 */ /* 0x000fe40000011404 */
[----:B------:R-:W-:-:S04]  /*12a10*/  SHF.R.S32.HI R3, RZ, 0x7, R3 ;  /* 0x00000007ff037819 */ /* 0x000fc80000011403 */
[----:B------:R-:W-:-:S05]  /*12a20*/  VIMNMX R2, R21, R3, PT ;  /* 0x0000000315027248 */ /* 0x000fca0003fe0100 */
[--C-:B------:R-:W-:Y:S02]  /*12a30*/  IMAD R2, R2, 0x80, -R10.reuse ;  /* 0x0000008002027824 */ /* 0x100fe400078e0a0a */
[----:B------:R-:W-:-:S03]  /*12a40*/  IMAD.MOV R10, RZ, RZ, -R10 ;  /* 0x000000ffff0a7224 */ /* 0x000fc600078e0a0a */
[----:B------:R-:W-:Y:S02]  /*12a50*/  VIMNMX R2, R2, R9, PT ;  /* 0x0000000902027248 */ /* 0x000fe40003fe0100 */
[----:B------:R-:W-:-:S04]  /*12a60*/  VIMNMX R10, RZ, R10, !PT ;  /* 0x0000000aff0a7248 */ /* 0x000fc80007fe0100 */
[----:B------:R-:W-:Y:S02]  /*12a70*/  ISETP.GT.AND P0, PT, R2, R10, PT ;  /* 0x0000000a0200720c */ /* 0x000fe40003f04270 */
[----:B------:R-:W-:-:S11]  /*12a80*/  SHF.R.U32.HI R3, RZ, 0x7, R10 ;  /* 0x00000007ff037819 */ /* 0x000fd6000001160a */
[----:B------:R-:W-:-:S05]  /*12a90*/  @P0 VIADD R2, R2, 0x7f ;  /* 0x0000007f02020836 */ /* 0x000fca0000000000 */
[----:B------:R-:W-:-:S04]  /*12aa0*/  @P0 SHF.R.S32.HI R4, RZ, 0x1f, R2 ;  /* 0x0000001fff040819 */ /* 0x000fc80000011402 */
[----:B------:R-:W-:Y:S02]  /*12ab0*/  @P0 LEA.HI R2, R4, R2, RZ, 0x7 ;  /* 0x0000000204020211 */ /* 0x000fe400078f38ff */
[----:B------:R-:W-:Y:S02]  /*12ac0*/  MOV R4, R3 ;  /* 0x0000000300047202 */ /* 0x000fe40000000f00 */
[----:B------:R-:W-:-:S04]  /*12ad0*/  @P0 SHF.R.S32.HI R4, RZ, 0x7, R2 ;  /* 0x00000007ff040819 */ /* 0x000fc80000011402 */
[----:B------:R-:W-:Y:S02]  /*12ae0*/  ISETP.GT.AND P1, PT, R4, R3, PT ;  /* 0x000000030400720c */ /* 0x000fe40003f24270 */
[----:B------:R-:W-:-:S11]  /*12af0*/  PLOP3.LUT P0, PT, PT, PT, PT, 0x80, 0x0 ;  /* 0x000000000000781c */ /* 0x000fd60003f0f070 */
        /* <DEDUP_REMOVED lines=8> */
.L_x_2558:
[----:B--2---:R-:W-:Y:S02]  /*12b80*/  ISETP.NE.AND P0, PT, R14, RZ, PT ;  /* 0x000000ff0e00720c */ /* 0x004fe40003f05270 */
[----:B------:R-:W-:-:S11]  /*12b90*/  PLOP3.LUT P6, PT, PT, PT, PT, 0x8, 0x0 ;  /* 0x000000000000781c */ /* 0x000fd60003fce170 */
[----:B------:R-:W-:Y:S05]  /*12ba0*/  @P0 BRA `(.L_x_2390) ;  /* 0x00000000000c0947 */ /* 0x000fea0003800000 */
[----:B------:R-:W-:-:S03]  /*12bb0*/  UMOV UR4, 0xffffffff ;  /* 0xffffffff00047882 */ /* 0x000fc60000000000 */
[----:B------:R-:W-:Y:S05]  /*12bc0*/  BRA.DIV UR4, `(.L_x_2391) ;  /* 0x0000006604447947 */ /* 0x000fea000b800000 */
[----:B------:R-:W-:-:S13]  /*12bd0*/  ELECT P6, URZ, PT ;  /* 0x00000000003f782f */ /* 0x000fda00038c0000 */
.L_x_2390:
        /* <DEDUP_REMOVED lines=9> */
.L_x_2561:
[----:B------:R-:W-:Y:S05]  /*12c70*/  BSYNC B1 ;  /* 0x0000000000017941 */ /* 0x000fea0003800000 */
.L_x_2392:
[----:B------:R-:W-:Y:S04]  /*12c80*/  BSSY B1, `(.L_x_2394) ;  /* 0x0000050000017945 */ /* 0x000fe80003800000 */
[----:B------:R-:W-:Y:S05]  /*12c90*/  @!P6 BRA `(.L_x_2395) ;  /* 0x000000040038e947 */ /* 0x000fea0003800000 */
[----:B------:R-:W2:Y:S01]  /*12ca0*/  LDL R6, [R1+0x4] ;  /* 0x0000040001067983 */ /* 0x000ea20000100800 */
[----:B-1----:R-:W-:Y:S01]  /*12cb0*/  IMAD R5, R28, 0x8, R22 ;  /* 0x000000081c057824 */ /* 0x002fe200078e0216 */
[----:B------:R-:W1:Y:S01]  /*12cc0*/  S2R R7, SR_TID.X ;  /* 0x0000000000077919 */ /* 0x000e620000002100 */
[----:B------:R-:W-:Y:S01]  /*12cd0*/  BSSY B2, `(.L_x_2396) ;  /* 0x0000006000027945 */ /* 0x000fe20003800000 */
[----:B-1----:R-:W-:-:S04]  /*12ce0*/  LOP3.LUT R7, R7, 0x7f, RZ, 0xc0, !PT ;  /* 0x0000007f07077812 */ /* 0x002fc800078ec0ff */
[----:B------:R-:W-:Y:S02]  /*12cf0*/  ISETP.NE.AND P1, PT, R7, RZ, PT ;  /* 0x000000ff0700720c */ /* 0x000fe40003f25270 */
[----:B--2---:R-:W-:-:S04]  /*12d00*/  SHF.L.U32 R6, R6, 0x1f, RZ ;  /* 0x0000001f06067819 */ /* 0x004fc800000006ff */
[----:B------:R-:W1:Y:S02]  /*12d10*/  SYNCS.PHASECHK.TRANS64.TRYWAIT P0, [R5+URZ+0x168a0], R6 ;  /* 0x0168a006050075a7 */ /* 0x000e64000800017f */
[----:B-1----:R-:W-:Y:S05]  /*12d20*/  @!P0 BRA `(.L_x_2397) ;  /* 0x0000006400208947 */ /* 0x002fea0003800000 */
.L_x_2562:
[----:B------:R-:W-:Y:S05]  /*12d30*/  BSYNC B2 ;  /* 0x0000000000027941 */ /* 0x000fea0003800000 */
.L_x_2396:
        /* <DEDUP_REMOVED lines=9> */
.L_x_2399:
[----:B------:R-:W-:Y:S05]  /*12dd0*/  BSYNC B2 ;  /* 0x0000000000027941 */ /* 0x000fea0003800000 */
.L_x_2398:
[----:B------:R-:W-:Y:S01]  /*12de0*/  IMAD.MOV.U32 R11, RZ, RZ, RZ ;  /* 0x000000ffff0b7224 */ /* 0x000fe200078e00ff */
[----:B------:R-:W-:Y:S01]  /*12df0*/  UIADD3 UR4, UP0, UR38, 0x570, URZ ;  /* 0x0000057026047890 */ /* 0x000fe2000ff1e03f */
[----:B------:R-:W-:Y:S01]  /*12e00*/  IMAD R7, R4, 0x80, R0 ;  /* 0x0000008004077824 */ /* 0x000fe200078e0200 */
[----:B------:R-:W-:Y:S01]  /*12e10*/  PLOP3.LUT P0, PT, PT, PT, PT, 0x80, 0x0 ;  /* 0x000000000000781c */ /* 0x000fe20003f0f070 */
[C---:B------:R-:W-:Y:S01]  /*12e20*/  IMAD R8, R28.reuse, 0x4000, R22 ;  /* 0x000040001c087824 */ /* 0x040fe200078e0216 */
[----:B------:R-:W-:Y:S01]  /*12e30*/  R2UR UR10, R11 ;  /* 0x000000000b0a72ca */ /* 0x000fe200000e0000 */
[----:B------:R-:W-:Y:S01]  /*12e40*/  IMAD.SHL.U32 R10, R28, 0x2000, RZ ;  /* 0x000020001c0a7824 */ /* 0x000fe200078e00ff */
[----:B------:R-:W-:Y:S01]  /*12e50*/  IADD3 R7, R7, -0x80, RZ ;  /* 0xffffff8007077810 */ /* 0x000fe20007ffe0ff */
[----:B------:R-:W-:Y:S01]  /*12e60*/  VIADD R8, R8, 0xe400 ;  /* 0x0000e40008087836 */ /* 0x000fe20000000000 */
[----:B------:R-:W-:Y:S01]  /*12e70*/  UIADD3.X UR5, URZ, UR39, URZ, UP0, !UPT ;  /* 0x000000273f057290 */ /* 0x000fe200087fe43f */
[----:B------:R-:W-:Y:S01]  /*12e80*/  VIADD R9, R5, 0x16890 ;  /* 0x0001689005097836 */ /* 0x000fe20000000000 */
[----:B------:R-:W-:Y:S01]  /*12e90*/  UMOV UR6, 0x0 ;  /* 0x0000000000067882 */ /* 0x000fe20000000000 */
[----:B------:R-:W-:-:S09]  /*12ea0*/  UMOV UR7, 0x12f00000 ;  /* 0x12f0000000077882 */ /* 0x000fd20000000000 */
.L_x_2400:
        /* <DEDUP_REMOVED lines=10> */
[----:B------:R-:W2:Y:S01]  /*12f50*/  SYNCS.PHASECHK.TRANS64.TRYWAIT P0, [R5+URZ+0x168c0], R6 ;  /* 0x0168c006050075a7 */ /* 0x000ea2000800017f */
[----:B------:R-:W-:Y:S04]  /*12f60*/  BSSY B2, `(.L_x_2401) ;  /* 0x0000002000027945 */ /* 0x000fe80003800000 */
[----:B--2---:R-:W-:Y:S05]  /*12f70*/  @!P0 BRA `(.L_x_2402) ;  /* 0x0000006000a08947 */ /* 0x004fea0003800000 */
.L_x_2563:
[----:B------:R-:W-:Y:S05]  /*12f80*/  BSYNC B2 ;  /* 0x0000000000027941 */ /* 0x000fea0003800000 */
.L_x_2401:
[----:B------:R-:W-:Y:S01]  /*12f90*/  BSSY B2, `(.L_x_2403) ;  /* 0x000000b000027945 */ /* 0x000fe20003800000 */
[----:B------:R-:W-:Y:S02]  /*12fa0*/  IMAD.MOV.U32 R8, RZ, RZ, 0x0 ;  /* 0x00000000ff087424 */ /* 0x000fe400078e00ff */
[----:B------:R-:W-:Y:S01]  /*12fb0*/  IMAD.MOV.U32 R9, RZ, RZ, 0x12f00000 ;  /* 0x12f00000ff097424 */ /* 0x000fe200078e00ff */
[----:B------:R-:W-:Y:S06]  /*12fc0*/  @P1 BRA `(.L_x_2404) ;  /* 0x00000000001c1947 */ /* 0x000fec0003800000 */
[----:B0-----:R-:W0:Y:S01]  /*12fd0*/  S2R R12, SR_TID.X ;  /* 0x00000000000c7919 */ /* 0x001e220000002100 */
[----:B-12---:R-:W-:-:S04]  /*12fe0*/  IMAD.MOV.U32 R6, RZ, RZ, 0x4000 ;  /* 0x00004000ff067424 */ /* 0x006fc800078e00ff */
[----:B------:R3:W-:Y:S01]  /*12ff0*/  SYNCS.ARRIVE.TRANS64 RZ, [R5+URZ+0x168b0], R6 ;  /* 0x0168b00605ff79a7 */ /* 0x0007e2000800003f */
[----:B0-----:R-:W-:-:S04]  /*13000*/  LOP3.LUT R12, R12, 0x1f, RZ, 0xc0, !PT ;  /* 0x0000001f0c0c7812 */ /* 0x001fc800078ec0ff */
[----:B------:R-:W-:-:S13]  /*13010*/  ISETP.NE.AND P0, PT, R12, RZ, PT ;  /* 0x000000ff0c00720c */ /* 0x000fda0003f05270 */
[----:B---3--:R-:W-:Y:S05]  /*13020*/  @!P0 BRA `(.L_x_2404) ;  /* 0x0000000000048947 */ /* 0x008fea0003800000 */
[----:B------:R-:W-:Y:S01]  /*13030*/  BPT.TRAP 0x1 ;  /* 0x000000040000795c */ /* 0x000fe20000300000 */
.L_x_2404:
[----:B------:R-:W-:Y:S05]  /*13040*/  BSYNC B2 ;  /* 0x0000000000027941 */ /* 0x000fea0003800000 */
.L_x_2403:
[----:B------:R-:W-:Y:S01]  /*13050*/  R2UR UR10, R11 ;  /* 0x000000000b0a72ca */ /* 0x000fe200000e0000 */
[----:B-12---:R-:W-:Y:S01]  /*13060*/  IMAD R6, R10, 0x2, R22 ;  /* 0x000000020a067824 */ /* 0x006fe200078e0216 */
[----:B------:R-:W-:Y:S01]  /*13070*/  R2UR UR6, R8 ;  /* 0x00000000080672ca */ /* 0x000fe200000e0000 */
[----:B------:R-:W-:Y:S01]  /*13080*/  UIADD3 UR4, UP0, UR38, 0x670, URZ ;  /* 0x0000067026047890 */ /* 0x000fe2000ff1e03f */
[----:B------:R-:W-:Y:S01]  /*13090*/  R2UR UR7, R9 ;  /* 0x00000000090772ca */ /* 0x000fe200000e0000 */
[----:B------:R-:W-:Y:S01]  /*130a0*/  VIADD R6, R6, 0x400 ;  /* 0x0000040006067836 */ /* 0x000fe20000000000 */
[----:B------:R-:W-:Y:S01]  /*130b0*/  PLOP3.LUT P0, PT, PT, PT, PT, 0x80, 0x0 ;  /* 0x000000000000781c */ /* 0x000fe20003f0f070 */
[----:B------:R-:W-:Y:S01]  /*130c0*/  UIADD3.X UR5, URZ, UR39, URZ, UP0, !UPT ;  /* 0x000000273f057290 */ /* 0x000fe200087fe43f */
[----:B------:R-:W-:-:S11]  /*130d0*/  IADD3 R5, R5, 0x168b0, RZ ;  /* 0x000168b005057810 */ /* 0x000fd60007ffe0ff */
.L_x_2405:
        /* <DEDUP_REMOVED lines=10> */
.L_x_2395:
[----:B------:R-:W-:Y:S05]  /*13180*/  BSYNC B1 ;  /* 0x0000000000017941 */ /* 0x000fea0003800000 */
.L_x_2394:
[----:B------:R-:W2:Y:S01]  /*13190*/  LDL.LU R8, [R1+0x4] ;  /* 0x0000040001087983 */ /* 0x000ea20000300800 */
[----:B------:R-:W-:Y:S01]  /*131a0*/  VIADD R28, R28, 0x1 ;  /* 0x000000011c1c7836 */ /* 0x000fe20000000000 */
[----:B------:R-:W-:Y:S01]  /*131b0*/  PLOP3.LUT P0, PT, PT, PT, PT, 0x8, 0x0 ;  /* 0x000000000000781c */ /* 0x000fe20003f0e170 */
[----:B------:R-:W-:-:S03]  /*131c0*/  VIADD R4, R4, 0xfffffffe ;  /* 0xfffffffe04047836 */ /* 0x000fc60000000000 */
[----:B------:R-:W-:Y:S02]  /*131d0*/  ISETP.NE.AND P1, PT, R28, 0x2, PT ;  /* 0x000000021c00780c */ /* 0x000fe40003f25270 */
[----:B------:R-:W-:Y:S02]  /*131e0*/  ISETP.GE.AND P2, PT, R4, R3, PT ;  /* 0x000000030400720c */ /* 0x000fe40003f46270 */
[----:B-1----:R-:W-:Y:S02]  /*131f0*/  SEL R5, RZ, 0x1, P1 ;  /* 0x00000001ff057807 */ /* 0x002fe40000800000 */
[----:B------:R-:W-:Y:S02]  /*13200*/  SEL R28, R28, RZ, P1 ;  /* 0x000000ff1c1c7207 */ /* 0x000fe40000800000 */
[----:B--2---:R-:W-:-:S05]  /*13210*/  LOP3.LUT R8, R8, R5, RZ, 0x3c, !PT ;  /* 0x0000000508087212 */ /* 0x004fca00078e3cff */
[----:B------:R1:W-:Y:S02]  /*13220*/  STL [R1+0x4], R8 ;  /* 0x0000040801007387 */ /* 0x0003e40000100800 */
[----:B------:R-:W-:Y:S05]  /*13230*/  @!P2 BRA `(.L_x_2388) ;  /* 0x000000040064a947 */ /* 0x000fea0003800000 */
.L_x_2418:
[----:B------:R-:W-:Y:S05]  /*13240*/  YIELD ;  /* 0x0000000000007946 */ /* 0x000fea0003800000 */
[----:B------:R-:W-:Y:S04]  /*13250*/  BSSY B1, `(.L_x_2406) ;  /* 0x000004d000017945 */ /* 0x000fe80003800000 */
[----:B--2---:R-:W-:Y:S05]  /*13260*/  @!P6 BRA `(.L_x_2407) ;  /* 0x00000004002ce947 */ /* 0x004fea0003800000 */
[----:B------:R-:W2:Y:S01]  /*13270*/  LDL R6, [R1+0x4] ;  /* 0x0000040001067983 */ /* 0x000ea20000100800 */
[----:B------:R-:W3:Y:S02]  /*13280*/  S2R R5, SR_TID.X ;  /* 0x0000000000057919 */ /* 0x000ee40000002100 */
[----:B---3--:R-:W-:Y:S01]  /*13290*/  LOP3.LUT R7, R5, 0x7f, RZ, 0xc0, !PT ;  /* 0x0000007f05077812 */ /* 0x008fe200078ec0ff */
[----:B------:R-:W-:Y:S01]  /*132a0*/  IMAD R5, R28, 0x8, R22 ;  /* 0x000000081c057824 */ /* 0x000fe200078e0216 */
[----:B------:R-:W-:Y:S02]  /*132b0*/  BSSY B2, `(.L_x_2408) ;  /* 0x0000005000027945 */ /* 0x000fe40003800000 */
[----:B------:R-:W-:Y:S02]  /*132c0*/  ISETP.NE.AND P2, PT, R7, RZ, PT ;  /* 0x000000ff0700720c */ /* 0x000fe40003f45270 */
[----:B--2---:R-:W-:-:S04]  /*132d0*/  SHF.L.U32 R6, R6, 0x1f, RZ ;  /* 0x0000001f06067819 */ /* 0x004fc800000006ff */
[----:B------:R-:W2:Y:S02]  /*132e0*/  SYNCS.PHASECHK.TRANS64.TRYWAIT P1, [R5+URZ+0x168a0], R6 ;  /* 0x0168a006050075a7 */ /* 0x000ea4000802017f */
[----:B--2---:R-:W-:Y:S05]  /*132f0*/  @!P1 BRA `(.L_x_2409) ;  /* 0x0000005c00d49947 */ /* 0x004fea0003800000 */
.L_x_2564:
[----:B------:R-:W-:Y:S05]  /*13300*/  BSYNC B2 ;  /* 0x0000000000027941 */ /* 0x000fea0003800000 */
.L_x_2408:
[----:B------:R-:W-:Y:S04]  /*13310*/  BSSY B2, `(.L_x_2410) ;  /* 0x0000009000027945 */ /* 0x000fe80003800000 */
[----:B------:R-:W-:Y:S05]  /*13320*/  @P2 BRA `(.L_x_2411) ;  /* 0x00000000001c2947 */ /* 0x000fea0003800000 */
[----:B------:R-:W1:Y:S02]  /*13330*/  S2R R7, SR_TID.X ;  /* 0x0000000000077919 */ /* 0x000e640000002100 */
[----:B-1----:R-:W-:Y:S01]  /*13340*/  LOP3.LUT R8, R7, 0x1f, RZ, 0xc0, !PT ;  /* 0x0000001f07087812 */ /* 0x002fe200078ec0ff */
[----:B------:R-:W-:-:S03]  /*13350*/  IMAD.MOV.U32 R7, RZ, RZ, 0x4000 ;  /* 0x00004000ff077424 */ /* 0x000fc600078e00ff */
[----:B------:R-:W-:Y:S01]  /*13360*/  ISETP.NE.AND P1, PT, R8, RZ, PT ;  /* 0x000000ff0800720c */ /* 0x000fe20003f25270 */
[----:B------:R3:W-:-:S12]  /*13370*/  SYNCS.ARRIVE.TRANS64 RZ, [R5+URZ+0x16890], R7 ;  /* 0x0168900705ff79a7 */ /* 0x0007d8000800003f */
[----:B---3--:R-:W-:Y:S05]  /*13380*/  @!P1 BRA `(.L_x_2411) ;  /* 0x0000000000049947 */ /* 0x008fea0003800000 */
[----:B------:R-:W-:Y:S01]  /*13390*/  BPT.TRAP 0x1 ;  /* 0x000000040000795c */ /* 0x000fe20000300000 */
.L_x_2411:
[----:B------:R-:W-:Y:S05]  /*133a0*/  BSYNC B2 ;  /* 0x0000000000027941 */ /* 0x000fea0003800000 */
.L_x_2410:
[----:B------:R-:W-:Y:S01]  /*133b0*/  IMAD.MOV.U32 R11, RZ, RZ, RZ ;  /* 0x000000ffff0b7224 */ /* 0x000fe200078e00ff */
[----:B------:R-:W-:Y:S01]  /*133c0*/  UIADD3 UR4, UP0, UR38, 0x570, URZ ;  /* 0x0000057026047890 */ /* 0x000fe2000ff1e03f */
[----:B------:R-:W-:Y:S01]  /*133d0*/  IMAD R7, R28, 0x4000, R22 ;  /* 0x000040001c077824 */ /* 0x000fe200078e0216 */
[----:B------:R-:W-:Y:S01]  /*133e0*/  PLOP3.LUT P1, PT, PT, PT, PT, 0x80, 0x0 ;  /* 0x000000000000781c */ /* 0x000fe20003f2f070 */
[----:B------:R-:W-:Y:S01]  /*133f0*/  VIADD R9, R5, 0x16890 ;  /* 0x0001689005097836 */ /* 0x000fe20000000000 */
[----:B------:R-:W-:Y:S01]  /*13400*/  R2UR UR10, R11 ;  /* 0x000000000b0a72ca */ /* 0x000fe200000e0000 */
[----:B------:R-:W-:Y:S01]  /*13410*/  VIADD R10, R7, 0xe400 ;  /* 0x0000e400070a7836 */ /* 0x000fe20000000000 */
[----:B-1----:R-:W-:Y:S01]  /*13420*/  LEA R8, R4, R0, 0x7 ;  /* 0x0000000004087211 */ /* 0x002fe200078e38ff */
[----:B------:R-:W-:Y:S01]  /*13430*/  UIADD3.X UR5, URZ, UR39, URZ, UP0, !UPT ;  /* 0x000000273f057290 */ /* 0x000fe200087fe43f */
[----:B------:R-:W-:Y:S01]  /*13440*/  UMOV UR6, 0x0 ;  /* 0x0000000000067882 */ /* 0x000fe20000000000 */
[----:B------:R-:W-:-:S10]  /*13450*/  UMOV UR7, 0x12f00000 ;  /* 0x12f0000000077882 */ /* 0x000fd40000000000 */
.L_x_2412:
        /* <DEDUP_REMOVED lines=13> */
.L_x_2565:
[----:B------:R-:W-:Y:S05]  /*13530*/  BSYNC B2 ;  /* 0x0000000000027941 */ /* 0x000fea0003800000 */
.L_x_2413:
[----:B------:R-:W-:Y:S01]  /*13540*/  BSSY B2, `(.L_x_2415) ;  /* 0x000000b000027945 */ /* 0x000fe20003800000 */
[----:B0-----:R-:W-:Y:S02]  /*13550*/  IMAD.MOV.U32 R12, RZ, RZ, 0x0 ;  /* 0x00000000ff0c7424 */ /* 0x001fe400078e00ff */
[----:B------:R-:W-:Y:S01]  /*13560*/  IMAD.MOV.U32 R13, RZ, RZ, 0x12f00000 ;  /* 0x12f00000ff0d7424 */ /* 0x000fe200078e00ff */
[----:B------:R-:W-:Y:S06]  /*13570*/  @P2 BRA `(.L_x_2416) ;  /* 0x00000000001c2947 */ /* 0x000fec0003800000 */
[----:B------:R-:W0:Y:S01]  /*13580*/  S2R R9, SR_TID.X ;  /* 0x0000000000097919 */ /* 0x000e220000002100 */
[----:B-12---:R-:W-:-:S04]  /*13590*/  IMAD.MOV.U32 R6, RZ, RZ, 0x4000 ;  /* 0x00004000ff067424 */ /* 0x006fc800078e00ff */
[----:B------:R3:W-:Y:S01]  /*135a0*/  SYNCS.ARRIVE.TRANS64 RZ, [R5+URZ+0x168b0], R6 ;  /* 0x0168b00605ff79a7 */ /* 0x0007e2000800003f */
[----:B0-----:R-:W-:-:S04]  /*135b0*/  LOP3.LUT R9, R9, 0x1f, RZ, 0xc0, !PT ;  /* 0x0000001f09097812 */ /* 0x001fc800078ec0ff */
[----:B------:R-:W-:-:S13]  /*135c0*/  ISETP.NE.AND P1, PT, R9, RZ, PT ;  /* 0x000000ff0900720c */ /* 0x000fda0003f25270 */
[----:B---3--:R-:W-:Y:S05]  /*135d0*/  @!P1 BRA `(.L_x_2416) ;  /* 0x0000000000049947 */ /* 0x008fea0003800000 */
[----:B------:R-:W-:Y:S01]  /*135e0*/  BPT.TRAP 0x1 ;  /* 0x000000040000795c */ /* 0x000fe20000300000 */
.L_x_2416:
[----:B------:R-:W-:Y:S05]  /*135f0*/  BSYNC B2 ;  /* 0x0000000000027941 */ /* 0x000fea0003800000 */
.L_x_2415:
[----:B------:R-:W-:Y:S01]  /*13600*/  R2UR UR10, R11 ;  /* 0x000000000b0a72ca */ /* 0x000fe200000e0000 */
[----:B------:R-:W-:Y:S01]  /*13610*/  UIADD3 UR4, UP0, UR38, 0x670, URZ ;  /* 0x0000067026047890 */ /* 0x000fe2000ff1e03f */
[----:B------:R-:W-:Y:S01]  /*13620*/  R2UR UR6, R12 ;  /* 0x000000000c0672ca */ /* 0x000fe200000e0000 */
[----:B------:R-:W-:Y:S01]  /*13630*/  VIADD R7, R7, 0x400 ;  /* 0x0000040007077836 */ /* 0x000fe20000000000 */
[----:B------:R-:W-:Y:S01]  /*13640*/  R2UR UR7, R13 ;  /* 0x000000000d0772ca */ /* 0x000fe200000e0000 */
[----:B-12---:R-:W-:Y:S01]  /*13650*/  VIADD R5, R5, 0x168b0 ;  /* 0x000168b005057836 */ /* 0x006fe20000000000 */
[----:B------:R-:W-:Y:S01]  /*13660*/  PLOP3.LUT P1, PT, PT, PT, PT, 0x80, 0x0 ;  /* 0x000000000000781c */ /* 0x000fe20003f2f070 */
[----:B------:R-:W-:-:S12]  /*13670*/  UIADD3.X UR5, URZ, UR39, URZ, UP0, !UPT ;  /* 0x000000273f057290 */ /* 0x000fd800087fe43f */
.L_x_2417:
        /* <DEDUP_REMOVED lines=10> */
.L_x_2407:
[----:B------:R-:W-:Y:S05]  /*13720*/  BSYNC B1 ;  /* 0x0000000000017941 */ /* 0x000fea0003800000 */
.L_x_2406:
[----:B------:R-:W2:Y:S01]  /*13730*/  LDL.LU R6, [R1+0x4] ;  /* 0x0000040001067983 */ /* 0x000ea20000300800 */
[----:B------:R-:W-:Y:S02]  /*13740*/  IADD3 R28, R28, 0x1, RZ ;  /* 0x000000011c1c7810 */ /* 0x000fe40007ffe0ff */
[C---:B------:R-:W-:Y:S01]  /*13750*/  ISETP.GT.AND P2, PT, R4.reuse, R3, PT ;  /* 0x000000030400720c */ /* 0x040fe20003f44270 */
[----:B------:R-:W-:Y:S01]  /*13760*/  VIADD R4, R4, 0xffffffff ;  /* 0xffffffff04047836 */ /* 0x000fe20000000000 */
[----:B------:R-:W-:-:S04]  /*13770*/  ISETP.NE.AND P1, PT, R28, 0x2, PT ;  /* 0x000000021c00780c */ /* 0x000fc80003f25270 */
[----:B------:R-:W-:Y:S02]  /*13780*/  SEL R5, RZ, 0x1, P1 ;  /* 0x00000001ff057807 */ /* 0x000fe40000800000 */
[----:B------:R-:W-:Y:S02]  /*13790*/  SEL R28, R28, RZ, P1 ;  /* 0x000000ff1c1c7207 */ /* 0x000fe40000800000 */
[----:B--2---:R-:W-:-:S05]  /*137a0*/  LOP3.LUT R6, R6, R5, RZ, 0x3c, !PT ;  /* 0x0000000506067212 */ /* 0x004fca00078e3cff */
[----:B------:R2:W-:Y:S01]  /*137b0*/  STL [R1+0x4], R6 ;  /* 0x0000040601007387 */ /* 0x0005e20000100800 */
[----:B------:R-:W-:Y:S05]  /*137c0*/  @P2 BRA `(.L_x_2418) ;  /* 0xfffffff8009c2947 */ /* 0x000fea000383ffff */
.L_x_2388:
[----:B------:R-:W-:Y:S05]  /*137d0*/  BSYNC B0 ;  /* 0x0000000000007941 */ /* 0x000fea0003800000 */
.L_x_2387:
[----:B------:R-:W3:Y:S01]  /*137e0*/  LDC R0, c[0x0][0x448] ;  /* 0x00011200ff007b82 */ /* 0x000ee20000000800 */
[----:B------:R-:W-:Y:S01]  /*137f0*/  IMAD.MOV.U32 R2, RZ, RZ, 0xc0 ;  /* 0x000000c0ff027424 */ /* 0x000fe200078e00ff */
[----:B------:R-:W-:Y:S05]  /*13800*/  @!P0 WARPSYNC.ALL ;  /* 0x0000000000008948 */ /* 0x000fea0003800000 */
[----:B------:R-:W-:Y:S01]  /*13810*/  IMAD R2, R17, R2, 0xbf ;  /* 0x000000bf11027424 */ /* 0x000fe200078e0202 */
[----:B------:R-:W-:Y:S01]  /*13820*/  BSSY B7, `(.L_x_2419) ;  /* 0x0000363000077945 */ /* 0x000fe20003800000 */
[----:B------:R-:W-:Y:S01]  /*13830*/  @!P0 BAR.SYNC.DEFER_BLOCKING 0xc, 0x200 ;  /* 0x0308000000008b1d */ /* 0x000fe20000010000 */
[----:B---3--:R-:W-:-:S13]  /*13840*/  ISETP.NE.AND P1, PT, R0, 0x1, PT ;  /* 0x000000010000780c */ /* 0x008fda0003f25270 */
[----:B------:R-:W3:Y:S08]  /*13850*/  @P1 LDC R3, c[0x0][0x44c] ;  /* 0x00011300ff031b82 */ /* 0x000ef00000000800 */
[----:B------:R-:W4:Y:S01]  /*13860*/  @P1 LDC R0, c[0x0][0x450] ;  /* 0x00011400ff001b82 */ /* 0x000f220000000800 */
[----:B---3--:R-:W-:-:S05]  /*13870*/  @P1 IMAD.HI.U32 R3, R2, R3, RZ ;  /* 0x0000000302031227 */ /* 0x008fca00078e00ff */
[----:B----4-:R-:W-:-:S05]  /*13880*/  @P1 SHF.R.U32.HI R2, RZ, R0, R3 ;  /* 0x00000000ff021219 */ /* 0x010fca0000011603 */
[----:B------:R-:W-:-:S05]  /*13890*/  IMAD.IADD R2, R20, 0x1, R2 ;  /* 0x0000000114027824 */ /* 0x000fca00078e0202 */
[----:B------:R-:W-:-:S04]  /*138a0*/  SHF.R.S32.HI R0, RZ, 0x1f, R2 ;  /* 0x0000001fff007819 */ /* 0x000fc80000011402 */
[----:B------:R-:W-:-:S04]  /*138b0*/  LEA.HI R0, R0, R2, RZ, 0x7 ;  /* 0x0000000200007211 */ /* 0x000fc800078f38ff */
[----:B------:R-:W-:-:S04]  /*138c0*/  SHF.R.S32.HI R0, RZ, 0x7, R0 ;  /* 0x00000007ff007819 */ /* 0x000fc80000011400 */
[----:B------:R-:W-:-:S04]  /*138d0*/  VIMNMX R4, R21, R0, PT ;  /* 0x0000000015047248 */ /* 0x000fc80003fe0100 */
[----:B------:R-:W-:Y:S01]  /*138e0*/  ISETP.GT.AND P0, PT, R4, RZ, PT ;  /* 0x000000ff0400720c */ /* 0x000fe20003f04270 */
[----:B------:R3:W-:-:S12]  /*138f0*/  STL [R1+0x18], R4 ;  /* 0x0000180401007387 */ /* 0x0007d80000100800 */
[----:B---3--:R-:W-:Y:S05]  /*13900*/  @P0 BRA `(.L_x_2420) ;  /* 0x0000000000440947 */ /* 0x008fea0003800000 */
[----:B------:R-:W3:Y:S02]  /*13910*/  S2R R5, SR_TID.X ;  /* 0x0000000000057919 */ /* 0x000ee40000002100 */
[----:B---3--:R-:W-:-:S04]  /*13920*/  LOP3.LUT R5, R5, 0x7f, RZ, 0xc0, !PT ;  /* 0x0000007f05057812 */ /* 0x008fc800078ec0ff */
[----:B------:R-:W-:-:S13]  /*13930*/  ISETP.NE.AND P0, PT, R5, RZ, PT ;  /* 0x000000ff0500720c */ /* 0x000fda0003f05270 */
[----:B------:R-:W-:Y:S05]  /*13940*/  @P0 BRA `(.L_x_2421) ;  /* 0x0000003400400947 */ /* 0x000fea0003800000 */
[----:B------:R-:W3:Y:S01]  /*13950*/  S2R R5, SR_LANEID ;  /* 0x0000000000057919 */ /* 0x000ee20000000000 */
[----:B------:R-:W-:Y:S01]  /*13960*/  VOTEU.ANY UR4, UPT, PT ;  /* 0x0000000000047886 */ /* 0x000fe200038e0100 */
[----:B------:R-:W4:Y:S01]  /*13970*/  LDC.64 R2, c[0x0][0xc60] ;  /* 0x00031800ff027b82 */ /* 0x000f220000000a00 */
[----:B------:R-:W3:Y:S02]  /*13980*/  FLO.U32 R0, UR4 ;  /* 0x0000000400007d00 */ /* 0x000ee400080e0000 */
[----:B---3--:R-:W-:-:S06]  /*13990*/  ISETP.EQ.U32.AND P0, PT, R0, R5, PT ;  /* 0x000000050000720c */ /* 0x008fcc0003f02070 */
[----:B------:R-:W4:Y:S07]  /*139a0*/  POPC R5, UR4 ;  /* 0x0000000400057d09 */ /* 0x000f2e0008000000 */
[----:B----4-:R-:W3:Y:S01]  /*139b0*/  @P0 ATOMG.E.ADD.STRONG.GPU PT, R3, desc[UR40][R2.64], R5 ;  /* 0x00000005020309a8 */ /* 0x010ee200081ee1e8 */
[----:B------:R-:W4:Y:S02]  /*139c0*/  S2R R4, SR_LTMASK ;  /* 0x0000000000047919 */ /* 0x000f240000003900 */
[----:B----4-:R-:W-:-:S04]  /*139d0*/  LOP3.LUT R4, R4, UR4, RZ, 0xc0, !PT ;  /* 0x0000000404047c12 */ /* 0x010fc8000f8ec0ff */
[----:B------:R-:W4:Y:S01]  /*139e0*/  POPC R7, R4 ;  /* 0x0000000400077309 */ /* 0x000f220000000000 */
[----:B---3--:R-:W4:Y:S02]  /*139f0*/  SHFL.IDX PT, R0, R3, R0, 0x1f ;  /* 0x00001f0003007589 */ /* 0x008f2400000e0000 */
[----:B----4-:R-:W-:Y:S01]  /*13a00*/  IADD3 R16, R0, UR36, R7 ;  /* 0x0000002400107c10 */ /* 0x010fe2000fffe007 */
[----:B------:R-:W-:Y:S06]  /*13a10*/  BRA `(.L_x_2421) ;  /* 0x00000034000c7947 */ /* 0x000fec0003800000 */
.L_x_2420:
        /* <DEDUP_REMOVED lines=10> */
[----:B------:R-:W3:Y:S01]  /*13ac0*/  LDC.64 R2, c[0x4][R2] ;  /* 0x0100000002027b82 */ /* 0x000ee20000000a00 */
[----:B------:R-:W-:Y:S02]  /*13ad0*/  IMAD.U32 R5, RZ, RZ, UR7 ;  /* 0x00000007ff057e24 */ /* 0x000fe4000f8e00ff */
[----:B--2---:R-:W-:Y:S02]  /*13ae0*/  IMAD.U32 R6, RZ, RZ, UR8 ;  /* 0x00000008ff067e24 */ /* 0x004fe4000f8e00ff */
[----:B------:R-:W-:-:S02]  /*13af0*/  IMAD.U32 R10, RZ, RZ, UR4 ;  /* 0x00000004ff0a7e24 */ /* 0x000fc4000f8e00ff */
[----:B------:R-:W-:Y:S02]  /*13b00*/  IMAD.U32 R11, RZ, RZ, UR5 ;  /* 0x00000005ff0b7e24 */ /* 0x000fe4000f8e00ff */
[----:B-1----:R-:W-:Y:S02]  /*13b10*/  IMAD.MOV.U32 R8, RZ, RZ, 0x70 ;  /* 0x00000070ff087424 */ /* 0x002fe400078e00ff */
[----:B0-----:R-:W-:Y:S02]  /*13b20*/  IMAD.MOV.U32 R12, RZ, RZ, 0x1 ;  /* 0x00000001ff0c7424 */ /* 0x001fe400078e00ff */
[----:B------:R-:W-:-:S07]  /*13b30*/  IMAD.MOV.U32 R13, RZ, RZ, RZ ;  /* 0x000000ffff0d7224 */ /* 0x000fce00078e00ff */
[----:B------:R-:W-:-:S07]  /*13b40*/  LEPC R20, `(.L_x_2423) ;  /* 0x000000001014794e */ /* 0x000fce0000000000 */
[----:B---3--:R-:W-:Y:S05]  /*13b50*/  CALL.ABS.NOINC R2 ;  /* 0x0000000002007343 */ /* 0x008fea0003c00000 */
.L_x_2423:
[----:B------:R-:W-:Y:S05]  /*13b60*/  BSYNC B6 ;  /* 0x0000000000067941 */ /* 0x000fea0003800000 */
.L_x_2422:
        /* <DEDUP_REMOVED lines=8> */
[----:B------:R3:W4:Y:S01]  /*13bf0*/  LDC.64 R2, c[0x4][R0] ;  /* 0x0100000000027b82 */ /* 0x0007220000000a00 */
[----:B------:R-:W-:Y:S01]  /*13c00*/  IMAD.U32 R4, RZ, RZ, UR6 ;  /* 0x00000006ff047e24 */ /* 0x000fe2000f8e00ff */
[----:B------:R-:W-:Y:S01]  /*13c10*/  MOV R5, UR7 ;  /* 0x0000000700057c02 */ /* 0x000fe20008000f00 */
[----:B--2---:R-:W-:Y:S02]  /*13c20*/  IMAD.U32 R6, RZ, RZ, UR8 ;  /* 0x00000008ff067e24 */ /* 0x004fe4000f8e00ff */
[----:B------:R-:W-:Y:S02]  /*13c30*/  IMAD.U32 R7, RZ, RZ, UR9 ;  /* 0x00000009ff077e24 */ /* 0x000fe4000f8e00ff */
[----:B------:R-:W-:-:S02]  /*13c40*/  IMAD.U32 R10, RZ, RZ, UR4 ;  /* 0x00000004ff0a7e24 */ /* 0x000fc4000f8e00ff */
[----:B------:R-:W-:Y:S02]  /*13c50*/  IMAD.U32 R11, RZ, RZ, UR5 ;  /* 0x00000005ff0b7e24 */ /* 0x000fe4000f8e00ff */
[----:B-1----:R-:W-:Y:S02]  /*13c60*/  IMAD.MOV.U32 R8, RZ, RZ, 0x70 ;  /* 0x00000070ff087424 */ /* 0x002fe400078e00ff */
[----:B0-----:R-:W-:Y:S02]  /*13c70*/  IMAD.MOV.U32 R12, RZ, RZ, 0x1 ;  /* 0x00000001ff0c7424 */ /* 0x001fe400078e00ff */
[----:B---3--:R-:W-:-:S07]  /*13c80*/  IMAD.MOV.U32 R13, RZ, RZ, RZ ;  /* 0x000000ffff0d7224 */ /* 0x008fce00078e00ff */
[----:B------:R-:W-:-:S07]  /*13c90*/  LEPC R20, `(.L_x_2426) ;  /* 0x000000001014794e */ /* 0x000fce0000000000 */
[----:B----4-:R-:W-:Y:S05]  /*13ca0*/  CALL.ABS.NOINC R2 ;  /* 0x0000000002007343 */ /* 0x010fea0003c00000 */
.L_x_2426:
[----:B------:R-:W-:Y:S01]  /*13cb0*/  MOV R2, 0x0 ;  /* 0x0000000000027802 */ /* 0x000fe20000000f00 */
[----:B------:R-:W-:Y:S01]  /*13cc0*/  ULDC.64 UR4, c[0x4][0xa8] ;  /* 0x01002a0000047ab9 */ /* 0x000fe20000000a00 */
[----:B------:R-:W-:Y:S01]  /*13cd0*/  ULDC.64 UR6, c[0x4][0xb0] ;  /* 0x01002c0000067ab9 */ /* 0x000fe20000000a00 */
[----:B------:R-:W-:Y:S01]  /*13ce0*/  ULDC.64 UR8, c[0x4][0x18] ;  /* 0x0100060000087ab9 */ /* 0x000fe20000000a00 */
[----:B------:R-:W-:Y:S01]  /*13cf0*/  MOV R4, UR4 ;  /* 0x0000000400047c02 */ /* 0x000fe20008000f00 */
[----:B------:R-:W-:Y:S01]  /*13d00*/  IMAD.U32 R5, RZ, RZ, UR5 ;  /* 0x00000005ff057e24 */ /* 0x000fe2000f8e00ff */
[----:B------:R-:W0:Y:S01]  /*13d10*/  LDC.64 R2, c[0x4][R2] ;  /* 0x0100000002027b82 */ /* 0x000e220000000a00 */
[----:B------:R-:W-:Y:S01]  /*13d20*/  IMAD.U32 R6, RZ, RZ, UR6 ;  /* 0x00000006ff067e24 */ /* 0x000fe2000f8e00ff */
[----:B------:R-:W-:Y:S01]  /*13d30*/  MOV R13, RZ ;  /* 0x000000ff000d7202 */ /* 0x000fe20000000f00 */
[----:B------:R-:W-:Y:S02]  /*13d40*/  IMAD.U32 R7, RZ, RZ, UR7 ;  /* 0x00000007ff077e24 */ /* 0x000fe4000f8e00ff */
[----:B------:R-:W-:-:S02]  /*13d50*/  IMAD.U32 R10, RZ, RZ, UR8 ;  /* 0x00000008ff0a7e24 */ /* 0x000fc4000f8e00ff */
[----:B------:R-:W-:Y:S02]  /*13d60*/  IMAD.U32 R11, RZ, RZ, UR9 ;  /* 0x00000009ff0b7e24 */ /* 0x000fe4000f8e00ff */
[----:B------:R-:W-:Y:S02]  /*13d70*/  IMAD.MOV.U32 R8, RZ, RZ, 0x70 ;  /* 0x00000070ff087424 */ /* 0x000fe400078e00ff */
[----:B------:R-:W-:-:S07]  /*13d80*/  IMAD.MOV.U32 R12, RZ, RZ, 0x1 ;  /* 0x00000001ff0c7424 */ /* 0x000fce00078e00ff */
[----:B------:R-:W-:-:S07]  /*13d90*/  LEPC R20, `(.L_x_2425) ;  /* 0x000000001014794e */ /* 0x000fce0000000000 */
[----:B0-----:R-:W-:Y:S05]  /*13da0*/  CALL.ABS.NOINC R2 ;  /* 0x0000000002007343 */ /* 0x001fea0003c00000 */
.L_x_2425:
[----:B------:R-:W-:Y:S05]  /*13db0*/  BSYNC B6 ;  /* 0x0000000000067941 */ /* 0x000fea0003800000 */
.L_x_2424:
[----:B------:R-:W-:Y:S01]  /*13dc0*/  ULDC.64 UR4, c[0x0][0x9f8] ;  /* 0x00027e0000047ab9 */ /* 0x000fe20000000a00 */
[----:B------:R-:W3:Y:S01]  /*13dd0*/  LDL R20, [R1+0x18] ;  /* 0x0000180001147983 */ /* 0x000ee20000100800 */
[----:B------:R-:W-:Y:S01]  /*13de0*/  ISETP.NE.U32.AND P0, PT, RZ, UR4, PT ;  /* 0x00000004ff007c0c */ /* 0x000fe2000bf05070 */
[----:B------:R-:W4:Y:S03]  /*13df0*/  LDC.64 R2, c[0x0][0x418] ;  /* 0x00010600ff027b82 */ /* 0x000f260000000a00 */
[----:B------:R-:W-:-:S13]  /*13e00*/  ISETP.NE.AND.EX P0, PT, RZ, UR5, PT, P0 ;  /* 0x00000005ff007c0c */ /* 0x000fda000bf05300 */
[----:B------:R-:W-:-:S04]  /*13e10*/  @P0 IADD3 R24, P1, R24, UR4, RZ ;  /* 0x0000000418180c10 */ /* 0x000fc8000ff3e0ff */
[----:B------:R-:W-:Y:S01]  /*13e20*/  @P0 IADD3.X R25, R25, UR5, RZ, P1, !PT ;  /* 0x0000000519190c10 */ /* 0x000fe20008ffe4ff */
[----:B------:R-:W-:-:S04]  /*13e30*/  ULDC.64 UR4, c[0x0][0xa08] ;  /* 0x0002820000047ab9 */ /* 0x000fc80000000a00 */
[----:B------:R3:W5:Y:S01]  /*13e40*/  @P0 LDG.E R26, desc[UR40][R24.64] ;  /* 0x00000028181a0981 */ /* 0x000762000c1e1900 */
[----:B----4-:R-:W-:Y:S01]  /*13e50*/  LOP3.LUT P0, RZ, R2, UR4, RZ, 0xfc, !PT ;  /* 0x0000000402ff7c12 */ /* 0x010fe2000f80fcff */
[----:B------:R-:W-:-:S03]  /*13e60*/  UMOV UR4, 0xffffffff ;  /* 0xffffffff00047882 */ /* 0x000fc60000000000 */
[----:B------:R-:W-:Y:S01]  /*13e70*/  LOP3.LUT P0, RZ, R3, UR5, RZ, 0xfc, P0 ;  /* 0x0000000503ff7c12 */ /* 0x000fe2000800fcff */
[----:B---3--:R-:W-:Y:S01]  /*13e80*/  VIADD R25, R20, 0xffffffff ;  /* 0xffffffff14197836 */ /* 0x008fe20000000000 */
[----:B-----5:R-:W-:Y:S02]  /*13e90*/  SHF.R.S32.HI R7, RZ, 0x1f, R26 ;  /* 0x0000001fff077819 */ /* 0x020fe4000001141a */
[----:B------:R-:W-:-:S03]  /*13ea0*/  SEL R24, R26, RZ, !P0 ;  /* 0x000000ff1a187207 */ /* 0x000fc60004000000 */
[----:B------:R3:W-:Y:S01]  /*13eb0*/  STL [R1+0x8], R7 ;  /* 0x0000080701007387 */ /* 0x0007e20000100800 */
[----:B------:R-:W-:Y:S05]  /*13ec0*/  BRA.DIV UR4, `(.L_x_2427) ;  /* 0x0000005604087947 */ /* 0x000fea000b800000 */
[----:B------:R-:W4:Y:S02]  /*13ed0*/  S2R R0, SR_TID.X ;  /* 0x0000000000007919 */ /* 0x000f240000002100 */
[----:B----4-:R-:W-:-:S04]  /*13ee0*/  SHF.R.U32.HI R0, RZ, 0x5, R0 ;  /* 0x00000005ff007819 */ /* 0x010fc80000011600 */
[----:B------:R-:W-:-:S05]  /*13ef0*/  LOP3.LUT R0, R0, 0x3, RZ, 0xc0, !PT ;  /* 0x0000000300007812 */ /* 0x000fca00078ec0ff */
[----:B------:R4:W0:Y:S02]  /*13f00*/  SHFL.IDX PT, R14, R0, RZ, 0x1f ;  /* 0x00001fff000e7589 */ /* 0x00082400000e0000 */
.L_x_2568:
[----:B----4-:R-:W4:Y:S01]  /*13f10*/  LDL.LU R0, [R1] ;  /* 0x0000000001007983 */ /* 0x010f220000300800 */
[----:B------:R-:W-:Y:S02]  /*13f20*/  PLOP3.LUT P1, PT, PT, PT, PT, 0x8, 0x0 ;  /* 0x000000000000781c */ /* 0x000fe40003f2e170 */
[----:B0-----:R-:W-:Y:S02]  /*13f30*/  ISETP.NE.AND P0, PT, R14, RZ, PT ;  /* 0x000000ff0e00720c */ /* 0x001fe40003f05270 */
[----:B----4-:R-:W-:-:S09]  /*13f40*/  LOP3.LUT R0, R0, 0xfffffffe, RZ, 0xc0, !PT ;  /* 0xfffffffe00007812 */ /* 0x010fd200078ec0ff */
[----:B------:R-:W-:-:S05]  /*13f50*/  @P1 LOP3.LUT R0, R0, 0x1, RZ, 0xfc, !PT ;  /* 0x0000000100001812 */ /* 0x000fca00078efcff */
[----:B------:R0:W-:Y:S01]  /*13f60*/  STL [R1], R0 ;  /* 0x0000000001007387 */ /* 0x0001e20000100800 */
[----:B------:R-:W-:Y:S05]  /*13f70*/  @P0 BRA `(.L_x_2428) ;  /* 0x0000000000f40947 */ /* 0x000fea0003800000 */
[----:B------:R-:W-:-:S03]  /*13f80*/  UMOV UR4, 0xffffffff ;  /* 0xffffffff00047882 */ /* 0x000fc60000000000 */
[----:B------:R-:W-:Y:S05]  /*13f90*/  BRA.DIV UR4, `(.L_x_2429) ;  /* 0x0000005604087947 */ /* 0x000fea000b800000 */
[----:B------:R-:W-:-:S13]  /*13fa0*/  ELECT P6, URZ, PT ;  /* 0x00000000003f782f */ /* 0x000fda00038c0000 */
.L_x_2571:
[----:B------:R-:W-:Y:S05]  /*13fb0*/  @!P6 BRA `(.L_x_2428) ;  /* 0x0000000000e4e947 */ /* 0x000fea0003800000 */
[----:B------:R-:W-:-:S04]  /*13fc0*/  ISETP.NE.U32.AND P0, PT, R2, RZ, PT ;  /* 0x000000ff0200720c */ /* 0x000fc80003f05070 */
[----:B------:R-:W-:-:S13]  /*13fd0*/  ISETP.NE.AND.EX P0, PT, R3, RZ, PT, P0 ;  /* 0x000000ff0300720c */ /* 0x000fda0003f05300 */
[----:B------:R-:W-:Y:S05]  /*13fe0*/  @!P0 BRA `(.L_x_2430) ;  /* 0x0000000000448947 */ /* 0x000fea0003800000 */
[----:B--2---:R-:W2:Y:S01]  /*13ff0*/  LDC R6, c[0x0][0x43c] ;  /* 0x00010f00ff067b82 */ /* 0x004ea20000000800 */
[----:B------:R-:W-:Y:S01]  /*14000*/  ULDC.64 UR4, c[0x0][0x428] ;  /* 0x00010a0000047ab9 */ /* 0x000fe20000000a00 */
[----:B--2---:R-:W-:-:S13]  /*14010*/  ISETP.NE.AND P0, PT, R6, 0x1, PT ;  /* 0x000000010600780c */ /* 0x004fda0003f05270 */
[----:B------:R-:W0:Y:S02]  /*14020*/  @P0 LDC.64 R4, c[0x0][0x440] ;  /* 0x00011000ff040b82 */ /* 0x000e240000000a00 */
[----:B0-----:R-:W-:-:S04]  /*14030*/  @P0 IMAD.HI.U32 R0, R25, R4, RZ ;  /* 0x0000000419000227 */ /* 0x001fc800078e00ff */
        /* <DEDUP_REMOVED lines=12> */
.L_x_2430:
[----:B0-----:R-:W-:Y:S01]  /*14100*/  IMAD R0, R23, 0x8, R22 ;  /* 0x0000000817007824 */ /* 0x001fe200078e0216 */
[----:B----4-:R-:W-:-:S04]  /*14110*/  SHF.L.U32 R2, R27, 0x1f, RZ ;  /* 0x0000001f1b027819 */ /* 0x010fc800000006ff */
[----:B------:R-:W0:Y:S02]  /*14120*/  SYNCS.PHASECHK.TRANS64.TRYWAIT P0, [R0+URZ+0x16840], R2 ;  /* 0x01684002000075a7 */ /* 0x000e24000800017f */
[----:B0-----:R-:W-:Y:S05]  /*14130*/  @!P0 BRA `(.L_x_2431) ;  /* 0x0000005000c08947 */ /* 0x001fea0003800000 */
.L_x_2572:
[----:B------:R-:W4:Y:S02]  /*14140*/  S2R R3, SR_TID.X ;  /* 0x0000000000037919 */ /* 0x000f240000002100 */
[----:B----4-:R-:W-:-:S04]  /*14150*/  LOP3.LUT R3, R3, 0x7f, RZ, 0xc0, !PT ;  /* 0x0000007f03037812 */ /* 0x010fc800078ec0ff */
[----:B------:R-:W-:-:S13]  /*14160*/  ISETP.NE.AND P0, PT, R3, RZ, PT ;  /* 0x000000ff0300720c */ /* 0x000fda0003f05270 */
[----:B------:R-:W-:Y:S05]  /*14170*/  @P0 BRA `(.L_x_2432) ;  /* 0x00000000001c0947 */ /* 0x000fea0003800000 */
[----:B------:R-:W4:Y:S01]  /*14180*/  S2R R3, SR_TID.X ;  /* 0x0000000000037919 */ /* 0x000f220000002100 */
[----:B0-----:R-:W-:-:S04]  /*14190*/  IMAD.MOV.U32 R2, RZ, RZ, 0x4000 ;  /* 0x00004000ff027424 */ /* 0x001fc800078e00ff */
[----:B------:R0:W-:Y:S01]  /*141a0*/  SYNCS.ARRIVE.TRANS64 RZ, [R0+URZ+0x16830], R2 ;  /* 0x0168300200ff79a7 */ /* 0x0001e2000800003f */
[----:B----4-:R-:W-:-:S04]  /*141b0*/  LOP3.LUT R3, R3, 0x1f, RZ, 0xc0, !PT ;  /* 0x0000001f03037812 */ /* 0x010fc800078ec0ff */
[----:B------:R-:W-:-:S13]  /*141c0*/  ISETP.NE.AND P0, PT, R3, RZ, PT ;  /* 0x000000ff0300720c */ /* 0x000fda0003f05270 */
[----:B0-----:R-:W-:Y:S05]  /*141d0*/  @!P0 BRA `(.L_x_2432) ;  /* 0x0000000000048947 */ /* 0x001fea0003800000 */
[----:B------:R-:W-:Y:S01]  /*141e0*/  BPT.TRAP 0x1 ;  /* 0x000000040000795c */ /* 0x000fe20000300000 */
.L_x_2432:
[----:B0-----:R-:W4:Y:S01]  /*141f0*/  LDL.LU R2, [R1] ;  /* 0x0000000001027983 */ /* 0x001f220000300800 */
        /* <DEDUP_REMOVED lines=17> */
[----:B----4-:R-:W-:-:S04]  /*14310*/  LOP3.LUT R2, R2, 0xfffffffe, RZ, 0xc0, !PT ;  /* 0xfffffffe02027812 */ /* 0x010fc800078ec0ff */
[----:B------:R-:W-:-:S05]  /*14320*/  @P0 LOP3.LUT R2, R2, 0x1, RZ, 0xfc, !PT ;  /* 0x0000000102020812 */ /* 0x000fca00078efcff */
[----:B------:R0:W-:Y:S01]  /*14330*/  STL [R1], R2 ;  /* 0x0000000201007387 */ /* 0x0001e20000100800 */
[----:B------:R-:W-:Y:S01]  /*14340*/  NOP ;  /* 0x0000000000007918 */ /* 0x000fe20000000000 */
.L_x_2428:
[----:B------:R-:W4:Y:S04]  /*14350*/  LDL.LU R4, [R1+0x1c] ;  /* 0x00001c0001047983 */ /* 0x000f280000300800 */
[----:B--2---:R-:W2:Y:S04]  /*14360*/  LDL.LU R6, [R1+0x10] ;  /* 0x0000100001067983 */ /* 0x004ea80000300800 */
[----:B------:R-:W5:Y:S01]  /*14370*/  LDL.LU R3, [R1+0x30] ;  /* 0x0000300001037983 */ /* 0x000f620000300800 */
[----:B------:R-:W-:Y:S05]  /*14380*/  WARPSYNC.ALL ;  /* 0x0000000000007948 */ /* 0x000fea0003800000 */
[----:B0-----:R-:W-:Y:S01]  /*14390*/  ULDC.64 UR6, c[0x0][0xa00] ;  /* 0x0002800000067ab9 */ /* 0x001fe20000000a00 */
[----:B------:R-:W-:Y:S01]  /*143a0*/  ULDC.64 UR4, c[0x0][0x298] ;  /* 0x0000a60000047ab9 */ /* 0x000fe20000000a00 */
[----:B------:R-:W-:Y:S01]  /*143b0*/  BAR.SYNC.DEFER_BLOCKING 0x8, 0x200 ;  /* 0x0208000000007b1d */ /* 0x000fe20000010000 */
[----:B------:R-:W-:-:S02]  /*143c0*/  ISETP.NE.U32.AND P0, PT, RZ, UR6, PT ;  /* 0x00000006ff007c0c */ /* 0x000fc4000bf05070 */
[----:B------:R-:W-:Y:S02]  /*143d0*/  IADD3 R0, R22, 0x8400, RZ ;  /* 0x0000840016007810 */ /* 0x000fe40007ffe0ff */
[----:B------:R-:W-:Y:S01]  /*143e0*/  ISETP.NE.AND.EX P0, PT, RZ, UR7, PT, P0 ;  /* 0x00000007ff007c0c */ /* 0x000fe2000bf05300 */
[----:B------:R-:W-:Y:S01]  /*143f0*/  BSSY B6, `(.L_x_2433) ;  /* 0x0000020000067945 */ /* 0x000fe20003800000 */
[----:B------:R-:W-:Y:S02]  /*14400*/  LOP3.LUT P1, RZ, R0, 0x3ff, RZ, 0xc0, !PT ;  /* 0x000003ff00ff7812 */ /* 0x000fe4000782c0ff */
[----:B----4-:R-:W-:-:S05]  /*14410*/  SHF.R.S32.HI R2, RZ, 0x1f, R4 ;  /* 0x0000001fff027819 */ /* 0x010fca0000011404 */
[----:B------:R-:W-:Y:S01]  /*14420*/  IMAD R2, R2, UR4, RZ ;  /* 0x0000000402027c24 */ /* 0x000fe2000f8e02ff */
[----:B-----5:R-:W-:-:S03]  /*14430*/  SEL R3, R3, RZ, !P0 ;  /* 0x000000ff03037207 */ /* 0x020fc60004000000 */
[----:B------:R-:W-:Y:S01]  /*14440*/  IMAD R0, R4, UR5, R2 ;  /* 0x0000000504007c24 */ /* 0x000fe2000f8e0202 */
[----:B--2---:R-:W-:Y:S01]  /*14450*/  SEL R2, R6, RZ, !P0 ;  /* 0x000000ff06027207 */ /* 0x004fe20004000000 */
[----:B------:R-:W-:-:S05]  /*14460*/  IMAD.WIDE.U32 R4, R4, UR4, RZ ;  /* 0x0000000404047c25 */ /* 0x000fca000f8e00ff */
[----:B------:R-:W-:Y:S04]  /*14470*/  STL.64 [R1+0x28], R4 ;  /* 0x0000280401007387 */ /* 0x000fe80000100a00 */
[----:B------:R0:W-:Y:S04]  /*14480*/  STL [R1+0x10], R2 ;  /* 0x0000100201007387 */ /* 0x0001e80000100800 */
[----:B------:R2:W-:Y:S01]  /*14490*/  STL [R1+0x34], R3 ;  /* 0x0000340301007387 */ /* 0x0005e20000100800 */
[----:B0-----:R-:W-:Y:S01]  /*144a0*/  IMAD.IADD R2, R5, 0x1, R0 ;  /* 0x0000000105027824 */ /* 0x001fe200078e0200 */
        /* <DEDUP_REMOVED lines=9> */
[----:B-1----:R-:W-:Y:S01]  /*14540*/  MOV R8, 0x70 ;  /* 0x0000007000087802 */ /* 0x002fe20000000f00 */
[----:B------:R-:W0:Y:S01]  /*14550*/  LDC.64 R2, c[0x4][R2] ;  /* 0x0100000002027b82 */ /* 0x000e220000000a00 */
[----:B------:R-:W-:Y:S02]  /*14560*/  IMAD.U32 R5, RZ, RZ, UR5 ;  /* 0x00000005ff057e24 */ /* 0x000fe4000f8e00ff */
[----:B------:R-:W-:Y:S02]  /*14570*/  IMAD.U32 R6, RZ, RZ, UR6 ;  /* 0x00000006ff067e24 */ /* 0x000fe4000f8e00ff */
[----:B---3--:R-:W-:-:S02]  /*14580*/  IMAD.U32 R7, RZ, RZ, UR7 ;  /* 0x00000007ff077e24 */ /* 0x008fc4000f8e00ff */
[----:B------:R-:W-:Y:S02]  /*14590*/  IMAD.U32 R10, RZ, RZ, UR8 ;  /* 0x00000008ff0a7e24 */ /* 0x000fe4000f8e00ff */
[----:B------:R-:W-:Y:S02]  /*145a0*/  IMAD.U32 R11, RZ, RZ, UR9 ;  /* 0x00000009ff0b7e24 */ /* 0x000fe4000f8e00ff */
[----:B------:R-:W-:Y:S02]  /*145b0*/  IMAD.MOV.U32 R12, RZ, RZ, 0x1 ;  /* 0x00000001ff0c7424 */ /* 0x000fe400078e00ff */
[----:B------:R-:W-:-:S07]  /*145c0*/  IMAD.MOV.U32 R13, RZ, RZ, RZ ;  /* 0x000000ffff0d7224 */ /* 0x000fce00078e00ff */
[----:B------:R-:W-:-:S07]  /*145d0*/  LEPC R20, `(.L_x_2434) ;  /* 0x000000001014794e */ /* 0x000fce0000000000 */
[----:B0-----:R-:W-:Y:S05]  /*145e0*/  CALL.ABS.NOINC R2 ;  /* 0x0000000002007343 */ /* 0x001fea0003c00000 */
.L_x_2434:
[----:B------:R-:W-:Y:S05]  /*145f0*/  BSYNC B6 ;  /* 0x0000000000067941 */ /* 0x000fea0003800000 */
.L_x_2433:
[----:B--2---:R-:W2:Y:S01]  /*14600*/  LDL.LU R0, [R1+0x1c] ;  /* 0x00001c0001007983 */ /* 0x004ea20000300800 */
[----:B------:R-:W0:Y:S01]  /*14610*/  LDC R9, c[0x0][0x448] ;  /* 0x00011200ff097b82 */ /* 0x000e220000000800 */
[----:B------:R-:W-:Y:S01]  /*14620*/  ULDC.64 UR4, c[0x0][0x2d8] ;  /* 0x0000b60000047ab9 */ /* 0x000fe20000000a00 */
[----:B------:R-:W-:Y:S01]  /*14630*/  ULDC.64 UR6, c[0x0][0x2c8] ;  /* 0x0000b20000067ab9 */ /* 0x000fe20000000a00 */
[----:B------:R-:W2:Y:S01]  /*14640*/  LDL.LU.64 R2, [R1+0x28] ;  /* 0x0000280001027983 */ /* 0x000ea20000300a00 */
[----:B------:R-:W-:-:S03]  /*14650*/  ULDC.64 UR8, c[0x0][0x280] ;  /* 0x0000a00000087ab9 */ /* 0x000fc60000000a00 */
[----:B------:R-:W4:Y:S04]  /*14660*/  LDL.LU R20, [R1+0x30] ;  /* 0x0000300001147983 */ /* 0x000f280000300800 */
[----:B------:R-:W3:Y:S04]  /*14670*/  LDL.LU R21, [R1+0x34] ;  /* 0x0000340001157983 */ /* 0x000ee80000300800 */
[----:B------:R-:W3:Y:S04]  /*14680*/  LDL.LU R4, [R1+0x10] ;  /* 0x0000100001047983 */ /* 0x000ee80000300800 */
[----:B------:R0:W5:Y:S02]  /*14690*/  LDL R10, [R1+0xc] ;  /* 0x00000c00010a7983 */ /* 0x0001640000100800 */
[----:B0-----:R-:W-:-:S13]  /*146a0*/  ISETP.NE.AND P1, PT, R9, 0x1, PT ;  /* 0x000000010900780c */ /* 0x001fda0003f25270 */
[----:B------:R-:W0:Y:S08]  /*146b0*/  @P1 LDC R5, c[0x0][0x450] ;  /* 0x00011400ff051b82 */ /* 0x000e300000000800 */
[----:B-1----:R-:W1:Y:S01]  /*146c0*/  @P1 LDC R8, c[0x0][0x44c] ;  /* 0x00011300ff081b82 */ /* 0x002e620000000800 */
[----:B------:R-:W1:Y:S01]  /*146d0*/  S2R R11, SR_TID.X ;  /* 0x00000000000b7919 */ /* 0x000e620000002100 */
[----:B--2---:R-:W-:-:S02]  /*146e0*/  IMAD.MOV.U32 R3, RZ, RZ, R0 ;  /* 0x000000ffff037224 */ /* 0x004fc400078e0000 */
[----:B----4-:R-:W-:Y:S02]  /*146f0*/  IMAD R0, R20, UR4, RZ ;  /* 0x0000000414007c24 */ /* 0x010fe4000f8e02ff */
[C---:B------:R-:W-:Y:S01]  /*14700*/  IMAD.WIDE.U32 R2, R18.reuse, UR4, R2 ;  /* 0x0000000412027c25 */ /* 0x040fe2000f8e0002 */
[----:B------:R-:W2:Y:S03]  /*14710*/  S2R R20, SR_TID.X ;  /* 0x0000000000147919 */ /* 0x000ea60000002100 */
[----:B------:R-:W-:Y:S01]  /*14720*/  IMAD R0, R18, UR5, R0 ;  /* 0x0000000512007c24 */ /* 0x000fe2000f8e0200 */
[----:B------:R-:W-:-:S03]  /*14730*/  ULDC.64 UR4, c[0x0][0x2e0] ;  /* 0x0000b80000047ab9 */ /* 0x000fc60000000a00 */
[----:B------:R-:W-:Y:S02]  /*14740*/  IMAD.IADD R3, R3, 0x1, R0 ;  /* 0x0000000103037824 */ /* 0x000fe400078e0200 */
[----:B---3--:R-:W-:Y:S02]  /*14750*/  IMAD R0, R21, UR4, RZ ;  /* 0x0000000415007c24 */ /* 0x008fe4000f8e02ff */
        /* <DEDUP_REMOVED lines=13> */
[----:B0-----:R-:W-:-:S04]  /*14830*/  @P1 SHF.R.U32.HI R4, RZ, R5, R0 ;  /* 0x00000005ff041219 */ /* 0x001fc80000011600 */
[----:B------:R-:W-:-:S05]  /*14840*/  SHF.R.S32.HI R0, RZ, 0x1f, R4 ;  /* 0x0000001fff007819 */ /* 0x000fca0000011404 */
[----:B------:R-:W-:-:S04]  /*14850*/  IMAD R0, R0, UR4, RZ ;  /* 0x0000000400007c24 */ /* 0x000fc8000f8e02ff */
[C---:B------:R-:W-:Y:S01]  /*14860*/  IMAD R7, R4.reuse, UR5, R0 ;  /* 0x0000000504077c24 */ /* 0x040fe2000f8e0200 */
[C---:B------:R-:W-:Y:S01]  /*14870*/  IADD3 R0, -R4.reuse, RZ, RZ ;  /* 0x000000ff04007210 */ /* 0x040fe20007ffe1ff */
        /* <DEDUP_REMOVED lines=29> */
[----:B------:R-:W-:Y:S02]  /*14a50*/  LEA R5, P1, R2, UR8, 0x1 ;  /* 0x0000000802057c11 */ /* 0x000fe4000f8208ff */
[----:B------:R-:W-:Y:S02]  /*14a60*/  ISETP.GE.AND P0, PT, R20, UR4, PT ;  /* 0x0000000414007c0c */ /* 0x000fe4000bf06270 */
[----:B------:R-:W-:Y:S01]  /*14a70*/  IADD3 R6, R3, R6, RZ ;  /* 0x0000000603067210 */ /* 0x000fe20007ffe0ff */
        /* <DEDUP_REMOVED lines=106> */
[----:B0-----:R-:W-:-:S04]  /*15120*/  @!P1 LEA R6, P2, R20, R6, 0x1 ;  /* 0x0000000614069211 */ /* 0x001fc800078408ff */
[----:B------:R-:W-:-:S05]  /*15130*/  @!P1 IADD3.X R0, RZ, R0, RZ, P2, !PT ;  /* 0x00000000ff009210 */ /* 0x000fca00017fe4ff */
[----:B------:R-:W-:Y:S02]  /*15140*/  @!P1 IMAD.MOV.U32 R7, RZ, RZ, R0 ;  /* 0x000000ffff079224 */ /* 0x000fe400078e0000 */
[----:B------:R0:W1:Y:S04]  /*15150*/  SHFL.IDX PT, R0, R2, 0x3, 0x181f ;  /* 0x00781f0002007f89 */ /* 0x00006800000e0000 */
[----:B------:R0:W-:Y:S02]  /*15160*/  @!P1 LDGSTS.E.BYPASS.LTC128B.128 [R10+0xd400], desc[UR40][R6.64], !P0 ;  /* 0x0d400000060a9fae */ /* 0x0001e4000c101d68 */
.L_x_2597:
[----:B0-----:R-:W-:Y:S02]  /*15170*/  VIADD R2, R17, 0xb0 ;  /* 0x000000b011027836 */ /* 0x001fe40000000000 */
[----:B------:R-:W-:-:S03]  /*15180*/  VIADD R8, R22, 0x16800 ;  /* 0x0001680016087836 */ /* 0x000fc60000000000 */
[----:B------:R-:W-:-:S13]  /*15190*/  ISETP.GE.AND P1, PT, R2, R3, PT ;  /* 0x000000030200720c */ /* 0x000fda0003f26270 */
[----:B------:R-:W-:-:S05]  /*151a0*/  @!P1 LEA R2, P2, R20, R14, 0x1 ;  /* 0x0000000e14029211 */ /* 0x000fca00078408ff */
[----:B-1----:R-:W-:-:S05]  /*151b0*/  @!P1 IMAD.X R3, RZ, RZ, R0, P2 ;  /* 0x000000ffff039224 */ /* 0x002fca00010e0600 */
[----:B------:R-:W-:Y:S01]  /*151c0*/  @!PT LDS RZ, [RZ] ;  /* 0x00000000fffff984 */ /* 0x000fe20000000800 */
[----:B------:R-:W-:Y:S01]  /*151d0*/  @!PT LDS RZ, [RZ] ;  /* 0x00000000fffff984 */ /* 0x000fe20000000800 */
[----:B------:R-:W-:Y:S01]  /*151e0*/  @!PT LDS RZ, [RZ] ;  /* 0x00000000fffff984 */ /* 0x000fe20000000800 */
[----:B------:R0:W-:Y:S01]  /*151f0*/  @!P1 LDGSTS.E.BYPASS.LTC128B.128 [R10+0xdc00], desc[UR40][R2.64], !P0 ;  /* 0x0dc00000020a9fae */ /* 0x0001e2000c101d68 */
[----:B------:R-:W-:Y:S01]  /*15200*/  PLOP3.LUT P0, PT, PT, PT, PT, 0x80, 0x0 ;  /* 0x000000000000781c */ /* 0x000fe20003f0f070 */
[----:B------:R-:W-:-:S12]  /*15210*/  NOP ;  /* 0x0000000000007918 */ /* 0x000fd80000000000 */
.L_x_2436:
        /* <DEDUP_REMOVED lines=18> */
[----:B--2---:R-:W-:Y:S02]  /*15340*/  ISETP.GE.AND P1, PT, R2, 0x2, PT ;  /* 0x000000020200780c */ /* 0x004fe40003f26270 */
[----:B01----:R-:W-:Y:S11]  /*15350*/  @!P0 BRA `(.L_x_2438) ;  /* 0x0000005000308947 */ /* 0x003ff60003800000 */
.L_x_2598:
[----:B------:R-:W-:Y:S05]  /*15360*/  BSYNC B0 ;  /* 0x0000000000007941 */ /* 0x000fea0003800000 */
.L_x_2437:
[----:B------:R-:W-:Y:S04]  /*15370*/  BSSY B0, `(.L_x_2439) ;  /* 0x000016c000007945 */ /* 0x000fe80003800000 */
[----:B------:R-:W-:Y:S05]  /*15380*/  @!P1 BRA `(.L_x_2440) ;  /* 0x0000001400a89947 */ /* 0x000fea0003800000 */
[----:B------:R-:W2:Y:S01]  /*15390*/  LDL R2, [R1+0x18] ;  /* 0x0000180001027983 */ /* 0x000ea20000100800 */
[----:B------:R-:W-:Y:S01]  /*153a0*/  BSSY B2, `(.L_x_2441) ;  /* 0x000007e000027945 */ /* 0x000fe20003800000 */
[C---:B--2---:R-:W-:Y:S01]  /*153b0*/  LOP3.LUT R0, R2.reuse, 0x1, RZ, 0xc0, !PT ;  /* 0x0000000102007812 */ /* 0x044fe200078ec0ff */
[----:B------:R-:W-:-:S03]  /*153c0*/  VIADD R6, R2, 0xfffffffe ;  /* 0xfffffffe02067836 */ /* 0x000fc60000000000 */
[----:B------:R-:W-:Y:S02]  /*153d0*/  ISETP.NE.U32.AND P0, PT, R0, 0x1, PT ;  /* 0x000000010000780c */ /* 0x000fe40003f05070 */
[----:B------:R-:W-:-:S11]  /*153e0*/  MOV R0, R6 ;  /* 0x0000000600007202 */ /* 0x000fd60000000f00 */
        /* <DEDUP_REMOVED lines=12> */
[----:B------:R-:W-:Y:S01]  /*154b0*/  ISETP.NE.U32.AND P0, PT, RZ, UR4, PT ;  /* 0x00000004ff007c0c */ /* 0x000fe2000bf05070 */
[----:B------:R-:W-:-:S03]  /*154c0*/  IMAD.MOV.U32 R0, RZ, RZ, R6 ;  /* 0x000000ffff007224 */ /* 0x000fc600078e0006 */
        /* <DEDUP_REMOVED lines=20> */
.L_x_2445:
[----:B------:R-:W-:Y:S01]  /*15610*/  IMAD R2, R7, 0x8, R22 ;  /* 0x0000000807027824 */ /* 0x000fe200078e0216 */
[----:B0-----:R-:W-:Y:S01]  /*15620*/  SHF.L.U32 R3, R9, 0x1f, RZ ;  /* 0x0000001f09037819 */ /* 0x001fe200000006ff */
[----:B------:R-:W-:Y:S03]  /*15630*/  BSSY B3, `(.L_x_2446) ;  /* 0x0000003000037945 */ /* 0x000fe60003800000 */
[----:B------:R-:W0:Y:S02]  /*15640*/  SYNCS.PHASECHK.TRANS64.TRYWAIT P0, [R2+URZ+0x16840], R3 ;  /* 0x01684003020075a7 */ /* 0x000e24000800017f */
[----:B0-----:R-:W-:Y:S05]  /*15650*/  @!P0 BRA `(.L_x_2447) ;  /* 0x0000004c00848947 */ /* 0x001fea0003800000 */
.L_x_2599:
[----:B------:R-:W-:Y:S05]  /*15660*/  BSYNC B3 ;  /* 0x0000000000037941 */ /* 0x000fea0003800000 */
.L_x_2446:
[----:B-1----:R-:W1:Y:S01]  /*15670*/  S2R R5, SR_TID.X ;  /* 0x0000000000057919 */ /* 0x002e620000002100 */
[----:B------:R-:W-:Y:S01]  /*15680*/  BSSY B3, `(.L_x_2448) ;  /* 0x000000b000037945 */ /* 0x000fe20003800000 */
[----:B-1----:R-:W-:-:S04]  /*15690*/  LOP3.LUT R5, R5, 0x7f, RZ, 0xc0, !PT ;  /* 0x0000007f05057812 */ /* 0x002fc800078ec0ff */
[----:B------:R-:W-:-:S13]  /*156a0*/  ISETP.NE.AND P1, PT, R5, RZ, PT ;  /* 0x000000ff0500720c */ /* 0x000fda0003f25270 */
[----:B------:R-:W-:Y:S05]  /*156b0*/  @P1 BRA `(.L_x_2449) ;  /* 0x00000000001c1947 */ /* 0x000fea0003800000 */
[----:B------:R-:W1:Y:S01]  /*156c0*/  S2R R5, SR_TID.X ;  /* 0x0000000000057919 */ /* 0x000e620000002100 */
[----:B0-----:R-:W-:-:S04]  /*156d0*/  MOV R3, 0x4000 ;  /* 0x0000400000037802 */ /* 0x001fc80000000f00 */
[----:B------:R2:W-:Y:S01]  /*156e0*/  SYNCS.ARRIVE.TRANS64 RZ, [R2+URZ+0x16830], R3 ;  /* 0x0168300302ff79a7 */ /* 0x0005e2000800003f */
[----:B-1----:R-:W-:-:S04]  /*156f0*/  LOP3.LUT R5, R5, 0x1f, RZ, 0xc0, !PT ;  /* 0x0000001f05057812 */ /* 0x002fc800078ec0ff */
[----:B------:R-:W-:-:S13]  /*15700*/  ISETP.NE.AND P0, PT, R5, RZ, PT ;  /* 0x000000ff0500720c */ /* 0x000fda0003f05270 */
[----:B--2---:R-:W-:Y:S05]  /*15710*/  @!P0 BRA `(.L_x_2449) ;  /* 0x0000000000048947 */ /* 0x004fea0003800000 */
[----:B------:R-:W-:Y:S01]  /*15720*/  BPT.TRAP 0x1 ;  /* 0x000000040000795c */ /* 0x000fe20000300000 */
.L_x_2449:
[----:B------:R-:W-:Y:S05]  /*15730*/  BSYNC B3 ;  /* 0x0000000000037941 */ /* 0x000fea0003800000 */
.L_x_2448:
        /* <DEDUP_REMOVED lines=11> */
.L_x_2450:
        /* <DEDUP_REMOVED lines=15> */
.L_x_2600:
[----:B------:R-:W-:Y:S05]  /*158e0*/  BSYNC B3 ;  /* 0x0000000000037941 */ /* 0x000fea0003800000 */
.L_x_2451:
[----:B------:R-:W-:Y:S01]  /*158f0*/  BSSY B3, `(.L_x_2453) ;  /* 0x000000c000037945 */ /* 0x000fe20003800000 */
[----:B------:R-:W-:Y:S01]  /*15900*/  IMAD.MOV.U32 R12, RZ, RZ, 0x0 ;  /* 0x00000000ff0c7424 */ /* 0x000fe200078e00ff */
[----:B------:R-:W-:Y:S02]  /*15910*/  MOV R13, 0x14f00000 ;  /* 0x14f00000000d7802 */ /* 0x000fe40000000f00 */
        /* <DEDUP_REMOVED lines=9> */
.L_x_2454:
[----:B------:R-:W-:Y:S05]  /*159b0*/  BSYNC B3 ;  /* 0x0000000000037941 */ /* 0x000fea0003800000 */
.L_x_2453:
        /* <DEDUP_REMOVED lines=11> */
.L_x_2455:
        /* <DEDUP_REMOVED lines=12> */
.L_x_2444:
[----:B------:R-:W-:Y:S05]  /*15b30*/  BSYNC B1 ;  /* 0x0000000000017941 */ /* 0x000fea0003800000 */
.L_x_2443:
[----:B------:R-:W2:Y:S01]  /*15b40*/  LDL.LU R0, [R1+0x18] ;  /* 0x0000180001007983 */ /* 0x000ea20000300800 */
[----:B------:R-:W-:Y:S02]  /*15b50*/  IMAD.MOV.U32 R23, RZ, RZ, R7 ;  /* 0x000000ffff177224 */ /* 0x000fe400078e0007 */
[----:B------:R-:W-:Y:S02]  /*15b60*/  IMAD.MOV.U32 R27, RZ, RZ, R9 ;  /* 0x000000ffff1b7224 */ /* 0x000fe400078e0009 */
[----:B--2---:R-:W-:-:S07]  /*15b70*/  VIADD R0, R0, 0xfffffffd ;  /* 0xfffffffd00007836 */ /* 0x004fce0000000000 */
.L_x_2442:
[----:B------:R-:W-:Y:S05]  /*15b80*/  BSYNC B2 ;  /* 0x0000000000027941 */ /* 0x000fea0003800000 */
.L_x_2441:
[----:B------:R-:W-:-:S13]  /*15b90*/  ISETP.NE.AND P0, PT, R6, RZ, PT ;  /* 0x000000ff0600720c */ /* 0x000fda0003f05270 */
[----:B------:R-:W-:Y:S05]  /*15ba0*/  @!P0 BRA `(.L_x_2440) ;  /* 0x0000000c00a08947 */ /* 0x000fea0003800000 */
[----:B------:R-:W-:-:S07]  /*15bb0*/  IMAD.MOV.U32 R4, RZ, RZ, R24 ;  /* 0x000000ffff047224 */ /* 0x000fce00078e0018 */
.L_x_2482:
[----:B------:R-:W2:Y:S01]  /*15bc0*/  LDL R2, [R1] ;  /* 0x0000000001027983 */ /* 0x000ea20000100800 */
[----:B------:R-:W-:Y:S01]  /*15bd0*/  VIADD R6, R23, 0x1 ;  /* 0x0000000117067836 */ /* 0x000fe20000000000 */
[----:B------:R-:W-:Y:S05]  /*15be0*/  YIELD ;  /* 0x0000000000007946 */ /* 0x000fea0003800000 */
[C---:B------:R-:W-:Y:S01]  /*15bf0*/  ISETP.NE.AND P0, PT, R6.reuse, 0x2, PT ;  /* 0x000000020600780c */ /* 0x040fe20003f05270 */
[----:B------:R-:W-:Y:S03]  /*15c00*/  BSSY B1, `(.L_x_2456) ;  /* 0x000006d000017945 */ /* 0x000fe60003800000 */
[----:B------:R-:W-:-:S02]  /*15c10*/  SEL R6, R6, RZ, P0 ;  /* 0x000000ff06067207 */ /* 0x000fc40000000000 */
[----:B--2---:R-:W-:Y:S02]  /*15c20*/  LOP3.LUT P1, RZ, R2, 0x1, RZ, 0xc0, !PT ;  /* 0x0000000102ff7812 */ /* 0x004fe4000782c0ff */
[----:B------:R-:W-:-:S04]  /*15c30*/  SEL R2, RZ, 0x1, P0 ;  /* 0x00000001ff027807 */ /* 0x000fc80000000000 */
[----:B------:R-:W-:-:S07]  /*15c40*/  LOP3.LUT R7, R27, R2, RZ, 0x3c, !PT ;  /* 0x000000021b077212 */ /* 0x000fce00078e3cff */
        /* <DEDUP_REMOVED lines=11> */
[----:B0-----:R-:W-:Y:S01]  /*15d00*/  @P0 IMAD.HI.U32 R4, R0, R2, RZ ;  /* 0x0000000200040227 */ /* 0x001fe200078e00ff */
[----:B------:R-:W-:-:S04]  /*15d10*/  MOV R2, R0 ;  /* 0x0000000000027202 */ /* 0x000fc80000000f00 */
        /* <DEDUP_REMOVED lines=11> */
.L_x_2458:
[----:B------:R-:W-:Y:S01]  /*15dd0*/  IMAD R2, R6, 0x8, R22 ;  /* 0x0000000806027824 */ /* 0x000fe200078e0216 */
[----:B0-----:R-:W-:Y:S01]  /*15de0*/  SHF.L.U32 R3, R7, 0x1f, RZ ;  /* 0x0000001f07037819 */ /* 0x001fe200000006ff */
[----:B------:R-:W-:Y:S03]  /*15df0*/  BSSY B2, `(.L_x_2459) ;  /* 0x0000003000027945 */ /* 0x000fe60003800000 */
[----:B------:R-:W0:Y:S02]  /*15e00*/  SYNCS.PHASECHK.TRANS64.TRYWAIT P0, [R2+URZ+0x16840], R3 ;  /* 0x01684003020075a7 */ /* 0x000e24000800017f */
[----:B0-----:R-:W-:Y:S05]  /*15e10*/  @!P0 BRA `(.L_x_2460) ;  /* 0x0000004400bc8947 */ /* 0x001fea0003800000 */
.L_x_2601:
[----:B------:R-:W-:Y:S05]  /*15e20*/  BSYNC B2 ;  /* 0x0000000000027941 */ /* 0x000fea0003800000 */
.L_x_2459:
        /* <DEDUP_REMOVED lines=12> */
.L_x_2462:
[----:B------:R-:W-:Y:S05]  /*15ef0*/  BSYNC B2 ;  /* 0x0000000000027941 */ /* 0x000fea0003800000 */
.L_x_2461:
[----:B------:R-:W-:Y:S01]  /*15f00*/  IMAD.MOV.U32 R5, RZ, RZ, RZ ;  /* 0x000000ffff057224 */ /* 0x000fe200078e00ff */
[----:B------:R-:W-:Y:S01]  /*15f10*/  UIADD3 UR4, UP0, UR38, 0x370, URZ ;  /* 0x0000037026047890 */ /* 0x000fe2000ff1e03f */
[----:B0-----:R-:W-:Y:S01]  /*15f20*/  IMAD R3, R6, 0x4000, R22 ;  /* 0x0000400006037824 */ /* 0x001fe200078e0216 */
[----:B------:R-:W-:Y:S01]  /*15f30*/  PLOP3.LUT P0, PT, PT, PT, PT, 0x80, 0x0 ;  /* 0x000000000000781c */ /* 0x000fe20003f0f070 */
[----:B------:R-:W-:Y:S01]  /*15f40*/  VIADD R2, R2, 0x16830 ;  /* 0x0001683002027836 */ /* 0x000fe20000000000 */
[----:B------:R-:W-:Y:S01]  /*15f50*/  R2UR UR10, R5 ;  /* 0x00000000050a72ca */ /* 0x000fe200000e0000 */
[----:B------:R-:W-:Y:S01]  /*15f60*/  IMAD R10, R9, 0x80, R29 ;  /* 0x00000080090a7824 */ /* 0x000fe200078e021d */
[----:B------:R-:W-:Y:S01]  /*15f70*/  IADD3 R3, R3, 0xe400, RZ ;  /* 0x0000e40003037810 */ /* 0x000fe20007ffe0ff */
[----:B------:R-:W-:Y:S01]  /*15f80*/  UIADD3.X UR5, URZ, UR39, URZ, UP0, !UPT ;  /* 0x000000273f057290 */ /* 0x000fe200087fe43f */
[----:B------:R-:W-:Y:S01]  /*15f90*/  UMOV UR6, 0x0 ;  /* 0x0000000000067882 */ /* 0x000fe20000000000 */
[----:B------:R-:W-:-:S10]  /*15fa0*/  UMOV UR7, 0x14f00000 ;  /* 0x14f0000000077882 */ /* 0x000fd40000000000 */
.L_x_2463:
        /* <DEDUP_REMOVED lines=15> */
.L_x_2602:
[----:B------:R-:W-:Y:S05]  /*160a0*/  BSYNC B2 ;  /* 0x0000000000027941 */ /* 0x000fea0003800000 */
.L_x_2464:
        /* <DEDUP_REMOVED lines=11> */
.L_x_2467:
[----:B------:R-:W-:Y:S05]  /*16160*/  BSYNC B2 ;  /* 0x0000000000027941 */ /* 0x000fea0003800000 */
.L_x_2466:
        /* <DEDUP_REMOVED lines=8> */
[----:B0-----:R-:W-:Y:S01]  /*161f0*/  IADD3 R10, R10, 0x50, RZ ;  /* 0x000000500a0a7810 */ /* 0x001fe20007ffe0ff */
[----:B------:R-:W-:-:S12]  /*16200*/  UIADD3.X UR5, URZ, UR39, URZ, UP0, !UPT ;  /* 0x000000273f057290 */ /* 0x000fd800087fe43f */
.L_x_2468:
        /* <DEDUP_REMOVED lines=12> */
.L_x_2457:
[----:B------:R-:W-:Y:S05]  /*162d0*/  BSYNC B1 ;  /* 0x0000000000017941 */ /* 0x000fea0003800000 */
.L_x_2456:
[----:B------:R-:W2:Y:S01]  /*162e0*/  LDL R2, [R1] ;  /* 0x0000000001027983 */ /* 0x000ea20000100800 */
[----:B------:R-:W-:Y:S01]  /*162f0*/  VIADD R23, R6, 0x1 ;  /* 0x0000000106177836 */ /* 0x000fe20000000000 */
[----:B------:R-:W-:Y:S04]  /*16300*/  BSSY B1, `(.L_x_2469) ;  /* 0x000006f000017945 */ /* 0x000fe80003800000 */
[----:B------:R-:W-:-:S04]  /*16310*/  ISETP.NE.AND P0, PT, R23, 0x2, PT ;  /* 0x000000021700780c */ /* 0x000fc80003f05270 */
[----:B------:R-:W-:Y:S02]  /*16320*/  SEL R23, R23, RZ, P0 ;  /* 0x000000ff17177207 */ /* 0x000fe40000000000 */
[----:B--2---:R-:W-:Y:S02]  /*16330*/  LOP3.LUT P1, RZ, R2, 0x1, RZ, 0xc0, !PT ;  /* 0x0000000102ff7812 */ /* 0x004fe4000782c0ff */
[----:B------:R-:W-:-:S04]  /*16340*/  SEL R2, RZ, 0x1, P0 ;  /* 0x00000001ff027807 */ /* 0x000fc80000000000 */
[----:B------:R-:W-:-:S07]  /*16350*/  LOP3.LUT R27, R7, R2, RZ, 0x3c, !PT ;  /* 0x00000002071b7212 */ /* 0x000fce00078e3cff */
        /* <DEDUP_REMOVED lines=24> */
.L_x_2471:
[----:B------:R-:W-:Y:S01]  /*164e0*/  IMAD R2, R23, 0x8, R22 ;  /* 0x0000000817027824 */ /* 0x000fe200078e0216 */
[----:B0-----:R-:W-:Y:S01]  /*164f0*/  SHF.L.U32 R3, R27, 0x1f, RZ ;  /* 0x0000001f1b037819 */ /* 0x001fe200000006ff */
[----:B------:R-:W-:Y:S03]  /*16500*/  BSSY B2, `(.L_x_2472) ;  /* 0x0000003000027945 */ /* 0x000fe60003800000 */
[----:B------:R-:W0:Y:S02]  /*16510*/  SYNCS.PHASECHK.TRANS64.TRYWAIT P0, [R2+URZ+0x16840], R3 ;  /* 0x01684003020075a7 */ /* 0x000e24000800017f */
[----:B0-----:R-:W-:Y:S05]  /*16520*/  @!P0 BRA `(.L_x_2473) ;  /* 0x0000004000208947 */ /* 0x001fea0003800000 */
.L_x_2603:
[----:B------:R-:W-:Y:S05]  /*16530*/  BSYNC B2 ;  /* 0x0000000000027941 */ /* 0x000fea0003800000 */
.L_x_2472:
        /* <DEDUP_REMOVED lines=12> */
.L_x_2475:
[----:B------:R-:W-:Y:S05]  /*16600*/  BSYNC B2 ;  /* 0x0000000000027941 */ /* 0x000fea0003800000 */
.L_x_2474:
[----:B------:R-:W-:Y:S01]  /*16610*/  IMAD.MOV.U32 R5, RZ, RZ, RZ ;  /* 0x000000ffff057224 */ /* 0x000fe200078e00ff */
[----:B------:R-:W-:Y:S01]  /*16620*/  UIADD3 UR4, UP0, UR38, 0x370, URZ ;  /* 0x0000037026047890 */ /* 0x000fe2000ff1e03f */
[C---:B0-----:R-:W-:Y:S01]  /*16630*/  IMAD R2, R23.reuse, 0x4000, R22 ;  /* 0x0000400017027824 */ /* 0x041fe200078e0216 */
[----:B------:R-:W-:Y:S01]  /*16640*/  PLOP3.LUT P0, PT, PT, PT, PT, 0x80, 0x0 ;  /* 0x000000000000781c */ /* 0x000fe20003f0f070 */
[----:B------:R-:W-:Y:S01]  /*16650*/  IMAD R3, R23, 0x8, R8 ;  /* 0x0000000817037824 */ /* 0x000fe200078e0208 */
[----:B------:R-:W-:Y:S01]  /*16660*/  R2UR UR10, R5 ;  /* 0x00000000050a72ca */ /* 0x000fe200000e0000 */
[----:B------:R-:W-:Y:S01]  /*16670*/  VIADD R2, R2, 0xe400 ;  /* 0x0000e40002027836 */ /* 0x000fe20000000000 */
[----:B------:R-:W-:Y:S01]  /*16680*/  LEA R10, R9, R29, 0x7 ;  /* 0x0000001d090a7211 */ /* 0x000fe200078e38ff */
[----:B------:R-:W-:Y:S01]  /*16690*/  VIADD R3, R3, 0x30 ;  /* 0x0000003003037836 */ /* 0x000fe20000000000 */
[----:B------:R-:W-:Y:S01]  /*166a0*/  UIADD3.X UR5, URZ, UR39, URZ, UP0, !UPT ;  /* 0x000000273f057290 */ /* 0x000fe200087fe43f */
[----:B------:R-:W-:Y:S01]  /*166b0*/  UMOV UR6, 0x0 ;  /* 0x0000000000067882 */ /* 0x000fe20000000000 */
[----:B------:R-:W-:-:S10]  /*166c0*/  UMOV UR7, 0x14f00000 ;  /* 0x14f0000000077882 */ /* 0x000fd40000000000 */
.L_x_2476:
        /* <DEDUP_REMOVED lines=15> */
.L_x_2604:
[----:B------:R-:W-:Y:S05]  /*167c0*/  BSYNC B2 ;  /* 0x0000000000027941 */ /* 0x000fea0003800000 */
.L_x_2477:
        /* <DEDUP_REMOVED lines=11> */
.L_x_2480:
[----:B------:R-:W-:Y:S05]  /*16880*/  BSYNC B2 ;  /* 0x0000000000027941 */ /* 0x000fea0003800000 */
.L_x_2479:
        /* <DEDUP_REMOVED lines=10> */
.L_x_2481:
        /* <DEDUP_REMOVED lines=12> */
.L_x_2470:
[----:B------:R-:W-:Y:S05]  /*169f0*/  BSYNC B1 ;  /* 0x0000000000017941 */ /* 0x000fea0003800000 */
.L_x_2469:
[C---:B------:R-:W-:Y:S01]  /*16a00*/  ISETP.GT.AND P0, PT, R0.reuse, 0x1, PT ;  /* 0x000000010000780c */ /* 0x040fe20003f04270 */
[----:B------:R-:W-:-:S12]  /*16a10*/  VIADD R0, R0, 0xfffffffe ;  /* 0xfffffffe00007836 */ /* 0x000fd80000000000 */
[----:B------:R-:W-:Y:S05]  /*16a20*/  @P0 BRA `(.L_x_2482) ;  /* 0xfffffff000640947 */ /* 0x000fea000383ffff */
.L_x_2440:
[----:B------:R-:W-:Y:S05]  /*16a30*/  BSYNC B0 ;  /* 0x0000000000007941 */ /* 0x000fea0003800000 */
.L_x_2439:
        /* <DEDUP_REMOVED lines=17> */
.L_x_2484:
[----:B------:R-:W-:Y:S05]  /*16b50*/  BSYNC B0 ;  /* 0x0000000000007941 */ /* 0x000fea0003800000 */
.L_x_2483:
        /* <DEDUP_REMOVED lines=10> */
.L_x_2605:
[----:B------:R-:W-:Y:S05]  /*16c00*/  BSYNC B1 ;  /* 0x0000000000017941 */ /* 0x000fea0003800000 */
.L_x_2487:
        /* <DEDUP_REMOVED lines=9> */
.L_x_2490:
[----:B------:R-:W-:Y:S05]  /*16ca0*/  BSYNC B1 ;  /* 0x0000000000017941 */ /* 0x000fea0003800000 */
.L_x_2489:
[----:B0-----:R-:W-:Y:S01]  /*16cb0*/  IMAD R0, R23, 0x4000, R22 ;  /* 0x0000400017007824 */ /* 0x001fe200078e0216 */
[----:B------:R-:W-:Y:S01]  /*16cc0*/  UIADD3 UR4, UP0, UR38, 0x470, URZ ;  /* 0x0000047026047890 */ /* 0x000fe2000ff1e03f */
[----:B------:R-:W-:Y:S01]  /*16cd0*/  IMAD R25, R25, 0x80, R29 ;  /* 0x0000008019197824 */ /* 0x000fe200078e021d */
[----:B------:R-:W-:Y:S01]  /*16ce0*/  PLOP3.LUT P0, PT, PT, PT, PT, 0x80, 0x0 ;  /* 0x000000000000781c */ /* 0x000fe20003f0f070 */
[----:B------:R-:W-:Y:S01]  /*16cf0*/  VIADD R0, R0, 0x400 ;  /* 0x0000040000007836 */ /* 0x000fe20000000000 */
[----:B------:R-:W-:Y:S01]  /*16d00*/  IADD3 R2, R3, 0x16850, RZ ;  /* 0x0001685003027810 */ /* 0x000fe20007ffe0ff */
[----:B------:R-:W-:Y:S01]  /*16d10*/  UIADD3.X UR5, URZ, UR39, URZ, UP0, !UPT ;  /* 0x000000273f057290 */ /* 0x000fe200087fe43f */
[----:B------:R-:W-:Y:S01]  /*16d20*/  UMOV UR6, 0x0 ;  /* 0x0000000000067882 */ /* 0x000fe20000000000 */
[----:B------:R-:W-:Y:S01]  /*16d30*/  UMOV UR7, 0x14f00000 ;  /* 0x14f0000000077882 */ /* 0x000fe20000000000 */
[----:B------:R-:W-:-:S09]  /*16d40*/  UMOV UR10, URZ ;  /* 0x0000003f000a7c82 */ /* 0x000fd20008000000 */
.L_x_2491:
        /* <DEDUP_REMOVED lines=10> */
.L_x_2486:
[----:B------:R-:W-:Y:S05]  /*16df0*/  BSYNC B0 ;  /* 0x0000000000007941 */ /* 0x000fea0003800000 */
.L_x_2485:
[----:B------:R-:W-:-:S05]  /*16e00*/  VIADD R23, R23, 0x1 ;  /* 0x0000000117177836 */ /* 0x000fca0000000000 */
[----:B------:R-:W-:-:S04]  /*16e10*/  ISETP.NE.AND P0, PT, R23, 0x2, PT ;  /* 0x000000021700780c */ /* 0x000fc80003f05270 */
[----:B------:R-:W-:Y:S02]  /*16e20*/  SEL R0, RZ, 0x1, P0 ;  /* 0x00000001ff007807 */ /* 0x000fe40000000000 */
[----:B------:R-:W-:Y:S02]  /*16e30*/  SEL R23, R23, RZ, P0 ;  /* 0x000000ff17177207 */ /* 0x000fe40000000000 */
[----:B------:R-:W-:-:S07]  /*16e40*/  LOP3.LUT R27, R27, R0, RZ, 0x3c, !PT ;  /* 0x000000001b1b7212 */ /* 0x000fce00078e3cff */
.L_x_2421:
[----:B------:R-:W-:Y:S05]  /*16e50*/  BSYNC B7 ;  /* 0x0000000000077941 */ /* 0x000fea0003800000 */
.L_x_2419:
[----:B------:R-:W3:Y:S02]  /*16e60*/  LDL R0, [R1] ;  /* 0x0000000001007983 */ /* 0x000ee40000100800 */
[----:B---3--:R-:W-:-:S13]  /*16e70*/  LOP3.LUT P0, RZ, R0, 0x2, RZ, 0xc0, !PT ;  /* 0x0000000200ff7812 */ /* 0x008fda000780c0ff */
[----:B------:R-:W-:Y:S05]  /*16e80*/  @!P0 BRA `(.L_x_2492) ;  /* 0x0000000000248947 */ /* 0x000fea0003800000 */
[----:B------:R-:W-:Y:S05]  /*16e90*/  WARPSYNC.ALL ;  /* 0x0000000000007948 */ /* 0x000fea0003800000 */
[----:B------:R-:W3:Y:S08]  /*16ea0*/  S2UR UR5, SR_CgaCtaId ;  /* 0x00000000000579c3 */ /* 0x000ef00000008800 */
[----:B------:R-:W-:Y:S06]  /*16eb0*/  BAR.SYNC.DEFER_BLOCKING 0x5, 0x200 ;  /* 0x0148000000007b1d */ /* 0x000fec0000010000 */
[----:B------:R-:W-:-:S02]  /*16ec0*/  UMOV UR4, 0x400 ;  /* 0x0000040000047882 */ /* 0x000fc40000000000 */
[----:B---3--:R-:W-:-:S06]  /*16ed0*/  ULEA UR4, UR5, UR4, 0x18 ;  /* 0x0000000405047291 */ /* 0x008fcc000f8ec03f */
[----:B0-----:R-:W-:-:S05]  /*16ee0*/  IMAD.U32 R22, RZ, RZ, UR4 ;  /* 0x00000004ff167e24 */ /* 0x001fca000f8e00ff */
[----:B------:R0:W3:Y:S01]  /*16ef0*/  LDS.128 R16, [R22+0x168d0] ;  /* 0x0168d00016107984 */ /* 0x0000e20000000c00 */
[----:B------:R-:W-:Y:S06]  /*16f00*/  BAR.ARV 0x4, 0x200 ;  /* 0x0108000000007b1d */ /* 0x000fec0000002000 */
[----:B------:R-:W-:Y:S05]  /*16f10*/  BRA `(.L_x_2493) ;  /* 0x0000000800cc7947 */ /* 0x000fea0003800000 */
.L_x_2492:
        /* <DEDUP_REMOVED lines=8> */
[----:B0-----:R-:W0:Y:S02]  /*16fa0*/  @!P1 LDC.64 R2, c[0x0][0xc80] ;  /* 0x00032000ff029b82 */ /* 0x001e240000000a00 */
[----:B0-----:R-:W-:-:S06]  /*16fb0*/  @!P1 IMAD.WIDE R2, R5, 0x4, R2 ;  /* 0x0000000405029825 */ /* 0x001fcc00078e0202 */
[----:B------:R-:W3:Y:S01]  /*16fc0*/  @!P1 LDG.E R2, desc[UR40][R2.64] ;  /* 0x0000002802029981 */ /* 0x000ee2000c1e1900 */
[----:B------:R-:W-:Y:S01]  /*16fd0*/  IMAD.MOV.U32 R17, RZ, RZ, RZ ;  /* 0x000000ffff117224 */ /* 0x000fe200078e00ff */
[C---:B------:R-:W-:Y:S02]  /*16fe0*/  ISETP.GE.U32.AND P2, PT, R8.reuse, 0x2, PT ;  /* 0x000000020800780c */ /* 0x040fe40003f46070 */
[C---:B------:R-:W-:Y:S01]  /*16ff0*/  ISETP.GE.U32.AND P3, PT, R8.reuse, 0x4, PT ;  /* 0x000000040800780c */ /* 0x040fe20003f66070 */
[----:B------:R-:W-:Y:S01]  /*17000*/  SHFL.IDX PT, R0, R16, RZ, 0x1f ;  /* 0x00001fff10007589 */ /* 0x000fe200000e0000 */
[C---:B------:R-:W-:Y:S02]  /*17010*/  ISETP.GE.U32.AND P4, PT, R8.reuse, 0x8, PT ;  /* 0x000000080800780c */ /* 0x040fe40003f86070 */
[C---:B------:R-:W-:Y:S01]  /*17020*/  ISETP.GE.U32.AND P5, PT, R8.reuse, 0x10, PT ;  /* 0x000000100800780c */ /* 0x040fe20003fa6070 */
[----:B---3--:R-:W-:Y:S01]  /*17030*/  @!P1 IMAD.MOV.U32 R17, RZ, RZ, R2 ;  /* 0x000000ffff119224 */ /* 0x008fe200078e0002 */
[----:B------:R-:W-:-:S04]  /*17040*/  ISETP.NE.AND P1, PT, R8, RZ, PT ;  /* 0x000000ff0800720c */ /* 0x000fc80003f25270 */
[----:B------:R-:W0:Y:S02]  /*17050*/  SHFL.UP PT, R14, R17, 0x1, RZ ;  /* 0x04200000110e7989 */ /* 0x000e2400000e00ff */
[----:B0-----:R-:W-:-:S05]  /*17060*/  SEL R4, R14, RZ, P1 ;  /* 0x000000ff0e047207 */ /* 0x001fca0000800000 */
[----:B------:R-:W-:-:S05]  /*17070*/  IMAD.IADD R4, R17, 0x1, R4 ;  /* 0x0000000111047824 */ /* 0x000fca00078e0204 */
[----:B------:R-:W0:Y:S02]  /*17080*/  SHFL.UP PT, R14, R4, 0x2, RZ ;  /* 0x04400000040e7989 */ /* 0x000e2400000e00ff */
[----:B0-----:R-:W-:-:S04]  /*17090*/  SEL R5, R14, RZ, P2 ;  /* 0x000000ff0e057207 */ /* 0x001fc80001000000 */
[----:B--2---:R-:W-:Y:S02]  /*170a0*/  IADD3 R6, R4, R5, RZ ;  /* 0x0000000504067210 */ /* 0x004fe40007ffe0ff */
        /* <DEDUP_REMOVED lines=11> */
.L_x_2615:
[----:B------:R-:W-:Y:S02]  /*17160*/  ULDC UR4, c[0x0][0xc38] ;  /* 0x00030e0000047ab9 */ /* 0x000fe40000000800 */
[----:B------:R-:W-:-:S04]  /*17170*/  IMAD.U32 R4, RZ, RZ, UR4 ;  /* 0x00000004ff047e24 */ /* 0x000fc8000f8e00ff */
[----:B-1----:R-:W-:-:S04]  /*17180*/  IMAD R14, R14, R4, RZ ;  /* 0x000000040e0e7224 */ /* 0x002fc800078e02ff */
[----:B------:R-:W-:-:S05]  /*17190*/  IMAD.IADD R5, R5, 0x1, R14 ;  /* 0x0000000105057824 */ /* 0x000fca00078e020e */
[----:B------:R-:W-:-:S13]  /*171a0*/  ISETP.GT.AND P6, PT, R5, R0, PT ;  /* 0x000000000500720c */ /* 0x000fda0003fc4270 */
[----:B------:R-:W-:Y:S05]  /*171b0*/  @P6 BRA `(.L_x_2495) ;  /* 0x00000000009c6947 */ /* 0x000fea0003800000 */
.L_x_2500:
[----:B------:R-:W1:Y:S01]  /*171c0*/  LDC R2, c[0x0][0xc3c] ;  /* 0x00030f00ff027b82 */ /* 0x000e620000000800 */
[----:B------:R-:W-:-:S05]  /*171d0*/  VIADD R19, R19, 0x1f ;  /* 0x0000001f13137836 */ /* 0x000fca0000000000 */
[----:B-1----:R-:W-:-:S13]  /*171e0*/  ISETP.GE.AND P6, PT, R19, R2, PT ;  /* 0x000000021300720c */ /* 0x002fda0003fc6270 */
[----:B------:R-:W-:Y:S05]  /*171f0*/  @P6 BRA `(.L_x_2496) ;  /* 0x0000000400d06947 */ /* 0x000fea0003800000 */
[----:B0-----:R-:W0:Y:S01]  /*17200*/  S2R R3, SR_TID.X ;  /* 0x0000000000037919 */ /* 0x001e220000002100 */
[----:B------:R-:W-:Y:S01]  /*17210*/  BSSY B0, `(.L_x_2497) ;  /* 0x0000009000007945 */ /* 0x000fe20003800000 */
[----:B------:R-:W-:Y:S02]  /*17220*/  MOV R17, RZ ;  /* 0x000000ff00117202 */ /* 0x000fe40000000f00 */
[----:B0-----:R-:W-:-:S05]  /*17230*/  LOP3.LUT R3, R3, 0x1f, RZ, 0xc0, !PT ;  /* 0x0000001f03037812 */ /* 0x001fca00078ec0ff */
[----:B------:R-:W-:-:S05]  /*17240*/  IMAD.IADD R7, R19, 0x1, R3 ;  /* 0x0000000113077824 */ /* 0x000fca00078e0203 */
[----:B------:R-:W-:-:S13]  /*17250*/  ISETP.GE.OR P6, PT, R7, R2, !P0 ;  /* 0x000000020700720c */ /* 0x000fda00047c6670 */
[----:B------:R-:W-:Y:S05]  /*17260*/  @P6 BRA `(.L_x_2498) ;  /* 0x00000000000c6947 */ /* 0x000fea0003800000 */
[----:B------:R-:W0:Y:S02]  /*17270*/  LDC.64 R2, c[0x0][0xc80] ;  /* 0x00032000ff027b82 */ /* 0x000e240000000a00 */
[----:B0-----:R-:W-:-:S05]  /*17280*/  IMAD.WIDE R2, R7, 0x4, R2 ;  /* 0x0000000407027825 */ /* 0x001fca00078e0202 */
[----:B------:R0:W5:Y:S02]  /*17290*/  LDG.E R17, desc[UR40][R2.64] ;  /* 0x0000002802117981 */ /* 0x000164000c1e1900 */
.L_x_2498:
[----:B------:R-:W-:Y:S05]  /*172a0*/  BSYNC B0 ;  /* 0x0000000000007941 */ /* 0x000fea0003800000 */
.L_x_2497:
        /* <DEDUP_REMOVED lines=18> */
.L_x_2623:
[----:B------:R-:W-:Y:S02]  /*173d0*/  ULDC UR4, c[0x0][0xc38] ;  /* 0x00030e0000047ab9 */ /* 0x000fe40000000800 */
[----:B------:R-:W-:-:S04]  /*173e0*/  IMAD.U32 R4, RZ, RZ, UR4 ;  /* 0x00000004ff047e24 */ /* 0x000fc8000f8e00ff */
[----:B-1----:R-:W-:-:S04]  /*173f0*/  IMAD R14, R14, R4, RZ ;  /* 0x000000040e0e7224 */ /* 0x002fc800078e02ff */
[----:B------:R-:W-:-:S05]  /*17400*/  IMAD.IADD R5, R14, 0x1, R5 ;  /* 0x000000010e057824 */ /* 0x000fca00078e0205 */
[----:B------:R-:W-:-:S13]  /*17410*/  ISETP.GT.AND P6, PT, R5, R0, PT ;  /* 0x000000000500720c */ /* 0x000fda0003fc4270 */
[----:B------:R-:W-:Y:S05]  /*17420*/  @!P6 BRA `(.L_x_2500) ;  /* 0xfffffffc0064e947 */ /* 0x000fea000383ffff */
.L_x_2495:
        /* <DEDUP_REMOVED lines=8> */
.L_x_2627:
[----:B------:R-:W-:Y:S01]  /*174b0*/  ISETP.NE.AND P0, PT, R2, RZ, PT ;  /* 0x000000ff0200720c */ /* 0x000fe20003f05270 */
[----:B------:R-:W-:-:S12]  /*174c0*/  IMAD.MOV.U32 R14, RZ, RZ, RZ ;  /* 0x000000ffff0e7224 */ /* 0x000fd800078e00ff */
[----:B------:R-:W-:Y:S05]  /*174d0*/  @!P0 BRA `(.L_x_2502) ;  /* 0x0000000000108947 */ /* 0x000fea0003800000 */
[----:B------:R-:W-:Y:S01]  /*174e0*/  UMOV UR4, 0xffffffff ;  /* 0xffffffff00047882 */ /* 0x000fe20000000000 */
[----:B------:R-:W-:Y:S02]  /*174f0*/  VIADD R12, R6, 0xffffffff ;  /* 0xffffffff060c7836 */ /* 0x000fe40000000000 */
[----:B------:R-:W-:Y:S05]  /*17500*/  BRA.DIV UR4, `(.L_x_2503) ;  /* 0x0000003a048c7947 */ /* 0x000fea000b800000 */
[----:B------:R3:W4:Y:S02]  /*17510*/  SHFL.IDX PT, R14, R3, R12, 0x1f ;  /* 0x00001f0c030e7589 */ /* 0x00072400000e0000 */
.L_x_2502:
[----:B0--3--:R-:W0:Y:S01]  /*17520*/  LDC.64 R2, c[0x0][0xc90] ;  /* 0x00032400ff027b82 */ /* 0x009e220000000a00 */
[----:B------:R-:W-:-:S04]  /*17530*/  IMAD.IADD R19, R6, 0x1, R19 ;  /* 0x0000000106137824 */ /* 0x000fc800078e0213 */
[----:B0-----:R-:W-:-:S05]  /*17540*/  IMAD.WIDE R2, R19, 0x4, R2 ;  /* 0x0000000413027825 */ /* 0x001fca00078e0202 */
[----:B-1----:R0:W2:Y:S01]  /*17550*/  LDG.E R6, desc[UR40][R2.64] ;  /* 0x0000002802067981 */ /* 0x0020a2000c1e1900 */
[----:B----4-:R-:W-:-:S04]  /*17560*/  IMAD R16, R14, R4, R16 ;  /* 0x000000040e107224 */ /* 0x010fc800078e0210 */
[----:B------:R-:W-:Y:S02]  /*17570*/  IMAD.IADD R0, R0, 0x1, -R16 ;  /* 0x0000000100007824 */ /* 0x000fe400078e0a10 */
[----:B0-----:R-:W-:Y:S02]  /*17580*/  IMAD.MOV.U32 R2, RZ, RZ, RZ ;  /* 0x000000ffff027224 */ /* 0x001fe400078e00ff */
[----:B--2---:R-:W-:-:S05]  /*17590*/  IMAD R5, R17, R6, RZ ;  /* 0x0000000611057224 */ /* 0x004fca00078e02ff */
[----:B------:R-:W-:-:S04]  /*175a0*/  IABS R7, R5 ;  /* 0x0000000500077213 */ /* 0x000fc80000000000 */
[----:B------:R-:W0:Y:S08]  /*175b0*/  I2F.RP R8, R7 ;  /* 0x0000000700087306 */ /* 0x000e300000209400 */
[----:B0-----:R-:W0:Y:S02]  /*175c0*/  MUFU.RCP R8, R8 ;  /* 0x0000000800087308 */ /* 0x001e240000001000 */
[----:B0-----:R-:W-:Y:S01]  /*175d0*/  VIADD R9, R8, 0xffffffe ;  /* 0x0ffffffe08097836 */ /* 0x001fe20000000000 */
[----:B------:R-:W-:-:S05]  /*175e0*/  IABS R8, R5 ;  /* 0x0000000500087213 */ /* 0x000fca0000000000 */
[----:B------:R-:W0:Y:S01]  /*175f0*/  F2I.FTZ.U32.TRUNC.NTZ R3, R9 ;  /* 0x0000000900037305 */ /* 0x000e22000021f000 */
[----:B------:R-:W-:Y:S01]  /*17600*/  IADD3 R8, RZ, -R8, RZ ;  /* 0x80000008ff087210 */ /* 0x000fe20007ffe0ff */
        /* <DEDUP_REMOVED lines=27> */
[----:B0-----:R-:W-:Y:S01]  /*177c0*/  IMAD.MOV.U32 R2, RZ, RZ, RZ ;  /* 0x000000ffff027224 */ /* 0x001fe200078e00ff */
[----:B-1----:R-:W-:-:S05]  /*177d0*/  IADD3 R5, RZ, -R3, RZ ;  /* 0x80000003ff057210 */ /* 0x002fca0007ffe0ff */
        /* <DEDUP_REMOVED lines=16> */
[----:B------:R-:W-:Y:S02]  /*178e0*/  @!P1 LOP3.LUT R3, RZ, R4, RZ, 0x33, !PT ;  /* 0x00000004ff039212 */ /* 0x000fe400078e33ff */
[----:B------:R-:W-:-:S05]  /*178f0*/  IADD3 R4, -R4, RZ, RZ ;  /* 0x000000ff04047210 */ /* 0x000fca0007ffe1ff */
[----:B------:R-:W-:Y:S01]  /*17900*/  IMAD R18, R3, R4, R0 ;  /* 0x0000000403127224 */ /* 0x000fe200078e0200 */
[----:B------:R-:W-:-:S05]  /*17910*/  LOP3.LUT R0, RZ, R3, RZ, 0x33, !PT ;  /* 0x00000003ff007212 */ /* 0x000fca00078e33ff */
[----:B------:R-:W-:Y:S01]  /*17920*/  IMAD.IADD R17, R17, 0x1, R0 ;  /* 0x0000000111117824 */ /* 0x000fe200078e0200 */
[----:B------:R-:W-:Y:S06]  /*17930*/  BRA `(.L_x_2504) ;  /* 0x00000000001c7947 */ /* 0x000fec0003800000 */
.L_x_2496:
[----:B------:R-:W-:Y:S01]  /*17940*/  UMOV UR4, URZ ;  /* 0x0000003f00047c82 */ /* 0x000fe20008000000 */
[----:B------:R-:W-:Y:S01]  /*17950*/  UMOV UR5, URZ ;  /* 0x0000003f00057c82 */ /* 0x000fe20008000000 */
[----:B------:R-:W-:Y:S01]  /*17960*/  ULDC UR6, c[0x0][0xc3c] ;  /* 0x00030f0000067ab9 */ /* 0x000fe20000000800 */
[----:B------:R-:W-:Y:S02]  /*17970*/  IMAD.MOV.U32 R16, RZ, RZ, R0 ;  /* 0x000000ffff107224 */ /* 0x000fe400078e0000 */
[----:B------:R-:W-:Y:S02]  /*17980*/  IMAD.U32 R17, RZ, RZ, UR4 ;  /* 0x00000004ff117e24 */ /* 0x000fe4000f8e00ff */
[----:B------:R-:W-:Y:S02]  /*17990*/  IMAD.U32 R18, RZ, RZ, UR5 ;  /* 0x00000005ff127e24 */ /* 0x000fe4000f8e00ff */
[----:B------:R-:W-:-:S07]  /*179a0*/  IMAD.U32 R19, RZ, RZ, UR6 ;  /* 0x00000006ff137e24 */ /* 0x000fce000f8e00ff */
.L_x_2504:
        /* <DEDUP_REMOVED lines=10> */
.L_x_2493:
[----:B------:R-:W-:Y:S02]  /*17a50*/  ULDC UR4, c[0x0][0xc3c] ;  /* 0x00030f0000047ab9 */ /* 0x000fe40000000800 */
[----:B---3--:R-:W-:-:S13]  /*17a60*/  ISETP.GE.AND P0, PT, R19, UR4, PT ;  /* 0x0000000413007c0c */ /* 0x008fda000bf06270 */
[----:B------:R-:W-:Y:S05]  /*17a70*/  @!P0 BRA `(.L_x_2505) ;  /* 0xffffffa800588947 */ /* 0x000fea000383ffff */
[----:B------:R-:W-:Y:S05]  /*17a80*/  BSYNC B8 ;  /* 0x0000000000087941 */ /* 0x000fea0003800000 */
.L_x_2383:
        /* <DEDUP_REMOVED lines=12> */
.L_x_2630:
[----:B------:R-:W-:Y:S05]  /*17b50*/  BSYNC B0 ;  /* 0x0000000000007941 */ /* 0x000fea0003800000 */
.L_x_2506:
[----:B------:R-:W-:-:S03]  /*17b60*/  UMOV UR4, 0xffffffff ;  /* 0xffffffff00047882 */ /* 0x000fc60000000000 */
[----:B------:R-:W-:Y:S05]  /*17b70*/  BRA.DIV UR4, `(.L_x_2508) ;  /* 0x0000003604287947 */ /* 0x000fea000b800000 */
[----:B0-----:R-:W0:Y:S02]  /*17b80*/  S2R R0, SR_TID.X ;  /* 0x0000000000007919 */ /* 0x001e240000002100 */
[----:B0-----:R-:W-:-:S04]  /*17b90*/  SHF.R.U32.HI R0, RZ, 0x5, R0 ;  /* 0x00000005ff007819 */ /* 0x001fc80000011600 */
[----:B------:R-:W-:-:S05]  /*17ba0*/  LOP3.LUT R0, R0, 0x3, RZ, 0xc0, !PT ;  /* 0x0000000300007812 */ /* 0x000fca00078ec0ff */
[----:B------:R0:W3:Y:S02]  /*17bb0*/  SHFL.IDX PT, R14, R0, RZ, 0x1f ;  /* 0x00001fff000e7589 */ /* 0x0000e400000e0000 */
.L_x_2633:
[----:B---3--:R-:W-:-:S13]  /*17bc0*/  ISETP.NE.AND P0, PT, R14, RZ, PT ;  /* 0x000000ff0e00720c */ /* 0x008fda0003f05270 */
[----:B------:R-:W-:Y:S05]  /*17bd0*/  @P0 BRA `(.L_x_2240) ;  /* 0x0000000000880947 */ /* 0x000fea0003800000 */
[----:B------:R-:W-:-:S03]  /*17be0*/  UMOV UR4, 0xffffffff ;  /* 0xffffffff00047882 */ /* 0x000fc60000000000 */
[----:B------:R-:W-:Y:S05]  /*17bf0*/  BRA.DIV UR4, `(.L_x_2509) ;  /* 0x00000036043c7947 */ /* 0x000fea000b800000 */
[----:B------:R-:W-:-:S13]  /*17c00*/  ELECT P6, URZ, PT ;  /* 0x00000000003f782f */ /* 0x000fda00038c0000 */
.L_x_2636:
[----:B------:R-:W-:Y:S05]  /*17c10*/  @!P6 BRA `(.L_x_2240) ;  /* 0x000000000078e947 */ /* 0x000fea0003800000 */
[----:B0-----:R-:W3:Y:S02]  /*17c20*/  LDL.LU R0, [R1+0x44] ;  /* 0x0000440001007983 */ /* 0x001ee40000300800 */
[----:B---3--:R-:W-:-:S04]  /*17c30*/  LOP3.LUT R0, R0, 0x2, RZ, 0xfc, !PT ;  /* 0x0000000200007812 */ /* 0x008fc800078efcff */
[----:B------:R-:W-:-:S13]  /*17c40*/  ISETP.NE.AND P2, PT, R0, 0x3, PT ;  /* 0x000000030000780c */ /* 0x000fda0003f45270 */
[----:B------:R-:W-:Y:S05]  /*17c50*/  @!P2 BRA `(.L_x_2510) ;  /* 0x000000000004a947 */ /* 0x000fea0003800000 */
[----:B------:R-:W-:Y:S01]  /*17c60*/  BPT.TRAP 0x1 ;  /* 0x000000040000795c */ /* 0x000fe20000300000 */
.L_x_2510:
[----:B------:R-:W-:Y:S01]  /*17c70*/  IADD3 R0, R9, 0x16840, RZ ;  /* 0x0001684009007810 */ /* 0x000fe20007ffe0ff */
[----:B------:R-:W-:Y:S01]  /*17c80*/  VIADD R2, R23, 0x1 ;  /* 0x0000000117027836 */ /* 0x000fe20000000000 */
[----:B------:R-:W-:-:S03]  /*17c90*/  SHF.L.U32 R3, R27, 0x1f, RZ ;  /* 0x0000001f1b037819 */ /* 0x000fc600000006ff */
[----:B--2---:R-:W-:Y:S01]  /*17ca0*/  IMAD R6, R23, 0x8, R0 ;  /* 0x0000000817067824 */ /* 0x004fe200078e0200 */
[----:B------:R-:W-:-:S03]  /*17cb0*/  ISETP.NE.AND P1, PT, R2, 0x2, PT ;  /* 0x000000020200780c */ /* 0x000fc60003f25270 */
[----:B------:R-:W0:Y:S01]  /*17cc0*/  SYNCS.PHASECHK.TRANS64.TRYWAIT P0, [R6+URZ], R3 ;  /* 0x00000003060075a7 */ /* 0x000e22000800017f */
[----:B------:R-:W-:Y:S02]  /*17cd0*/  SEL R4, RZ, 0x1, P1 ;  /* 0x00000001ff047807 */ /* 0x000fe40000800000 */
[----:B------:R-:W-:Y:S02]  /*17ce0*/  SEL R5, R2, RZ, P1 ;  /* 0x000000ff02057207 */ /* 0x000fe40000800000 */
[----:B------:R-:W-:-:S03]  /*17cf0*/  LOP3.LUT R2, R27, R4, RZ, 0x3c, !PT ;  /* 0x000000041b027212 */ /* 0x000fc600078e3cff */
[----:B------:R-:W-:Y:S01]  /*17d00*/  IMAD R7, R5, 0x8, R0 ;  /* 0x0000000805077824 */ /* 0x000fe200078e0200 */
[----:B------:R-:W-:Y:S01]  /*17d10*/  SHF.L.U32 R2, R2, 0x1f, RZ ;  /* 0x0000001f02027819 */ /* 0x000fe200000006ff */
[----:B0-----:R-:W-:Y:S06]  /*17d20*/  @!P0 BRA `(.L_x_2511) ;  /* 0x0000003400108947 */ /* 0x001fec0003800000 */
.L_x_2637:
[----:B------:R-:W2:Y:S02]  /*17d30*/  SYNCS.PHASECHK.TRANS64.TRYWAIT P0, [R7+URZ], R2 ;  /* 0x00000002070075a7 */ /* 0x000ea4000800017f */
[----:B--2---:R-:W-:Y:S05]  /*17d40*/  @!P0 BRA `(.L_x_2512) ;  /* 0x00000034001c8947 */ /* 0x004fea0003800000 */
.L_x_2638:
[----:B------:R-:W-:Y:S05]  /*17d50*/  @!P2 BRA `(.L_x_2513) ;  /* 0x000000000004a947 */ /* 0x000fea0003800000 */
[----:B------:R-:W-:Y:S01]  /*17d60*/  BPT.TRAP 0x1 ;  /* 0x000000040000795c */ /* 0x000fe20000300000 */
.L_x_2513:
[----:B------:R-:W-:-:S04]  /*17d70*/  VIADD R0, R9, 0x16860 ;  /* 0x0001686009007836 */ /* 0x000fc80000000000 */
[----:B------:R-:W-:-:S04]  /*17d80*/  IMAD R4, R23, 0x8, R0 ;  /* 0x0000000817047824 */ /* 0x000fc800078e0200 */
[----:B------:R-:W3:Y:S02]  /*17d90*/  SYNCS.PHASECHK.TRANS64.TRYWAIT P0, [R4+URZ], R3 ;  /* 0x00000003040075a7 */ /* 0x000ee4000800017f */
[----:B---3--:R-:W-:Y:S05]  /*17da0*/  @!P0 BRA `(.L_x_2514) ;  /* 0x0000003400188947 */ /* 0x008fea0003800000 */
.L_x_2639:
[----:B------:R-:W-:-:S07]  /*17db0*/  IMAD R5, R5, 0x8, R0 ;  /* 0x0000000805057824 */ /* 0x000fce00078e0200 */
.L_x_2515:
[----:B------:R0:W0:Y:S02]  /*17dc0*/  SYNCS.PHASECHK.TRANS64.TRYWAIT P0, [R5+URZ], R2 ;  /* 0x00000002050075a7 */ /* 0x000024000800017f */
[----:B0-----:R-:W-:Y:S05]  /*17dd0*/  @!P0 NANOSLEEP.SYNCS 0x989680 ;  /* 0x009896800000895d */ /* 0x001fea0003900000 */
[----:B------:R-:W0:Y:S02]  /*17de0*/  @!P0 SYNCS.PHASECHK.TRANS64 P0, [R5+URZ], R2 ;  /* 0x00000002050085a7 */ /* 0x000e24000800007f */
[----:B0-----:R-:W-:Y:S05]  /*17df0*/  @!P0 BRA `(.L_x_2515) ;  /* 0xfffffffc00f08947 */ /* 0x001fea000383ffff */
.L_x_2240:
[----:B------:R-:W-:Y:S05]  /*17e00*/  BSYNC B9 ;  /* 0x0000000000097941 */ /* 0x000fea0003800000 */
.L_x_2237:
[----:B------:R-:W-:Y:S05]  /*17e10*/  EXIT ;  /* 0x000000000000794d */ /* 0x000fea0003800000 */
.L_x_2258:
[----:B0-----:R0:W1:Y:S02]  /*17e20*/  SYNCS.PHASECHK.TRANS64.TRYWAIT P6, [R78+URZ+0x16890], R90 ;  /* 0x0168905a4e0075a7 */ /* 0x00106400080c017f */
[----:B-1----:R-:W-:Y:S05]  /*17e30*/  @!P6 NANOSLEEP.SYNCS 0x989680 ;  /* 0x009896800000e95d */ /* 0x002fea0003900000 */
[----:B------:R-:W1:Y:S02]  /*17e40*/  @!P6 SYNCS.PHASECHK.TRANS64 P6, [R78+URZ+0x16890], R90 ;  /* 0x0168905a4e00e5a7 */ /* 0x000e6400080c007f */
[----:B-1----:R-:W-:Y:S05]  /*17e50*/  @!P6 BRA `(.L_x_2258) ;  /* 0xfffffffc00f0e947 */ /* 0x002fea000383ffff */
[----:B------:R-:W-:Y:S05]  /*17e60*/  BRA `(.L_x_2516) ;  /* 0xfffffeac00587947 */ /* 0x000fea000383ffff */
.L_x_2278:
[----:B0-----:R0:W1:Y:S02]  /*17e70*/  SYNCS.PHASECHK.TRANS64.TRYWAIT P5, [R78+URZ+0x16890], R90 ;  /* 0x0168905a4e0075a7 */ /* 0x00106400080a017f */
[----:B-1----:R-:W-:Y:S05]  /*17e80*/  @!P5 NANOSLEEP.SYNCS 0x989680 ;  /* 0x009896800000d95d */ /* 0x002fea0003900000 */
[----:B------:R-:W1:Y:S02]  /*17e90*/  @!P5 SYNCS.PHASECHK.TRANS64 P5, [R78+URZ+0x16890], R90 ;  /* 0x0168905a4e00d5a7 */ /* 0x000e6400080a007f */
[----:B-1----:R-:W-:Y:S05]  /*17ea0*/  @!P5 BRA `(.L_x_2278) ;  /* 0xfffffffc00f0d947 */ /* 0x002fea000383ffff */
[----:B------:R-:W-:Y:S05]  /*17eb0*/  BRA `(.L_x_2517) ;  /* 0xfffffebc00c87947 */ /* 0x000fea000383ffff */
.L_x_2287:
[----:B-1----:R1:W2:Y:S02]  /*17ec0*/  SYNCS.PHASECHK.TRANS64.TRYWAIT P4, [R78+URZ+0x16890], R90 ;  /* 0x0168905a4e0075a7 */ /* 0x0022a4000808017f */
[----:B--2---:R-:W-:Y:S05]  /*17ed0*/  @!P4 NANOSLEEP.SYNCS 0x989680 ;  /* 0x009896800000c95d */ /* 0x004fea0003900000 */
[----:B------:R-:W2:Y:S02]  /*17ee0*/  @!P4 SYNCS.PHASECHK.TRANS64 P4, [R78+URZ+0x16890], R90 ;  /* 0x0168905a4e00c5a7 */ /* 0x000ea4000808007f */
[----:B--2---:R-:W-:Y:S05]  /*17ef0*/  @!P4 BRA `(.L_x_2287) ;  /* 0xfffffffc00f0c947 */ /* 0x004fea000383ffff */
[----:B------:R-:W-:Y:S05]  /*17f00*/  BRA `(.L_x_2518) ;  /* 0xfffffecc00f87947 */ /* 0x000fea000383ffff */
.L_x_2293:
[----:B--2---:R2:W3:Y:S02]  /*17f10*/  SYNCS.PHASECHK.TRANS64.TRYWAIT P3, [R78+URZ+0x168b0], R90 ;  /* 0x0168b05a4e0075a7 */ /* 0x0044e4000806017f */
[----:B---3--:R-:W-:Y:S05]  /*17f20*/  @!P3 NANOSLEEP.SYNCS 0x989680 ;  /* 0x009896800000b95d */ /* 0x008fea0003900000 */
[----:B------:R-:W3:Y:S02]  /*17f30*/  @!P3 SYNCS.PHASECHK.TRANS64 P3, [R78+URZ+0x168b0], R90 ;  /* 0x0168b05a4e00b5a7 */ /* 0x000ee4000806007f */
[----:B---3--:R-:W-:Y:S05]  /*17f40*/  @!P3 BRA `(.L_x_2293) ;  /* 0xfffffffc00f0b947 */ /* 0x008fea000383ffff */
[----:B------:R-:W-:Y:S05]  /*17f50*/  BRA `(.L_x_2519) ;  /* 0xfffffed0008c7947 */ /* 0x000fea000383ffff */
.L_x_2301:
        /* <DEDUP_REMOVED lines=8> */
[----:B------:R-:W-:-:S04]  /*17fe0*/  SHF.R.S32.HI R0, RZ, 0x7, R0 ;  /* 0x00000007ff007819 */ /* 0x000fc80000011400 */
[----:B------:R-:W-:-:S07]  /*17ff0*/  MOV R13, R0 ;  /* 0x00000000000d7202 */ /* 0x000fce0000000f00 */
[----:B-----5:R-:W-:Y:S05]  /*18000*/  WARPSYNC.COLLECTIVE R15, `(.L_x_2521) ;  /* 0x000000000f087348 */ /* 0x020fea0003c00000 */
[----:B------:R0:W1:Y:S02]  /*18010*/  SHFL.IDX P6, R14, R13, R12, R11 ;  /* 0x0000000c0d0e7389 */ /* 0x00006400000c000b */
[----:B01---5:R-:W-:Y:S01]  /*18020*/  ENDCOLLECTIVE ;  /* 0x000000000000791b */ /* 0x023fe20003800000 */
.L_x_2521:
[----:B------:R-:W-:Y:S05]  /*18030*/  BSYNC B0 ;  /* 0x0000000000007941 */ /* 0x000fea0003800000 */
.L_x_2520:
[----:B------:R-:W-:Y:S01]  /*18040*/  IMAD.MOV.U32 R157, RZ, RZ, R14 ;  /* 0x000000ffff9d7224 */ /* 0x000fe200078e000e */
[----:B------:R-:W-:Y:S06]  /*18050*/  BRA `(.L_x_2522) ;  /* 0xfffffed8000c7947 */ /* 0x000fec000383ffff */
.L_x_2313:
[----:B------:R-:W-:Y:S01]  /*18060*/  BSSY B1, `(.L_x_2523) ;  /* 0x0000008000017945 */ /* 0x000fe20003800000 */
[----:B------:R-:W-:Y:S01]  /*18070*/  IMAD.MOV.U32 R13, RZ, RZ, R6 ;  /* 0x000000ffff0d7224 */ /* 0x000fe200078e0006 */
[----:B------:R-:W-:Y:S01]  /*18080*/  MOV R15, 0xffffffff ;  /* 0xffffffff000f7802 */ /* 0x000fe20000000f00 */
[----:B------:R-:W-:Y:S02]  /*18090*/  IMAD.MOV.U32 R12, RZ, RZ, RZ ;  /* 0x000000ffff0c7224 */ /* 0x000fe400078e00ff */
[----:B------:R-:W-:-:S07]  /*180a0*/  IMAD.MOV.U32 R11, RZ, RZ, 0x1c1f ;  /* 0x00001c1fff0b7424 */ /* 0x000fce00078e00ff */
[----:B------:R-:W-:Y:S05]  /*180b0*/  WARPSYNC.COLLECTIVE R15, `(.L_x_2524) ;  /* 0x000000000f087348 */ /* 0x000fea0003c00000 */
[----:B------:R0:W1:Y:S02]  /*180c0*/  SHFL.IDX P6, R14, R13, R12, R11 ;  /* 0x0000000c0d0e7389 */ /* 0x00006400000c000b */
[----:B01----:R-:W-:Y:S01]  /*180d0*/  ENDCOLLECTIVE ;  /* 0x000000000000791b */ /* 0x003fe20003800000 */
.L_x_2524:
[----:B------:R-:W-:Y:S05]  /*180e0*/  BSYNC B1 ;  /* 0x0000000000017941 */ /* 0x000fea0003800000 */
.L_x_2523:
        /* <DEDUP_REMOVED lines=8> */
.L_x_2525:
[----:B------:R-:W-:Y:S02]  /*18170*/  IMAD.MOV.U32 R13, RZ, RZ, R8 ;  /* 0x000000ffff0d7224 */ /* 0x000fe400078e0008 */
[----:B------:R-:W-:-:S07]  /*18180*/  IMAD.MOV.U32 R0, RZ, RZ, R14 ;  /* 0x000000ffff007224 */ /* 0x000fce00078e000e */
[----:B------:R-:W-:Y:S05]  /*18190*/  WARPSYNC.COLLECTIVE R15, `(.L_x_2526) ;  /* 0x000000000f087348 */ /* 0x000fea0003c00000 */
[----:B------:R0:W1:Y:S02]  /*181a0*/  SHFL.IDX P6, R14, R13, R12, R11 ;  /* 0x0000000c0d0e7389 */ /* 0x00006400000c000b */
[----:B01----:R-:W-:Y:S01]  /*181b0*/  ENDCOLLECTIVE ;  /* 0x000000000000791b */ /* 0x003fe20003800000 */
.L_x_2526:
[----:B------:R-:W-:Y:S01]  /*181c0*/  IMAD.MOV.U32 R13, RZ, RZ, R7 ;  /* 0x000000ffff0d7224 */ /* 0x000fe200078e0007 */
[----:B------:R-:W-:-:S07]  /*181d0*/  MOV R5, R14 ;  /* 0x0000000e00057202 */ /* 0x000fce0000000f00 */
[----:B------:R-:W-:Y:S05]  /*181e0*/  WARPSYNC.COLLECTIVE R15, `(.L_x_2527) ;  /* 0x000000000f087348 */ /* 0x000fea0003c00000 */
[----:B------:R0:W1:Y:S02]  /*181f0*/  SHFL.IDX P6, R14, R13, R12, R11 ;  /* 0x0000000c0d0e7389 */ /* 0x00006400000c000b */
[----:B01----:R-:W-:Y:S01]  /*18200*/  ENDCOLLECTIVE ;  /* 0x000000000000791b */ /* 0x003fe20003800000 */
.L_x_2527:
[----:B------:R-:W-:Y:S05]  /*18210*/  BRA `(.L_x_2528) ;  /* 0xfffffedc00907947 */ /* 0x000fea000383ffff */
.L_x_2316:
[----:B------:R-:W-:Y:S01]  /*18220*/  BSSY B1, `(.L_x_2529) ;  /* 0x0000008000017945 */ /* 0x000fe20003800000 */
[----:B------:R-:W-:Y:S02]  /*18230*/  IMAD.MOV.U32 R13, RZ, RZ, R6 ;  /* 0x000000ffff0d7224 */ /* 0x000fe400078e0006 */
[----:B------:R-:W-:Y:S02]  /*18240*/  IMAD.MOV.U32 R12, RZ, RZ, 0x1 ;  /* 0x00000001ff0c7424 */ /* 0x000fe400078e00ff */
[----:B------:R-:W-:Y:S02]  /*18250*/  IMAD.MOV.U32 R11, RZ, RZ, 0x1c1f ;  /* 0x00001c1fff0b7424 */ /* 0x000fe400078e00ff */
[----:B------:R-:W-:-:S07]  /*18260*/  IMAD.MOV.U32 R15, RZ, RZ, -0x1 ;  /* 0xffffffffff0f7424 */ /* 0x000fce00078e00ff */
[----:B0---4-:R-:W-:Y:S05]  /*18270*/  WARPSYNC.COLLECTIVE R15, `(.L_x_2530) ;  /* 0x000000000f087348 */ /* 0x011fea0003c00000 */
[----:B----4-:R1:W2:Y:S02]  /*18280*/  SHFL.IDX P6, R14, R13, R12, R11 ;  /* 0x0000000c0d0e7389 */ /* 0x0102a400000c000b */
[----:B012---:R-:W-:Y:S01]  /*18290*/  ENDCOLLECTIVE ;  /* 0x000000000000791b */ /* 0x007fe20003800000 */
.L_x_2530:
[----:B------:R-:W-:Y:S05]  /*182a0*/  BSYNC B1 ;  /* 0x0000000000017941 */ /* 0x000fea0003800000 */
.L_x_2529:
[----:B------:R-:W-:Y:S01]  /*182b0*/  IMAD.MOV.U32 R13, RZ, RZ, R4 ;  /* 0x000000ffff0d7224 */ /* 0x000fe200078e0004 */
[----:B------:R-:W-:Y:S01]  /*182c0*/  MOV R12, 0x1 ;  /* 0x00000001000c7802 */ /* 0x000fe20000000f00 */
[----:B------:R-:W-:Y:S02]  /*182d0*/  IMAD.MOV.U32 R11, RZ, RZ, 0x1c1f ;  /* 0x00001c1fff0b7424 */ /* 0x000fe400078e00ff */
[----:B------:R-:W-:Y:S02]  /*182e0*/  IMAD.MOV.U32 R15, RZ, RZ, -0x1 ;  /* 0xffffffffff0f7424 */ /* 0x000fe400078e00ff */
[----:B------:R-:W-:-:S07]  /*182f0*/  IMAD.MOV.U32 R3, RZ, RZ, R14 ;  /* 0x000000ffff037224 */ /* 0x000fce00078e000e */
[----:B------:R-:W-:Y:S05]  /*18300*/  WARPSYNC.COLLECTIVE R15, `(.L_x_2531) ;  /* 0x000000000f087348 */ /* 0x000fea0003c00000 */
[----:B------:R0:W1:Y:S02]  /*18310*/  SHFL.IDX P6, R14, R13, R12, R11 ;  /* 0x0000000c0d0e7389 */ /* 0x00006400000c000b */
[----:B01----:R-:W-:Y:S01]  /*18320*/  ENDCOLLECTIVE ;  /* 0x000000000000791b */ /* 0x003fe20003800000 */
.L_x_2531:
[----:B------:R-:W-:Y:S02]  /*18330*/  IMAD.MOV.U32 R13, RZ, RZ, R8 ;  /* 0x000000ffff0d7224 */ /* 0x000fe400078e0008 */
[----:B------:R-:W-:-:S07]  /*18340*/  IMAD.MOV.U32 R0, RZ, RZ, R14 ;  /* 0x000000ffff007224 */ /* 0x000fce00078e000e */
[----:B------:R-:W-:Y:S05]  /*18350*/  WARPSYNC.COLLECTIVE R15, `(.L_x_2532) ;  /* 0x000000000f087348 */ /* 0x000fea0003c00000 */
[----:B------:R0:W1:Y:S02]  /*18360*/  SHFL.IDX P6, R14, R13, R12, R11 ;  /* 0x0000000c0d0e7389 */ /* 0x00006400000c000b */
[----:B01----:R-:W-:Y:S01]  /*18370*/  ENDCOLLECTIVE ;  /* 0x000000000000791b */ /* 0x003fe20003800000 */
.L_x_2532:
[----:B------:R-:W-:Y:S02]  /*18380*/  IMAD.MOV.U32 R13, RZ, RZ, R7 ;  /* 0x000000ffff0d7224 */ /* 0x000fe400078e0007 */
[----:B------:R-:W-:-:S07]  /*18390*/  IMAD.MOV.U32 R5, RZ, RZ, R14 ;  /* 0x000000ffff057224 */ /* 0x000fce00078e000e */
[----:B------:R-:W-:Y:S05]  /*183a0*/  WARPSYNC.COLLECTIVE R15, `(.L_x_2533) ;  /* 0x000000000f087348 */ /* 0x000fea0003c00000 */
[----:B------:R0:W1:Y:S02]  /*183b0*/  SHFL.IDX P6, R14, R13, R12, R11 ;  /* 0x0000000c0d0e7389 */ /* 0x00006400000c000b */
[----:B01----:R-:W-:Y:S01]  /*183c0*/  ENDCOLLECTIVE ;  /* 0x000000000000791b */ /* 0x003fe20003800000 */
.L_x_2533:
[----:B------:R-:W-:Y:S05]  /*183d0*/  BRA `(.L_x_2534) ;  /* 0xfffffedc00fc7947 */ /* 0x000fea000383ffff */
.L_x_2320:
[----:B0-----:R0:W1:Y:S02]  /*183e0*/  SYNCS.PHASECHK.TRANS64.TRYWAIT P0, [R2+URZ+0x16800], R37 ;  /* 0x01680025020075a7 */ /* 0x001064000800017f */
[----:B-1----:R-:W-:Y:S05]  /*183f0*/  @!P0 NANOSLEEP.SYNCS 0x989680 ;  /* 0x009896800000895d */ /* 0x002fea0003900000 */
[----:B------:R-:W1:Y:S02]  /*18400*/  @!P0 SYNCS.PHASECHK.TRANS64 P0, [R2+URZ+0x16800], R37 ;  /* 0x01680025020085a7 */ /* 0x000e64000800007f */
[----:B-1----:R-:W-:Y:S05]  /*18410*/  @!P0 BRA `(.L_x_2320) ;  /* 0xfffffffc00f08947 */ /* 0x002fea000383ffff */
[----:B------:R-:W-:Y:S05]  /*18420*/  BRA `(.L_x_2535) ;  /* 0xfffffee400047947 */ /* 0x000fea000383ffff */
.L_x_2328:
[----:B------:R-:W0:Y:S01]  /*18430*/  LDC R41, c[0x0][0x3f4] ;  /* 0x0000fd00ff297b82 */ /* 0x000e220000000800 */
[----:B------:R-:W-:Y:S01]  /*18440*/  BSSY B1, `(.L_x_2536) ;  /* 0x0000008000017945 */ /* 0x000fe20003800000 */
[----:B------:R-:W-:Y:S01]  /*18450*/  IMAD.MOV.U32 R13, RZ, RZ, R26 ;  /* 0x000000ffff0d7224 */ /* 0x000fe200078e001a */
[----:B------:R-:W-:Y:S01]  /*18460*/  MOV R12, RZ ;  /* 0x000000ff000c7202 */ /* 0x000fe20000000f00 */
[----:B------:R-:W-:Y:S02]  /*18470*/  IMAD.MOV.U32 R11, RZ, RZ, 0x1c1f ;  /* 0x00001c1fff0b7424 */ /* 0x000fe400078e00ff */
[----:B------:R-:W-:-:S07]  /*18480*/  IMAD.MOV.U32 R15, RZ, RZ, -0x1 ;  /* 0xffffffffff0f7424 */ /* 0x000fce00078e00ff */
[----:B0-----:R-:W-:Y:S05]  /*18490*/  WARPSYNC.COLLECTIVE R15, `(.L_x_2537) ;  /* 0x000000000f087348 */ /* 0x001fea0003c00000 */
[----:B------:R1:W2:Y:S02]  /*184a0*/  SHFL.IDX P6, R14, R13, R12, R11 ;  /* 0x0000000c0d0e7389 */ /* 0x0002a400000c000b */
[----:B012---:R-:W-:Y:S01]  /*184b0*/  ENDCOLLECTIVE ;  /* 0x000000000000791b */ /* 0x007fe20003800000 */
.L_x_2537:
[----:B------:R-:W-:Y:S05]  /*184c0*/  BSYNC B1 ;  /* 0x0000000000017941 */ /* 0x000fea0003800000 */
.L_x_2536:
        /* <DEDUP_REMOVED lines=10> */
.L_x_2538:
[----:B------:R-:W-:Y:S01]  /*18570*/  IMAD.MOV.U32 R13, RZ, RZ, R24 ;  /* 0x000000ffff0d7224 */ /* 0x000fe200078e0018 */
[----:B------:R-:W-:-:S07]  /*18580*/  MOV R3, R14 ;  /* 0x0000000e00037202 */ /* 0x000fce0000000f00 */
[----:B------:R-:W-:Y:S05]  /*18590*/  WARPSYNC.COLLECTIVE R15, `(.L_x_2539) ;  /* 0x000000000f087348 */ /* 0x000fea0003c00000 */
[----:B------:R0:W1:Y:S02]  /*185a0*/  SHFL.IDX P6, R14, R13, R12, R11 ;  /* 0x0000000c0d0e7389 */ /* 0x00006400000c000b */
[----:B01----:R-:W-:Y:S01]  /*185b0*/  ENDCOLLECTIVE ;  /* 0x000000000000791b */ /* 0x003fe20003800000 */
.L_x_2539:
[----:B------:R-:W-:Y:S02]  /*185c0*/  IMAD.MOV.U32 R13, RZ, RZ, R27 ;  /* 0x000000ffff0d7224 */ /* 0x000fe400078e001b */
[----:B------:R-:W-:-:S07]  /*185d0*/  IMAD.MOV.U32 R4, RZ, RZ, R14 ;  /* 0x000000ffff047224 */ /* 0x000fce00078e000e */
[----:B------:R-:W-:Y:S05]  /*185e0*/  WARPSYNC.COLLECTIVE R15, `(.L_x_2540) ;  /* 0x000000000f087348 */ /* 0x000fea0003c00000 */
[----:B------:R0:W1:Y:S02]  /*185f0*/  SHFL.IDX P6, R14, R13, R12, R11 ;  /* 0x0000000c0d0e7389 */ /* 0x00006400000c000b */
[----:B01----:R-:W-:Y:S01]  /*18600*/  ENDCOLLECTIVE ;  /* 0x000000000000791b */ /* 0x003fe20003800000 */
.L_x_2540:
        /* <DEDUP_REMOVED lines=18> */
[----:B--2---:R-:W-:Y:S01]  /*18730*/  @!P1 IMAD.MOV.U32 R37, RZ, RZ, R11 ;  /* 0x000000ffff259224 */ /* 0x004fe200078e000b */
[----:B------:R-:W-:Y:S01]  /*18740*/  MOV R11, 0x1c1f ;  /* 0x00001c1f000b7802 */ /* 0x000fe20000000f00 */
[----:B------:R-:W-:Y:S01]  /*18750*/  @!P1 IMAD.MOV.U32 R35, RZ, RZ, R9 ;  /* 0x000000ffff239224 */ /* 0x000fe200078e0009 */
[----:B------:R-:W-:Y:S01]  /*18760*/  @!P1 MOV R34, R8 ;  /* 0x0000000800229202 */ /* 0x000fe20000000f00 */
[----:B------:R-:W-:-:S07]  /*18770*/  @!P1 IMAD.MOV.U32 R36, RZ, RZ, R10 ;  /* 0x000000ffff249224 */ /* 0x000fce00078e000a */
[----:B-----5:R-:W-:Y:S05]  /*18780*/  WARPSYNC.COLLECTIVE R15, `(.L_x_2541) ;  /* 0x000000000f087348 */ /* 0x020fea0003c00000 */
[----:B------:R0:W1:Y:S02]  /*18790*/  SHFL.IDX P6, R14, R13, R12, R11 ;  /* 0x0000000c0d0e7389 */ /* 0x00006400000c000b */
[----:B01---5:R-:W-:Y:S01]  /*187a0*/  ENDCOLLECTIVE ;  /* 0x000000000000791b */ /* 0x023fe20003800000 */
.L_x_2541:
[----:B------:R-:W-:Y:S02]  /*187b0*/  IMAD.MOV.U32 R3, RZ, RZ, R35 ;  /* 0x000000ffff037224 */ /* 0x000fe400078e0023 */
[----:B------:R-:W-:Y:S01]  /*187c0*/  IMAD.MOV.U32 R0, RZ, RZ, R34 ;  /* 0x000000ffff007224 */ /* 0x000fe200078e0022 */
[----:B------:R-:W-:Y:S01]  /*187d0*/  MOV R8, R36 ;  /* 0x0000002400087202 */ /* 0x000fe20000000f00 */
[----:B------:R-:W-:Y:S01]  /*187e0*/  IMAD.MOV.U32 R9, RZ, RZ, R37 ;  /* 0x000000ffff097224 */ /* 0x000fe200078e0025 */
[----:B------:R-:W-:Y:S02]  /*187f0*/  PRMT R45, R45, 0x5410, R3 ;  /* 0x000054102d2d7816 */ /* 0x000fe40000000003 */
[----:B------:R-:W-:Y:S01]  /*18800*/  PRMT R42, R0, 0x7610, R42 ;  /* 0x00007610002a7816 */ /* 0x000fe2000000002a */
[----:B------:R-:W-:Y:S01]  /*18810*/  @!P1 IMAD.MOV.U32 R20, RZ, RZ, R4 ;  /* 0x000000ffff149224 */ /* 0x000fe200078e0004 */
[----:B------:R-:W-:Y:S01]  /*18820*/  PRMT R33, R8, 0x5410, R9 ;  /* 0x0000541008217816 */ /* 0x000fe20000000009 */
[----:B------:R-:W-:-:S02]  /*18830*/  @!P1 IMAD.MOV.U32 R21, RZ, RZ, R5 ;  /* 0x000000ffff159224 */ /* 0x000fc400078e0005 */
[----:B------:R-:W-:Y:S02]  /*18840*/  @!P1 IMAD.MOV.U32 R30, RZ, RZ, R6 ;  /* 0x000000ffff1e9224 */ /* 0x000fe400078e0006 */
[----:B------:R-:W-:Y:S02]  /*18850*/  IMAD.MOV.U32 R13, RZ, RZ, R25 ;  /* 0x000000ffff0d7224 */ /* 0x000fe400078e0019 */
[----:B------:R-:W-:Y:S01]  /*18860*/  @!P1 IMAD.MOV.U32 R31, RZ, RZ, R7 ;  /* 0x000000ffff1f9224 */ /* 0x000fe200078e0007 */
[----:B------:R-:W-:Y:S01]  /*18870*/  MOV R6, R30 ;  /* 0x0000001e00067202 */ /* 0x000fe20000000f00 */
[----:B------:R-:W-:Y:S02]  /*18880*/  IMAD.MOV.U32 R4, RZ, RZ, R20 ;  /* 0x000000ffff047224 */ /* 0x000fe400078e0014 */
[----:B------:R-:W-:Y:S02]  /*18890*/  IMAD.MOV.U32 R5, RZ, RZ, R21 ;  /* 0x000000ffff057224 */ /* 0x000fe400078e0015 */
[----:B------:R-:W-:Y:S01]  /*188a0*/  IMAD.MOV.U32 R7, RZ, RZ, R31 ;  /* 0x000000ffff077224 */ /* 0x000fe200078e001f */
[----:B------:R-:W-:Y:S01]  /*188b0*/  PRMT R56, R4, 0x5410, R6 ;  /* 0x0000541004387816 */ /* 0x000fe20000000006 */
[----:B------:R-:W-:Y:S01]  /*188c0*/  IMAD.MOV.U32 R0, RZ, RZ, R14 ;  /* 0x000000ffff007224 */ /* 0x000fe200078e000e */
[----:B------:R-:W-:-:S07]  /*188d0*/  PRMT R45, R5, 0x7610, R45 ;  /* 0x00007610052d7816 */ /* 0x000fce000000002d */
[----:B------:R-:W-:Y:S05]  /*188e0*/  WARPSYNC.COLLECTIVE R15, `(.L_x_2542) ;  /* 0x000000000f087348 */ /* 0x000fea0003c00000 */
[----:B------:R0:W1:Y:S02]  /*188f0*/  SHFL.IDX P6, R14, R13, R12, R11 ;  /* 0x0000000c0d0e7389 */ /* 0x00006400000c000b */
[----:B01----:R-:W-:Y:S01]  /*18900*/  ENDCOLLECTIVE ;  /* 0x000000000000791b */ /* 0x003fe20003800000 */
.L_x_2542:
[----:B------:R-:W-:Y:S02]  /*18910*/  PRMT R42, R42, 0x5410, R7 ;  /* 0x000054102a2a7816 */ /* 0x000fe40000000007 */
[----:B------:R-:W-:Y:S01]  /*18920*/  CS2R R4, SRZ ;  /* 0x0000000000047805 */ /* 0x000fe2000001ff00 */
[----:B------:R-:W-:Y:S02]  /*18930*/  IMAD.MOV.U32 R13, RZ, RZ, R24 ;  /* 0x000000ffff0d7224 */ /* 0x000fe400078e0018 */
[----:B------:R-:W-:-:S07]  /*18940*/  IMAD.MOV.U32 R3, RZ, RZ, R14 ;  /* 0x000000ffff037224 */ /* 0x000fce00078e000e */
[----:B------:R-:W-:Y:S05]  /*18950*/  WARPSYNC.COLLECTIVE R15, `(.L_x_2543) ;  /* 0x000000000f087348 */ /* 0x000fea0003c00000 */
[----:B------:R0:W1:Y:S02]  /*18960*/  SHFL.IDX P6, R14, R13, R12, R11 ;  /* 0x0000000c0d0e7389 */ /* 0x00006400000c000b */
[----:B01----:R-:W-:Y:S01]  /*18970*/  ENDCOLLECTIVE ;  /* 0x000000000000791b */ /* 0x003fe20003800000 */
.L_x_2543:
[----:B------:R-:W-:Y:S02]  /*18980*/  IMAD.MOV.U32 R13, RZ, RZ, R27 ;  /* 0x000000ffff0d7224 */ /* 0x000fe400078e001b */
[----:B------:R-:W-:-:S07]  /*18990*/  IMAD.MOV.U32 R24, RZ, RZ, R14 ;  /* 0x000000ffff187224 */ /* 0x000fce00078e000e */
[----:B------:R-:W-:Y:S05]  /*189a0*/  WARPSYNC.COLLECTIVE R15, `(.L_x_2544) ;  /* 0x000000000f087348 */ /* 0x000fea0003c00000 */
[----:B------:R0:W1:Y:S02]  /*189b0*/  SHFL.IDX P6, R14, R13, R12, R11 ;  /* 0x0000000c0d0e7389 */ /* 0x00006400000c000b */
[----:B01----:R-:W-:Y:S01]  /*189c0*/  ENDCOLLECTIVE ;  /* 0x000000000000791b */ /* 0x003fe20003800000 */
.L_x_2544:
[----:B------:R-:W-:Y:S05]  /*189d0*/  BRA `(.L_x_2545) ;  /* 0xfffffeec00ec7947 */ /* 0x000fea000383ffff */
.L_x_2332:
[----:B0-----:R0:W1:Y:S02]  /*189e0*/  SYNCS.PHASECHK.TRANS64.TRYWAIT P1, [R2+URZ+0x16800], R13 ;  /* 0x0168000d020075a7 */ /* 0x001064000802017f */
[----:B-1----:R-:W-:Y:S05]  /*189f0*/  @!P1 NANOSLEEP.SYNCS 0x989680 ;  /* 0x009896800000995d */ /* 0x002fea0003900000 */
[----:B------:R-:W1:Y:S02]  /*18a00*/  @!P1 SYNCS.PHASECHK.TRANS64 P1, [R2+URZ+0x16800], R13 ;  /* 0x0168000d020095a7 */ /* 0x000e64000802007f */
[----:B-1----:R-:W-:Y:S05]  /*18a10*/  @!P1 BRA `(.L_x_2332) ;  /* 0xfffffffc00f09947 */ /* 0x002fea000383ffff */
[----:B------:R-:W-:Y:S05]  /*18a20*/  BRA `(.L_x_2546) ;  /* 0xfffffef0008c7947 */ /* 0x000fea000383ffff */
.L_x_2338:
[----:B-1----:R1:W2:Y:S02]  /*18a30*/  SYNCS.PHASECHK.TRANS64.TRYWAIT P2, [R4+URZ+0x16830], R3 ;  /* 0x01683003040075a7 */ /* 0x0022a4000804017f */
[----:B--2---:R-:W-:Y:S05]  /*18a40*/  @!P2 NANOSLEEP.SYNCS 0x989680 ;  /* 0x009896800000a95d */ /* 0x004fea0003900000 */
[----:B------:R-:W2:Y:S02]  /*18a50*/  @!P2 SYNCS.PHASECHK.TRANS64 P2, [R4+URZ+0x16830], R3 ;  /* 0x016830030400a5a7 */ /* 0x000ea4000804007f */
[----:B--2---:R-:W-:Y:S05]  /*18a60*/  @!P2 BRA `(.L_x_2338) ;  /* 0xfffffffc00f0a947 */ /* 0x004fea000383ffff */
[----:B------:R-:W-:Y:S05]  /*18a70*/  BRA `(.L_x_2337) ;  /* 0xffffff0000087947 */ /* 0x000fea000383ffff */
.L_x_2344:
[----:B-1----:R1:W2:Y:S02]  /*18a80*/  SYNCS.PHASECHK.TRANS64.TRYWAIT P4, [R0+URZ+0x16830], R3 ;  /* 0x01683003000075a7 */ /* 0x0022a4000808017f */
[----:B--2---:R-:W-:Y:S05]  /*18a90*/  @!P4 NANOSLEEP.SYNCS 0x989680 ;  /* 0x009896800000c95d */ /* 0x004fea0003900000 */
[----:B------:R-:W2:Y:S02]  /*18aa0*/  @!P4 SYNCS.PHASECHK.TRANS64 P4, [R0+URZ+0x16830], R3 ;  /* 0x016830030000c5a7 */ /* 0x000ea4000808007f */
[----:B--2---:R-:W-:Y:S05]  /*18ab0*/  @!P4 BRA `(.L_x_2344) ;  /* 0xfffffffc00f0c947 */ /* 0x004fea000383ffff */
[----:B------:R-:W-:Y:S05]  /*18ac0*/  BRA `(.L_x_2343) ;  /* 0xffffff2000c07947 */ /* 0x000fea000383ffff */
.L_x_2348:
[----:B-1----:R1:W2:Y:S02]  /*18ad0*/  SYNCS.PHASECHK.TRANS64.TRYWAIT P3, [R3+URZ+0x16850], R0 ;  /* 0x01685000030075a7 */ /* 0x0022a4000806017f */
[----:B--2---:R-:W-:Y:S05]  /*18ae0*/  @!P3 NANOSLEEP.SYNCS 0x989680 ;  /* 0x009896800000b95d */ /* 0x004fea0003900000 */
[----:B------:R-:W2:Y:S02]  /*18af0*/  @!P3 SYNCS.PHASECHK.TRANS64 P3, [R3+URZ+0x16850], R0 ;  /* 0x016850000300b5a7 */ /* 0x000ea4000806007f */
[----:B--2---:R-:W-:Y:S05]  /*18b00*/  @!P3 BRA `(.L_x_2348) ;  /* 0xfffffffc00f0b947 */ /* 0x004fea000383ffff */
[----:B------:R-:W-:Y:S05]  /*18b10*/  BRA `(.L_x_2345) ;  /* 0xffffff2400947947 */ /* 0x000fea000383ffff */
.L_x_2355:
[----:B-1----:R1:W2:Y:S02]  /*18b20*/  SYNCS.PHASECHK.TRANS64.TRYWAIT P3, [R0+URZ+0x16830], R3 ;  /* 0x01683003000075a7 */ /* 0x0022a4000806017f */
[----:B--2---:R-:W-:Y:S05]  /*18b30*/  @!P3 NANOSLEEP.SYNCS 0x989680 ;  /* 0x009896800000b95d */ /* 0x004fea0003900000 */
[----:B------:R-:W2:Y:S02]  /*18b40*/  @!P3 SYNCS.PHASECHK.TRANS64 P3, [R0+URZ+0x16830], R3 ;  /* 0x016830030000b5a7 */ /* 0x000ea4000806007f */
[----:B--2---:R-:W-:Y:S05]  /*18b50*/  @!P3 BRA `(.L_x_2355) ;  /* 0xfffffffc00f0b947 */ /* 0x004fea000383ffff */
[----:B------:R-:W-:Y:S05]  /*18b60*/  BRA `(.L_x_2354) ;  /* 0xffffff4800d47947 */ /* 0x000fea000383ffff */
.L_x_2359:
[----:B-1----:R1:W2:Y:S02]  /*18b70*/  SYNCS.PHASECHK.TRANS64.TRYWAIT P2, [R3+URZ+0x16850], R0 ;  /* 0x01685000030075a7 */ /* 0x0022a4000804017f */
[----:B--2---:R-:W-:Y:S05]  /*18b80*/  @!P2 NANOSLEEP.SYNCS 0x989680 ;  /* 0x009896800000a95d */ /* 0x004fea0003900000 */
[----:B------:R-:W2:Y:S02]  /*18b90*/  @!P2 SYNCS.PHASECHK.TRANS64 P2, [R3+URZ+0x16850], R0 ;  /* 0x016850000300a5a7 */ /* 0x000ea4000804007f */
[----:B--2---:R-:W-:Y:S05]  /*18ba0*/  @!P2 BRA `(.L_x_2359) ;  /* 0xfffffffc00f0a947 */ /* 0x004fea000383ffff */
[----:B------:R-:W-:Y:S05]  /*18bb0*/  BRA `(.L_x_2356) ;  /* 0xffffff4c00a87947 */ /* 0x000fea000383ffff */
.L_x_2364:
[----:B-1----:R1:W2:Y:S02]  /*18bc0*/  SYNCS.PHASECHK.TRANS64.TRYWAIT P0, [R13+URZ+0x16850], R6 ;  /* 0x016850060d0075a7 */ /* 0x0022a4000800017f */
[----:B--2---:R-:W-:Y:S05]  /*18bd0*/  @!P0 NANOSLEEP.SYNCS 0x989680 ;  /* 0x009896800000895d */ /* 0x004fea0003900000 */
[----:B------:R-:W2:Y:S02]  /*18be0*/  @!P0 SYNCS.PHASECHK.TRANS64 P0, [R13+URZ+0x16850], R6 ;  /* 0x016850060d0085a7 */ /* 0x000ea4000800007f */
[----:B--2---:R-:W-:Y:S05]  /*18bf0*/  @!P0 BRA `(.L_x_2364) ;  /* 0xfffffffc00f08947 */ /* 0x004fea000383ffff */
[----:B------:R-:W-:Y:S05]  /*18c00*/  BRA `(.L_x_2363) ;  /* 0xffffff6800587947 */ /* 0x000fea000383ffff */
.L_x_2372:
[----:B------:R-:W-:Y:S02]  /*18c10*/  IMAD.MOV.U32 R13, RZ, RZ, R20 ;  /* 0x000000ffff0d7224 */ /* 0x000fe400078e0014 */
[----:B------:R-:W-:Y:S02]  /*18c20*/  IMAD.MOV.U32 R12, RZ, RZ, RZ ;  /* 0x000000ffff0c7224 */ /* 0x000fe400078e00ff */
[----:B------:R-:W-:Y:S02]  /*18c30*/  IMAD.MOV.U32 R11, RZ, RZ, 0x181f ;  /* 0x0000181fff0b7424 */ /* 0x000fe400078e00ff */
[----:B------:R-:W-:Y:S02]  /*18c40*/  IMAD.MOV.U32 R15, RZ, RZ, -0x1 ;  /* 0xffffffffff0f7424 */ /* 0x000fe400078e00ff */
[----:B------:R-:W-:Y:S02]  /*18c50*/  IMAD R21, R8, R25, RZ ;  /* 0x0000001908157224 */ /* 0x000fe400078e02ff */
[----:B------:R-:W-:-:S07]  /*18c60*/  IMAD.IADD R24, R34, 0x1, R26 ;  /* 0x0000000122187824 */ /* 0x000fce00078e021a */
[----:B------:R-:W-:Y:S05]  /*18c70*/  WARPSYNC.COLLECTIVE R15, `(.L_x_2547) ;  /* 0x000000000f087348 */ /* 0x000fea0003c00000 */
[----:B------:R0:W1:Y:S02]  /*18c80*/  SHFL.IDX P6, R14, R13, R12, R11 ;  /* 0x0000000c0d0e7389 */ /* 0x00006400000c000b */
[----:B01----:R-:W-:Y:S01]  /*18c90*/  ENDCOLLECTIVE ;  /* 0x000000000000791b */ /* 0x003fe20003800000 */
.L_x_2547:
        /* <DEDUP_REMOVED lines=10> */
.L_x_2548:
[----:B------:R-:W-:Y:S02]  /*18d40*/  IMAD.MOV.U32 R13, RZ, RZ, R20 ;  /* 0x000000ffff0d7224 */ /* 0x000fe400078e0014 */
[----:B------:R-:W-:Y:S01]  /*18d50*/  IMAD.MOV.U32 R12, RZ, RZ, 0x1 ;  /* 0x00000001ff0c7424 */ /* 0x000fe200078e00ff */
[----:B------:R-:W-:-:S07]  /*18d60*/  MOV R3, R14 ;  /* 0x0000000e00037202 */ /* 0x000fce0000000f00 */
[----:B------:R-:W-:Y:S05]  /*18d70*/  WARPSYNC.COLLECTIVE R15, `(.L_x_2549) ;  /* 0x000000000f087348 */ /* 0x000fea0003c00000 */
[----:B------:R0:W1:Y:S02]  /*18d80*/  SHFL.IDX P6, R14, R13, R12, R11 ;  /* 0x0000000c0d0e7389 */ /* 0x00006400000c000b */
[----:B01----:R-:W-:Y:S01]  /*18d90*/  ENDCOLLECTIVE ;  /* 0x000000000000791b */ /* 0x003fe20003800000 */
.L_x_2549:
[----:B------:R-:W-:-:S04]  /*18da0*/  @!P3 LEA R10, P5, R33, R3, 0x1 ;  /* 0x00000003210ab211 */ /* 0x000fc800078a08ff */
[----:B------:R-:W-:Y:S01]  /*18db0*/  @!P3 LEA.HI.X R3, R33, R0, R32, 0x1, P5 ;  /* 0x000000002103b211 */ /* 0x000fe200028f0c20 */
[----:B------:R-:W-:Y:S02]  /*18dc0*/  IMAD.MOV.U32 R13, RZ, RZ, R7 ;  /* 0x000000ffff0d7224 */ /* 0x000fe400078e0007 */
[----:B------:R-:W-:-:S07]  /*18dd0*/  IMAD.MOV.U32 R4, RZ, RZ, R14 ;  /* 0x000000ffff047224 */ /* 0x000fce00078e000e */
[----:B------:R-:W-:Y:S05]  /*18de0*/  WARPSYNC.COLLECTIVE R15, `(.L_x_2550) ;  /* 0x000000000f087348 */ /* 0x000fea0003c00000 */
[----:B------:R0:W1:Y:S02]  /*18df0*/  SHFL.IDX P6, R14, R13, R12, R11 ;  /* 0x0000000c0d0e7389 */ /* 0x00006400000c000b */
[----:B01----:R-:W-:Y:S01]  /*18e00*/  ENDCOLLECTIVE ;  /* 0x000000000000791b */ /* 0x003fe20003800000 */
.L_x_2550:
[----:B------:R-:W-:Y:S01]  /*18e10*/  IMAD.MOV.U32 R13, RZ, RZ, R20 ;  /* 0x000000ffff0d7224 */ /* 0x000fe200078e0014 */
[----:B------:R-:W-:Y:S01]  /*18e20*/  MOV R12, 0x2 ;  /* 0x00000002000c7802 */ /* 0x000fe20000000f00 */
[----:B------:R-:W-:-:S07]  /*18e30*/  IMAD.MOV.U32 R5, RZ, RZ, R14 ;  /* 0x000000ffff057224 */ /* 0x000fce00078e000e */
[----:B------:R-:W-:Y:S05]  /*18e40*/  WARPSYNC.COLLECTIVE R15, `(.L_x_2551) ;  /* 0x000000000f087348 */ /* 0x000fea0003c00000 */
[----:B------:R0:W1:Y:S02]  /*18e50*/  SHFL.IDX P6, R14, R13, R12, R11 ;  /* 0x0000000c0d0e7389 */ /* 0x00006400000c000b */
[----:B01----:R-:W-:Y:S01]  /*18e60*/  ENDCOLLECTIVE ;  /* 0x000000000000791b */ /* 0x003fe20003800000 */
.L_x_2551:
[----:B------:R-:W-:-:S04]  /*18e70*/  @!P4 LEA R8, P1, R33, R5, 0x1 ;  /* 0x000000052108c211 */ /* 0x000fc800078208ff */
[----:B------:R-:W-:Y:S01]  /*18e80*/  @!P4 LEA.HI.X R9, R33, R4, R32, 0x1, P1 ;  /* 0x000000042109c211 */ /* 0x000fe200008f0c20 */
[----:B------:R-:W-:Y:S02]  /*18e90*/  IMAD.MOV.U32 R13, RZ, RZ, R7 ;  /* 0x000000ffff0d7224 */ /* 0x000fe400078e0007 */
[----:B------:R-:W-:-:S07]  /*18ea0*/  IMAD.MOV.U32 R6, RZ, RZ, R14 ;  /* 0x000000ffff067224 */ /* 0x000fce00078e000e */
[----:B------:R-:W-:Y:S05]  /*18eb0*/  WARPSYNC.COLLECTIVE R15, `(.L_x_2552) ;  /* 0x000000000f087348 */ /* 0x000fea0003c00000 */
[----:B------:R0:W1:Y:S02]  /*18ec0*/  SHFL.IDX P6, R14, R13, R12, R11 ;  /* 0x0000000c0d0e7389 */ /* 0x00006400000c000b */
[----:B01----:R-:W-:Y:S01]  /*18ed0*/  ENDCOLLECTIVE ;  /* 0x000000000000791b */ /* 0x003fe20003800000 */
.L_x_2552:
[----:B------:R-:W-:Y:S02]  /*18ee0*/  @!P3 IMAD.MOV.U32 R11, RZ, RZ, R3 ;  /* 0x000000ffff0bb224 */ /* 0x000fe400078e0003 */
[----:B------:R-:W-:Y:S02]  /*18ef0*/  IMAD.MOV.U32 R13, RZ, RZ, R20 ;  /* 0x000000ffff0d7224 */ /* 0x000fe400078e0014 */
[----:B------:R-:W-:Y:S01]  /*18f00*/  IMAD.MOV.U32 R12, RZ, RZ, 0x3 ;  /* 0x00000003ff0c7424 */ /* 0x000fe200078e00ff */
[----:B------:R0:W-:Y:S04]  /*18f10*/  @!P3 ST.E.128 desc[UR40][R10.64], RZ ;  /* 0x000000ff0a00b985 */ /* 0x0001e8000c101d28 */
[----:B------:R1:W-:Y:S01]  /*18f20*/  @!P4 ST.E.128 desc[UR40][R8.64], RZ ;  /* 0x000000ff0800c985 */ /* 0x0003e2000c101d28 */
[----:B------:R-:W-:-:S04]  /*18f30*/  @!P2 LEA R25, P5, R33, R14, 0x1 ;  /* 0x0000000e2119a211 */ /* 0x000fc800078a08ff */
[----:B------:R-:W-:Y:S01]  /*18f40*/  @!P2 LEA.HI.X R5, R33, R6, R32, 0x1, P5 ;  /* 0x000000062105a211 */ /* 0x000fe200028f0c20 */
[----:B------:R-:W-:Y:S01]  /*18f50*/  @!P2 IMAD.MOV.U32 R4, RZ, RZ, R25 ;  /* 0x000000ffff04a224 */ /* 0x000fe200078e0019 */
[----:B0-----:R-:W-:-:S04]  /*18f60*/  MOV R11, 0x181f ;  /* 0x0000181f000b7802 */ /* 0x001fc80000000f00 */
[----:B------:R1:W-:Y:S03]  /*18f70*/  @!P2 ST.E.128 desc[UR40][R4.64], RZ ;  /* 0x000000ff0400a985 */ /* 0x0003e6000c101d28 */
[----:B-1----:R-:W-:Y:S05]  /*18f80*/  WARPSYNC.COLLECTIVE R15, `(.L_x_2553) ;  /* 0x000000000f087348 */ /* 0x002fea0003c00000 */
[----:B------:R0:W2:Y:S02]  /*18f90*/  SHFL.IDX P6, R14, R13, R12, R11 ;  /* 0x0000000c0d0e7389 */ /* 0x0000a400000c000b */
[----:B012---:R-:W-:Y:S01]  /*18fa0*/  ENDCOLLECTIVE ;  /* 0x000000000000791b */ /* 0x007fe20003800000 */
.L_x_2553:
[----:B------:R-:W-:Y:S02]  /*18fb0*/  IMAD.MOV.U32 R13, RZ, RZ, R7 ;  /* 0x000000ffff0d7224 */ /* 0x000fe400078e0007 */
[----:B------:R-:W-:-:S07]  /*18fc0*/  IMAD.MOV.U32 R0, RZ, RZ, R14 ;  /* 0x000000ffff007224 */ /* 0x000fce00078e000e */
[----:B------:R-:W-:Y:S05]  /*18fd0*/  WARPSYNC.COLLECTIVE R15, `(.L_x_2554) ;  /* 0x000000000f087348 */ /* 0x000fea0003c00000 */
[----:B------:R0:W1:Y:S02]  /*18fe0*/  SHFL.IDX P6, R14, R13, R12, R11 ;  /* 0x0000000c0d0e7389 */ /* 0x00006400000c000b */
[----:B01----:R-:W-:Y:S01]  /*18ff0*/  ENDCOLLECTIVE ;  /* 0x000000000000791b */ /* 0x003fe20003800000 */
.L_x_2554:
[----:B------:R-:W-:Y:S05]  /*19000*/  BRA `(.L_x_2555) ;  /* 0xffffff8400807947 */ /* 0x000fea000383ffff */
.L_x_2389:
        /* <DEDUP_REMOVED lines=11> */
.L_x_2557:
[----:B------:R-:W-:Y:S05]  /*190c0*/  BSYNC B1 ;  /* 0x0000000000017941 */ /* 0x000fea0003800000 */
.L_x_2556:
[----:B------:R-:W-:Y:S05]  /*190d0*/  BRA `(.L_x_2558) ;  /* 0xffffff9800a87947 */ /* 0x000fea000383ffff */
.L_x_2391:
[----:B------:R-:W-:Y:S01]  /*190e0*/  BSSY B1, `(.L_x_2559) ;  /* 0x0000006000017945 */ /* 0x000fe20003800000 */
[----:B------:R-:W-:-:S07]  /*190f0*/  MOV R15, 0xffffffff ;  /* 0xffffffff000f7802 */ /* 0x000fce0000000f00 */
[----:B01----:R-:W-:Y:S05]  /*19100*/  WARPSYNC.COLLECTIVE R15, `(.L_x_2560) ;  /* 0x000000000f0c7348 */ /* 0x003fea0003c00000 */
[----:B------:R-:W-:Y:S02]  /*19110*/  ELECT P6, UR62, PT ;  /* 0x00000000003e782f */ /* 0x000fe400038c0000 */
[----:B------:R-:W-:Y:S01]  /*19120*/  MOV R14, UR62 ;  /* 0x0000003e000e7c02 */ /* 0x000fe20008000f00 */
[----:B01----:R-:W-:Y:S10]  /*19130*/  ENDCOLLECTIVE ;  /* 0x000000000000791b */ /* 0x003ff40003800000 */
.L_x_2560:
[----:B------:R-:W-:Y:S05]  /*19140*/  BSYNC B1 ;  /* 0x0000000000017941 */ /* 0x000fea0003800000 */
.L_x_2559:
[----:B------:R-:W-:Y:S05]  /*19150*/  BRA `(.L_x_2390) ;  /* 0xffffff9800a07947 */ /* 0x000fea000383ffff */
.L_x_2393:
[----:B-1----:R1:W2:Y:S02]  /*19160*/  SYNCS.PHASECHK.TRANS64.TRYWAIT P0, [R22+URZ+0x16820], R5 ;  /* 0x01682005160075a7 */ /* 0x0022a4000800017f */
[----:B--2---:R-:W-:Y:S05]  /*19170*/  @!P0 NANOSLEEP.SYNCS 0x989680 ;  /* 0x009896800000895d */ /* 0x004fea0003900000 */
[----:B------:R-:W2:Y:S02]  /*19180*/  @!P0 SYNCS.PHASECHK.TRANS64 P0, [R22+URZ+0x16820], R5 ;  /* 0x01682005160085a7 */ /* 0x000ea4000800007f */
[----:B--2---:R-:W-:Y:S05]  /*19190*/  @!P0 BRA `(.L_x_2393) ;  /* 0xfffffffc00f08947 */ /* 0x004fea000383ffff */
[----:B------:R-:W-:Y:S05]  /*191a0*/  BRA `(.L_x_2561) ;  /* 0xffffff9800b07947 */ /* 0x000fea000383ffff */
.L_x_2397:
[----:B-1----:R1:W2:Y:S02]  /*191b0*/  SYNCS.PHASECHK.TRANS64.TRYWAIT P0, [R5+URZ+0x168a0], R6 ;  /* 0x0168a006050075a7 */ /* 0x0022a4000800017f */
[----:B--2---:R-:W-:Y:S05]  /*191c0*/  @!P0 NANOSLEEP.SYNCS 0x989680 ;  /* 0x009896800000895d */ /* 0x004fea0003900000 */
[----:B------:R-:W2:Y:S02]  /*191d0*/  @!P0 SYNCS.PHASECHK.TRANS64 P0, [R5+URZ+0x168a0], R6 ;  /* 0x0168a006050085a7 */ /* 0x000ea4000800007f */
[----:B--2---:R-:W-:Y:S05]  /*191e0*/  @!P0 BRA `(.L_x_2397) ;  /* 0xfffffffc00f08947 */ /* 0x004fea000383ffff */
[----:B------:R-:W-:Y:S05]  /*191f0*/  BRA `(.L_x_2562) ;  /* 0xffffff9800cc7947 */ /* 0x000fea000383ffff */
.L_x_2402:
[----:B--2---:R2:W3:Y:S02]  /*19200*/  SYNCS.PHASECHK.TRANS64.TRYWAIT P0, [R5+URZ+0x168c0], R6 ;  /* 0x0168c006050075a7 */ /* 0x0044e4000800017f */
[----:B---3--:R-:W-:Y:S05]  /*19210*/  @!P0 NANOSLEEP.SYNCS 0x989680 ;  /* 0x009896800000895d */ /* 0x008fea0003900000 */
[----:B------:R-:W3:Y:S02]  /*19220*/  @!P0 SYNCS.PHASECHK.TRANS64 P0, [R5+URZ+0x168c0], R6 ;  /* 0x0168c006050085a7 */ /* 0x000ee4000800007f */
[----:B---3--:R-:W-:Y:S05]  /*19230*/  @!P0 BRA `(.L_x_2402) ;  /* 0xfffffffc00f08947 */ /* 0x008fea000383ffff */
[----:B------:R-:W-:Y:S05]  /*19240*/  BRA `(.L_x_2563) ;  /* 0xffffff9c004c7947 */ /* 0x000fea000383ffff */
.L_x_2409:
[----:B--2---:R2:W3:Y:S02]  /*19250*/  SYNCS.PHASECHK.TRANS64.TRYWAIT P1, [R5+URZ+0x168a0], R6 ;  /* 0x0168a006050075a7 */ /* 0x0044e4000802017f */
[----:B---3--:R-:W-:Y:S05]  /*19260*/  @!P1 NANOSLEEP.SYNCS 0x989680 ;  /* 0x009896800000995d */ /* 0x008fea0003900000 */
[----:B------:R-:W3:Y:S02]  /*19270*/  @!P1 SYNCS.PHASECHK.TRANS64 P1, [R5+URZ+0x168a0], R6 ;  /* 0x0168a006050095a7 */ /* 0x000ee4000802007f */
[----:B---3--:R-:W-:Y:S05]  /*19280*/  @!P1 BRA `(.L_x_2409) ;  /* 0xfffffffc00f09947 */ /* 0x008fea000383ffff */
[----:B------:R-:W-:Y:S05]  /*19290*/  BRA `(.L_x_2564) ;  /* 0xffffffa000187947 */ /* 0x000fea000383ffff */
.L_x_2414:
[----:B-1----:R1:W3:Y:S02]  /*192a0*/  SYNCS.PHASECHK.TRANS64.TRYWAIT P1, [R5+URZ+0x168c0], R6 ;  /* 0x0168c006050075a7 */ /* 0x0022e4000802017f */
[----:B---3--:R-:W-:Y:S05]  /*192b0*/  @!P1 NANOSLEEP.SYNCS 0x989680 ;  /* 0x009896800000995d */ /* 0x008fea0003900000 */
[----:B------:R-:W3:Y:S02]  /*192c0*/  @!P1 SYNCS.PHASECHK.TRANS64 P1, [R5+URZ+0x168c0], R6 ;  /* 0x0168c006050095a7 */ /* 0x000ee4000802007f */
[----:B---3--:R-:W-:Y:S05]  /*192d0*/  @!P1 BRA `(.L_x_2414) ;  /* 0xfffffffc00f09947 */ /* 0x008fea000383ffff */
[----:B------:R-:W-:Y:S05]  /*192e0*/  BRA `(.L_x_2565) ;  /* 0xffffffa000907947 */ /* 0x000fea000383ffff */
.L_x_2427:
[----:B------:R-:W4:Y:S01]  /*192f0*/  S2R R20, SR_TID.X ;  /* 0x0000000000147919 */ /* 0x000f220000002100 */
[----:B------:R-:W-:Y:S01]  /*19300*/  BSSY B0, `(.L_x_2566) ;  /* 0x000000a000007945 */ /* 0x000fe20003800000 */
[----:B0-----:R-:W-:Y:S02]  /*19310*/  IMAD.MOV.U32 R12, RZ, RZ, RZ ;  /* 0x000000ffff0c7224 */ /* 0x001fe400078e00ff */
[----:B------:R-:W-:Y:S02]  /*19320*/  IMAD.MOV.U32 R11, RZ, RZ, 0x1f ;  /* 0x0000001fff0b7424 */ /* 0x000fe400078e00ff */
[----:B------:R-:W-:Y:S01]  /*19330*/  IMAD.MOV.U32 R15, RZ, RZ, -0x1 ;  /* 0xffffffffff0f7424 */ /* 0x000fe200078e00ff */
[----:B----4-:R-:W-:-:S04]  /*19340*/  SHF.R.U32.HI R20, RZ, 0x5, R20 ;  /* 0x00000005ff147819 */ /* 0x010fc80000011614 */
[----:B------:R-:W-:-:S05]  /*19350*/  LOP3.LUT R20, R20, 0x3, RZ, 0xc0, !PT ;  /* 0x0000000314147812 */ /* 0x000fca00078ec0ff */
[----:B------:R-:W-:-:S07]  /*19360*/  IMAD.MOV.U32 R13, RZ, RZ, R20 ;  /* 0x000000ffff0d7224 */ /* 0x000fce00078e0014 */
[----:B-123--:R-:W-:Y:S05]  /*19370*/  WARPSYNC.COLLECTIVE R15, `(.L_x_2567) ;  /* 0x000000000f087348 */ /* 0x00efea0003c00000 */
[----:B------:R0:W4:Y:S02]  /*19380*/  SHFL.IDX P6, R14, R13, R12, R11 ;  /* 0x0000000c0d0e7389 */ /* 0x00012400000c000b */
[----:B01234-:R-:W-:Y:S01]  /*19390*/  ENDCOLLECTIVE ;  /* 0x000000000000791b */ /* 0x01ffe20003800000 */
.L_x_2567:
[----:B------:R-:W-:Y:S05]  /*193a0*/  BSYNC B0 ;  /* 0x0000000000007941 */ /* 0x000fea0003800000 */
.L_x_2566:
[----:B------:R-:W-:Y:S05]  /*193b0*/  BRA `(.L_x_2568) ;  /* 0xffffffa800d47947 */ /* 0x000fea000383ffff */
.L_x_2429:
[----:B------:R-:W-:Y:S01]  /*193c0*/  BSSY B0, `(.L_x_2569) ;  /* 0x0000006000007945 */ /* 0x000fe20003800000 */
[----:B------:R-:W-:-:S07]  /*193d0*/  IMAD.MOV.U32 R15, RZ, RZ, -0x1 ;  /* 0xffffffffff0f7424 */ /* 0x000fce00078e00ff */
[----:B0123--:R-:W-:Y:S05]  /*193e0*/  WARPSYNC.COLLECTIVE R15, `(.L_x_2570) ;  /* 0x000000000f0c7348 */ /* 0x00ffea0003c00000 */
[----:B------:R-:W-:Y:S02]  /*193f0*/  ELECT P6, UR62, PT ;  /* 0x00000000003e782f */ /* 0x000fe400038c0000 */
[----:B------:R-:W-:Y:S01]  /*19400*/  MOV R14, UR62 ;  /* 0x0000003e000e7c02 */ /* 0x000fe20008000f00 */
[----:B0123--:R-:W-:Y:S10]  /*19410*/  ENDCOLLECTIVE ;  /* 0x000000000000791b */ /* 0x00fff40003800000 */
.L_x_2570:
[----:B------:R-:W-:Y:S05]  /*19420*/  BSYNC B0 ;  /* 0x0000000000007941 */ /* 0x000fea0003800000 */
.L_x_2569:
[----:B------:R-:W-:Y:S05]  /*19430*/  BRA `(.L_x_2571) ;  /* 0xffffffa800dc7947 */ /* 0x000fea000383ffff */
.L_x_2431:
[----:B0-----:R0:W4:Y:S02]  /*19440*/  SYNCS.PHASECHK.TRANS64.TRYWAIT P0, [R0+URZ+0x16840], R2 ;  /* 0x01684002000075a7 */ /* 0x001124000800017f */
[----:B----4-:R-:W-:Y:S05]  /*19450*/  @!P0 NANOSLEEP.SYNCS 0x989680 ;  /* 0x009896800000895d */ /* 0x010fea0003900000 */
[----:B------:R-:W4:Y:S02]  /*19460*/  @!P0 SYNCS.PHASECHK.TRANS64 P0, [R0+URZ+0x16840], R2 ;  /* 0x01684002000085a7 */ /* 0x000f24000800007f */
[----:B----4-:R-:W-:Y:S05]  /*19470*/  @!P0 BRA `(.L_x_2431) ;  /* 0xfffffffc00f08947 */ /* 0x010fea000383ffff */
[----:B------:R-:W-:Y:S05]  /*19480*/  BRA `(.L_x_2572) ;  /* 0xffffffac002c7947 */ /* 0x000fea000383ffff */
.L_x_2435:
        /* <DEDUP_REMOVED lines=12> */
.L_x_2573:
[----:B------:R-:W-:Y:S02]  /*19550*/  IMAD.MOV.U32 R13, RZ, RZ, R0 ;  /* 0x000000ffff0d7224 */ /* 0x000fe400078e0000 */
[----:B------:R-:W-:-:S07]  /*19560*/  IMAD.MOV.U32 R6, RZ, RZ, R14 ;  /* 0x000000ffff067224 */ /* 0x000fce00078e000e */
[----:B------:R-:W-:Y:S05]  /*19570*/  WARPSYNC.COLLECTIVE R15, `(.L_x_2574) ;  /* 0x000000000f087348 */ /* 0x000fea0003c00000 */
[----:B------:R0:W1:Y:S02]  /*19580*/  SHFL.IDX P6, R14, R13, R12, R11 ;  /* 0x0000000c0d0e7389 */ /* 0x00006400000c000b */
[----:B01----:R-:W-:Y:S01]  /*19590*/  ENDCOLLECTIVE ;  /* 0x000000000000791b */ /* 0x003fe20003800000 */
.L_x_2574:
[----:B------:R-:W-:Y:S01]  /*195a0*/  IMAD.MOV.U32 R13, RZ, RZ, R4 ;  /* 0x000000ffff0d7224 */ /* 0x000fe200078e0004 */
[----:B------:R-:W-:Y:S01]  /*195b0*/  MOV R12, 0x1 ;  /* 0x00000001000c7802 */ /* 0x000fe20000000f00 */
[----:B------:R-:W-:-:S07]  /*195c0*/  IMAD.MOV.U32 R7, RZ, RZ, R14 ;  /* 0x000000ffff077224 */ /* 0x000fce00078e000e */
[----:B------:R-:W-:Y:S05]  /*195d0*/  WARPSYNC.COLLECTIVE R15, `(.L_x_2575) ;  /* 0x000000000f087348 */ /* 0x000fea0003c00000 */
[----:B------:R0:W1:Y:S02]  /*195e0*/  SHFL.IDX P6, R14, R13, R12, R11 ;  /* 0x0000000c0d0e7389 */ /* 0x00006400000c000b */
[----:B01----:R-:W-:Y:S01]  /*195f0*/  ENDCOLLECTIVE ;  /* 0x000000000000791b */ /* 0x003fe20003800000 */
.L_x_2575:
        /* <DEDUP_REMOVED lines=15> */
.L_x_2576:
[----:B------:R-:W-:Y:S02]  /*196f0*/  IMAD.MOV.U32 R13, RZ, RZ, R4 ;  /* 0x000000ffff0d7224 */ /* 0x000fe400078e0004 */
[----:B------:R-:W-:Y:S02]  /*19700*/  IMAD.MOV.U32 R12, RZ, RZ, 0x2 ;  /* 0x00000002ff0c7424 */ /* 0x000fe400078e00ff */
[----:B------:R-:W-:-:S07]  /*19710*/  IMAD.MOV.U32 R7, RZ, RZ, R14 ;  /* 0x000000ffff077224 */ /* 0x000fce00078e000e */
[----:B------:R-:W-:Y:S05]  /*19720*/  WARPSYNC.COLLECTIVE R15, `(.L_x_2577) ;  /* 0x000000000f087348 */ /* 0x000fea0003c00000 */
[----:B------:R0:W1:Y:S02]  /*19730*/  SHFL.IDX P6, R14, R13, R12, R11 ;  /* 0x0000000c0d0e7389 */ /* 0x00006400000c000b */
[----:B01----:R-:W-:Y:S01]  /*19740*/  ENDCOLLECTIVE ;  /* 0x000000000000791b */ /* 0x003fe20003800000 */
.L_x_2577:
        /* <DEDUP_REMOVED lines=16> */
.L_x_2578:
[----:B------:R-:W-:Y:S02]  /*19850*/  IMAD.MOV.U32 R13, RZ, RZ, R4 ;  /* 0x000000ffff0d7224 */ /* 0x000fe400078e0004 */
[----:B------:R-:W-:Y:S02]  /*19860*/  IMAD.MOV.U32 R12, RZ, RZ, 0x3 ;  /* 0x00000003ff0c7424 */ /* 0x000fe400078e00ff */
[----:B------:R-:W-:-:S07]  /*19870*/  IMAD.MOV.U32 R7, RZ, RZ, R14 ;  /* 0x000000ffff077224 */ /* 0x000fce00078e000e */
[----:B------:R-:W-:Y:S05]  /*19880*/  WARPSYNC.COLLECTIVE R15, `(.L_x_2579) ;  /* 0x000000000f087348 */ /* 0x000fea0003c00000 */
[----:B------:R0:W1:Y:S02]  /*19890*/  SHFL.IDX P6, R14, R13, R12, R11 ;  /* 0x0000000c0d0e7389 */ /* 0x00006400000c000b */
[----:B01----:R-:W-:Y:S01]  /*198a0*/  ENDCOLLECTIVE ;  /* 0x000000000000791b */ /* 0x003fe20003800000 */
.L_x_2579:
        /* <DEDUP_REMOVED lines=16> */
.L_x_2580:
[----:B------:R-:W-:Y:S02]  /*199b0*/  IMAD.MOV.U32 R13, RZ, RZ, R4 ;  /* 0x000000ffff0d7224 */ /* 0x000fe400078e0004 */
[----:B------:R-:W-:Y:S02]  /*199c0*/  IMAD.MOV.U32 R12, RZ, RZ, 0x4 ;  /* 0x00000004ff0c7424 */ /* 0x000fe400078e00ff */
[----:B------:R-:W-:-:S07]  /*199d0*/  IMAD.MOV.U32 R7, RZ, RZ, R14 ;  /* 0x000000ffff077224 */ /* 0x000fce00078e000e */
[----:B------:R-:W-:Y:S05]  /*199e0*/  WARPSYNC.COLLECTIVE R15, `(.L_x_2581) ;  /* 0x000000000f087348 */ /* 0x000fea0003c00000 */
[----:B------:R0:W1:Y:S02]  /*199f0*/  SHFL.IDX P6, R14, R13, R12, R11 ;  /* 0x0000000c0d0e7389 */ /* 0x00006400000c000b */
[----:B01----:R-:W-:Y:S01]  /*19a00*/  ENDCOLLECTIVE ;  /* 0x000000000000791b */ /* 0x003fe20003800000 */
.L_x_2581:
        /* <DEDUP_REMOVED lines=16> */
.L_x_2582:
[----:B------:R-:W-:Y:S02]  /*19b10*/  IMAD.MOV.U32 R13, RZ, RZ, R4 ;  /* 0x000000ffff0d7224 */ /* 0x000fe400078e0004 */
[----:B------:R-:W-:Y:S01]  /*19b20*/  IMAD.MOV.U32 R12, RZ, RZ, 0x5 ;  /* 0x00000005ff0c7424 */ /* 0x000fe200078e00ff */
[----:B------:R-:W-:-:S07]  /*19b30*/  MOV R7, R14 ;  /* 0x0000000e00077202 */ /* 0x000fce0000000f00 */
[----:B------:R-:W-:Y:S05]  /*19b40*/  WARPSYNC.COLLECTIVE R15, `(.L_x_2583) ;  /* 0x000000000f087348 */ /* 0x000fea0003c00000 */
[----:B------:R0:W1:Y:S02]  /*19b50*/  SHFL.IDX P6, R14, R13, R12, R11 ;  /* 0x0000000c0d0e7389 */ /* 0x00006400000c000b */
[----:B01----:R-:W-:Y:S01]  /*19b60*/  ENDCOLLECTIVE ;  /* 0x000000000000791b */ /* 0x003fe20003800000 */
.L_x_2583:
        /* <DEDUP_REMOVED lines=16> */
.L_x_2584:
[----:B------:R-:W-:Y:S02]  /*19c70*/  IMAD.MOV.U32 R13, RZ, RZ, R4 ;  /* 0x000000ffff0d7224 */ /* 0x000fe400078e0004 */
[----:B------:R-:W-:Y:S02]  /*19c80*/  IMAD.MOV.U32 R12, RZ, RZ, 0x6 ;  /* 0x00000006ff0c7424 */ /* 0x000fe400078e00ff */
[----:B------:R-:W-:-:S07]  /*19c90*/  IMAD.MOV.U32 R7, RZ, RZ, R14 ;  /* 0x000000ffff077224 */ /* 0x000fce00078e000e */
[----:B------:R-:W-:Y:S05]  /*19ca0*/  WARPSYNC.COLLECTIVE R15, `(.L_x_2585) ;  /* 0x000000000f087348 */ /* 0x000fea0003c00000 */
[----:B------:R0:W1:Y:S02]  /*19cb0*/  SHFL.IDX P6, R14, R13, R12, R11 ;  /* 0x0000000c0d0e7389 */ /* 0x00006400000c000b */
[----:B01----:R-:W-:Y:S01]  /*19cc0*/  ENDCOLLECTIVE ;  /* 0x000000000000791b */ /* 0x003fe20003800000 */
.L_x_2585:
        /* <DEDUP_REMOVED lines=16> */
.L_x_2586:
[----:B------:R-:W-:Y:S01]  /*19dd0*/  MOV R13, R4 ;  /* 0x00000004000d7202 */ /* 0x000fe20000000f00 */
[----:B------:R-:W-:Y:S02]  /*19de0*/  IMAD.MOV.U32 R12, RZ, RZ, 0x7 ;  /* 0x00000007ff0c7424 */ /* 0x000fe400078e00ff */
[----:B------:R-:W-:-:S07]  /*19df0*/  IMAD.MOV.U32 R7, RZ, RZ, R14 ;  /* 0x000000ffff077224 */ /* 0x000fce00078e000e */
[----:B------:R-:W-:Y:S05]  /*19e00*/  WARPSYNC.COLLECTIVE R15, `(.L_x_2587) ;  /* 0x000000000f087348 */ /* 0x000fea0003c00000 */
[----:B------:R0:W1:Y:S02]  /*19e10*/  SHFL.IDX P6, R14, R13, R12, R11 ;  /* 0x0000000c0d0e7389 */ /* 0x00006400000c000b */
[----:B01----:R-:W-:Y:S01]  /*19e20*/  ENDCOLLECTIVE ;  /* 0x000000000000791b */ /* 0x003fe20003800000 */
.L_x_2587:
        /* <DEDUP_REMOVED lines=11> */
.L_x_2588:
[----:B------:R-:W-:Y:S01]  /*19ee0*/  @!PT LDS RZ, [RZ] ;  /* 0x00000000fffff984 */ /* 0x000fe20000000800 */
[----:B------:R-:W-:Y:S01]  /*19ef0*/  @!PT LDS RZ, [RZ] ;  /* 0x00000000fffff984 */ /* 0x000fe20000000800 */
[----:B------:R-:W-:Y:S01]  /*19f00*/  @!PT LDS RZ, [RZ] ;  /* 0x00000000fffff984 */ /* 0x000fe20000000800 */
[----:B------:R0:W-:Y:S01]  /*19f10*/  @!P1 LDGSTS.E.BYPASS.LTC128B.128 [R10+0xb400], desc[UR40][R6.64], !P0 ;  /* 0x0b400000060a9fae */ /* 0x0001e2000c101d68 */
[----:B------:R-:W-:Y:S02]  /*19f20*/  ISETP.GE.AND P1, PT, R0, R3, PT ;  /* 0x000000030000720c */ /* 0x000fe40003f26270 */
[----:B------:R-:W-:-:S04]  /*19f30*/  IADD3 R0, R17, 0x80, RZ ;  /* 0x0000008011007810 */ /* 0x000fc80007ffe0ff */
[----:B------:R-:W-:Y:S01]  /*19f40*/  ISETP.GE.AND P2, PT, R0, R3, PT ;  /* 0x000000030000720c */ /* 0x000fe20003f46270 */
[----:B------:R-:W-:Y:S02]  /*19f50*/  IMAD.MOV.U32 R13, RZ, RZ, R2 ;  /* 0x000000ffff0d7224 */ /* 0x000fe400078e0002 */
[----:B------:R-:W-:Y:S02]  /*19f60*/  IMAD.MOV.U32 R12, RZ, RZ, RZ ;  /* 0x000000ffff0c7224 */ /* 0x000fe400078e00ff */
[----:B0-----:R-:W-:-:S08]  /*19f70*/  IMAD.MOV.U32 R6, RZ, RZ, R14 ;  /* 0x000000ffff067224 */ /* 0x001fd000078e000e */
[----:B------:R-:W-:Y:S05]  /*19f80*/  WARPSYNC.COLLECTIVE R15, `(.L_x_2589) ;  /* 0x000000000f087348 */ /* 0x000fea0003c00000 */
[----:B------:R0:W1:Y:S02]  /*19f90*/  SHFL.IDX P6, R14, R13, R12, R11 ;  /* 0x0000000c0d0e7389 */ /* 0x00006400000c000b */
[----:B01----:R-:W-:Y:S01]  /*19fa0*/  ENDCOLLECTIVE ;  /* 0x000000000000791b */ /* 0x003fe20003800000 */
.L_x_2589:
        /* <DEDUP_REMOVED lines=13> */
.L_x_2590:
[----:B------:R-:W-:Y:S02]  /*1a080*/  IMAD.MOV.U32 R13, RZ, RZ, R2 ;  /* 0x000000ffff0d7224 */ /* 0x000fe400078e0002 */
[----:B------:R-:W-:Y:S02]  /*1a090*/  IMAD.MOV.U32 R12, RZ, RZ, 0x1 ;  /* 0x00000001ff0c7424 */ /* 0x000fe400078e00ff */
[----:B------:R-:W-:-:S07]  /*1a0a0*/  IMAD.MOV.U32 R8, RZ, RZ, R14 ;  /* 0x000000ffff087224 */ /* 0x000fce00078e000e */
[----:B------:R-:W-:Y:S05]  /*1a0b0*/  WARPSYNC.COLLECTIVE R15, `(.L_x_2591) ;  /* 0x000000000f087348 */ /* 0x000fea0003c00000 */
[----:B------:R0:W1:Y:S02]  /*1a0c0*/  SHFL.IDX P6, R14, R13, R12, R11 ;  /* 0x0000000c0d0e7389 */ /* 0x00006400000c000b */
[----:B01----:R-:W-:Y:S01]  /*1a0d0*/  ENDCOLLECTIVE ;  /* 0x000000000000791b */ /* 0x003fe20003800000 */
.L_x_2591:
[----:B------:R-:W-:-:S05]  /*1a0e0*/  @!P2 LEA R6, P1, R20, R8, 0x1 ;  /* 0x000000081406a211 */ /* 0x000fca00078208ff */
[----:B------:R-:W-:-:S04]  /*1a0f0*/  @!P2 IMAD.X R0, RZ, RZ, R0, P1 ;  /* 0x000000ffff00a224 */ /* 0x000fc800008e0600 */
[----:B------:R-:W-:Y:S01]  /*1a100*/  @!P2 IMAD.MOV.U32 R7, RZ, RZ, R0 ;  /* 0x000000ffff07a224 */ /* 0x000fe200078e0000 */
[----:B------:R-:W-:Y:S01]  /*1a110*/  IADD3 R0, R17, 0x90, RZ ;  /* 0x0000009011007810 */ /* 0x000fe20007ffe0ff */
[----:B------:R-:W-:-:S03]  /*1a120*/  IMAD.MOV.U32 R13, RZ, RZ, R5 ;  /* 0x000000ffff0d7224 */ /* 0x000fc600078e0005 */
[----:B------:R-:W-:Y:S01]  /*1a130*/  ISETP.GE.AND P1, PT, R0, R3, PT ;  /* 0x000000030000720c */ /* 0x000fe20003f26270 */
[----:B------:R-:W-:Y:S01]  /*1a140*/  @!PT LDS RZ, [RZ] ;  /* 0x00000000fffff984 */ /* 0x000fe20000000800 */
[----:B------:R-:W-:Y:S01]  /*1a150*/  @!PT LDS RZ, [RZ] ;  /* 0x00000000fffff984 */ /* 0x000fe20000000800 */
[----:B------:R-:W-:Y:S01]  /*1a160*/  @!PT LDS RZ, [RZ] ;  /* 0x00000000fffff984 */ /* 0x000fe20000000800 */
[----:B------:R0:W-:Y:S01]  /*1a170*/  @!P2 LDGSTS.E.BYPASS.LTC128B.128 [R10+0xc400], desc[UR40][R6.64], !P0 ;  /* 0x0c400000060aafae */ /* 0x0001e2000c101d68 */
[----:B------:R-:W-:-:S11]  /*1a180*/  IMAD.MOV.U32 R0, RZ, RZ, R14 ;  /* 0x000000ffff007224 */ /* 0x000fd600078e000e */
[----:B0-----:R-:W-:Y:S05]  /*1a190*/  WARPSYNC.COLLECTIVE R15, `(.L_x_2592) ;  /* 0x000000000f087348 */ /* 0x001fea0003c00000 */
[----:B------:R1:W2:Y:S02]  /*1a1a0*/  SHFL.IDX P6, R14, R13, R12, R11 ;  /* 0x0000000c0d0e7389 */ /* 0x0002a400000c000b */
[----:B012---:R-:W-:Y:S01]  /*1a1b0*/  ENDCOLLECTIVE ;  /* 0x000000000000791b */ /* 0x007fe20003800000 */
.L_x_2592:
[----:B------:R-:W-:Y:S01]  /*1a1c0*/  MOV R13, R2 ;  /* 0x00000002000d7202 */ /* 0x000fe20000000f00 */
[----:B------:R-:W-:Y:S02]  /*1a1d0*/  IMAD.MOV.U32 R12, RZ, RZ, 0x2 ;  /* 0x00000002ff0c7424 */ /* 0x000fe400078e00ff */
[----:B------:R-:W-:-:S07]  /*1a1e0*/  IMAD.MOV.U32 R6, RZ, RZ, R14 ;  /* 0x000000ffff067224 */ /* 0x000fce00078e000e */
[----:B------:R-:W-:Y:S05]  /*1a1f0*/  WARPSYNC.COLLECTIVE R15, `(.L_x_2593) ;  /* 0x000000000f087348 */ /* 0x000fea0003c00000 */
[----:B------:R0:W1:Y:S02]  /*1a200*/  SHFL.IDX P6, R14, R13, R12, R11 ;  /* 0x0000000c0d0e7389 */ /* 0x00006400000c000b */
[----:B01----:R-:W-:Y:S01]  /*1a210*/  ENDCOLLECTIVE ;  /* 0x000000000000791b */ /* 0x003fe20003800000 */
.L_x_2593:
        /* <DEDUP_REMOVED lines=13> */
.L_x_2594:
[----:B------:R-:W-:Y:S01]  /*1a2f0*/  MOV R13, R2 ;  /* 0x00000002000d7202 */ /* 0x000fe20000000f00 */
[----:B------:R-:W-:Y:S02]  /*1a300*/  IMAD.MOV.U32 R12, RZ, RZ, 0x3 ;  /* 0x00000003ff0c7424 */ /* 0x000fe400078e00ff */
[----:B------:R-:W-:-:S07]  /*1a310*/  IMAD.MOV.U32 R6, RZ, RZ, R14 ;  /* 0x000000ffff067224 */ /* 0x000fce00078e000e */
[----:B------:R-:W-:Y:S05]  /*1a320*/  WARPSYNC.COLLECTIVE R15, `(.L_x_2595) ;  /* 0x000000000f087348 */ /* 0x000fea0003c00000 */
[----:B------:R0:W1:Y:S02]  /*1a330*/  SHFL.IDX P6, R14, R13, R12, R11 ;  /* 0x0000000c0d0e7389 */ /* 0x00006400000c000b */
[----:B01----:R-:W-:Y:S01]  /*1a340*/  ENDCOLLECTIVE ;  /* 0x000000000000791b */ /* 0x003fe20003800000 */
.L_x_2595:
        /* <DEDUP_REMOVED lines=12> */
.L_x_2596:
[----:B------:R-:W-:Y:S05]  /*1a410*/  BRA `(.L_x_2597) ;  /* 0xffffffac00547947 */ /* 0x000fea000383ffff */
.L_x_2438:
[----:B0-----:R0:W1:Y:S02]  /*1a420*/  SYNCS.PHASECHK.TRANS64.TRYWAIT P0, [R22+URZ+0x16820], R3 ;  /* 0x01682003160075a7 */ /* 0x001064000800017f */
[----:B-1----:R-:W-:Y:S05]  /*1a430*/  @!P0 NANOSLEEP.SYNCS 0x989680 ;  /* 0x009896800000895d */ /* 0x002fea0003900000 */
[----:B------:R-:W1:Y:S02]  /*1a440*/  @!P0 SYNCS.PHASECHK.TRANS64 P0, [R22+URZ+0x16820], R3 ;  /* 0x01682003160085a7 */ /* 0x000e64000800007f */
[----:B-1----:R-:W-:Y:S05]  /*1a450*/  @!P0 BRA `(.L_x_2438) ;  /* 0xfffffffc00f08947 */ /* 0x002fea000383ffff */
[----:B------:R-:W-:Y:S05]  /*1a460*/  BRA `(.L_x_2598) ;  /* 0xffffffac00bc7947 */ /* 0x000fea000383ffff */
.L_x_2447:
[----:B0-----:R0:W2:Y:S02]  /*1a470*/  SYNCS.PHASECHK.TRANS64.TRYWAIT P0, [R2+URZ+0x16840], R3 ;  /* 0x01684003020075a7 */ /* 0x0010a4000800017f */
[----:B--2---:R-:W-:Y:S05]  /*1a480*/  @!P0 NANOSLEEP.SYNCS 0x989680 ;  /* 0x009896800000895d */ /* 0x004fea0003900000 */
[----:B------:R-:W2:Y:S02]  /*1a490*/  @!P0 SYNCS.PHASECHK.TRANS64 P0, [R2+URZ+0x16840], R3 ;  /* 0x01684003020085a7 */ /* 0x000ea4000800007f */
[----:B--2---:R-:W-:Y:S05]  /*1a4a0*/  @!P0 BRA `(.L_x_2447) ;  /* 0xfffffffc00f08947 */ /* 0x004fea000383ffff */
[----:B------:R-:W-:Y:S05]  /*1a4b0*/  BRA `(.L_x_2599) ;  /* 0xffffffb000687947 */ /* 0x000fea000383ffff */
.L_x_2452:
[----:B0-----:R0:W1:Y:S02]  /*1a4c0*/  SYNCS.PHASECHK.TRANS64.TRYWAIT P0, [R3+URZ+0x60], R2 ;  /* 0x00006002030075a7 */ /* 0x001064000800017f */
[----:B-1----:R-:W-:Y:S05]  /*1a4d0*/  @!P0 NANOSLEEP.SYNCS 0x989680 ;  /* 0x009896800000895d */ /* 0x002fea0003900000 */
[----:B------:R-:W1:Y:S02]  /*1a4e0*/  @!P0 SYNCS.PHASECHK.TRANS64 P0, [R3+URZ+0x60], R2 ;  /* 0x00006002030085a7 */ /* 0x000e64000800007f */
[----:B-1----:R-:W-:Y:S05]  /*1a4f0*/  @!P0 BRA `(.L_x_2452) ;  /* 0xfffffffc00f08947 */ /* 0x002fea000383ffff */
[----:B------:R-:W-:Y:S05]  /*1a500*/  BRA `(.L_x_2600) ;  /* 0xffffffb000f47947 */ /* 0x000fea000383ffff */
.L_x_2460:
[----:B0-----:R0:W2:Y:S02]  /*1a510*/  SYNCS.PHASECHK.TRANS64.TRYWAIT P0, [R2+URZ+0x16840], R3 ;  /* 0x01684003020075a7 */ /* 0x0010a4000800017f */
[----:B--2---:R-:W-:Y:S05]  /*1a520*/  @!P0 NANOSLEEP.SYNCS 0x989680 ;  /* 0x009896800000895d */ /* 0x004fea0003900000 */
[----:B------:R-:W2:Y:S02]  /*1a530*/  @!P0 SYNCS.PHASECHK.TRANS64 P0, [R2+URZ+0x16840], R3 ;  /* 0x01684003020085a7 */ /* 0x000ea4000800007f */
[----:B--2---:R-:W-:Y:S05]  /*1a540*/  @!P0 BRA `(.L_x_2460) ;  /* 0xfffffffc00f08947 */ /* 0x004fea000383ffff */
[----:B------:R-:W-:Y:S05]  /*1a550*/  BRA `(.L_x_2601) ;  /* 0xffffffb800307947 */ /* 0x000fea000383ffff */
.L_x_2465:
[----:B0-----:R0:W1:Y:S02]  /*1a560*/  SYNCS.PHASECHK.TRANS64.TRYWAIT P0, [R10+URZ+0x60], R27 ;  /* 0x0000601b0a0075a7 */ /* 0x001064000800017f */
[----:B-1----:R-:W-:Y:S05]  /*1a570*/  @!P0 NANOSLEEP.SYNCS 0x989680 ;  /* 0x009896800000895d */ /* 0x002fea0003900000 */
[----:B------:R-:W1:Y:S02]  /*1a580*/  @!P0 SYNCS.PHASECHK.TRANS64 P0, [R10+URZ+0x60], R27 ;  /* 0x0000601b0a0085a7 */ /* 0x000e64000800007f */
[----:B-1----:R-:W-:Y:S05]  /*1a590*/  @!P0 BRA `(.L_x_2465) ;  /* 0xfffffffc00f08947 */ /* 0x002fea000383ffff */
[----:B------:R-:W-:Y:S05]  /*1a5a0*/  BRA `(.L_x_2602) ;  /* 0xffffffb800bc7947 */ /* 0x000fea000383ffff */
.L_x_2473:
[----:B0-----:R0:W2:Y:S02]  /*1a5b0*/  SYNCS.PHASECHK.TRANS64.TRYWAIT P0, [R2+URZ+0x16840], R3 ;  /* 0x01684003020075a7 */ /* 0x0010a4000800017f */
[----:B--2---:R-:W-:Y:S05]  /*1a5c0*/  @!P0 NANOSLEEP.SYNCS 0x989680 ;  /* 0x009896800000895d */ /* 0x004fea0003900000 */
[----:B------:R-:W2:Y:S02]  /*1a5d0*/  @!P0 SYNCS.PHASECHK.TRANS64 P0, [R2+URZ+0x16840], R3 ;  /* 0x01684003020085a7 */ /* 0x000ea4000800007f */
[----:B--2---:R-:W-:Y:S05]  /*1a5e0*/  @!P0 BRA `(.L_x_2473) ;  /* 0xfffffffc00f08947 */ /* 0x004fea000383ffff */
[----:B------:R-:W-:Y:S05]  /*1a5f0*/  BRA `(.L_x_2603) ;  /* 0xffffffbc00cc7947 */ /* 0x000fea000383ffff */
.L_x_2478:
[----:B0-----:R0:W1:Y:S02]  /*1a600*/  SYNCS.PHASECHK.TRANS64.TRYWAIT P0, [R7+URZ+0x60], R2 ;  /* 0x00006002070075a7 */ /* 0x001064000800017f */
[----:B-1----:R-:W-:Y:S05]  /*1a610*/  @!P0 NANOSLEEP.SYNCS 0x989680 ;  /* 0x009896800000895d */ /* 0x002fea0003900000 */
[----:B------:R-:W1:Y:S02]  /*1a620*/  @!P0 SYNCS.PHASECHK.TRANS64 P0, [R7+URZ+0x60], R2 ;  /* 0x00006002070085a7 */ /* 0x000e64000800007f */
[----:B-1----:R-:W-:Y:S05]  /*1a630*/  @!P0 BRA `(.L_x_2478) ;  /* 0xfffffffc00f08947 */ /* 0x002fea000383ffff */
[----:B------:R-:W-:Y:S05]  /*1a640*/  BRA `(.L_x_2604) ;  /* 0xffffffc0005c7947 */ /* 0x000fea000383ffff */
.L_x_2488:
[----:B0-----:R0:W1:Y:S02]  /*1a650*/  SYNCS.PHASECHK.TRANS64.TRYWAIT P0, [R3+URZ+0x16860], R0 ;  /* 0x01686000030075a7 */ /* 0x001064000800017f */
[----:B-1----:R-:W-:Y:S05]  /*1a660*/  @!P0 NANOSLEEP.SYNCS 0x989680 ;  /* 0x009896800000895d */ /* 0x002fea0003900000 */
[----:B------:R-:W1:Y:S02]  /*1a670*/  @!P0 SYNCS.PHASECHK.TRANS64 P0, [R3+URZ+0x16860], R0 ;  /* 0x01686000030085a7 */ /* 0x000e64000800007f */
[----:B-1----:R-:W-:Y:S05]  /*1a680*/  @!P0 BRA `(.L_x_2488) ;  /* 0xfffffffc00f08947 */ /* 0x002fea000383ffff */
[----:B------:R-:W-:Y:S05]  /*1a690*/  BRA `(.L_x_2605) ;  /* 0xffffffc400587947 */ /* 0x000fea000383ffff */
.L_x_2494:
[----:B------:R-:W-:Y:S01]  /*1a6a0*/  BSSY B0, `(.L_x_2606) ;  /* 0x0000008000007945 */ /* 0x000fe20003800000 */
[----:B------:R-:W-:Y:S02]  /*1a6b0*/  IMAD.MOV.U32 R13, RZ, RZ, R16 ;  /* 0x000000ffff0d7224 */ /* 0x000fe400078e0010 */
[----:B0-----:R-:W-:Y:S02]  /*1a6c0*/  IMAD.MOV.U32 R12, RZ, RZ, RZ ;  /* 0x000000ffff0c7224 */ /* 0x001fe400078e00ff */
[----:B------:R-:W-:Y:S02]  /*1a6d0*/  IMAD.MOV.U32 R11, RZ, RZ, 0x1f ;  /* 0x0000001fff0b7424 */ /* 0x000fe400078e00ff */
[----:B------:R-:W-:-:S07]  /*1a6e0*/  IMAD.MOV.U32 R15, RZ, RZ, -0x1 ;  /* 0xffffffffff0f7424 */ /* 0x000fce00078e00ff */
[----:B--2---:R-:W-:Y:S05]  /*1a6f0*/  WARPSYNC.COLLECTIVE R15, `(.L_x_2607) ;  /* 0x000000000f087348 */ /* 0x004fea0003c00000 */
[----:B------:R0:W1:Y:S02]  /*1a700*/  SHFL.IDX P6, R14, R13, R12, R11 ;  /* 0x0000000c0d0e7389 */ /* 0x00006400000c000b */
[----:B012---:R-:W-:Y:S01]  /*1a710*/  ENDCOLLECTIVE ;  /* 0x000000000000791b */ /* 0x007fe20003800000 */
.L_x_2607:
[----:B------:R-:W-:Y:S05]  /*1a720*/  BSYNC B0 ;  /* 0x0000000000007941 */ /* 0x000fea0003800000 */
.L_x_2606:
[----:B------:R-:W-:Y:S01]  /*1a730*/  IMAD.MOV.U32 R13, RZ, RZ, R16 ;  /* 0x000000ffff0d7224 */ /* 0x000fe200078e0010 */
[----:B------:R-:W-:Y:S01]  /*1a740*/  MOV R0, R14 ;  /* 0x0000000e00007202 */ /* 0x000fe20000000f00 */
[----:B------:R-:W-:Y:S02]  /*1a750*/  IMAD.MOV.U32 R12, RZ, RZ, 0x1 ;  /* 0x00000001ff0c7424 */ /* 0x000fe400078e00ff */
[----:B------:R-:W-:Y:S02]  /*1a760*/  IMAD.MOV.U32 R11, RZ, RZ, 0x1f ;  /* 0x0000001fff0b7424 */ /* 0x000fe400078e00ff */
[----:B------:R-:W-:Y:S02]  /*1a770*/  IMAD.MOV.U32 R15, RZ, RZ, -0x1 ;  /* 0xffffffffff0f7424 */ /* 0x000fe400078e00ff */
[----:B------:R-:W-:-:S07]  /*1a780*/  IMAD.IADD R7, R19, 0x1, R8 ;  /* 0x0000000113077824 */ /* 0x000fce00078e0208 */
[----:B------:R-:W-:Y:S05]  /*1a790*/  WARPSYNC.COLLECTIVE R15, `(.L_x_2608) ;  /* 0x000000000f087348 */ /* 0x000fea0003c00000 */
[----:B------:R0:W1:Y:S02]  /*1a7a0*/  SHFL.IDX P6, R14, R13, R12, R11 ;  /* 0x0000000c0d0e7389 */ /* 0x00006400000c000b */
[----:B01----:R-:W-:Y:S01]  /*1a7b0*/  ENDCOLLECTIVE ;  /* 0x000000000000791b */ /* 0x003fe20003800000 */
.L_x_2608:
        /* <DEDUP_REMOVED lines=11> */
[C---:B------:R-:W-:Y:S02]  /*1a870*/  ISETP.GE.U32.AND P5, PT, R8.reuse, 0x10, PT ;  /* 0x000000100800780c */ /* 0x040fe40003fa6070 */
[----:B--2---:R-:W-:Y:S02]  /*1a880*/  @!P1 MOV R17, R2 ;  /* 0x0000000200119202 */ /* 0x004fe40000000f00 */
[----:B------:R-:W-:-:S03]  /*1a890*/  ISETP.NE.AND P1, PT, R8, RZ, PT ;  /* 0x000000ff0800720c */ /* 0x000fc60003f25270 */
[----:B------:R-:W-:-:S10]  /*1a8a0*/  IMAD.MOV.U32 R13, RZ, RZ, R17 ;  /* 0x000000ffff0d7224 */ /* 0x000fd400078e0011 */
[----:B------:R-:W-:Y:S05]  /*1a8b0*/  WARPSYNC.COLLECTIVE R15, `(.L_x_2609) ;  /* 0x000000000f087348 */ /* 0x000fea0003c00000 */
[----:B------:R0:W1:Y:S02]  /*1a8c0*/  SHFL.UP P6, R14, R13, R12, R11 ;  /* 0x0400000c0d0e7389 */ /* 0x00006400000c000b */
[----:B01----:R-:W-:Y:S01]  /*1a8d0*/  ENDCOLLECTIVE ;  /* 0x000000000000791b */ /* 0x003fe20003800000 */
.L_x_2609:
[----:B------:R-:W-:Y:S01]  /*1a8e0*/  IMAD.MOV.U32 R12, RZ, RZ, 0x2 ;  /* 0x00000002ff0c7424 */ /* 0x000fe200078e00ff */
[----:B------:R-:W-:-:S05]  /*1a8f0*/  SEL R4, R14, RZ, P1 ;  /* 0x000000ff0e047207 */ /* 0x000fca0000800000 */
[----:B------:R-:W-:-:S04]  /*1a900*/  IMAD.IADD R4, R17, 0x1, R4 ;  /* 0x0000000111047824 */ /* 0x000fc800078e0204 */
[----:B------:R-:W-:-:S07]  /*1a910*/  IMAD.MOV.U32 R13, RZ, RZ, R4 ;  /* 0x000000ffff0d7224 */ /* 0x000fce00078e0004 */
[----:B------:R-:W-:Y:S05]  /*1a920*/  WARPSYNC.COLLECTIVE R15, `(.L_x_2610) ;  /* 0x000000000f087348 */ /* 0x000fea0003c00000 */
[----:B------:R0:W1:Y:S02]  /*1a930*/  SHFL.UP P6, R14, R13, R12, R11 ;  /* 0x0400000c0d0e7389 */ /* 0x00006400000c000b */
[----:B01----:R-:W-:Y:S01]  /*1a940*/  ENDCOLLECTIVE ;  /* 0x000000000000791b */ /* 0x003fe20003800000 */
.L_x_2610:
[----:B------:R-:W-:Y:S02]  /*1a950*/  MOV R12, 0x4 ;  /* 0x00000004000c7802 */ /* 0x000fe40000000f00 */
[----:B------:R-:W-:-:S05]  /*1a960*/  SEL R3, R14, RZ, P2 ;  /* 0x000000ff0e037207 */ /* 0x000fca0001000000 */
[----:B------:R-:W-:-:S04]  /*1a970*/  IMAD.IADD R6, R4, 0x1, R3 ;  /* 0x0000000104067824 */ /* 0x000fc800078e0203 */
[----:B------:R-:W-:-:S07]  /*1a980*/  IMAD.MOV.U32 R13, RZ, RZ, R6 ;  /* 0x000000ffff0d7224 */ /* 0x000fce00078e0006 */
[----:B------:R-:W-:Y:S05]  /*1a990*/  WARPSYNC.COLLECTIVE R15, `(.L_x_2611) ;  /* 0x000000000f087348 */ /* 0x000fea0003c00000 */
[----:B------:R0:W1:Y:S02]  /*1a9a0*/  SHFL.UP P6, R14, R13, R12, R11 ;  /* 0x0400000c0d0e7389 */ /* 0x00006400000c000b */
[----:B01----:R-:W-:Y:S01]  /*1a9b0*/  ENDCOLLECTIVE ;  /* 0x000000000000791b */ /* 0x003fe20003800000 */
.L_x_2611:
[----:B------:R-:W-:Y:S01]  /*1a9c0*/  IMAD.MOV.U32 R12, RZ, RZ, 0x8 ;  /* 0x00000008ff0c7424 */ /* 0x000fe200078e00ff */
[----:B------:R-:W-:-:S05]  /*1a9d0*/  SEL R3, R14, RZ, P3 ;  /* 0x000000ff0e037207 */ /* 0x000fca0001800000 */
[----:B------:R-:W-:-:S04]  /*1a9e0*/  IMAD.IADD R2, R6, 0x1, R3 ;  /* 0x0000000106027824 */ /* 0x000fc800078e0203 */
[----:B------:R-:W-:-:S07]  /*1a9f0*/  IMAD.MOV.U32 R13, RZ, RZ, R2 ;  /* 0x000000ffff0d7224 */ /* 0x000fce00078e0002 */
[----:B------:R-:W-:Y:S05]  /*1aa00*/  WARPSYNC.COLLECTIVE R15, `(.L_x_2612) ;  /* 0x000000000f087348 */ /* 0x000fea0003c00000 */
[----:B------:R0:W1:Y:S02]  /*1aa10*/  SHFL.UP P6, R14, R13, R12, R11 ;  /* 0x0400000c0d0e7389 */ /* 0x00006400000c000b */
[----:B01----:R-:W-:Y:S01]  /*1aa20*/  ENDCOLLECTIVE ;  /* 0x000000000000791b */ /* 0x003fe20003800000 */
.L_x_2612:
[----:B------:R-:W-:Y:S01]  /*1aa30*/  IMAD.MOV.U32 R12, RZ, RZ, 0x10 ;  /* 0x00000010ff0c7424 */ /* 0x000fe200078e00ff */
[----:B------:R-:W-:-:S05]  /*1aa40*/  SEL R3, R14, RZ, P4 ;  /* 0x000000ff0e037207 */ /* 0x000fca0002000000 */
[----:B------:R-:W-:-:S04]  /*1aa50*/  IMAD.IADD R3, R2, 0x1, R3 ;  /* 0x0000000102037824 */ /* 0x000fc800078e0203 */
[----:B------:R-:W-:-:S07]  /*1aa60*/  IMAD.MOV.U32 R13, RZ, RZ, R3 ;  /* 0x000000ffff0d7224 */ /* 0x000fce00078e0003 */
[----:B------:R-:W-:Y:S05]  /*1aa70*/  WARPSYNC.COLLECTIVE R15, `(.L_x_2613) ;  /* 0x000000000f087348 */ /* 0x000fea0003c00000 */
[----:B------:R0:W1:Y:S02]  /*1aa80*/  SHFL.UP P6, R14, R13, R12, R11 ;  /* 0x0400000c0d0e7389 */ /* 0x00006400000c000b */
[----:B01----:R-:W-:Y:S01]  /*1aa90*/  ENDCOLLECTIVE ;  /* 0x000000000000791b */ /* 0x003fe20003800000 */
.L_x_2613:
        /* <DEDUP_REMOVED lines=8> */
.L_x_2614:
[----:B------:R-:W-:Y:S05]  /*1ab20*/  BRA `(.L_x_2615) ;  /* 0xffffffc4008c7947 */ /* 0x000fea000383ffff */
.L_x_2499:
        /* <DEDUP_REMOVED lines=8> */
.L_x_2617:
[----:B------:R-:W-:Y:S05]  /*1abb0*/  BSYNC B0 ;  /* 0x0000000000007941 */ /* 0x000fea0003800000 */
.L_x_2616:
[----:B------:R-:W-:Y:S01]  /*1abc0*/  SEL R14, R14, RZ, P1 ;  /* 0x000000ff0e0e7207 */ /* 0x000fe20000800000 */
[----:B------:R-:W-:Y:S01]  /*1abd0*/  IMAD.MOV.U32 R11, RZ, RZ, RZ ;  /* 0x000000ffff0b7224 */ /* 0x000fe200078e00ff */
[----:B------:R-:W-:Y:S01]  /*1abe0*/  MOV R12, 0x2 ;  /* 0x00000002000c7802 */ /* 0x000fe20000000f00 */
[----:B------:R-:W-:Y:S02]  /*1abf0*/  IMAD.MOV.U32 R15, RZ, RZ, -0x1 ;  /* 0xffffffffff0f7424 */ /* 0x000fe400078e00ff */
[----:B------:R-:W-:-:S07]  /*1ac00*/  IMAD.IADD R13, R17, 0x1, R14 ;  /* 0x00000001110d7824 */ /* 0x000fce00078e020e */
[----:B------:R-:W-:Y:S05]  /*1ac10*/  WARPSYNC.COLLECTIVE R15, `(.L_x_2618) ;  /* 0x000000000f087348 */ /* 0x000fea0003c00000 */
[----:B------:R0:W1:Y:S02]  /*1ac20*/  SHFL.UP P6, R14, R13, R12, R11 ;  /* 0x0400000c0d0e7389 */ /* 0x00006400000c000b */
[----:B01----:R-:W-:Y:S01]  /*1ac30*/  ENDCOLLECTIVE ;  /* 0x000000000000791b */ /* 0x003fe20003800000 */
.L_x_2618:
[----:B------:R-:W-:Y:S01]  /*1ac40*/  IMAD.MOV.U32 R12, RZ, RZ, 0x4 ;  /* 0x00000004ff0c7424 */ /* 0x000fe200078e00ff */
[----:B------:R-:W-:-:S05]  /*1ac50*/  SEL R2, R14, RZ, P2 ;  /* 0x000000ff0e027207 */ /* 0x000fca0001000000 */
[----:B------:R-:W-:-:S04]  /*1ac60*/  IMAD.IADD R2, R13, 0x1, R2 ;  /* 0x000000010d027824 */ /* 0x000fc800078e0202 */
[----:B------:R-:W-:-:S07]  /*1ac70*/  IMAD.MOV.U32 R13, RZ, RZ, R2 ;  /* 0x000000ffff0d7224 */ /* 0x000fce00078e0002 */
[----:B------:R-:W-:Y:S05]  /*1ac80*/  WARPSYNC.COLLECTIVE R15, `(.L_x_2619) ;  /* 0x000000000f087348 */ /* 0x000fea0003c00000 */
[----:B------:R0:W1:Y:S02]  /*1ac90*/  SHFL.UP P6, R14, R13, R12, R11 ;  /* 0x0400000c0d0e7389 */ /* 0x00006400000c000b */
[----:B01----:R-:W-:Y:S01]  /*1aca0*/  ENDCOLLECTIVE ;  /* 0x000000000000791b */ /* 0x003fe20003800000 */
.L_x_2619:
[----:B------:R-:W-:Y:S02]  /*1acb0*/  MOV R12, 0x8 ;  /* 0x00000008000c7802 */ /* 0x000fe40000000f00 */
[----:B------:R-:W-:-:S05]  /*1acc0*/  SEL R3, R14, RZ, P3 ;  /* 0x000000ff0e037207 */ /* 0x000fca0001800000 */
[----:B------:R-:W-:-:S04]  /*1acd0*/  IMAD.IADD R3, R2, 0x1, R3 ;  /* 0x0000000102037824 */ /* 0x000fc800078e0203 */
[----:B------:R-:W-:-:S07]  /*1ace0*/  IMAD.MOV.U32 R13, RZ, RZ, R3 ;  /* 0x000000ffff0d7224 */ /* 0x000fce00078e0003 */
[----:B------:R-:W-:Y:S05]  /*1acf0*/  WARPSYNC.COLLECTIVE R15, `(.L_x_2620) ;  /* 0x000000000f087348 */ /* 0x000fea0003c00000 */
[----:B------:R0:W1:Y:S02]  /*1ad00*/  SHFL.UP P6, R14, R13, R12, R11 ;  /* 0x0400000c0d0e7389 */ /* 0x00006400000c000b */
[----:B01----:R-:W-:Y:S01]  /*1ad10*/  ENDCOLLECTIVE ;  /* 0x000000000000791b */ /* 0x003fe20003800000 */
.L_x_2620:
[----:B------:R-:W-:Y:S01]  /*1ad20*/  IMAD.MOV.U32 R12, RZ, RZ, 0x10 ;  /* 0x00000010ff0c7424 */ /* 0x000fe200078e00ff */
[----:B------:R-:W-:-:S05]  /*1ad30*/  SEL R4, R14, RZ, P4 ;  /* 0x000000ff0e047207 */ /* 0x000fca0002000000 */
[----:B------:R-:W-:-:S04]  /*1ad40*/  IMAD.IADD R4, R3, 0x1, R4 ;  /* 0x0000000103047824 */ /* 0x000fc800078e0204 */
[----:B------:R-:W-:-:S07]  /*1ad50*/  IMAD.MOV.U32 R13, RZ, RZ, R4 ;  /* 0x000000ffff0d7224 */ /* 0x000fce00078e0004 */
[----:B------:R-:W-:Y:S05]  /*1ad60*/  WARPSYNC.COLLECTIVE R15, `(.L_x_2621) ;  /* 0x000000000f087348 */ /* 0x000fea0003c00000 */
[----:B------:R0:W1:Y:S02]  /*1ad70*/  SHFL.UP P6, R14, R13, R12, R11 ;  /* 0x0400000c0d0e7389 */ /* 0x00006400000c000b */
[----:B01----:R-:W-:Y:S01]  /*1ad80*/  ENDCOLLECTIVE ;  /* 0x000000000000791b */ /* 0x003fe20003800000 */
.L_x_2621:
        /* <DEDUP_REMOVED lines=8> */
.L_x_2622:
[----:B------:R-:W-:Y:S05]  /*1ae10*/  BRA `(.L_x_2623) ;  /* 0xffffffc4006c7947 */ /* 0x000fea000383ffff */
.L_x_2501:
[----:B------:R-:W-:Y:S01]  /*1ae20*/  BSSY B0, `(.L_x_2624) ;  /* 0x0000006000007945 */ /* 0x000fe20003800000 */
[----:B------:R-:W-:Y:S02]  /*1ae30*/  PLOP3.LUT P6, PT, P6, PT, PT, 0x8, 0x0 ;  /* 0x000000000000781c */ /* 0x000fe400037ce170 */
[----:B------:R-:W-:-:S11]  /*1ae40*/  MOV R15, 0xffffffff ;  /* 0xffffffff000f7802 */ /* 0x000fd60000000f00 */
[----:B0-----:R-:W-:Y:S05]  /*1ae50*/  WARPSYNC.COLLECTIVE R15, `(.L_x_2625) ;  /* 0x000000000f087348 */ /* 0x001fea0003c00000 */
[----:B------:R-:W-:Y:S01]  /*1ae60*/  VOTE.ANY R14, PT, P6 ;  /* 0x00000000000e7806 */ /* 0x000fe200030e0100 */
[----:B0-----:R-:W-:Y:S06]  /*1ae70*/  ENDCOLLECTIVE ;  /* 0x000000000000791b */ /* 0x001fec0003800000 */
.L_x_2625:
[----:B------:R-:W-:Y:S05]  /*1ae80*/  BSYNC B0 ;  /* 0x0000000000007941 */ /* 0x000fea0003800000 */
.L_x_2624:
        /* <DEDUP_REMOVED lines=9> */
.L_x_2626:
[----:B------:R-:W-:Y:S01]  /*1af20*/  IMAD.MOV.U32 R17, RZ, RZ, R14 ;  /* 0x000000ffff117224 */ /* 0x000fe200078e000e */
[----:B------:R-:W-:Y:S06]  /*1af30*/  BRA `(.L_x_2627) ;  /* 0xffffffc4005c7947 */ /* 0x000fec000383ffff */
.L_x_2503:
[----:B------:R-:W-:Y:S01]  /*1af40*/  BSSY B0, `(.L_x_2628) ;  /* 0x0000007000007945 */ /* 0x000fe20003800000 */
[----:B------:R-:W-:Y:S01]  /*1af50*/  IMAD.MOV.U32 R13, RZ, RZ, R3 ;  /* 0x000000ffff0d7224 */ /* 0x000fe200078e0003 */
[----:B------:R-:W-:Y:S01]  /*1af60*/  MOV R11, 0x1f ;  /* 0x0000001f000b7802 */ /* 0x000fe20000000f00 */
[----:B------:R-:W-:-:S07]  /*1af70*/  IMAD.MOV.U32 R15, RZ, RZ, -0x1 ;  /* 0xffffffffff0f7424 */ /* 0x000fce00078e00ff */
[----:B012---:R-:W-:Y:S05]  /*1af80*/  WARPSYNC.COLLECTIVE R15, `(.L_x_2629) ;  /* 0x000000000f087348 */ /* 0x007fea0003c00000 */
[----:B------:R3:W4:Y:S02]  /*1af90*/  SHFL.IDX P6, R14, R13, R12, R11 ;  /* 0x0000000c0d0e7389 */ /* 0x00072400000c000b */
[----:B01234-:R-:W-:Y:S01]  /*1afa0*/  ENDCOLLECTIVE ;  /* 0x000000000000791b */ /* 0x01ffe20003800000 */
.L_x_2629:
[----:B------:R-:W-:Y:S05]  /*1afb0*/  BSYNC B0 ;  /* 0x0000000000007941 */ /* 0x000fea0003800000 */
.L_x_2628:
[----:B------:R-:W-:Y:S05]  /*1afc0*/  BRA `(.L_x_2502) ;  /* 0xffffffc400547947 */ /* 0x000fea000383ffff */
.L_x_2507:
[----:B0-----:R0:W3:Y:S02]  /*1afd0*/  SYNCS.PHASECHK.TRANS64.TRYWAIT P0, [R9+URZ+0x16820], R0 ;  /* 0x01682000090075a7 */ /* 0x0010e4000800017f */
[----:B---3--:R-:W-:Y:S05]  /*1afe0*/  @!P0 NANOSLEEP.SYNCS 0x989680 ;  /* 0x009896800000895d */ /* 0x008fea0003900000 */
[----:B------:R-:W3:Y:S02]  /*1aff0*/  @!P0 SYNCS.PHASECHK.TRANS64 P0, [R9+URZ+0x16820], R0 ;  /* 0x01682000090085a7 */ /* 0x000ee4000800007f */
[----:B---3--:R-:W-:Y:S05]  /*1b000*/  @!P0 BRA `(.L_x_2507) ;  /* 0xfffffffc00f08947 */ /* 0x008fea000383ffff */
[----:B------:R-:W-:Y:S05]  /*1b010*/  BRA `(.L_x_2630) ;  /* 0xffffffc800cc7947 */ /* 0x000fea000383ffff */
.L_x_2508:
        /* <DEDUP_REMOVED lines=8> */
[----:B012-4-:R-:W-:Y:S05]  /*1b0a0*/  WARPSYNC.COLLECTIVE R15, `(.L_x_2632) ;  /* 0x000000000f087348 */ /* 0x017fea0003c00000 */
[----:B------:R3:W0:Y:S02]  /*1b0b0*/  SHFL.IDX P6, R14, R13, R12, R11 ;  /* 0x0000000c0d0e7389 */ /* 0x00062400000c000b */
[----:B01234-:R-:W-:Y:S01]  /*1b0c0*/  ENDCOLLECTIVE ;  /* 0x000000000000791b */ /* 0x01ffe20003800000 */
.L_x_2632:
[----:B------:R-:W-:Y:S05]  /*1b0d0*/  BSYNC B0 ;  /* 0x0000000000007941 */ /* 0x000fea0003800000 */
.L_x_2631:
[----:B------:R-:W-:Y:S05]  /*1b0e0*/  BRA `(.L_x_2633) ;  /* 0xffffffc800b47947 */ /* 0x000fea000383ffff */
.L_x_2509:
[----:B------:R-:W-:Y:S01]  /*1b0f0*/  BSSY B0, `(.L_x_2634) ;  /* 0x0000006000007945 */ /* 0x000fe20003800000 */
[----:B------:R-:W-:-:S07]  /*1b100*/  IMAD.MOV.U32 R15, RZ, RZ, -0x1 ;  /* 0xffffffffff0f7424 */ /* 0x000fce00078e00ff */
[----:B012-4-:R-:W-:Y:S05]  /*1b110*/  WARPSYNC.COLLECTIVE R15, `(.L_x_2635) ;  /* 0x000000000f0c7348 */ /* 0x017fea0003c00000 */
[----:B------:R-:W-:Y:S02]  /*1b120*/  ELECT P6, UR62, PT ;  /* 0x00000000003e782f */ /* 0x000fe400038c0000 */
[----:B------:R-:W-:Y:S01]  /*1b130*/  MOV R14, UR62 ;  /* 0x0000003e000e7c02 */ /* 0x000fe20008000f00 */
[----:B012-4-:R-:W-:Y:S10]  /*1b140*/  ENDCOLLECTIVE ;  /* 0x000000000000791b */ /* 0x017ff40003800000 */
.L_x_2635:
[----:B------:R-:W-:Y:S05]  /*1b150*/  BSYNC B0 ;  /* 0x0000000000007941 */ /* 0x000fea0003800000 */
.L_x_2634:
[----:B------:R-:W-:Y:S05]  /*1b160*/  BRA `(.L_x_2636) ;  /* 0xffffffc800a87947 */ /* 0x000fea000383ffff */
.L_x_2511:
[----:B0-----:R0:W2:Y:S02]  /*1b170*/  SYNCS.PHASECHK.TRANS64.TRYWAIT P0, [R6+URZ], R3 ;  /* 0x00000003060075a7 */ /* 0x0010a4000800017f */
[----:B--2---:R-:W-:Y:S05]  /*1b180*/  @!P0 NANOSLEEP.SYNCS 0x989680 ;  /* 0x009896800000895d */ /* 0x004fea0003900000 */
[----:B------:R-:W2:Y:S02]  /*1b190*/  @!P0 SYNCS.PHASECHK.TRANS64 P0, [R6+URZ], R3 ;  /* 0x00000003060085a7 */ /* 0x000ea4000800007f */
[----:B--2---:R-:W-:Y:S05]  /*1b1a0*/  @!P0 BRA `(.L_x_2511) ;  /* 0xfffffffc00f08947 */ /* 0x004fea000383ffff */
[----:B------:R-:W-:Y:S05]  /*1b1b0*/  BRA `(.L_x_2637) ;  /* 0xffffffc800dc7947 */ /* 0x000fea000383ffff */
.L_x_2512:
[----:B--2---:R2:W3:Y:S02]  /*1b1c0*/  SYNCS.PHASECHK.TRANS64.TRYWAIT P0, [R7+URZ], R2 ;  /* 0x00000002070075a7 */ /* 0x0044e4000800017f */
[----:B---3--:R-:W-:Y:S05]  /*1b1d0*/  @!P0 NANOSLEEP.SYNCS 0x989680 ;  /* 0x009896800000895d */ /* 0x008fea0003900000 */
[----:B------:R-:W3:Y:S02]  /*1b1e0*/  @!P0 SYNCS.PHASECHK.TRANS64 P0, [R7+URZ], R2 ;  /* 0x00000002070085a7 */ /* 0x000ee4000800007f */
[----:B---3--:R-:W-:Y:S05]  /*1b1f0*/  @!P0 BRA `(.L_x_2512) ;  /* 0xfffffffc00f08947 */ /* 0x008fea000383ffff */
[----:B------:R-:W-:Y:S05]  /*1b200*/  BRA `(.L_x_2638) ;  /* 0xffffffc800d07947 */ /* 0x000fea000383ffff */
.L_x_2514:
[----:B---3--:R3:W0:Y:S02]  /*1b210*/  SYNCS.PHASECHK.TRANS64.TRYWAIT P0, [R4+URZ], R3 ;  /* 0x00000003040075a7 */ /* 0x008624000800017f */
[----:B0-----:R-:W-:Y:S05]  /*1b220*/  @!P0 NANOSLEEP.SYNCS 0x989680 ;  /* 0x009896800000895d */ /* 0x001fea0003900000 */
[----:B------:R-:W0:Y:S02]  /*1b230*/  @!P0 SYNCS.PHASECHK.TRANS64 P0, [R4+URZ], R3 ;  /* 0x00000003040085a7 */ /* 0x000e24000800007f */
[----:B0-----:R-:W-:Y:S05]  /*1b240*/  @!P0 BRA `(.L_x_2514) ;  /* 0xfffffffc00f08947 */ /* 0x001fea000383ffff */
[----:B------:R-:W-:Y:S05]  /*1b250*/  BRA `(.L_x_2639) ;  /* 0xffffffc800d47947 */ /* 0x000fea000383ffff */
.L_x_2640:
        /* <DEDUP_REMOVED lines=10> */
.L_x_2649:


//--------------------- .nv.global.init           --------------------------
	.section	.nv.global.init,"aw",@progbits
.nv.global.init:
	.type		$str$20,@object
	.size		$str$20,($str$21 - $str$20)
$str$20:
        /*0000*/ 	.byte	0x28, 0x61, 0x64, 0x64, 0x72, 0x65, 0x73, 0x73, 0x20, 0x26, 0x20, 0x6d, 0x61, 0x73, 0x6b, 0x29
        /*0010*/ 	.byte	0x20, 0x3d, 0x3d, 0x20, 0x30, 0x00
	.type		$str$21,@object
	.size		$str$21,(__unnamed_4 - $str$21)
$str$21:
        /*0016*/ 	.byte	0x2f, 0x74, 0x6d, 0x70, 0x2f, 0x6f, 0x73, 0x73, 0x5f, 0x6b, 0x65, 0x72, 0x6e, 0x65, 0x6c, 0x73
        /*0026*/ 	.byte	0x5f, 0x73, 0x72, 0x63, 0x2f, 0x66, 0x6c, 0x61, 0x73, 0x68, 0x5f, 0x61, 0x74, 0x74, 0x65, 0x6e
        /*0036*/ 	.byte	0x74, 0x69, 0x6f, 0x6e, 0x2f, 0x63, 0x73, 0x72, 0x63, 0x2f, 0x63, 0x75, 0x74, 0x6c, 0x61, 0x73
        /*0046*/ 	.byte	0x73, 0x2f, 0x69, 0x6e, 0x63, 0x6c, 0x75, 0x64, 0x65, 0x2f, 0x63, 0x75, 0x74, 0x65, 0x2f, 0x70
        /*0056*/ 	.byte	0x6f, 0x69, 0x6e, 0x74, 0x65, 0x72, 0x5f, 0x66, 0x6c, 0x61, 0x67, 0x67, 0x65, 0x64, 0x2e, 0x68
        /*0066*/ 	.byte	0x70, 0x70, 0x00
	.type		__unnamed_4,@object
	.size		__unnamed_4,(__unnamed_9 - __unnamed_4)
__unnamed_4:
        /* <DEDUP_REMOVED lines=23> */
        /*01d9*/ 	.byte	0x3a, 0x43, 0x3c, 0x30, 0x3e, 0x3e, 0x3e, 0x3e, 0x3e, 0x20, 0x26, 0x5d, 0x00
	.type		__unnamed_9,@object
	.size		__unnamed_9,(__unnamed_5 - __unnamed_9)
__unnamed_9:
        /* <DEDUP_REMOVED lines=24> */
        /*0366*/ 	.byte	0x00
	.type		__unnamed_5,@object
	.size		__unnamed_5,(__unnamed_3 - __unnamed_5)
__unnamed_5:
        /* <DEDUP_REMOVED lines=25> */
	.type		__unnamed_3,@object
	.size		__unnamed_3,(__unnamed_2 - __unnamed_3)
__unnamed_3:
        /* <DEDUP_REMOVED lines=28> */
        /*06a8*/ 	.byte	0x32, 0x3e, 0x3e, 0x3e, 0x3e, 0x3e, 0x5d, 0x00
	.type		__unnamed_2,@object
	.size		__unnamed_2,(__unnamed_7 - __unnamed_2)
__unnamed_2:
        /* <DEDUP_REMOVED lines=29> */
	.type		__unnamed_7,@object
	.size		__unnamed_7,(__unnamed_8 - __unnamed_7)
__unnamed_7:
        /* <DEDUP_REMOVED lines=28> */
        /*0a38*/ 	.byte	0x38, 0x38, 0x3e, 0x3e, 0x3e, 0x3e, 0x3e, 0x5d, 0x00
	.type		__unnamed_8,@object
	.size		__unnamed_8,(__unnamed_1 - __unnamed_8)
__unnamed_8:
        /* <DEDUP_REMOVED lines=29> */
	.type		__unnamed_1,@object
	.size		__unnamed_1,(__unnamed_6 - __unnamed_1)
__unnamed_1:
        /* <DEDUP_REMOVED lines=28> */
        /*0dca*/ 	.byte	0x32, 0x3e, 0x3e, 0x3e, 0x3e, 0x3e, 0x20, 0x26, 0x5d, 0x00
	.type		__unnamed_6,@object
	.size		__unnamed_6,(.L_5 - __unnamed_6)
__unnamed_6:
        /* <DEDUP_REMOVED lines=28> */
        /*0f94*/ 	.byte	0x38, 0x38, 0x3e, 0x3e, 0x3e, 0x3e, 0x3e, 0x20, 0x26, 0x5d, 0x00
.L_5:


//--------------------- .nv.shared._ZN7cutlass13device_kernelIN5flash11enable_sm90INS1_16FlashAttnFwdSm90INS1_25CollectiveMainloopFwdSm90ILi2EN4cute5tupleIJNS5_1CILi1EEES8_S8_EEENS6_IJNS7_ILi192EEESA_NS7_ILi64EEEEEELi64ENS_6half_tEfNS_4arch4Sm90ELb0ELb0ELb0ELb0ELb0ELb0ELb0ELb0ELb1ELb1ELb0ELb0EEENS1_21CollectiveEpilogueFwdINS6_IJSA_SB_SA_EEES9_SD_SF_Li384ELb0ELb1ELb0ELb0EEENS1_29StaticPersistentTileSchedulerILb0EEEEEEEEEvNT_6ParamsE --------------------------
	.section	.nv.shared._ZN7cutlass13device_kernelIN5flash11enable_sm90INS1_16FlashAttnFwdSm90INS1_25CollectiveMainloopFwdSm90ILi2EN4cute5tupleIJNS5_1CILi1EEES8_S8_EEENS6_IJNS7_ILi192EEESA_NS7_ILi64EEEEEELi64ENS_6half_tEfNS_4arch4Sm90ELb0ELb0ELb0ELb0ELb0ELb0ELb0ELb0ELb1ELb1ELb0ELb0EEENS1_21CollectiveEpilogueFwdINS6_IJSA_SB_SA_EEES9_SD_SF_Li384ELb0ELb1ELb0ELb0EEENS1_29StaticPersistentTileSchedulerILb0EEEEEEEEEvNT_6ParamsE,"aw",@nobits
	.sectionflags	@""
	.align	16
	.zero		1024


//--------------------- .nv.shared.reserved.0     --------------------------
	.section	.nv.shared.reserved.0,"aw",@nobits
	.weak		__nv_reservedSMEM_offset_0_alias
	.size		__nv_reservedSMEM_offset_0_alias, 0, 0
	.other		__nv_reservedSMEM_offset_0_alias,@"STO_CUDA_RESERVED_SHARED STV_DEFAULT"
__nv_reservedSMEM_offset_0_alias:
	.zero		0


//--------------------- .nv.global                --------------------------
	.section	.nv.global,"aw",@nobits
.nv.global:
	.type		_ZN73_INTERNAL_77f89f8d_37_flash_fwd_hdim64_fp16_packgqa_sm90_cu_a6473388_34024cute1_E,@object
	.size		_ZN73_INTERNAL_77f89f8d_37_flash_fwd_hdim64_fp16_packgqa_sm90_cu_a6473388_34024cute1_E,(_ZN73_INTERNAL_77f89f8d_37_flash_fwd_hdim64_fp16_packgqa_sm90_cu_a6473388_34024cuda3std3__45__cpo6cbeginE - _ZN73_INTERNAL_77f89f8d_37_flash_fwd_hdim64_fp16_packgqa_sm90_cu_a6473388_34024cute1_E)
_ZN73_INTERNAL_77f89f8d_37_flash_fwd_hdim64_fp16_packgqa_sm90_cu_a6473388_34024cute1_E:
	.zero		1
	.type		_ZN73_INTERNAL_77f89f8d_37_flash_fwd_hdim64_fp16_packgqa_sm90_cu_a6473388_34024cuda3std3__45__cpo6cbeginE,@object
	.size		_ZN73_INTERNAL_77f89f8d_37_flash_fwd_hdim64_fp16_packgqa_sm90_cu_a6473388_34024cuda3std3__45__cpo6cbeginE,(_ZN73_INTERNAL_77f89f8d_37_flash_fwd_hdim64_fp16_packgqa_sm90_cu_a6473388_34024cuda3std3__48in_placeE - _ZN73_INTERNAL_77f89f8d_37_flash_fwd_hdim64_fp16_packgqa_sm90_cu_a6473388_34024cuda3std3__45__cpo6cbeginE)
_ZN73_INTERNAL_77f89f8d_37_flash_fwd_hdim64_fp16_packgqa_sm90_cu_a6473388_34024cuda3std3__45__cpo6cbeginE:
	.zero		1
	.type		_ZN73_INTERNAL_77f89f8d_37_flash_fwd_hdim64_fp16_packgqa_sm90_cu_a6473388_34024cuda3std3__48in_placeE,@object
	.size		_ZN73_INTERNAL_77f89f8d_37_flash_fwd_hdim64_fp16_packgqa_sm90_cu_a6473388_34024cuda3std3__48in_placeE,(_ZN73_INTERNAL_77f89f8d_37_flash_fwd_hdim64_fp16_packgqa_sm90_cu_a6473388_34024cuda3std6ranges3__45__cpo9iter_moveE - _ZN73_INTERNAL_77f89f8d_37_flash_fwd_hdim64_fp16_packgqa_sm90_cu_a6473388_34024cuda3std3__48in_placeE)
_ZN73_INTERNAL_77f89f8d_37_flash_fwd_hdim64_fp16_packgqa_sm90_cu_a6473388_34024cuda3std3__48in_placeE:
	.zero		1
	.type		_ZN73_INTERNAL_77f89f8d_37_flash_fwd_hdim64_fp16_packgqa_sm90_cu_a6473388_34024cuda3std6ranges3__45__cpo9iter_moveE,@object
	.size		_ZN73_INTERNAL_77f89f8d_37_flash_fwd_hdim64_fp16_packgqa_sm90_cu_a6473388_34024cuda3std6ranges3__45__cpo9iter_moveE,(_ZN73_INTERNAL_77f89f8d_37_flash_fwd_hdim64_fp16_packgqa_sm90_cu_a6473388_34024cuda3std3__45__cpo5beginE - _ZN73_INTERNAL_77f89f8d_37_flash_fwd_hdim64_fp16_packgqa_sm90_cu_a6473388_34024cuda3std6ranges3__45__cpo9iter_moveE)
_ZN73_INTERNAL_77f89f8d_37_flash_fwd_hdim64_fp16_packgqa_sm90_cu_a6473388_34024cuda3std6ranges3__45__cpo9iter_moveE:
	.zero		1
	.type		_ZN73_INTERNAL_77f89f8d_37_flash_fwd_hdim64_fp16_packgqa_sm90_cu_a6473388_34024cuda3std3__45__cpo5beginE,@object
	.size		_ZN73_INTERNAL_77f89f8d_37_flash_fwd_hdim64_fp16_packgqa_sm90_cu_a6473388_34024cuda3std3__45__cpo5beginE,(_ZN73_INTERNAL_77f89f8d_37_flash_fwd_hdim64_fp16_packgqa_sm90_cu_a6473388_34024cuda3std3__475_GLOBAL__N__77f89f8d_37_flash_fwd_hdim64_fp16_packgqa_sm90_cu_a6473388_34026ignoreE - _ZN73_INTERNAL_77f89f8d_37_flash_fwd_hdim64_fp16_packgqa_sm90_cu_a6473388_34024cuda3std3__45__cpo5beginE)
_ZN73_INTERNAL_77f89f8d_37_flash_fwd_hdim64_fp16_packgqa_sm90_cu_a6473388_34024cuda3std3__45__cpo5beginE:
	.zero		1
	.type		_ZN73_INTERNAL_77f89f8d_37_flash_fwd_hdim64_fp16_packgqa_sm90_cu_a6473388_34024cuda3std3__475_GLOBAL__N__77f89f8d_37_flash_fwd_hdim64_fp16_packgqa_sm90_cu_a6473388_34026ignoreE,@object
	.size		_ZN73_INTERNAL_77f89f8d_37_flash_fwd_hdim64_fp16_packgqa_sm90_cu_a6473388_34024cuda3std3__475_GLOBAL__N__77f89f8d_37_flash_fwd_hdim64_fp16_packgqa_sm90_cu_a6473388_34026ignoreE,(_ZN73_INTERNAL_77f89f8d_37_flash_fwd_hdim64_fp16_packgqa_sm90_cu_a6473388_34024cute7productE - _ZN73_INTERNAL_77f89f8d_37_flash_fwd_hdim64_fp16_packgqa_sm90_cu_a6473388_34024cuda3std3__475_GLOBAL__N__77f89f8d_37_flash_fwd_hdim64_fp16_packgqa_sm90_cu_a6473388_34026ignoreE)
_ZN73_INTERNAL_77f89f8d_37_flash_fwd_hdim64_fp16_packgqa_sm90_cu_a6473388_34024cuda3std3__475_GLOBAL__N__77f89f8d_37_flash_fwd_hdim64_fp16_packgqa_sm90_cu_a6473388_34026ignoreE:
	.zero		1
	.type		_ZN73_INTERNAL_77f89f8d_37_flash_fwd_hdim64_fp16_packgqa_sm90_cu_a6473388_34024cute7productE,@object
	.size		_ZN73_INTERNAL_77f89f8d_37_flash_fwd_hdim64_fp16_packgqa_sm90_cu_a6473388_34024cute7productE,(_ZN73_INTERNAL_77f89f8d_37_flash_fwd_hdim64_fp16_packgqa_sm90_cu_a6473388_34024cuda3std3__45__cpo3endE - _ZN73_INTERNAL_77f89f8d_37_flash_fwd_hdim64_fp16_packgqa_sm90_cu_a6473388_34024cute7productE)
_ZN73_INTERNAL_77f89f8d_37_flash_fwd_hdim64_fp16_packgqa_sm90_cu_a6473388_34024cute7productE:
	.zero		1
	.type		_ZN73_INTERNAL_77f89f8d_37_flash_fwd_hdim64_fp16_packgqa_sm90_cu_a6473388_34024cuda3std3__45__cpo3endE,@object
	.size		_ZN73_INTERNAL_77f89f8d_37_flash_fwd_hdim64_fp16_packgqa_sm90_cu_a6473388_34024cuda3std3__45__cpo3endE,(_ZN73_INTERNAL_77f89f8d_37_flash_fwd_hdim64_fp16_packgqa_sm90_cu_a6473388_34024cuda3std3__419piecewise_constructE - _ZN73_INTERNAL_77f89f8d_37_flash_fwd_hdim64_fp16_packgqa_sm90_cu_a6473388_34024cuda3std3__45__cpo3endE)
_ZN73_INTERNAL_77f89f8d_37_flash_fwd_hdim64_fp16_packgqa_sm90_cu_a6473388_34024cuda3std3__45__cpo3endE:
	.zero		1
	.type		_ZN73_INTERNAL_77f89f8d_37_flash_fwd_hdim64_fp16_packgqa_sm90_cu_a6473388_34024cuda3std3__419piecewise_constructE,@object
	.size		_ZN73_INTERNAL_77f89f8d_37_flash_fwd_hdim64_fp16_packgqa_sm90_cu_a6473388_34024cuda3std3__419piecewise_constructE,(_ZN73_INTERNAL_77f89f8d_37_flash_fwd_hdim64_fp16_packgqa_sm90_cu_a6473388_34024cuda3std3__45__cpo4cendE - _ZN73_INTERNAL_77f89f8d_37_flash_fwd_hdim64_fp16_packgqa_sm90_cu_a6473388_34024cuda3std3__419piecewise_constructE)
_ZN73_INTERNAL_77f89f8d_37_flash_fwd_hdim64_fp16_packgqa_sm90_cu_a6473388_34024cuda3std3__419piecewise_constructE:
	.zero		1
	.type		_ZN73_INTERNAL_77f89f8d_37_flash_fwd_hdim64_fp16_packgqa_sm90_cu_a6473388_34024cuda3std3__45__cpo4cendE,@object
	.size		_ZN73_INTERNAL_77f89f8d_37_flash_fwd_hdim64_fp16_packgqa_sm90_cu_a6473388_34024cuda3std3__45__cpo4cendE,(_ZN73_INTERNAL_77f89f8d_37_flash_fwd_hdim64_fp16_packgqa_sm90_cu_a6473388_34024cuda3std6ranges3__45__cpo4swapE - _ZN73_INTERNAL_77f89f8d_37_flash_fwd_hdim64_fp16_packgqa_sm90_cu_a6473388_34024cuda3std3__45__cpo4cendE)
_ZN73_INTERNAL_77f89f8d_37_flash_fwd_hdim64_fp16_packgqa_sm90_cu_a6473388_34024cuda3std3__45__cpo4cendE:
	.zero		1
	.type		_ZN73_INTERNAL_77f89f8d_37_flash_fwd_hdim64_fp16_packgqa_sm90_cu_a6473388_34024cuda3std6ranges3__45__cpo4swapE,@object
	.size		_ZN73_INTERNAL_77f89f8d_37_flash_fwd_hdim64_fp16_packgqa_sm90_cu_a6473388_34024cuda3std6ranges3__45__cpo4swapE,(.L_16 - _ZN73_INTERNAL_77f89f8d_37_flash_fwd_hdim64_fp16_packgqa_sm90_cu_a6473388_34024cuda3std6ranges3__45__cpo4swapE)
_ZN73_INTERNAL_77f89f8d_37_flash_fwd_hdim64_fp16_packgqa_sm90_cu_a6473388_34024cuda3std6ranges3__45__cpo4swapE:
	.zero		1
.L_16:


//--------------------- .nv.shared._ZN7cutlass13device_kernelIN5flash11enable_sm90INS1_16FlashAttnFwdSm90INS1_25CollectiveMainloopFwdSm90ILi2EN4cute5tupleIJNS5_1CILi1EEES8_S8_EEENS6_IJNS7_ILi192EEESA_NS7_ILi64EEEEEELi64ENS_6half_tEfNS_4arch4Sm90ELb0ELb0ELb0ELb1ELb0ELb0ELb0ELb0ELb1ELb1ELb0ELb0EEENS1_21CollectiveEpilogueFwdINS6_IJSA_SB_SA_EEES9_SD_SF_Li384ELb1ELb1ELb0ELb0EEENS1_36VarlenDynamicPersistentTileSchedulerILi192ELi192ELi384ELi128ELb0ELb1ELb1ELb0ELb1ELb1EEEEEEEEEvNT_6ParamsE --------------------------
	.section	.nv.shared._ZN7cutlass13device_kernelIN5flash11enable_sm90INS1_16FlashAttnFwdSm90INS1_25CollectiveMainloopFwdSm90ILi2EN4cute5tupleIJNS5_1CILi1EEES8_S8_EEENS6_IJNS7_ILi192EEESA_NS7_ILi64EEEEEELi64ENS_6half_tEfNS_4arch4Sm90ELb0ELb0ELb0ELb1ELb0ELb0ELb0ELb0ELb1ELb1ELb0ELb0EEENS1_21CollectiveEpilogueFwdINS6_IJSA_SB_SA_EEES9_SD_SF_Li384ELb1ELb1ELb0ELb0EEENS1_36VarlenDynamicPersistentTileSchedulerILi192ELi192ELi384ELi128ELb0ELb1ELb1ELb0ELb1ELb1EEEEEEEEEvNT_6ParamsE,"aw",@nobits
	.sectionflags	@""
	.align	16
	.zero		1024


//--------------------- .nv.shared._ZN7cutlass13device_kernelIN5flash11enable_sm90INS1_16FlashAttnFwdSm90INS1_25CollectiveMainloopFwdSm90ILi2EN4cute5tupleIJNS5_1CILi1EEES8_S8_EEENS6_IJNS7_ILi192EEESA_NS7_ILi64EEEEEELi64ENS_6half_tEfNS_4arch4Sm90ELb0ELb0ELb0ELb1ELb0ELb1ELb0ELb0ELb1ELb1ELb0ELb0EEENS1_21CollectiveEpilogueFwdINS6_IJSA_SB_SA_EEES9_SD_SF_Li384ELb1ELb1ELb0ELb0EEENS1_36VarlenDynamicPersistentTileSchedulerILi192ELi192ELi384ELi128ELb0ELb1ELb1ELb0ELb1ELb1EEEEEEEEEvNT_6ParamsE --------------------------
	.section	.nv.shared._ZN7cutlass13device_kernelIN5flash11enable_sm90INS1_16FlashAttnFwdSm90INS1_25CollectiveMainloopFwdSm90ILi2EN4cute5tupleIJNS5_1CILi1EEES8_S8_EEENS6_IJNS7_ILi192EEESA_NS7_ILi64EEEEEELi64ENS_6half_tEfNS_4arch4Sm90ELb0ELb0ELb0ELb1ELb0ELb1ELb0ELb0ELb1ELb1ELb0ELb0EEENS1_21CollectiveEpilogueFwdINS6_IJSA_SB_SA_EEES9_SD_SF_Li384ELb1ELb1ELb0ELb0EEENS1_36VarlenDynamicPersistentTileSchedulerILi192ELi192ELi384ELi128ELb0ELb1ELb1ELb0ELb1ELb1EEEEEEEEEvNT_6ParamsE,"aw",@nobits
	.sectionflags	@""
	.align	16
	.zero		1024


//--------------------- .nv.shared._ZN7cutlass13device_kernelIN5flash11enable_sm90INS1_16FlashAttnFwdSm90INS1_25CollectiveMainloopFwdSm90ILi2EN4cute5tupleIJNS5_1CILi1EEES8_S8_EEENS6_IJNS7_ILi192EEENS7_ILi128EEENS7_ILi64EEEEEELi64ENS_6half_tEfNS_4arch4Sm90ELb0ELb1ELb0ELb0ELb0ELb0ELb0ELb1ELb1ELb1ELb0ELb0EEENS1_21CollectiveEpilogueFwdINS6_IJSA_SC_SB_EEES9_SE_SG_Li384ELb0ELb1ELb0ELb0EEENS1_30DynamicPersistentTileSchedulerILi384ELi128ELb0ELb1ELb1EEEEEEEEEvNT_6ParamsE --------------------------
	.section	.nv.shared._ZN7cutlass13device_kernelIN5flash11enable_sm90INS1_16FlashAttnFwdSm90INS1_25CollectiveMainloopFwdSm90ILi2EN4cute5tupleIJNS5_1CILi1EEES8_S8_EEENS6_IJNS7_ILi192EEENS7_ILi128EEENS7_ILi64EEEEEELi64ENS_6half_tEfNS_4arch4Sm90ELb0ELb1ELb0ELb0ELb0ELb0ELb0ELb1ELb1ELb1ELb0ELb0EEENS1_21CollectiveEpilogueFwdINS6_IJSA_SC_SB_EEES9_SE_SG_Li384ELb0ELb1ELb0ELb0EEENS1_30DynamicPersistentTileSchedulerILi384ELi128ELb0ELb1ELb1EEEEEEEEEvNT_6ParamsE,"aw",@nobits
	.sectionflags	@""
	.align	16
	.zero		1024


//--------------------- .nv.shared._ZN7cutlass13device_kernelIN5flash11enable_sm90INS1_16FlashAttnFwdSm90INS1_25CollectiveMainloopFwdSm90ILi2EN4cute5tupleIJNS5_1CILi1EEES8_S8_EEENS6_IJNS7_ILi192EEENS7_ILi128EEENS7_ILi64EEEEEELi64ENS_6half_tEfNS_4arch4Sm90ELb0ELb1ELb0ELb1ELb0ELb0ELb0ELb1ELb1ELb1ELb0ELb0EEENS1_21CollectiveEpilogueFwdINS6_IJSA_SC_SB_EEES9_SE_SG_Li384ELb1ELb1ELb0ELb0EEENS1_36VarlenDynamicPersistentTileSchedulerILi192ELi128ELi384ELi128ELb0ELb1ELb1ELb1ELb0ELb1EEEEEEEEEvNT_6ParamsE --------------------------
	.section	.nv.shared._ZN7cutlass13device_kernelIN5flash11enable_sm90INS1_16FlashAttnFwdSm90INS1_25CollectiveMainloopFwdSm90ILi2EN4cute5tupleIJNS5_1CILi1EEES8_S8_EEENS6_IJNS7_ILi192EEENS7_ILi128EEENS7_ILi64EEEEEELi64ENS_6half_tEfNS_4arch4Sm90ELb0ELb1ELb0ELb1ELb0ELb0ELb0ELb1ELb1ELb1ELb0ELb0EEENS1_21CollectiveEpilogueFwdINS6_IJSA_SC_SB_EEES9_SE_SG_Li384ELb1ELb1ELb0ELb0EEENS1_36VarlenDynamicPersistentTileSchedulerILi192ELi128ELi384ELi128ELb0ELb1ELb1ELb1ELb0ELb1EEEEEEEEEvNT_6ParamsE,"aw",@nobits
	.sectionflags	@""
	.align	16
	.zero		1024


//--------------------- .nv.shared._ZN7cutlass13device_kernelIN5flash11enable_sm90INS1_16FlashAttnFwdSm90INS1_25CollectiveMainloopFwdSm90ILi2EN4cute5tupleIJNS5_1CILi1EEES8_S8_EEENS6_IJNS7_ILi192EEENS7_ILi128EEENS7_ILi64EEEEEELi64ENS_6half_tEfNS_4arch4Sm90ELb0ELb1ELb0ELb1ELb0ELb1ELb0ELb1ELb1ELb1ELb0ELb0EEENS1_21CollectiveEpilogueFwdINS6_IJSA_SC_SB_EEES9_SE_SG_Li384ELb1ELb1ELb0ELb0EEENS1_36VarlenDynamicPersistentTileSchedulerILi192ELi128ELi384ELi128ELb0ELb1ELb1ELb1ELb0ELb1EEEEEEEEEvNT_6ParamsE --------------------------
	.section	.nv.shared._ZN7cutlass13device_kernelIN5flash11enable_sm90INS1_16FlashAttnFwdSm90INS1_25CollectiveMainloopFwdSm90ILi2EN4cute5tupleIJNS5_1CILi1EEES8_S8_EEENS6_IJNS7_ILi192EEENS7_ILi128EEENS7_ILi64EEEEEELi64ENS_6half_tEfNS_4arch4Sm90ELb0ELb1ELb0ELb1ELb0ELb1ELb0ELb1ELb1ELb1ELb0ELb0EEENS1_21CollectiveEpilogueFwdINS6_IJSA_SC_SB_EEES9_SE_SG_Li384ELb1ELb1ELb0ELb0EEENS1_36VarlenDynamicPersistentTileSchedulerILi192ELi128ELi384ELi128ELb0ELb1ELb1ELb1ELb0ELb1EEEEEEEEEvNT_6ParamsE,"aw",@nobits
	.sectionflags	@""
	.align	16
	.zero		1024


//--------------------- .nv.shared._ZN7cutlass13device_kernelIN5flash11enable_sm90INS1_16FlashAttnFwdSm90INS1_25CollectiveMainloopFwdSm90ILi2EN4cute5tupleIJNS5_1CILi1EEES8_S8_EEENS6_IJNS7_ILi192EEENS7_ILi128EEENS7_ILi64EEEEEELi64ENS_6half_tEfNS_4arch4Sm90ELb1ELb0ELb0ELb0ELb0ELb0ELb0ELb1ELb1ELb1ELb0ELb0EEENS1_21CollectiveEpilogueFwdINS6_IJSA_SC_SB_EEES9_SE_SG_Li384ELb0ELb1ELb0ELb0EEENS1_30DynamicPersistentTileSchedulerILi384ELi128ELb0ELb1ELb1EEEEEEEEEvNT_6ParamsE --------------------------
	.section	.nv.shared._ZN7cutlass13device_kernelIN5flash11enable_sm90INS1_16FlashAttnFwdSm90INS1_25CollectiveMainloopFwdSm90ILi2EN4cute5tupleIJNS5_1CILi1EEES8_S8_EEENS6_IJNS7_ILi192EEENS7_ILi128EEENS7_ILi64EEEEEELi64ENS_6half_tEfNS_4arch4Sm90ELb1ELb0ELb0ELb0ELb0ELb0ELb0ELb1ELb1ELb1ELb0ELb0EEENS1_21CollectiveEpilogueFwdINS6_IJSA_SC_SB_EEES9_SE_SG_Li384ELb0ELb1ELb0ELb0EEENS1_30DynamicPersistentTileSchedulerILi384ELi128ELb0ELb1ELb1EEEEEEEEEvNT_6ParamsE,"aw",@nobits
	.sectionflags	@""
	.align	16
	.zero		1024


//--------------------- .nv.shared._ZN7cutlass13device_kernelIN5flash11enable_sm90INS1_16FlashAttnFwdSm90INS1_25CollectiveMainloopFwdSm90ILi2EN4cute5tupleIJNS5_1CILi1EEES8_S8_EEENS6_IJNS7_ILi192EEENS7_ILi128EEENS7_ILi64EEEEEELi64ENS_6half_tEfNS_4arch4Sm90ELb1ELb0ELb0ELb1ELb0ELb0ELb0ELb1ELb1ELb1ELb0ELb0EEENS1_21CollectiveEpilogueFwdINS6_IJSA_SC_SB_EEES9_SE_SG_Li384ELb1ELb1ELb0ELb0EEENS1_36VarlenDynamicPersistentTileSchedulerILi192ELi128ELi384ELi128ELb0ELb1ELb1ELb1ELb1ELb1EEEEEEEEEvNT_6ParamsE --------------------------
	.section	.nv.shared._ZN7cutlass13device_kernelIN5flash11enable_sm90INS1_16FlashAttnFwdSm90INS1_25CollectiveMainloopFwdSm90ILi2EN4cute5tupleIJNS5_1CILi1EEES8_S8_EEENS6_IJNS7_ILi192EEENS7_ILi128EEENS7_ILi64EEEEEELi64ENS_6half_tEfNS_4arch4Sm90ELb1ELb0ELb0ELb1ELb0ELb0ELb0ELb1ELb1ELb1ELb0ELb0EEENS1_21CollectiveEpilogueFwdINS6_IJSA_SC_SB_EEES9_SE_SG_Li384ELb1ELb1ELb0ELb0EEENS1_36VarlenDynamicPersistentTileSchedulerILi192ELi128ELi384ELi128ELb0ELb1ELb1ELb1ELb1ELb1EEEEEEEEEvNT_6ParamsE,"aw",@nobits
	.sectionflags	@""
	.align	16
	.zero		1024


//--------------------- .nv.shared._ZN7cutlass13device_kernelIN5flash11enable_sm90INS1_16FlashAttnFwdSm90INS1_25CollectiveMainloopFwdSm90ILi2EN4cute5tupleIJNS5_1CILi1EEES8_S8_EEENS6_IJNS7_ILi192EEENS7_ILi128EEENS7_ILi64EEEEEELi64ENS_6half_tEfNS_4arch4Sm90ELb1ELb0ELb0ELb1ELb0ELb1ELb0ELb1ELb1ELb1ELb0ELb0EEENS1_21CollectiveEpilogueFwdINS6_IJSA_SC_SB_EEES9_SE_SG_Li384ELb1ELb1ELb0ELb0EEENS1_36VarlenDynamicPersistentTileSchedulerILi192ELi128ELi384ELi128ELb0ELb1ELb1ELb1ELb1ELb1EEEEEEEEEvNT_6ParamsE --------------------------
	.section	.nv.shared._ZN7cutlass13device_kernelIN5flash11enable_sm90INS1_16FlashAttnFwdSm90INS1_25CollectiveMainloopFwdSm90ILi2EN4cute5tupleIJNS5_1CILi1EEES8_S8_EEENS6_IJNS7_ILi192EEENS7_ILi128EEENS7_ILi64EEEEEELi64ENS_6half_tEfNS_4arch4Sm90ELb1ELb0ELb0ELb1ELb0ELb1ELb0ELb1ELb1ELb1ELb0ELb0EEENS1_21CollectiveEpilogueFwdINS6_IJSA_SC_SB_EEES9_SE_SG_Li384ELb1ELb1ELb0ELb0EEENS1_36VarlenDynamicPersistentTileSchedulerILi192ELi128ELi384ELi128ELb0ELb1ELb1ELb1ELb1ELb1EEEEEEEEEvNT_6ParamsE,"aw",@nobits
	.sectionflags	@""
	.align	16
	.zero		1024


//--------------------- .nv.constant0._ZN7cutlass13device_kernelIN5flash11enable_sm90INS1_16FlashAttnFwdSm90INS1_25CollectiveMainloopFwdSm90ILi2EN4cute5tupleIJNS5_1CILi1EEES8_S8_EEENS6_IJNS7_ILi192EEESA_NS7_ILi64EEEEEELi64ENS_6half_tEfNS_4arch4Sm90ELb0ELb0ELb0ELb0ELb0ELb0ELb0ELb0ELb1ELb1ELb0ELb0EEENS1_21CollectiveEpilogueFwdINS6_IJSA_SB_SA_EEES9_SD_SF_Li384ELb0ELb1ELb0ELb0EEENS1_29StaticPersistentTileSchedulerILb0EEEEEEEEEvNT_6ParamsE --------------------------
	.section	.nv.constant0._ZN7cutlass13device_kernelIN5flash11enable_sm90INS1_16FlashAttnFwdSm90INS1_25CollectiveMainloopFwdSm90ILi2EN4cute5tupleIJNS5_1CILi1EEES8_S8_EEENS6_IJNS7_ILi192EEESA_NS7_ILi64EEEEEELi64ENS_6half_tEfNS_4arch4Sm90ELb0ELb0ELb0ELb0ELb0ELb0ELb0ELb0ELb1ELb1ELb0ELb0EEENS1_21CollectiveEpilogueFwdINS6_IJSA_SB_SA_EEES9_SD_SF_Li384ELb0ELb1ELb0ELb0EEENS1_29StaticPersistentTileSchedulerILb0EEEEEEEEEvNT_6ParamsE,"a",@progbits
	.sectionflags	@""
	.align	4
.nv.constant0._ZN7cutlass13device_kernelIN5flash11enable_sm90INS1_16FlashAttnFwdSm90INS1_25CollectiveMainloopFwdSm90ILi2EN4cute5tupleIJNS5_1CILi1EEES8_S8_EEENS6_IJNS7_ILi192EEESA_NS7_ILi64EEEEEELi64ENS_6half_tEfNS_4arch4Sm90ELb0ELb0ELb0ELb0ELb0ELb0ELb0ELb0ELb1ELb1ELb0ELb0EEENS1_21CollectiveEpilogueFwdINS6_IJSA_SB_SA_EEES9_SD_SF_Li384ELb0ELb1ELb0ELb0EEENS1_29StaticPersistentTileSchedulerILb0EEEEEEEEEvNT_6ParamsE:
	.zero		3200


//--------------------- .nv.constant0._ZN7cutlass13device_kernelIN5flash11enable_sm90INS1_16FlashAttnFwdSm90INS1_25CollectiveMainloopFwdSm90ILi2EN4cute5tupleIJNS5_1CILi1EEES8_S8_EEENS6_IJNS7_ILi192EEESA_NS7_ILi64EEEEEELi64ENS_6half_tEfNS_4arch4Sm90ELb0ELb0ELb0ELb1ELb0ELb0ELb0ELb0ELb1ELb1ELb0ELb0EEENS1_21CollectiveEpilogueFwdINS6_IJSA_SB_SA_EEES9_SD_SF_Li384ELb1ELb1ELb0ELb0EEENS1_36VarlenDynamicPersistentTileSchedulerILi192ELi192ELi384ELi128ELb0ELb1ELb1ELb0ELb1ELb1EEEEEEEEEvNT_6ParamsE --------------------------
	.section	.nv.constant0._ZN7cutlass13device_kernelIN5flash11enable_sm90INS1_16FlashAttnFwdSm90INS1_25CollectiveMainloopFwdSm90ILi2EN4cute5tupleIJNS5_1CILi1EEES8_S8_EEENS6_IJNS7_ILi192EEESA_NS7_ILi64EEEEEELi64ENS_6half_tEfNS_4arch4Sm90ELb0ELb0ELb0ELb1ELb0ELb0ELb0ELb0ELb1ELb1ELb0ELb0EEENS1_21CollectiveEpilogueFwdINS6_IJSA_SB_SA_EEES9_SD_SF_Li384ELb1ELb1ELb0ELb0EEENS1_36VarlenDynamicPersistentTileSchedulerILi192ELi192ELi384ELi128ELb0ELb1ELb1ELb0ELb1ELb1EEEEEEEEEvNT_6ParamsE,"a",@progbits
	.sectionflags	@""
	.align	4
.nv.constant0._ZN7cutlass13device_kernelIN5flash11enable_sm90INS1_16FlashAttnFwdSm90INS1_25CollectiveMainloopFwdSm90ILi2EN4cute5tupleIJNS5_1CILi1EEES8_S8_EEENS6_IJNS7_ILi192EEESA_NS7_ILi64EEEEEELi64ENS_6half_tEfNS_4arch4Sm90ELb0ELb0ELb0ELb1ELb0ELb0ELb0ELb0ELb1ELb1ELb0ELb0EEENS1_21CollectiveEpilogueFwdINS6_IJSA_SB_SA_EEES9_SD_SF_Li384ELb1ELb1ELb0ELb0EEENS1_36VarlenDynamicPersistentTileSchedulerILi192ELi192ELi384ELi128ELb0ELb1ELb1ELb0ELb1ELb1EEEEEEEEEvNT_6ParamsE:
	.zero		3328


//--------------------- .nv.constant0._ZN7cutlass13device_kernelIN5flash11enable_sm90INS1_16FlashAttnFwdSm90INS1_25CollectiveMainloopFwdSm90ILi2EN4cute5tupleIJNS5_1CILi1EEES8_S8_EEENS6_IJNS7_ILi192EEESA_NS7_ILi64EEEEEELi64ENS_6half_tEfNS_4arch4Sm90ELb0ELb0ELb0ELb1ELb0ELb1ELb0ELb0ELb1ELb1ELb0ELb0EEENS1_21CollectiveEpilogueFwdINS6_IJSA_SB_SA_EEES9_SD_SF_Li384ELb1ELb1ELb0ELb0EEENS1_36VarlenDynamicPersistentTileSchedulerILi192ELi192ELi384ELi128ELb0ELb1ELb1ELb0ELb1ELb1EEEEEEEEEvNT_6ParamsE --------------------------
	.section	.nv.constant0._ZN7cutlass13device_kernelIN5flash11enable_sm90INS1_16FlashAttnFwdSm90INS1_25CollectiveMainloopFwdSm90ILi2EN4cute5tupleIJNS5_1CILi1EEES8_S8_EEENS6_IJNS7_ILi192EEESA_NS7_ILi64EEEEEELi64ENS_6half_tEfNS_4arch4Sm90ELb0ELb0ELb0ELb1ELb0ELb1ELb0ELb0ELb1ELb1ELb0ELb0EEENS1_21CollectiveEpilogueFwdINS6_IJSA_SB_SA_EEES9_SD_SF_Li384ELb1ELb1ELb0ELb0EEENS1_36VarlenDynamicPersistentTileSchedulerILi192ELi192ELi384ELi128ELb0ELb1ELb1ELb0ELb1ELb1EEEEEEEEEvNT_6ParamsE,"a",@progbits
	.sectionflags	@""
	.align	4
.nv.constant0._ZN7cutlass13device_kernelIN5flash11enable_sm90INS1_16FlashAttnFwdSm90INS1_25CollectiveMainloopFwdSm90ILi2EN4cute5tupleIJNS5_1CILi1EEES8_S8_EEENS6_IJNS7_ILi192EEESA_NS7_ILi64EEEEEELi64ENS_6half_tEfNS_4arch4Sm90ELb0ELb0ELb0ELb1ELb0ELb1ELb0ELb0ELb1ELb1ELb0ELb0EEENS1_21CollectiveEpilogueFwdINS6_IJSA_SB_SA_EEES9_SD_SF_Li384ELb1ELb1ELb0ELb0EEENS1_36VarlenDynamicPersistentTileSchedulerILi192ELi192ELi384ELi128ELb0ELb1ELb1ELb0ELb1ELb1EEEEEEEEEvNT_6ParamsE:
	.zero		3328


//--------------------- .nv.constant0._ZN7cutlass13device_kernelIN5flash11enable_sm90INS1_16FlashAttnFwdSm90INS1_25CollectiveMainloopFwdSm90ILi2EN4cute5tupleIJNS5_1CILi1EEES8_S8_EEENS6_IJNS7_ILi192EEENS7_ILi128EEENS7_ILi64EEEEEELi64ENS_6half_tEfNS_4arch4Sm90ELb0ELb1ELb0ELb0ELb0ELb0ELb0ELb1ELb1ELb1ELb0ELb0EEENS1_21CollectiveEpilogueFwdINS6_IJSA_SC_SB_EEES9_SE_SG_Li384ELb0ELb1ELb0ELb0EEENS1_30DynamicPersistentTileSchedulerILi384ELi128ELb0ELb1ELb1EEEEEEEEEvNT_6ParamsE --------------------------
	.section	.nv.constant0._ZN7cutlass13device_kernelIN5flash11enable_sm90INS1_16FlashAttnFwdSm90INS1_25CollectiveMainloopFwdSm90ILi2EN4cute5tupleIJNS5_1CILi1EEES8_S8_EEENS6_IJNS7_ILi192EEENS7_ILi128EEENS7_ILi64EEEEEELi64ENS_6half_tEfNS_4arch4Sm90ELb0ELb1ELb0ELb0ELb0ELb0ELb0ELb1ELb1ELb1ELb0ELb0EEENS1_21CollectiveEpilogueFwdINS6_IJSA_SC_SB_EEES9_SE_SG_Li384ELb0ELb1ELb0ELb0EEENS1_30DynamicPersistentTileSchedulerILi384ELi128ELb0ELb1ELb1EEEEEEEEEvNT_6ParamsE,"a",@progbits
	.sectionflags	@""
	.align	4
.nv.constant0._ZN7cutlass13device_kernelIN5flash11enable_sm90INS1_16FlashAttnFwdSm90INS1_25CollectiveMainloopFwdSm90ILi2EN4cute5tupleIJNS5_1CILi1EEES8_S8_EEENS6_IJNS7_ILi192EEENS7_ILi128EEENS7_ILi64EEEEEELi64ENS_6half_tEfNS_4arch4Sm90ELb0ELb1ELb0ELb0ELb0ELb0ELb0ELb1ELb1ELb1ELb0ELb0EEENS1_21CollectiveEpilogueFwdINS6_IJSA_SC_SB_EEES9_SE_SG_Li384ELb0ELb1ELb0ELb0EEENS1_30DynamicPersistentTileSchedulerILi384ELi128ELb0ELb1ELb1EEEEEEEEEvNT_6ParamsE:
	.zero		3328


//--------------------- .nv.constant0._ZN7cutlass13device_kernelIN5flash11enable_sm90INS1_16FlashAttnFwdSm90INS1_25CollectiveMainloopFwdSm90ILi2EN4cute5tupleIJNS5_1CILi1EEES8_S8_EEENS6_IJNS7_ILi192EEENS7_ILi128EEENS7_ILi64EEEEEELi64ENS_6half_tEfNS_4arch4Sm90ELb0ELb1ELb0ELb1ELb0ELb0ELb0ELb1ELb1ELb1ELb0ELb0EEENS1_21CollectiveEpilogueFwdINS6_IJSA_SC_SB_EEES9_SE_SG_Li384ELb1ELb1ELb0ELb0EEENS1_36VarlenDynamicPersistentTileSchedulerILi192ELi128ELi384ELi128ELb0ELb1ELb1ELb1ELb0ELb1EEEEEEEEEvNT_6ParamsE --------------------------
	.section	.nv.constant0._ZN7cutlass13device_kernelIN5flash11enable_sm90INS1_16FlashAttnFwdSm90INS1_25CollectiveMainloopFwdSm90ILi2EN4cute5tupleIJNS5_1CILi1EEES8_S8_EEENS6_IJNS7_ILi192EEENS7_ILi128EEENS7_ILi64EEEEEELi64ENS_6half_tEfNS_4arch4Sm90ELb0ELb1ELb0ELb1ELb0ELb0ELb0ELb1ELb1ELb1ELb0ELb0EEENS1_21CollectiveEpilogueFwdINS6_IJSA_SC_SB_EEES9_SE_SG_Li384ELb1ELb1ELb0ELb0EEENS1_36VarlenDynamicPersistentTileSchedulerILi192ELi128ELi384ELi128ELb0ELb1ELb1ELb1ELb0ELb1EEEEEEEEEvNT_6ParamsE,"a",@progbits
	.sectionflags	@""
	.align	4
.nv.constant0._ZN7cutlass13device_kernelIN5flash11enable_sm90INS1_16FlashAttnFwdSm90INS1_25CollectiveMainloopFwdSm90ILi2EN4cute5tupleIJNS5_1CILi1EEES8_S8_EEENS6_IJNS7_ILi192EEENS7_ILi128EEENS7_ILi64EEEEEELi64ENS_6half_tEfNS_4arch4Sm90ELb0ELb1ELb0ELb1ELb0ELb0ELb0ELb1ELb1ELb1ELb0ELb0EEENS1_21CollectiveEpilogueFwdINS6_IJSA_SC_SB_EEES9_SE_SG_Li384ELb1ELb1ELb0ELb0EEENS1_36VarlenDynamicPersistentTileSchedulerILi192ELi128ELi384ELi128ELb0ELb1ELb1ELb1ELb0ELb1EEEEEEEEEvNT_6ParamsE:
	.zero		3328


//--------------------- .nv.constant0._ZN7cutlass13device_kernelIN5flash11enable_sm90INS1_16FlashAttnFwdSm90INS1_25CollectiveMainloopFwdSm90ILi2EN4cute5tupleIJNS5_1CILi1EEES8_S8_EEENS6_IJNS7_ILi192EEENS7_ILi128EEENS7_ILi64EEEEEELi64ENS_6half_tEfNS_4arch4Sm90ELb0ELb1ELb0ELb1ELb0ELb1ELb0ELb1ELb1ELb1ELb0ELb0EEENS1_21CollectiveEpilogueFwdINS6_IJSA_SC_SB_EEES9_SE_SG_Li384ELb1ELb1ELb0ELb0EEENS1_36VarlenDynamicPersistentTileSchedulerILi192ELi128ELi384ELi128ELb0ELb1ELb1ELb1ELb0ELb1EEEEEEEEEvNT_6ParamsE --------------------------
	.section	.nv.constant0._ZN7cutlass13device_kernelIN5flash11enable_sm90INS1_16FlashAttnFwdSm90INS1_25CollectiveMainloopFwdSm90ILi2EN4cute5tupleIJNS5_1CILi1EEES8_S8_EEENS6_IJNS7_ILi192EEENS7_ILi128EEENS7_ILi64EEEEEELi64ENS_6half_tEfNS_4arch4Sm90ELb0ELb1ELb0ELb1ELb0ELb1ELb0ELb1ELb1ELb1ELb0ELb0EEENS1_21CollectiveEpilogueFwdINS6_IJSA_SC_SB_EEES9_SE_SG_Li384ELb1ELb1ELb0ELb0EEENS1_36VarlenDynamicPersistentTileSchedulerILi192ELi128ELi384ELi128ELb0ELb1ELb1ELb1ELb0ELb1EEEEEEEEEvNT_6ParamsE,"a",@progbits
	.sectionflags	@""
	.align	4
.nv.constant0._ZN7cutlass13device_kernelIN5flash11enable_sm90INS1_16FlashAttnFwdSm90INS1_25CollectiveMainloopFwdSm90ILi2EN4cute5tupleIJNS5_1CILi1EEES8_S8_EEENS6_IJNS7_ILi192EEENS7_ILi128EEENS7_ILi64EEEEEELi64ENS_6half_tEfNS_4arch4Sm90ELb0ELb1ELb0ELb1ELb0ELb1ELb0ELb1ELb1ELb1ELb0ELb0EEENS1_21CollectiveEpilogueFwdINS6_IJSA_SC_SB_EEES9_SE_SG_Li384ELb1ELb1ELb0ELb0EEENS1_36VarlenDynamicPersistentTileSchedulerILi192ELi128ELi384ELi128ELb0ELb1ELb1ELb1ELb0ELb1EEEEEEEEEvNT_6ParamsE:
	.zero		3328


//--------------------- .nv.constant0._ZN7cutlass13device_kernelIN5flash11enable_sm90INS1_16FlashAttnFwdSm90INS1_25CollectiveMainloopFwdSm90ILi2EN4cute5tupleIJNS5_1CILi1EEES8_S8_EEENS6_IJNS7_ILi192EEENS7_ILi128EEENS7_ILi64EEEEEELi64ENS_6half_tEfNS_4arch4Sm90ELb1ELb0ELb0ELb0ELb0ELb0ELb0ELb1ELb1ELb1ELb0ELb0EEENS1_21CollectiveEpilogueFwdINS6_IJSA_SC_SB_EEES9_SE_SG_Li384ELb0ELb1ELb0ELb0EEENS1_30DynamicPersistentTileSchedulerILi384ELi128ELb0ELb1ELb1EEEEEEEEEvNT_6ParamsE --------------------------
	.section	.nv.constant0._ZN7cutlass13device_kernelIN5flash11enable_sm90INS1_16FlashAttnFwdSm90INS1_25CollectiveMainloopFwdSm90ILi2EN4cute5tupleIJNS5_1CILi1EEES8_S8_EEENS6_IJNS7_ILi192EEENS7_ILi128EEENS7_ILi64EEEEEELi64ENS_6half_tEfNS_4arch4Sm90ELb1ELb0ELb0ELb0ELb0ELb0ELb0ELb1ELb1ELb1ELb0ELb0EEENS1_21CollectiveEpilogueFwdINS6_IJSA_SC_SB_EEES9_SE_SG_Li384ELb0ELb1ELb0ELb0EEENS1_30DynamicPersistentTileSchedulerILi384ELi128ELb0ELb1ELb1EEEEEEEEEvNT_6ParamsE,"a",@progbits
	.sectionflags	@""
	.align	4
.nv.constant0._ZN7cutlass13device_kernelIN5flash11enable_sm90INS1_16FlashAttnFwdSm90INS1_25CollectiveMainloopFwdSm90ILi2EN4cute5tupleIJNS5_1CILi1EEES8_S8_EEENS6_IJNS7_ILi192EEENS7_ILi128EEENS7_ILi64EEEEEELi64ENS_6half_tEfNS_4arch4Sm90ELb1ELb0ELb0ELb0ELb0ELb0ELb0ELb1ELb1ELb1ELb0ELb0EEENS1_21CollectiveEpilogueFwdINS6_IJSA_SC_SB_EEES9_SE_SG_Li384ELb0ELb1ELb0ELb0EEENS1_30DynamicPersistentTileSchedulerILi384ELi128ELb0ELb1ELb1EEEEEEEEEvNT_6ParamsE:
	.zero		3328


//--------------------- .nv.constant0._ZN7cutlass13device_kernelIN5flash11enable_sm90INS1_16FlashAttnFwdSm90INS1_25CollectiveMainloopFwdSm90ILi2EN4cute5tupleIJNS5_1CILi1EEES8_S8_EEENS6_IJNS7_ILi192EEENS7_ILi128EEENS7_ILi64EEEEEELi64ENS_6half_tEfNS_4arch4Sm90ELb1ELb0ELb0ELb1ELb0ELb0ELb0ELb1ELb1ELb1ELb0ELb0EEENS1_21CollectiveEpilogueFwdINS6_IJSA_SC_SB_EEES9_SE_SG_Li384ELb1ELb1ELb0ELb0EEENS1_36VarlenDynamicPersistentTileSchedulerILi192ELi128ELi384ELi128ELb0ELb1ELb1ELb1ELb1ELb1EEEEEEEEEvNT_6ParamsE --------------------------
	.section	.nv.constant0._ZN7cutlass13device_kernelIN5flash11enable_sm90INS1_16FlashAttnFwdSm90INS1_25CollectiveMainloopFwdSm90ILi2EN4cute5tupleIJNS5_1CILi1EEES8_S8_EEENS6_IJNS7_ILi192EEENS7_ILi128EEENS7_ILi64EEEEEELi64ENS_6half_tEfNS_4arch4Sm90ELb1ELb0ELb0ELb1ELb0ELb0ELb0ELb1ELb1ELb1ELb0ELb0EEENS1_21CollectiveEpilogueFwdINS6_IJSA_SC_SB_EEES9_SE_SG_Li384ELb1ELb1ELb0ELb0EEENS1_36VarlenDynamicPersistentTileSchedulerILi192ELi128ELi384ELi128ELb0ELb1ELb1ELb1ELb1ELb1EEEEEEEEEvNT_6ParamsE,"a",@progbits
	.sectionflags	@""
	.align	4
.nv.constant0._ZN7cutlass13device_kernelIN5flash11enable_sm90INS1_16FlashAttnFwdSm90INS1_25CollectiveMainloopFwdSm90ILi2EN4cute5tupleIJNS5_1CILi1EEES8_S8_EEENS6_IJNS7_ILi192EEENS7_ILi128EEENS7_ILi64EEEEEELi64ENS_6half_tEfNS_4arch4Sm90ELb1ELb0ELb0ELb1ELb0ELb0ELb0ELb1ELb1ELb1ELb0ELb0EEENS1_21CollectiveEpilogueFwdINS6_IJSA_SC_SB_EEES9_SE_SG_Li384ELb1ELb1ELb0ELb0EEENS1_36VarlenDynamicPersistentTileSchedulerILi192ELi128ELi384ELi128ELb0ELb1ELb1ELb1ELb1ELb1EEEEEEEEEvNT_6ParamsE:
	.zero		3328


//--------------------- .nv.constant0._ZN7cutlass13device_kernelIN5flash11enable_sm90INS1_16FlashAttnFwdSm90INS1_25CollectiveMainloopFwdSm90ILi2EN4cute5tupleIJNS5_1CILi1EEES8_S8_EEENS6_IJNS7_ILi192EEENS7_ILi128EEENS7_ILi64EEEEEELi64ENS_6half_tEfNS_4arch4Sm90ELb1ELb0ELb0ELb1ELb0ELb1ELb0ELb1ELb1ELb1ELb0ELb0EEENS1_21CollectiveEpilogueFwdINS6_IJSA_SC_SB_EEES9_SE_SG_Li384ELb1ELb1ELb0ELb0EEENS1_36VarlenDynamicPersistentTileSchedulerILi192ELi128ELi384ELi128ELb0ELb1ELb1ELb1ELb1ELb1EEEEEEEEEvNT_6ParamsE --------------------------
	.section	.nv.constant0._ZN7cutlass13device_kernelIN5flash11enable_sm90INS1_16FlashAttnFwdSm90INS1_25CollectiveMainloopFwdSm90ILi2EN4cute5tupleIJNS5_1CILi1EEES8_S8_EEENS6_IJNS7_ILi192EEENS7_ILi128EEENS7_ILi64EEEEEELi64ENS_6half_tEfNS_4arch4Sm90ELb1ELb0ELb0ELb1ELb0ELb1ELb0ELb1ELb1ELb1ELb0ELb0EEENS1_21CollectiveEpilogueFwdINS6_IJSA_SC_SB_EEES9_SE_SG_Li384ELb1ELb1ELb0ELb0EEENS1_36VarlenDynamicPersistentTileSchedulerILi192ELi128ELi384ELi128ELb0ELb1ELb1ELb1ELb1ELb1EEEEEEEEEvNT_6ParamsE,"a",@progbits
	.sectionflags	@""
	.align	4
.nv.constant0._ZN7cutlass13device_kernelIN5flash11enable_sm90INS1_16FlashAttnFwdSm90INS1_25CollectiveMainloopFwdSm90ILi2EN4cute5tupleIJNS5_1CILi1EEES8_S8_EEENS6_IJNS7_ILi192EEENS7_ILi128EEENS7_ILi64EEEEEELi64ENS_6half_tEfNS_4arch4Sm90ELb1ELb0ELb0ELb1ELb0ELb1ELb0ELb1ELb1ELb1ELb0ELb0EEENS1_21CollectiveEpilogueFwdINS6_IJSA_SC_SB_EEES9_SE_SG_Li384ELb1ELb1ELb0ELb0EEENS1_36VarlenDynamicPersistentTileSchedulerILi192ELi128ELi384ELi128ELb0ELb1ELb1ELb1ELb1ELb1EEEEEEEEEvNT_6ParamsE:
	.zero		3328


//--------------------- SYMBOLS --------------------------

	.type		.nv.reservedSmem.offset0,@object
	.size		.nv.reservedSmem.offset0,0x4
	.type		__assertfail,@function
